	.target	sm_90a

	.elftype	@"ET_EXEC"


//--------------------- .note.nv.tkinfo           --------------------------
	.section	.note.nv.tkinfo,"",@"SHT_NOTE"
	.sectionflags	@"SHF_NOTE_NV_TKINFO"
	.tkinfo
        /*0018*/ 	.word	0x00000002
        /*0030*/ 	.string	""
        /*0030*/ 	.string	"ptxas"
        /*0030*/ 	.string	"Cuda compilation tools, release 13.0, V13.0.88"
        /*0030*/ 	.string	"Build cuda_13.0.r13.0/compiler.36424714_0"
        /*0030*/ 	.string	"-arch sm_90a -m 64 "



//--------------------- .note.nv.cuinfo           --------------------------
	.section	.note.nv.cuinfo,"",@"SHT_NOTE"
	.sectionflags	@"SHF_NOTE_NV_CUINFO"
        /*0018*/ 	.short	0x0002
        /*001a*/ 	.short	0x005a
        /*001c*/ 	.short	0x0082
	.zero		2


//--------------------- .nv.info                  --------------------------
	.section	.nv.info,"",@"SHT_CUDA_INFO"
	.align	4


	//----- nvinfo : EIATTR_REGCOUNT
	.align		4
        /*0000*/ 	.byte	0x04, 0x2f
        /*0002*/ 	.short	(.L_27 - .L_26)
	.align		4
.L_26:
        /*0004*/ 	.word	index@(_ZN7cutlass13device_kernelIN5flash11enable_sm90INS1_16FlashAttnFwdSm90INS1_25CollectiveMainloopFwdSm90ILi2EN4cute5tupleIJNS5_1CILi1EEES8_S8_EEENS6_IJNS7_ILi128EEENS7_ILi160EEENS7_ILi192EEEEEELi128ENS_12float_e4m3_tEfNS_4arch4Sm90ELb1ELb0ELb0ELb1ELb1ELb1ELb0ELb1ELb1ELb1ELb1ELb0EEENS1_21CollectiveEpilogueFwdINS6_IJSA_SA_SB_EEES9_NS_10bfloat16_tESG_Li256ELb1ELb1ELb1ELb1EEENS1_36VarlenDynamicPersistentTileSchedulerILi128ELi160ELi256ELi128ELb1ELb1ELb1ELb1ELb1ELb1EEEEEEEEEvNT_6ParamsE)
        /*0008*/ 	.word	0x000000a8


	//----- nvinfo : EIATTR_FRAME_SIZE
	.align		4
.L_27:
        /*000c*/ 	.byte	0x04, 0x11
        /*000e*/ 	.short	(.L_29 - .L_28)
	.align		4
.L_28:
        /*0010*/ 	.word	index@(_ZN7cutlass13device_kernelIN5flash11enable_sm90INS1_16FlashAttnFwdSm90INS1_25CollectiveMainloopFwdSm90ILi2EN4cute5tupleIJNS5_1CILi1EEES8_S8_EEENS6_IJNS7_ILi128EEENS7_ILi160EEENS7_ILi192EEEEEELi128ENS_12float_e4m3_tEfNS_4arch4Sm90ELb1ELb0ELb0ELb1ELb1ELb1ELb0ELb1ELb1ELb1ELb1ELb0EEENS1_21CollectiveEpilogueFwdINS6_IJSA_SA_SB_EEES9_NS_10bfloat16_tESG_Li256ELb1ELb1ELb1ELb1EEENS1_36VarlenDynamicPersistentTileSchedulerILi128ELi160ELi256ELi128ELb1ELb1ELb1ELb1ELb1ELb1EEEEEEEEEvNT_6ParamsE)
        /*0014*/ 	.word	0x00000058


	//----- nvinfo : EIATTR_REGCOUNT
	.align		4
.L_29:
        /*0018*/ 	.byte	0x04, 0x2f
        /*001a*/ 	.short	(.L_31 - .L_30)
	.align		4
.L_30:
        /*001c*/ 	.word	index@(_ZN7cutlass13device_kernelIN5flash11enable_sm90INS1_16FlashAttnFwdSm90INS1_25CollectiveMainloopFwdSm90ILi2EN4cute5tupleIJNS5_1CILi1EEES8_S8_EEENS6_IJNS7_ILi128EEENS7_ILi160EEENS7_ILi192EEEEEELi128ENS_12float_e4m3_tEfNS_4arch4Sm90ELb1ELb0ELb0ELb1ELb1ELb0ELb0ELb1ELb1ELb1ELb1ELb0EEENS1_21CollectiveEpilogueFwdINS6_IJSA_SA_SB_EEES9_NS_10bfloat16_tESG_Li256ELb1ELb1ELb1ELb1EEENS1_36VarlenDynamicPersistentTileSchedulerILi128ELi160ELi256ELi128ELb1ELb1ELb1ELb1ELb1ELb1EEEEEEEEEvNT_6ParamsE)
        /*0020*/ 	.word	0x000000a8


	//----- nvinfo : EIATTR_FRAME_SIZE
	.align		4
.L_31:
        /*0024*/ 	.byte	0x04, 0x11
        /*0026*/ 	.short	(.L_33 - .L_32)
	.align		4
.L_32:
        /*0028*/ 	.word	index@(_ZN7cutlass13device_kernelIN5flash11enable_sm90INS1_16FlashAttnFwdSm90INS1_25CollectiveMainloopFwdSm90ILi2EN4cute5tupleIJNS5_1CILi1EEES8_S8_EEENS6_IJNS7_ILi128EEENS7_ILi160EEENS7_ILi192EEEEEELi128ENS_12float_e4m3_tEfNS_4arch4Sm90ELb1ELb0ELb0ELb1ELb1ELb0ELb0ELb1ELb1ELb1ELb1ELb0EEENS1_21CollectiveEpilogueFwdINS6_IJSA_SA_SB_EEES9_NS_10bfloat16_tESG_Li256ELb1ELb1ELb1ELb1EEENS1_36VarlenDynamicPersistentTileSchedulerILi128ELi160ELi256ELi128ELb1ELb1ELb1ELb1ELb1ELb1EEEEEEEEEvNT_6ParamsE)
        /*002c*/ 	.word	0x00000030


	//----- nvinfo : EIATTR_REGCOUNT
	.align		4
.L_33:
        /*0030*/ 	.byte	0x04, 0x2f
        /*0032*/ 	.short	(.L_35 - .L_34)
	.align		4
.L_34:
        /*0034*/ 	.word	index@(_ZN7cutlass13device_kernelIN5flash11enable_sm90INS1_16FlashAttnFwdSm90INS1_25CollectiveMainloopFwdSm90ILi2EN4cute5tupleIJNS5_1CILi1EEES8_S8_EEENS6_IJNS7_ILi128EEENS7_ILi160EEENS7_ILi192EEEEEELi128ENS_12float_e4m3_tEfNS_4arch4Sm90ELb1ELb0ELb0ELb0ELb1ELb0ELb0ELb1ELb1ELb1ELb1ELb0EEENS1_21CollectiveEpilogueFwdINS6_IJSA_SA_SB_EEES9_NS_10bfloat16_tESG_Li256ELb0ELb1ELb1ELb1EEENS1_19SingleTileSchedulerILb0ELb1ELb1ELi128EEEEEEEEEvNT_6ParamsE)
        /*0038*/ 	.word	0x000000a8


	//----- nvinfo : EIATTR_FRAME_SIZE
	.align		4
.L_35:
        /*003c*/ 	.byte	0x04, 0x11
        /*003e*/ 	.short	(.L_37 - .L_36)
	.align		4
.L_36:
        /*0040*/ 	.word	index@(_ZN7cutlass13device_kernelIN5flash11enable_sm90INS1_16FlashAttnFwdSm90INS1_25CollectiveMainloopFwdSm90ILi2EN4cute5tupleIJNS5_1CILi1EEES8_S8_EEENS6_IJNS7_ILi128EEENS7_ILi160EEENS7_ILi192EEEEEELi128ENS_12float_e4m3_tEfNS_4arch4Sm90ELb1ELb0ELb0ELb0ELb1ELb0ELb0ELb1ELb1ELb1ELb1ELb0EEENS1_21CollectiveEpilogueFwdINS6_IJSA_SA_SB_EEES9_NS_10bfloat16_tESG_Li256ELb0ELb1ELb1ELb1EEENS1_19SingleTileSchedulerILb0ELb1ELb1ELi128EEEEEEEEEvNT_6ParamsE)
        /*0044*/ 	.word	0x00000018


	//----- nvinfo : EIATTR_REGCOUNT
	.align		4
.L_37:
        /*0048*/ 	.byte	0x04, 0x2f
        /*004a*/ 	.short	(.L_39 - .L_38)
	.align		4
.L_38:
        /*004c*/ 	.word	index@(_ZN7cutlass13device_kernelIN5flash11enable_sm90INS1_16FlashAttnFwdSm90INS1_25CollectiveMainloopFwdSm90ILi2EN4cute5tupleIJNS5_1CILi1EEES8_S8_EEENS6_IJNS7_ILi128EEESA_NS7_ILi192EEEEEELi128ENS_12float_e4m3_tEfNS_4arch4Sm90ELb0ELb1ELb0ELb1ELb1ELb1ELb0ELb1ELb1ELb1ELb1ELb0EEENS1_21CollectiveEpilogueFwdINS6_IJSA_SA_SA_EEES9_NS_10bfloat16_tESF_Li256ELb1ELb1ELb1ELb1EEENS1_36VarlenDynamicPersistentTileSchedulerILi128ELi128ELi256ELi128ELb1ELb1ELb1ELb1ELb0ELb1EEEEEEEEEvNT_6ParamsE)
        /*0050*/ 	.word	0x000000a8


	//----- nvinfo : EIATTR_FRAME_SIZE
	.align		4
.L_39:
        /*0054*/ 	.byte	0x04, 0x11
        /*0056*/ 	.short	(.L_41 - .L_40)
	.align		4
.L_40:
        /*0058*/ 	.word	index@(_ZN7cutlass13device_kernelIN5flash11enable_sm90INS1_16FlashAttnFwdSm90INS1_25CollectiveMainloopFwdSm90ILi2EN4cute5tupleIJNS5_1CILi1EEES8_S8_EEENS6_IJNS7_ILi128EEESA_NS7_ILi192EEEEEELi128ENS_12float_e4m3_tEfNS_4arch4Sm90ELb0ELb1ELb0ELb1ELb1ELb1ELb0ELb1ELb1ELb1ELb1ELb0EEENS1_21CollectiveEpilogueFwdINS6_IJSA_SA_SA_EEES9_NS_10bfloat16_tESF_Li256ELb1ELb1ELb1ELb1EEENS1_36VarlenDynamicPersistentTileSchedulerILi128ELi128ELi256ELi128ELb1ELb1ELb1ELb1ELb0ELb1EEEEEEEEEvNT_6ParamsE)
        /*005c*/ 	.word	0x00000060


	//----- nvinfo : EIATTR_REGCOUNT
	.align		4
.L_41:
        /*0060*/ 	.byte	0x04, 0x2f
        /*0062*/ 	.short	(.L_43 - .L_42)
	.align		4
.L_42:
        /*0064*/ 	.word	index@(_ZN7cutlass13device_kernelIN5flash11enable_sm90INS1_16FlashAttnFwdSm90INS1_25CollectiveMainloopFwdSm90ILi2EN4cute5tupleIJNS5_1CILi1EEES8_S8_EEENS6_IJNS7_ILi128EEESA_NS7_ILi192EEEEEELi128ENS_12float_e4m3_tEfNS_4arch4Sm90ELb0ELb1ELb0ELb1ELb1ELb0ELb0ELb1ELb1ELb1ELb1ELb0EEENS1_21CollectiveEpilogueFwdINS6_IJSA_SA_SA_EEES9_NS_10bfloat16_tESF_Li256ELb1ELb1ELb1ELb1EEENS1_36VarlenDynamicPersistentTileSchedulerILi128ELi128ELi256ELi128ELb1ELb1ELb1ELb1ELb0ELb1EEEEEEEEEvNT_6ParamsE)
        /*0068*/ 	.word	0x000000a8


	//----- nvinfo : EIATTR_FRAME_SIZE
	.align		4
.L_43:
        /*006c*/ 	.byte	0x04, 0x11
        /*006e*/ 	.short	(.L_45 - .L_44)
	.align		4
.L_44:
        /*0070*/ 	.word	index@(_ZN7cutlass13device_kernelIN5flash11enable_sm90INS1_16FlashAttnFwdSm90INS1_25CollectiveMainloopFwdSm90ILi2EN4cute5tupleIJNS5_1CILi1EEES8_S8_EEENS6_IJNS7_ILi128EEESA_NS7_ILi192EEEEEELi128ENS_12float_e4m3_tEfNS_4arch4Sm90ELb0ELb1ELb0ELb1ELb1ELb0ELb0ELb1ELb1ELb1ELb1ELb0EEENS1_21CollectiveEpilogueFwdINS6_IJSA_SA_SA_EEES9_NS_10bfloat16_tESF_Li256ELb1ELb1ELb1ELb1EEENS1_36VarlenDynamicPersistentTileSchedulerILi128ELi128ELi256ELi128ELb1ELb1ELb1ELb1ELb0ELb1EEEEEEEEEvNT_6ParamsE)
        /*0074*/ 	.word	0x00000018


	//----- nvinfo : EIATTR_REGCOUNT
	.align		4
.L_45:
        /*0078*/ 	.byte	0x04, 0x2f
        /*007a*/ 	.short	(.L_47 - .L_46)
	.align		4
.L_46:
        /*007c*/ 	.word	index@(_ZN7cutlass13device_kernelIN5flash11enable_sm90INS1_16FlashAttnFwdSm90INS1_25CollectiveMainloopFwdSm90ILi2EN4cute5tupleIJNS5_1CILi1EEES8_S8_EEENS6_IJNS7_ILi128EEESA_NS7_ILi192EEEEEELi128ENS_12float_e4m3_tEfNS_4arch4Sm90ELb0ELb1ELb0ELb0ELb1ELb0ELb0ELb1ELb1ELb1ELb1ELb0EEENS1_21CollectiveEpilogueFwdINS6_IJSA_SA_SA_EEES9_NS_10bfloat16_tESF_Li256ELb0ELb1ELb1ELb1EEENS1_19SingleTileSchedulerILb0ELb1ELb1ELi128EEEEEEEEEvNT_6ParamsE)
        /*0080*/ 	.word	0x000000a8


	//----- nvinfo : EIATTR_FRAME_SIZE
	.align		4
.L_47:
        /*0084*/ 	.byte	0x04, 0x11
        /*0086*/ 	.short	(.L_49 - .L_48)
	.align		4
.L_48:
        /*0088*/ 	.word	index@(_ZN7cutlass13device_kernelIN5flash11enable_sm90INS1_16FlashAttnFwdSm90INS1_25CollectiveMainloopFwdSm90ILi2EN4cute5tupleIJNS5_1CILi1EEES8_S8_EEENS6_IJNS7_ILi128EEESA_NS7_ILi192EEEEEELi128ENS_12float_e4m3_tEfNS_4arch4Sm90ELb0ELb1ELb0ELb0ELb1ELb0ELb0ELb1ELb1ELb1ELb1ELb0EEENS1_21CollectiveEpilogueFwdINS6_IJSA_SA_SA_EEES9_NS_10bfloat16_tESF_Li256ELb0ELb1ELb1ELb1EEENS1_19SingleTileSchedulerILb0ELb1ELb1ELi128EEEEEEEEEvNT_6ParamsE)
        /*008c*/ 	.word	0x00000010


	//----- nvinfo : EIATTR_REGCOUNT
	.align		4
.L_49:
        /*0090*/ 	.byte	0x04, 0x2f
        /*0092*/ 	.short	(.L_51 - .L_50)
	.align		4
.L_50:
        /*0094*/ 	.word	index@(_ZN7cutlass13device_kernelIN5flash11enable_sm90INS1_16FlashAttnFwdSm90INS1_25CollectiveMainloopFwdSm90ILi2EN4cute5tupleIJNS5_1CILi1EEES8_S8_EEENS6_IJNS7_ILi128EEENS7_ILi160EEENS7_ILi192EEEEEELi128ENS_12float_e4m3_tEfNS_4arch4Sm90ELb0ELb0ELb0ELb1ELb1ELb1ELb0ELb1ELb1ELb1ELb1ELb0EEENS1_21CollectiveEpilogueFwdINS6_IJSA_SA_SB_EEES9_NS_10bfloat16_tESG_Li256ELb1ELb1ELb1ELb1EEENS1_36VarlenDynamicPersistentTileSchedulerILi128ELi160ELi256ELi128ELb1ELb1ELb1ELb0ELb1ELb1EEEEEEEEEvNT_6ParamsE)
        /*0098*/ 	.word	0x000000a8


	//----- nvinfo : EIATTR_FRAME_SIZE
	.align		4
.L_51:
        /*009c*/ 	.byte	0x04, 0x11
        /*009e*/ 	.short	(.L_53 - .L_52)
	.align		4
.L_52:
        /*00a0*/ 	.word	index@(_ZN7cutlass13device_kernelIN5flash11enable_sm90INS1_16FlashAttnFwdSm90INS1_25CollectiveMainloopFwdSm90ILi2EN4cute5tupleIJNS5_1CILi1EEES8_S8_EEENS6_IJNS7_ILi128EEENS7_ILi160EEENS7_ILi192EEEEEELi128ENS_12float_e4m3_tEfNS_4arch4Sm90ELb0ELb0ELb0ELb1ELb1ELb1ELb0ELb1ELb1ELb1ELb1ELb0EEENS1_21CollectiveEpilogueFwdINS6_IJSA_SA_SB_EEES9_NS_10bfloat16_tESG_Li256ELb1ELb1ELb1ELb1EEENS1_36VarlenDynamicPersistentTileSchedulerILi128ELi160ELi256ELi128ELb1ELb1ELb1ELb0ELb1ELb1EEEEEEEEEvNT_6ParamsE)
        /*00a4*/ 	.word	0x00000058


	//----- nvinfo : EIATTR_REGCOUNT
	.align		4
.L_53:
        /*00a8*/ 	.byte	0x04, 0x2f
        /*00aa*/ 	.short	(.L_55 - .L_54)
	.align		4
.L_54:
        /*00ac*/ 	.word	index@(_ZN7cutlass13device_kernelIN5flash11enable_sm90INS1_16FlashAttnFwdSm90INS1_25CollectiveMainloopFwdSm90ILi2EN4cute5tupleIJNS5_1CILi1EEES8_S8_EEENS6_IJNS7_ILi128EEENS7_ILi160EEENS7_ILi192EEEEEELi128ENS_12float_e4m3_tEfNS_4arch4Sm90ELb0ELb0ELb0ELb1ELb1ELb0ELb0ELb1ELb1ELb1ELb1ELb0EEENS1_21CollectiveEpilogueFwdINS6_IJSA_SA_SB_EEES9_NS_10bfloat16_tESG_Li256ELb1ELb1ELb1ELb1EEENS1_36VarlenDynamicPersistentTileSchedulerILi128ELi160ELi256ELi128ELb1ELb1ELb1ELb0ELb1ELb1EEEEEEEEEvNT_6ParamsE)
        /*00b0*/ 	.word	0x000000a8


	//----- nvinfo : EIATTR_FRAME_SIZE
	.align		4
.L_55:
        /*00b4*/ 	.byte	0x04, 0x11
        /*00b6*/ 	.short	(.L_57 - .L_56)
	.align		4
.L_56:
        /*00b8*/ 	.word	index@(_ZN7cutlass13device_kernelIN5flash11enable_sm90INS1_16FlashAttnFwdSm90INS1_25CollectiveMainloopFwdSm90ILi2EN4cute5tupleIJNS5_1CILi1EEES8_S8_EEENS6_IJNS7_ILi128EEENS7_ILi160EEENS7_ILi192EEEEEELi128ENS_12float_e4m3_tEfNS_4arch4Sm90ELb0ELb0ELb0ELb1ELb1ELb0ELb0ELb1ELb1ELb1ELb1ELb0EEENS1_21CollectiveEpilogueFwdINS6_IJSA_SA_SB_EEES9_NS_10bfloat16_tESG_Li256ELb1ELb1ELb1ELb1EEENS1_36VarlenDynamicPersistentTileSchedulerILi128ELi160ELi256ELi128ELb1ELb1ELb1ELb0ELb1ELb1EEEEEEEEEvNT_6ParamsE)
        /*00bc*/ 	.word	0x00000030


	//----- nvinfo : EIATTR_REGCOUNT
	.align		4
.L_57:
        /*00c0*/ 	.byte	0x04, 0x2f
        /*00c2*/ 	.short	(.L_59 - .L_58)
	.align		4
.L_58:
        /*00c4*/ 	.word	index@(_ZN7cutlass13device_kernelIN5flash11enable_sm90INS1_16FlashAttnFwdSm90INS1_25CollectiveMainloopFwdSm90ILi2EN4cute5tupleIJNS5_1CILi1EEES8_S8_EEENS6_IJNS7_ILi128EEENS7_ILi160EEENS7_ILi192EEEEEELi128ENS_12float_e4m3_tEfNS_4arch4Sm90ELb0ELb0ELb0ELb0ELb1ELb0ELb0ELb1ELb1ELb1ELb1ELb0EEENS1_21CollectiveEpilogueFwdINS6_IJSA_SA_SB_EEES9_NS_10bfloat16_tESG_Li256ELb0ELb1ELb1ELb1EEENS1_19SingleTileSchedulerILb0ELb1ELb1ELi128EEEEEEEEEvNT_6ParamsE)
        /*00c8*/ 	.word	0x000000a8


	//----- nvinfo : EIATTR_FRAME_SIZE
	.align		4
.L_59:
        /*00cc*/ 	.byte	0x04, 0x11
        /*00ce*/ 	.short	(.L_61 - .L_60)
	.align		4
.L_60:
        /*00d0*/ 	.word	index@(_ZN7cutlass13device_kernelIN5flash11enable_sm90INS1_16FlashAttnFwdSm90INS1_25CollectiveMainloopFwdSm90ILi2EN4cute5tupleIJNS5_1CILi1EEES8_S8_EEENS6_IJNS7_ILi128EEENS7_ILi160EEENS7_ILi192EEEEEELi128ENS_12float_e4m3_tEfNS_4arch4Sm90ELb0ELb0ELb0ELb0ELb1ELb0ELb0ELb1ELb1ELb1ELb1ELb0EEENS1_21CollectiveEpilogueFwdINS6_IJSA_SA_SB_EEES9_NS_10bfloat16_tESG_Li256ELb0ELb1ELb1ELb1EEENS1_19SingleTileSchedulerILb0ELb1ELb1ELi128EEEEEEEEEvNT_6ParamsE)
        /*00d4*/ 	.word	0x00000010


	//----- nvinfo : EIATTR_MIN_STACK_SIZE
	.align		4
.L_61:
        /*00d8*/ 	.byte	0x04, 0x12
        /*00da*/ 	.short	(.L_63 - .L_62)
	.align		4
.L_62:
        /*00dc*/ 	.word	index@(_ZN7cutlass13device_kernelIN5flash11enable_sm90INS1_16FlashAttnFwdSm90INS1_25CollectiveMainloopFwdSm90ILi2EN4cute5tupleIJNS5_1CILi1EEES8_S8_EEENS6_IJNS7_ILi128EEENS7_ILi160EEENS7_ILi192EEEEEELi128ENS_12float_e4m3_tEfNS_4arch4Sm90ELb0ELb0ELb0ELb0ELb1ELb0ELb0ELb1ELb1ELb1ELb1ELb0EEENS1_21CollectiveEpilogueFwdINS6_IJSA_SA_SB_EEES9_NS_10bfloat16_tESG_Li256ELb0ELb1ELb1ELb1EEENS1_19SingleTileSchedulerILb0ELb1ELb1ELi128EEEEEEEEEvNT_6ParamsE)
        /*00e0*/ 	.word	0x00000010


	//----- nvinfo : EIATTR_MIN_STACK_SIZE
	.align		4
.L_63:
        /*00e4*/ 	.byte	0x04, 0x12
        /*00e6*/ 	.short	(.L_65 - .L_64)
	.align		4
.L_64:
        /*00e8*/ 	.word	index@(_ZN7cutlass13device_kernelIN5flash11enable_sm90INS1_16FlashAttnFwdSm90INS1_25CollectiveMainloopFwdSm90ILi2EN4cute5tupleIJNS5_1CILi1EEES8_S8_EEENS6_IJNS7_ILi128EEENS7_ILi160EEENS7_ILi192EEEEEELi128ENS_12float_e4m3_tEfNS_4arch4Sm90ELb0ELb0ELb0ELb1ELb1ELb0ELb0ELb1ELb1ELb1ELb1ELb0EEENS1_21CollectiveEpilogueFwdINS6_IJSA_SA_SB_EEES9_NS_10bfloat16_tESG_Li256ELb1ELb1ELb1ELb1EEENS1_36VarlenDynamicPersistentTileSchedulerILi128ELi160ELi256ELi128ELb1ELb1ELb1ELb0ELb1ELb1EEEEEEEEEvNT_6ParamsE)
        /*00ec*/ 	.word	0x00000030


	//----- nvinfo : EIATTR_MIN_STACK_SIZE
	.align		4
.L_65:
        /*00f0*/ 	.byte	0x04, 0x12
        /*00f2*/ 	.short	(.L_67 - .L_66)
	.align		4
.L_66:
        /*00f4*/ 	.word	index@(_ZN7cutlass13device_kernelIN5flash11enable_sm90INS1_16FlashAttnFwdSm90INS1_25CollectiveMainloopFwdSm90ILi2EN4cute5tupleIJNS5_1CILi1EEES8_S8_EEENS6_IJNS7_ILi128EEENS7_ILi160EEENS7_ILi192EEEEEELi128ENS_12float_e4m3_tEfNS_4arch4Sm90ELb0ELb0ELb0ELb1ELb1ELb1ELb0ELb1ELb1ELb1ELb1ELb0EEENS1_21CollectiveEpilogueFwdINS6_IJSA_SA_SB_EEES9_NS_10bfloat16_tESG_Li256ELb1ELb1ELb1ELb1EEENS1_36VarlenDynamicPersistentTileSchedulerILi128ELi160ELi256ELi128ELb1ELb1ELb1ELb0ELb1ELb1EEEEEEEEEvNT_6ParamsE)
        /*00f8*/ 	.word	0x00000058


	//----- nvinfo : EIATTR_MIN_STACK_SIZE
	.align		4
.L_67:
        /*00fc*/ 	.byte	0x04, 0x12
        /*00fe*/ 	.short	(.L_69 - .L_68)
	.align		4
.L_68:
        /*0100*/ 	.word	index@(_ZN7cutlass13device_kernelIN5flash11enable_sm90INS1_16FlashAttnFwdSm90INS1_25CollectiveMainloopFwdSm90ILi2EN4cute5tupleIJNS5_1CILi1EEES8_S8_EEENS6_IJNS7_ILi128EEESA_NS7_ILi192EEEEEELi128ENS_12float_e4m3_tEfNS_4arch4Sm90ELb0ELb1ELb0ELb0ELb1ELb0ELb0ELb1ELb1ELb1ELb1ELb0EEENS1_21CollectiveEpilogueFwdINS6_IJSA_SA_SA_EEES9_NS_10bfloat16_tESF_Li256ELb0ELb1ELb1ELb1EEENS1_19SingleTileSchedulerILb0ELb1ELb1ELi128EEEEEEEEEvNT_6ParamsE)
        /*0104*/ 	.word	0x00000010


	//----- nvinfo : EIATTR_MIN_STACK_SIZE
	.align		4
.L_69:
        /*0108*/ 	.byte	0x04, 0x12
        /*010a*/ 	.short	(.L_71 - .L_70)
	.align		4
.L_70:
        /*010c*/ 	.word	index@(_ZN7cutlass13device_kernelIN5flash11enable_sm90INS1_16FlashAttnFwdSm90INS1_25CollectiveMainloopFwdSm90ILi2EN4cute5tupleIJNS5_1CILi1EEES8_S8_EEENS6_IJNS7_ILi128EEESA_NS7_ILi192EEEEEELi128ENS_12float_e4m3_tEfNS_4arch4Sm90ELb0ELb1ELb0ELb1ELb1ELb0ELb0ELb1ELb1ELb1ELb1ELb0EEENS1_21CollectiveEpilogueFwdINS6_IJSA_SA_SA_EEES9_NS_10bfloat16_tESF_Li256ELb1ELb1ELb1ELb1EEENS1_36VarlenDynamicPersistentTileSchedulerILi128ELi128ELi256ELi128ELb1ELb1ELb1ELb1ELb0ELb1EEEEEEEEEvNT_6ParamsE)
        /*0110*/ 	.word	0x00000018


	//----- nvinfo : EIATTR_MIN_STACK_SIZE
	.align		4
.L_71:
        /*0114*/ 	.byte	0x04, 0x12
        /*0116*/ 	.short	(.L_73 - .L_72)
	.align		4
.L_72:
        /*0118*/ 	.word	index@(_ZN7cutlass13device_kernelIN5flash11enable_sm90INS1_16FlashAttnFwdSm90INS1_25CollectiveMainloopFwdSm90ILi2EN4cute5tupleIJNS5_1CILi1EEES8_S8_EEENS6_IJNS7_ILi128EEESA_NS7_ILi192EEEEEELi128ENS_12float_e4m3_tEfNS_4arch4Sm90ELb0ELb1ELb0ELb1ELb1ELb1ELb0ELb1ELb1ELb1ELb1ELb0EEENS1_21CollectiveEpilogueFwdINS6_IJSA_SA_SA_EEES9_NS_10bfloat16_tESF_Li256ELb1ELb1ELb1ELb1EEENS1_36VarlenDynamicPersistentTileSchedulerILi128ELi128ELi256ELi128ELb1ELb1ELb1ELb1ELb0ELb1EEEEEEEEEvNT_6ParamsE)
        /*011c*/ 	.word	0x00000060


	//----- nvinfo : EIATTR_MIN_STACK_SIZE
	.align		4
.L_73:
        /*0120*/ 	.byte	0x04, 0x12
        /*0122*/ 	.short	(.L_75 - .L_74)
	.align		4
.L_74:
        /*0124*/ 	.word	index@(_ZN7cutlass13device_kernelIN5flash11enable_sm90INS1_16FlashAttnFwdSm90INS1_25CollectiveMainloopFwdSm90ILi2EN4cute5tupleIJNS5_1CILi1EEES8_S8_EEENS6_IJNS7_ILi128EEENS7_ILi160EEENS7_ILi192EEEEEELi128ENS_12float_e4m3_tEfNS_4arch4Sm90ELb1ELb0ELb0ELb0ELb1ELb0ELb0ELb1ELb1ELb1ELb1ELb0EEENS1_21CollectiveEpilogueFwdINS6_IJSA_SA_SB_EEES9_NS_10bfloat16_tESG_Li256ELb0ELb1ELb1ELb1EEENS1_19SingleTileSchedulerILb0ELb1ELb1ELi128EEEEEEEEEvNT_6ParamsE)
        /*0128*/ 	.word	0x00000018


	//----- nvinfo : EIATTR_MIN_STACK_SIZE
	.align		4
.L_75:
        /*012c*/ 	.byte	0x04, 0x12
        /*012e*/ 	.short	(.L_77 - .L_76)
	.align		4
.L_76:
        /*0130*/ 	.word	index@(_ZN7cutlass13device_kernelIN5flash11enable_sm90INS1_16FlashAttnFwdSm90INS1_25CollectiveMainloopFwdSm90ILi2EN4cute5tupleIJNS5_1CILi1EEES8_S8_EEENS6_IJNS7_ILi128EEENS7_ILi160EEENS7_ILi192EEEEEELi128ENS_12float_e4m3_tEfNS_4arch4Sm90ELb1ELb0ELb0ELb1ELb1ELb0ELb0ELb1ELb1ELb1ELb1ELb0EEENS1_21CollectiveEpilogueFwdINS6_IJSA_SA_SB_EEES9_NS_10bfloat16_tESG_Li256ELb1ELb1ELb1ELb1EEENS1_36VarlenDynamicPersistentTileSchedulerILi128ELi160ELi256ELi128ELb1ELb1ELb1ELb1ELb1ELb1EEEEEEEEEvNT_6ParamsE)
        /*0134*/ 	.word	0x00000030


	//----- nvinfo : EIATTR_MIN_STACK_SIZE
	.align		4
.L_77:
        /*0138*/ 	.byte	0x04, 0x12
        /*013a*/ 	.short	(.L_79 - .L_78)
	.align		4
.L_78:
        /*013c*/ 	.word	index@(_ZN7cutlass13device_kernelIN5flash11enable_sm90INS1_16FlashAttnFwdSm90INS1_25CollectiveMainloopFwdSm90ILi2EN4cute5tupleIJNS5_1CILi1EEES8_S8_EEENS6_IJNS7_ILi128EEENS7_ILi160EEENS7_ILi192EEEEEELi128ENS_12float_e4m3_tEfNS_4arch4Sm90ELb1ELb0ELb0ELb1ELb1ELb1ELb0ELb1ELb1ELb1ELb1ELb0EEENS1_21CollectiveEpilogueFwdINS6_IJSA_SA_SB_EEES9_NS_10bfloat16_tESG_Li256ELb1ELb1ELb1ELb1EEENS1_36VarlenDynamicPersistentTileSchedulerILi128ELi160ELi256ELi128ELb1ELb1ELb1ELb1ELb1ELb1EEEEEEEEEvNT_6ParamsE)
        /*0140*/ 	.word	0x00000058
.L_79:


//--------------------- .nv.compat                --------------------------
	.section	.nv.compat,"",@"SHT_CUDA_COMPAT_INFO"
	.align	4
        /*0000*/ 	.byte	0x02, 0x09, 0x01, 0x00, 0x02, 0x02, 0x04, 0x00, 0x02, 0x05, 0x05, 0x00, 0x03, 0x07, 0x01, 0x01
        /*0010*/ 	.byte	0x02, 0x03, 0x01, 0x00, 0x02, 0x06, 0x01, 0x00, 0x04, 0x0b, 0x08, 0x00, 0x00, 0x00, 0x00, 0x00
        /*0020*/ 	.byte	0x00, 0x00, 0x00, 0x00


//--------------------- .nv.info._ZN7cutlass13device_kernelIN5flash11enable_sm90INS1_16FlashAttnFwdSm90INS1_25CollectiveMainloopFwdSm90ILi2EN4cute5tupleIJNS5_1CILi1EEES8_S8_EEENS6_IJNS7_ILi128EEENS7_ILi160EEENS7_ILi192EEEEEELi128ENS_12float_e4m3_tEfNS_4arch4Sm90ELb0ELb0ELb0ELb0ELb1ELb0ELb0ELb1ELb1ELb1ELb1ELb0EEENS1_21CollectiveEpilogueFwdINS6_IJSA_SA_SB_EEES9_NS_10bfloat16_tESG_Li256ELb0ELb1ELb1ELb1EEENS1_19SingleTileSchedulerILb0ELb1ELb1ELi128EEEEEEEEEvNT_6ParamsE --------------------------
	.section	.nv.info._ZN7cutlass13device_kernelIN5flash11enable_sm90INS1_16FlashAttnFwdSm90INS1_25CollectiveMainloopFwdSm90ILi2EN4cute5tupleIJNS5_1CILi1EEES8_S8_EEENS6_IJNS7_ILi128EEENS7_ILi160EEENS7_ILi192EEEEEELi128ENS_12float_e4m3_tEfNS_4arch4Sm90ELb0ELb0ELb0ELb0ELb1ELb0ELb0ELb1ELb1ELb1ELb1ELb0EEENS1_21CollectiveEpilogueFwdINS6_IJSA_SA_SB_EEES9_NS_10bfloat16_tESG_Li256ELb0ELb1ELb1ELb1EEENS1_19SingleTileSchedulerILb0ELb1ELb1ELi128EEEEEEEEEvNT_6ParamsE,"",@"SHT_CUDA_INFO"
	.sectionflags	@""
	.align	4


	//----- nvinfo : EIATTR_CUDA_API_VERSION
	.align		4
        /*0000*/ 	.byte	0x04, 0x37
        /*0002*/ 	.short	(.L_81 - .L_80)
.L_80:
        /*0004*/ 	.word	0x00000082


	//----- nvinfo : EIATTR_KPARAM_INFO
	.align		4
.L_81:
        /*0008*/ 	.byte	0x04, 0x17
        /*000a*/ 	.short	(.L_83 - .L_82)
.L_82:
        /*000c*/ 	.word	0x00000000
        /*0010*/ 	.short	0x0000
        /*0012*/ 	.short	0x0070
        /*0014*/ 	.byte	0x00, 0xf0, 0x01, 0x28


	//----- nvinfo : EIATTR_SPARSE_MMA_MASK
	.align		4
.L_83:
        /*0018*/ 	.byte	0x03, 0x50
        /*001a*/ 	.short	0x0000


	//----- nvinfo : EIATTR_MAXREG_COUNT
	.align		4
        /*001c*/ 	.byte	0x03, 0x1b
        /*001e*/ 	.short	0x00a8


	//----- nvinfo : EIATTR_NUM_BARRIERS
	.align		4
        /*0020*/ 	.byte	0x02, 0x4c
        /*0022*/ 	.byte	0x10
	.zero		1


	//----- nvinfo : EIATTR_EXTERNS
	.align		4
        /*0024*/ 	.byte	0x04, 0x0f
        /*0026*/ 	.short	(.L_85 - .L_84)


	//   ....[0]....
	.align		4
.L_84:
        /*0028*/ 	.word	index@(__assertfail)


	//----- nvinfo : EIATTR_ANNOTATIONS
	.align		4
.L_85:
        /*002c*/ 	.byte	0x04, 0x55
        /*002e*/ 	.short	(.L_87 - .L_86)


	//   ....[0]....
.L_86:
        /*0030*/ 	.word	0x00000001
        /*0034*/ 	.byte	0xd0, 0xb5, 0x00, 0x00, 0x01, 0x00, 0x00, 0x00, 0x60, 0xb8, 0x00, 0x00, 0x01, 0x00, 0x00, 0x00
        /*0044*/ 	.byte	0x10, 0xba, 0x00, 0x00, 0x01, 0x00, 0x00, 0x00, 0x80, 0xba, 0x00, 0x00, 0x01, 0x00, 0x00, 0x00
        /*0054*/ 	.byte	0x30, 0xd3, 0x00, 0x00, 0x01, 0x00, 0x00, 0x00, 0xb0, 0xe2, 0x00, 0x00, 0x01, 0x00, 0x00, 0x00
        /*0064*/ 	.byte	0xc0, 0xe2, 0x00, 0x00, 0x01, 0x00, 0x00, 0x00, 0xd0, 0xe2, 0x00, 0x00, 0x01, 0x00, 0x00, 0x00
        /*0074*/ 	.byte	0xa0, 0xe9, 0x00, 0x00, 0x01, 0x00, 0x00, 0x00, 0xb0, 0xe9, 0x00, 0x00, 0x01, 0x00, 0x00, 0x00
        /*0084*/ 	.byte	0x30, 0xea, 0x00, 0x00


	//----- nvinfo : EIATTR_MERCURY_ISA_VERSION
	.align		4
.L_87:
        /*0088*/ 	.byte	0x03, 0x5f
        /*008a*/ 	.short	0x0101


	//----- nvinfo : EIATTR_INT_WARP_WIDE_INSTR_OFFSETS
	.align		4
        /*008c*/ 	.byte	0x04, 0x31
        /*008e*/ 	.short	(.L_89 - .L_88)


	//   ....[0]....
.L_88:
        /*0090*/ 	.word	0x000000c0


	//   ....[1]....
        /*0094*/ 	.word	0x000000d0


	//   ....[2]....
        /*0098*/ 	.word	0x00000170


	//----- nvinfo : EIATTR_COOP_GROUP_MASK_REGIDS
	.align		4
.L_89:
        /*009c*/ 	.byte	0x04, 0x29
        /*009e*/ 	.short	(.L_91 - .L_90)


	//   ....[0]....
.L_90:
        /*00a0*/ 	.word	0xffffffff


	//   ....[1]....
        /*00a4*/ 	.word	0xffffffff


	//   ....[2]....
        /*00a8*/ 	.word	0xffffffff


	//   ....[3]....
        /*00ac*/ 	.word	0xffffffff


	//   ....[4]....
        /*00b0*/ 	.word	0xffffffff


	//   ....[5]....
        /*00b4*/ 	.word	0xffffffff


	//   ....[6]....
        /*00b8*/ 	.word	0xffffffff


	//   ....[7]....
        /*00bc*/ 	.word	0xffffffff


	//   ....[8]....
        /*00c0*/ 	.word	0xffffffff


	//   ....[9]....
        /*00c4*/ 	.word	0xffffffff


	//   ....[10]....
        /*00c8*/ 	.word	0xffffffff


	//   ....[11]....
        /*00cc*/ 	.word	0xffffffff


	//   ....[12]....
        /*00d0*/ 	.word	0xffffffff


	//   ....[13]....
        /*00d4*/ 	.word	0xffffffff


	//   ....[14]....
        /*00d8*/ 	.word	0xffffffff


	//   ....[15]....
        /*00dc*/ 	.word	0xffffffff


	//   ....[16]....
        /*00e0*/ 	.word	0xffffffff


	//   ....[17]....
        /*00e4*/ 	.word	0xffffffff


	//   ....[18]....
        /*00e8*/ 	.word	0xffffffff


	//   ....[19]....
        /*00ec*/ 	.word	0xffffffff


	//   ....[20]....
        /*00f0*/ 	.word	0xffffffff


	//   ....[21]....
        /*00f4*/ 	.word	0xffffffff


	//   ....[22]....
        /*00f8*/ 	.word	0xffffffff


	//   ....[23]....
        /*00fc*/ 	.word	0xffffffff


	//   ....[24]....
        /*0100*/ 	.word	0xffffffff


	//   ....[25]....
        /*0104*/ 	.word	0xffffffff


	//   ....[26]....
        /*0108*/ 	.word	0xffffffff


	//   ....[27]....
        /*010c*/ 	.word	0xffffffff


	//   ....[28]....
        /*0110*/ 	.word	0xffffffff


	//   ....[29]....
        /*0114*/ 	.word	0xffffffff


	//   ....[30]....
        /*0118*/ 	.word	0xffffffff


	//   ....[31]....
        /*011c*/ 	.word	0xffffffff


	//   ....[32]....
        /*0120*/ 	.word	0xffffffff


	//   ....[33]....
        /*0124*/ 	.word	0xffffffff


	//   ....[34]....
        /*0128*/ 	.word	0xffffffff


	//   ....[35]....
        /*012c*/ 	.word	0xffffffff


	//   ....[36]....
        /*0130*/ 	.word	0xffffffff


	//   ....[37]....
        /*0134*/ 	.word	0xffffffff


	//   ....[38]....
        /*0138*/ 	.word	0xffffffff


	//   ....[39]....
        /*013c*/ 	.word	0xffffffff


	//   ....[40]....
        /*0140*/ 	.word	0xffffffff


	//   ....[41]....
        /*0144*/ 	.word	0xffffffff


	//   ....[42]....
        /*0148*/ 	.word	0xffffffff


	//   ....[43]....
        /*014c*/ 	.word	0xffffffff


	//   ....[44]....
        /*0150*/ 	.word	0xffffffff


	//   ....[45]....
        /*0154*/ 	.word	0xffffffff


	//   ....[46]....
        /*0158*/ 	.word	0xffffffff


	//   ....[47]....
        /*015c*/ 	.word	0xffffffff


	//   ....[48]....
        /*0160*/ 	.word	0xffffffff


	//   ....[49]....
        /*0164*/ 	.word	0xffffffff


	//   ....[50]....
        /*0168*/ 	.word	0xffffffff


	//   ....[51]....
        /*016c*/ 	.word	0xffffffff


	//   ....[52]....
        /*0170*/ 	.word	0xffffffff


	//   ....[53]....
        /*0174*/ 	.word	0xffffffff


	//   ....[54]....
        /*0178*/ 	.word	0xffffffff


	//   ....[55]....
        /*017c*/ 	.word	0xffffffff


	//   ....[56]....
        /*0180*/ 	.word	0xffffffff


	//   ....[57]....
        /*0184*/ 	.word	0xffffffff


	//   ....[58]....
        /*0188*/ 	.word	0xffffffff


	//   ....[59]....
        /*018c*/ 	.word	0xffffffff


	//   ....[60]....
        /*0190*/ 	.word	0xffffffff


	//   ....[61]....
        /*0194*/ 	.word	0xffffffff


	//   ....[62]....
        /*0198*/ 	.word	0xffffffff


	//   ....[63]....
        /*019c*/ 	.word	0xffffffff


	//   ....[64]....
        /*01a0*/ 	.word	0xffffffff


	//   ....[65]....
        /*01a4*/ 	.word	0xffffffff


	//   ....[66]....
        /*01a8*/ 	.word	0xffffffff


	//   ....[67]....
        /*01ac*/ 	.word	0xffffffff


	//   ....[68]....
        /*01b0*/ 	.word	0xffffffff


	//   ....[69]....
        /*01b4*/ 	.word	0xffffffff


	//   ....[70]....
        /*01b8*/ 	.word	0xffffffff


	//   ....[71]....
        /*01bc*/ 	.word	0xffffffff


	//   ....[72]....
        /*01c0*/ 	.word	0xffffffff


	//   ....[73]....
        /*01c4*/ 	.word	0xffffffff


	//   ....[74]....
        /*01c8*/ 	.word	0xffffffff


	//   ....[75]....
        /*01cc*/ 	.word	0xffffffff


	//   ....[76]....
        /*01d0*/ 	.word	0xffffffff


	//   ....[77]....
        /*01d4*/ 	.word	0xffffffff


	//   ....[78]....
        /*01d8*/ 	.word	0xffffffff


	//   ....[79]....
        /*01dc*/ 	.word	0xffffffff


	//   ....[80]....
        /*01e0*/ 	.word	0xffffffff


	//   ....[81]....
        /*01e4*/ 	.word	0xffffffff


	//   ....[82]....
        /*01e8*/ 	.word	0xffffffff


	//   ....[83]....
        /*01ec*/ 	.word	0xffffffff


	//   ....[84]....
        /*01f0*/ 	.word	0xffffffff


	//   ....[85]....
        /*01f4*/ 	.word	0xffffffff


	//   ....[86]....
        /*01f8*/ 	.word	0xffffffff


	//   ....[87]....
        /*01fc*/ 	.word	0xffffffff


	//   ....[88]....
        /*0200*/ 	.word	0xffffffff


	//   ....[89]....
        /*0204*/ 	.word	0xffffffff


	//   ....[90]....
        /*0208*/ 	.word	0xffffffff


	//   ....[91]....
        /*020c*/ 	.word	0xffffffff


	//   ....[92]....
        /*0210*/ 	.word	0xffffffff


	//   ....[93]....
        /*0214*/ 	.word	0xffffffff


	//   ....[94]....
        /*0218*/ 	.word	0xffffffff


	//   ....[95]....
        /*021c*/ 	.word	0xffffffff


	//   ....[96]....
        /*0220*/ 	.word	0xffffffff


	//   ....[97]....
        /*0224*/ 	.word	0xffffffff


	//   ....[98]....
        /*0228*/ 	.word	0xffffffff


	//   ....[99]....
        /*022c*/ 	.word	0xffffffff


	//   ....[100]....
        /*0230*/ 	.word	0xffffffff


	//   ....[101]....
        /*0234*/ 	.word	0xffffffff


	//   ....[102]....
        /*0238*/ 	.word	0xffffffff


	//   ....[103]....
        /*023c*/ 	.word	0xffffffff


	//   ....[104]....
        /*0240*/ 	.word	0xffffffff


	//   ....[105]....
        /*0244*/ 	.word	0xffffffff


	//   ....[106]....
        /*0248*/ 	.word	0xffffffff


	//   ....[107]....
        /*024c*/ 	.word	0xffffffff


	//   ....[108]....
        /*0250*/ 	.word	0xffffffff


	//   ....[109]....
        /*0254*/ 	.word	0xffffffff


	//   ....[110]....
        /*0258*/ 	.word	0xffffffff


	//   ....[111]....
        /*025c*/ 	.word	0xffffffff


	//   ....[112]....
        /*0260*/ 	.word	0xffffffff


	//   ....[113]....
        /*0264*/ 	.word	0xffffffff


	//   ....[114]....
        /*0268*/ 	.word	0xffffffff


	//   ....[115]....
        /*026c*/ 	.word	0xffffffff


	//   ....[116]....
        /*0270*/ 	.word	0xffffffff


	//   ....[117]....
        /*0274*/ 	.word	0xffffffff


	//   ....[118]....
        /*0278*/ 	.word	0xffffffff


	//   ....[119]....
        /*027c*/ 	.word	0xffffffff


	//   ....[120]....
        /*0280*/ 	.word	0xffffffff


	//   ....[121]....
        /*0284*/ 	.word	0xffffffff


	//   ....[122]....
        /*0288*/ 	.word	0xffffffff


	//   ....[123]....
        /*028c*/ 	.word	0xffffffff


	//   ....[124]....
        /*0290*/ 	.word	0xffffffff


	//   ....[125]....
        /*0294*/ 	.word	0xffffffff


	//   ....[126]....
        /*0298*/ 	.word	0xffffffff


	//   ....[127]....
        /*029c*/ 	.word	0xffffffff


	//   ....[128]....
        /*02a0*/ 	.word	0xffffffff


	//   ....[129]....
        /*02a4*/ 	.word	0xffffffff


	//   ....[130]....
        /*02a8*/ 	.word	0xffffffff


	//   ....[131]....
        /*02ac*/ 	.word	0xffffffff


	//   ....[132]....
        /*02b0*/ 	.word	0xffffffff


	//   ....[133]....
        /*02b4*/ 	.word	0xffffffff


	//   ....[134]....
        /*02b8*/ 	.word	0xffffffff


	//   ....[135]....
        /*02bc*/ 	.word	0xffffffff


	//   ....[136]....
        /*02c0*/ 	.word	0xffffffff


	//   ....[137]....
        /*02c4*/ 	.word	0xffffffff


	//   ....[138]....
        /*02c8*/ 	.word	0xffffffff


	//   ....[139]....
        /*02cc*/ 	.word	0xffffffff


	//   ....[140]....
        /*02d0*/ 	.word	0xffffffff


	//   ....[141]....
        /*02d4*/ 	.word	0x0500000f


	//   ....[142]....
        /*02d8*/ 	.word	0x0500000f


	//   ....[143]....
        /*02dc*/ 	.word	0x0500000f


	//   ....[144]....
        /*02e0*/ 	.word	0x0500000f


	//   ....[145]....
        /*02e4*/ 	.word	0x0500000f


	//   ....[146]....
        /*02e8*/ 	.word	0x0500000f


	//   ....[147]....
        /*02ec*/ 	.word	0x0500000f


	//   ....[148]....
        /*02f0*/ 	.word	0x0500000f


	//   ....[149]....
        /*02f4*/ 	.word	0x0500000f


	//   ....[150]....
        /*02f8*/ 	.word	0x0500000f


	//   ....[151]....
        /*02fc*/ 	.word	0x0500000f


	//   ....[152]....
        /*0300*/ 	.word	0x0500000f


	//   ....[153]....
        /*0304*/ 	.word	0x0500000f


	//   ....[154]....
        /*0308*/ 	.word	0x0500000f


	//   ....[155]....
        /*030c*/ 	.word	0x0500000f


	//   ....[156]....
        /*0310*/ 	.word	0x0500000f


	//   ....[157]....
        /*0314*/ 	.word	0x0500000f


	//   ....[158]....
        /*0318*/ 	.word	0x0500000f


	//   ....[159]....
        /*031c*/ 	.word	0x0500000f


	//   ....[160]....
        /*0320*/ 	.word	0x0500000f


	//   ....[161]....
        /*0324*/ 	.word	0x0500000f


	//   ....[162]....
        /*0328*/ 	.word	0x0500000f


	//   ....[163]....
        /*032c*/ 	.word	0x0500000f


	//   ....[164]....
        /*0330*/ 	.word	0x0500000f


	//   ....[165]....
        /*0334*/ 	.word	0x0500000f


	//   ....[166]....
        /*0338*/ 	.word	0x0500000f


	//   ....[167]....
        /*033c*/ 	.word	0x0500000f


	//   ....[168]....
        /*0340*/ 	.word	0x0500000f


	//   ....[169]....
        /*0344*/ 	.word	0x0500000f


	//   ....[170]....
        /*0348*/ 	.word	0x0500000f


	//   ....[171]....
        /*034c*/ 	.word	0x0500000f


	//   ....[172]....
        /*0350*/ 	.word	0x0500000f


	//   ....[173]....
        /*0354*/ 	.word	0x0500000f


	//   ....[174]....
        /*0358*/ 	.word	0x0500000f


	//   ....[175]....
        /*035c*/ 	.word	0x0500000f


	//   ....[176]....
        /*0360*/ 	.word	0x0500000f


	//   ....[177]....
        /*0364*/ 	.word	0x0500000f


	//   ....[178]....
        /*0368*/ 	.word	0x0500000f


	//   ....[179]....
        /*036c*/ 	.word	0x0500000f


	//   ....[180]....
        /*0370*/ 	.word	0x0500000f


	//   ....[181]....
        /*0374*/ 	.word	0x0500000f


	//   ....[182]....
        /*0378*/ 	.word	0x0500000f


	//   ....[183]....
        /*037c*/ 	.word	0x0500000f


	//   ....[184]....
        /*0380*/ 	.word	0x0500000f


	//   ....[185]....
        /*0384*/ 	.word	0x0500000f


	//   ....[186]....
        /*0388*/ 	.word	0x0500000f


	//   ....[187]....
        /*038c*/ 	.word	0x0500000f


	//   ....[188]....
        /*0390*/ 	.word	0x0500000f


	//   ....[189]....
        /*0394*/ 	.word	0x0500000f


	//----- nvinfo : EIATTR_COOP_GROUP_INSTR_OFFSETS
	.align		4
.L_91:
        /*0398*/ 	.byte	0x04, 0x28
        /*039a*/ 	.short	(.L_93 - .L_92)


	//   ....[0]....
.L_92:
        /*039c*/ 	.word	0x00000070


	//   ....[1]....
        /*03a0*/ 	.word	0x000000b0


	//   ....[2]....
        /*03a4*/ 	.word	0x000002d0


	//   ....[3]....
        /*03a8*/ 	.word	0x00000430


	//   ....[4]....
        /*03ac*/ 	.word	0x00000550


	//   ....[5]....
        /*03b0*/ 	.word	0x000006b0


	//   ....[6]....
        /*03b4*/ 	.word	0x000013c0


	//   ....[7]....
        /*03b8*/ 	.word	0x00002ef0


	//   ....[8]....
        /*03bc*/ 	.word	0x00002ff0


	//   ....[9]....
        /*03c0*/ 	.word	0x00003490


	//   ....[10]....
        /*03c4*/ 	.word	0x00003540


	//   ....[11]....
        /*03c8*/ 	.word	0x00005ff0


	//   ....[12]....
        /*03cc*/ 	.word	0x00006000


	//   ....[13]....
        /*03d0*/ 	.word	0x00006060


	//   ....[14]....
        /*03d4*/ 	.word	0x00006080


	//   ....[15]....
        /*03d8*/ 	.word	0x00007b60


	//   ....[16]....
        /*03dc*/ 	.word	0x00007b70


	//   ....[17]....
        /*03e0*/ 	.word	0x00007bf0


	//   ....[18]....
        /*03e4*/ 	.word	0x00007c00


	//   ....[19]....
        /*03e8*/ 	.word	0x00008ab0


	//   ....[20]....
        /*03ec*/ 	.word	0x00008ac0


	//   ....[21]....
        /*03f0*/ 	.word	0x00008ad0


	//   ....[22]....
        /*03f4*/ 	.word	0x00008af0


	//   ....[23]....
        /*03f8*/ 	.word	0x00008b00


	//   ....[24]....
        /*03fc*/ 	.word	0x00008b10


	//   ....[25]....
        /*0400*/ 	.word	0x00008b20


	//   ....[26]....
        /*0404*/ 	.word	0x00008b40


	//   ....[27]....
        /*0408*/ 	.word	0x00008b50


	//   ....[28]....
        /*040c*/ 	.word	0x00008b60


	//   ....[29]....
        /*0410*/ 	.word	0x00008b70


	//   ....[30]....
        /*0414*/ 	.word	0x00008b80


	//   ....[31]....
        /*0418*/ 	.word	0x00008b90


	//   ....[32]....
        /*041c*/ 	.word	0x00008bb0


	//   ....[33]....
        /*0420*/ 	.word	0x00008bc0


	//   ....[34]....
        /*0424*/ 	.word	0x00008bd0


	//   ....[35]....
        /*0428*/ 	.word	0x00008be0


	//   ....[36]....
        /*042c*/ 	.word	0x00008bf0


	//   ....[37]....
        /*0430*/ 	.word	0x00008c00


	//   ....[38]....
        /*0434*/ 	.word	0x00008c10


	//   ....[39]....
        /*0438*/ 	.word	0x00008c20


	//   ....[40]....
        /*043c*/ 	.word	0x00008c30


	//   ....[41]....
        /*0440*/ 	.word	0x00008c40


	//   ....[42]....
        /*0444*/ 	.word	0x00008c50


	//   ....[43]....
        /*0448*/ 	.word	0x00008c60


	//   ....[44]....
        /*044c*/ 	.word	0x00008c70


	//   ....[45]....
        /*0450*/ 	.word	0x00008c80


	//   ....[46]....
        /*0454*/ 	.word	0x00008ca0


	//   ....[47]....
        /*0458*/ 	.word	0x00008cb0


	//   ....[48]....
        /*045c*/ 	.word	0x00008cc0


	//   ....[49]....
        /*0460*/ 	.word	0x00008cd0


	//   ....[50]....
        /*0464*/ 	.word	0x00008ce0


	//   ....[51]....
        /*0468*/ 	.word	0x00008cf0


	//   ....[52]....
        /*046c*/ 	.word	0x00008d00


	//   ....[53]....
        /*0470*/ 	.word	0x00008d10


	//   ....[54]....
        /*0474*/ 	.word	0x00008d20


	//   ....[55]....
        /*0478*/ 	.word	0x00008d30


	//   ....[56]....
        /*047c*/ 	.word	0x00008d50


	//   ....[57]....
        /*0480*/ 	.word	0x00008d60


	//   ....[58]....
        /*0484*/ 	.word	0x00008d70


	//   ....[59]....
        /*0488*/ 	.word	0x00008d80


	//   ....[60]....
        /*048c*/ 	.word	0x00008d90


	//   ....[61]....
        /*0490*/ 	.word	0x00008da0


	//   ....[62]....
        /*0494*/ 	.word	0x00008db0


	//   ....[63]....
        /*0498*/ 	.word	0x00008dc0


	//   ....[64]....
        /*049c*/ 	.word	0x00008dd0


	//   ....[65]....
        /*04a0*/ 	.word	0x00008de0


	//   ....[66]....
        /*04a4*/ 	.word	0x00008df0


	//   ....[67]....
        /*04a8*/ 	.word	0x00008e00


	//   ....[68]....
        /*04ac*/ 	.word	0x00008e10


	//   ....[69]....
        /*04b0*/ 	.word	0x00008e40


	//   ....[70]....
        /*04b4*/ 	.word	0x00008e70


	//   ....[71]....
        /*04b8*/ 	.word	0x00008ea0


	//   ....[72]....
        /*04bc*/ 	.word	0x00008ed0


	//   ....[73]....
        /*04c0*/ 	.word	0x00008f10


	//   ....[74]....
        /*04c4*/ 	.word	0x00008f40


	//   ....[75]....
        /*04c8*/ 	.word	0x00008f70


	//   ....[76]....
        /*04cc*/ 	.word	0x00008fa0


	//   ....[77]....
        /*04d0*/ 	.word	0x00008fd0


	//   ....[78]....
        /*04d4*/ 	.word	0x00008fe0


	//   ....[79]....
        /*04d8*/ 	.word	0x00009000


	//   ....[80]....
        /*04dc*/ 	.word	0x00009010


	//   ....[81]....
        /*04e0*/ 	.word	0x00009020


	//   ....[82]....
        /*04e4*/ 	.word	0x00009030


	//   ....[83]....
        /*04e8*/ 	.word	0x00009490


	//   ....[84]....
        /*04ec*/ 	.word	0x000094d0


	//   ....[85]....
        /*04f0*/ 	.word	0x00009510


	//   ....[86]....
        /*04f4*/ 	.word	0x00009550


	//   ....[87]....
        /*04f8*/ 	.word	0x00009580


	//   ....[88]....
        /*04fc*/ 	.word	0x000095c0


	//   ....[89]....
        /*0500*/ 	.word	0x00009c80


	//   ....[90]....
        /*0504*/ 	.word	0x00009cb0


	//   ....[91]....
        /*0508*/ 	.word	0x0000a800


	//   ....[92]....
        /*050c*/ 	.word	0x0000be10


	//   ....[93]....
        /*0510*/ 	.word	0x0000be50


	//   ....[94]....
        /*0514*/ 	.word	0x0000be90


	//   ....[95]....
        /*0518*/ 	.word	0x0000bf20


	//   ....[96]....
        /*051c*/ 	.word	0x0000bf30


	//   ....[97]....
        /*0520*/ 	.word	0x0000bfa0


	//   ....[98]....
        /*0524*/ 	.word	0x0000bfb0


	//   ....[99]....
        /*0528*/ 	.word	0x0000bfc0


	//   ....[100]....
        /*052c*/ 	.word	0x0000c030


	//   ....[101]....
        /*0530*/ 	.word	0x0000c0b0


	//   ....[102]....
        /*0534*/ 	.word	0x0000c540


	//   ....[103]....
        /*0538*/ 	.word	0x0000c580


	//   ....[104]....
        /*053c*/ 	.word	0x0000c5b0


	//   ....[105]....
        /*0540*/ 	.word	0x0000c5c0


	//   ....[106]....
        /*0544*/ 	.word	0x0000c610


	//   ....[107]....
        /*0548*/ 	.word	0x0000c690


	//   ....[108]....
        /*054c*/ 	.word	0x0000c6b0


	//   ....[109]....
        /*0550*/ 	.word	0x0000c730


	//   ....[110]....
        /*0554*/ 	.word	0x0000c750


	//   ....[111]....
        /*0558*/ 	.word	0x0000c7e0


	//   ....[112]....
        /*055c*/ 	.word	0x0000ce10


	//   ....[113]....
        /*0560*/ 	.word	0x0000ce40


	//   ....[114]....
        /*0564*/ 	.word	0x0000ce70


	//   ....[115]....
        /*0568*/ 	.word	0x0000ced0


	//   ....[116]....
        /*056c*/ 	.word	0x0000cf60


	//   ....[117]....
        /*0570*/ 	.word	0x0000cf80


	//   ....[118]....
        /*0574*/ 	.word	0x0000d020


	//   ....[119]....
        /*0578*/ 	.word	0x0000d040


	//   ....[120]....
        /*057c*/ 	.word	0x0000d8f0


	//   ....[121]....
        /*0580*/ 	.word	0x0000d910


	//   ....[122]....
        /*0584*/ 	.word	0x0000d930


	//   ....[123]....
        /*0588*/ 	.word	0x0000d940


	//   ....[124]....
        /*058c*/ 	.word	0x0000d990


	//   ....[125]....
        /*0590*/ 	.word	0x0000d9a0


	//   ....[126]....
        /*0594*/ 	.word	0x0000d9f0


	//   ....[127]....
        /*0598*/ 	.word	0x0000da00


	//   ....[128]....
        /*059c*/ 	.word	0x0000da10


	//   ....[129]....
        /*05a0*/ 	.word	0x0000da60


	//   ....[130]....
        /*05a4*/ 	.word	0x0000de60


	//   ....[131]....
        /*05a8*/ 	.word	0x0000de80


	//   ....[132]....
        /*05ac*/ 	.word	0x0000de90


	//   ....[133]....
        /*05b0*/ 	.word	0x0000deb0


	//   ....[134]....
        /*05b4*/ 	.word	0x0000ded0


	//   ....[135]....
        /*05b8*/ 	.word	0x0000df20


	//   ....[136]....
        /*05bc*/ 	.word	0x0000df40


	//   ....[137]....
        /*05c0*/ 	.word	0x0000df50


	//   ....[138]....
        /*05c4*/ 	.word	0x0000dfa0


	//   ....[139]....
        /*05c8*/ 	.word	0x0000e000


	//   ....[140]....
        /*05cc*/ 	.word	0x0000f050


	//   ....[141]....
        /*05d0*/ 	.word	0x0000f550


	//   ....[142]....
        /*05d4*/ 	.word	0x0000f660


	//   ....[143]....
        /*05d8*/ 	.word	0x0000f730


	//   ....[144]....
        /*05dc*/ 	.word	0x0000f7c0


	//   ....[145]....
        /*05e0*/ 	.word	0x0000f8a0


	//   ....[146]....
        /*05e4*/ 	.word	0x0000f900


	//   ....[147]....
        /*05e8*/ 	.word	0x0000f9e0


	//   ....[148]....
        /*05ec*/ 	.word	0x0000fa40


	//   ....[149]....
        /*05f0*/ 	.word	0x0000fb10


	//   ....[150]....
        /*05f4*/ 	.word	0x0000fbb0


	//   ....[151]....
        /*05f8*/ 	.word	0x0000fca0


	//   ....[152]....
        /*05fc*/ 	.word	0x0000fe00


	//   ....[153]....
        /*0600*/ 	.word	0x0000fec0


	//   ....[154]....
        /*0604*/ 	.word	0x0000ffc0


	//   ....[155]....
        /*0608*/ 	.word	0x00010060


	//   ....[156]....
        /*060c*/ 	.word	0x00010150


	//   ....[157]....
        /*0610*/ 	.word	0x00010210


	//   ....[158]....
        /*0614*/ 	.word	0x00010280


	//   ....[159]....
        /*0618*/ 	.word	0x00010350


	//   ....[160]....
        /*061c*/ 	.word	0x000103c0


	//   ....[161]....
        /*0620*/ 	.word	0x000104a0


	//   ....[162]....
        /*0624*/ 	.word	0x00010530


	//   ....[163]....
        /*0628*/ 	.word	0x00010590


	//   ....[164]....
        /*062c*/ 	.word	0x00010650


	//   ....[165]....
        /*0630*/ 	.word	0x00010710


	//   ....[166]....
        /*0634*/ 	.word	0x00010790


	//   ....[167]....
        /*0638*/ 	.word	0x00010880


	//   ....[168]....
        /*063c*/ 	.word	0x00010900


	//   ....[169]....
        /*0640*/ 	.word	0x000109d0


	//   ....[170]....
        /*0644*/ 	.word	0x00010b10


	//   ....[171]....
        /*0648*/ 	.word	0x00010bb0


	//   ....[172]....
        /*064c*/ 	.word	0x00010c20


	//   ....[173]....
        /*0650*/ 	.word	0x00010ce0


	//   ....[174]....
        /*0654*/ 	.word	0x00010d40


	//   ....[175]....
        /*0658*/ 	.word	0x00010e00


	//   ....[176]....
        /*065c*/ 	.word	0x00010e60


	//   ....[177]....
        /*0660*/ 	.word	0x00010f20


	//   ....[178]....
        /*0664*/ 	.word	0x00010f80


	//   ....[179]....
        /*0668*/ 	.word	0x00011040


	//   ....[180]....
        /*066c*/ 	.word	0x00011120


	//   ....[181]....
        /*0670*/ 	.word	0x000111c0


	//   ....[182]....
        /*0674*/ 	.word	0x00011220


	//   ....[183]....
        /*0678*/ 	.word	0x000112e0


	//   ....[184]....
        /*067c*/ 	.word	0x00011340


	//   ....[185]....
        /*0680*/ 	.word	0x00011400


	//   ....[186]....
        /*0684*/ 	.word	0x00011460


	//   ....[187]....
        /*0688*/ 	.word	0x00011520


	//   ....[188]....
        /*068c*/ 	.word	0x00011580


	//   ....[189]....
        /*0690*/ 	.word	0x00011640


	//----- nvinfo : EIATTR_REG_RECONFIG
	.align		4
.L_93:
        /*0694*/ 	.byte	0x01, 0x54
	.zero		2


	//----- nvinfo : EIATTR_SYSCALL_OFFSETS
	.align		4
        /*0698*/ 	.byte	0x04, 0x46
        /*069a*/ 	.short	(.L_95 - .L_94)


	//   ....[0]....
.L_94:
        /*069c*/ 	.word	0x00001580


	//   ....[1]....
        /*06a0*/ 	.word	0x0000af50


	//   ....[2]....
        /*06a4*/ 	.word	0x0000b090


	//   ....[3]....
        /*06a8*/ 	.word	0x0000b1d0


	//   ....[4]....
        /*06ac*/ 	.word	0x0000b2f0


	//   ....[5]....
        /*06b0*/ 	.word	0x0000cb90


	//----- nvinfo : EIATTR_MBARRIER_INSTR_OFFSETS
	.align		4
.L_95:
        /*06b4*/ 	.byte	0x04, 0x39
        /*06b6*/ 	.short	(.L_97 - .L_96)


	//   ....[0]....
.L_96:
        /*06b8*/ 	.word	0x00000180
        /*06bc*/ 	.word	0x000000ff
        /*06c0*/ 	.word	0x00029800
        /*06c4*/ 	.short	0x0100
        /*06c6*/ 	.byte	0x08
	.zero		1


	//   ....[1]....
        /*06c8*/ 	.word	0x00000190
        /*06cc*/ 	.word	0x000000ff
        /*06d0*/ 	.word	0x00029820
        /*06d4*/ 	.short	0x0100
        /*06d6*/ 	.byte	0x08
	.zero		1


	//   ....[2]....
        /*06d8*/ 	.word	0x00000280
        /*06dc*/ 	.word	0x000000ff
        /*06e0*/ 	.word	0x00029830
        /*06e4*/ 	.short	0x0100
        /*06e6*/ 	.byte	0x08
	.zero		1


	//   ....[3]....
        /*06e8*/ 	.word	0x00000290
        /*06ec*/ 	.word	0x000000ff
        /*06f0*/ 	.word	0x00029840
        /*06f4*/ 	.short	0x0100
        /*06f6*/ 	.byte	0x08
	.zero		1


	//   ....[4]....
        /*06f8*/ 	.word	0x000002a0
        /*06fc*/ 	.word	0x000000ff
        /*0700*/ 	.word	0x00029838
        /*0704*/ 	.short	0x0100
        /*0706*/ 	.byte	0x08
	.zero		1


	//   ....[5]....
        /*0708*/ 	.word	0x000002b0
        /*070c*/ 	.word	0x000000ff
        /*0710*/ 	.word	0x00029848
        /*0714*/ 	.short	0x0100
        /*0716*/ 	.byte	0x08
	.zero		1


	//   ....[6]....
        /*0718*/ 	.word	0x000003e0
        /*071c*/ 	.word	0x000000ff
        /*0720*/ 	.word	0x00029850
        /*0724*/ 	.short	0x0100
        /*0726*/ 	.byte	0x08
	.zero		1


	//   ....[7]....
        /*0728*/ 	.word	0x000003f0
        /*072c*/ 	.word	0x000000ff
        /*0730*/ 	.word	0x00029860
        /*0734*/ 	.short	0x0100
        /*0736*/ 	.byte	0x08
	.zero		1


	//   ....[8]....
        /*0738*/ 	.word	0x00000400
        /*073c*/ 	.word	0x000000ff
        /*0740*/ 	.word	0x00029858
        /*0744*/ 	.short	0x0100
        /*0746*/ 	.byte	0x08
	.zero		1


	//   ....[9]....
        /*0748*/ 	.word	0x00000410
        /*074c*/ 	.word	0x000000ff
        /*0750*/ 	.word	0x00029868
        /*0754*/ 	.short	0x0100
        /*0756*/ 	.byte	0x08
	.zero		1


	//   ....[10]....
        /*0758*/ 	.word	0x00000500
        /*075c*/ 	.word	0x000000ff
        /*0760*/ 	.word	0x00029870
        /*0764*/ 	.short	0x0100
        /*0766*/ 	.byte	0x06
	.zero		1


	//   ....[11]....
        /*0768*/ 	.word	0x00000510
        /*076c*/ 	.word	0x000000ff
        /*0770*/ 	.word	0x00029880
        /*0774*/ 	.short	0x0100
        /*0776*/ 	.byte	0x06
	.zero		1


	//   ....[12]....
        /*0778*/ 	.word	0x00000520
        /*077c*/ 	.word	0x000000ff
        /*0780*/ 	.word	0x00029878
        /*0784*/ 	.short	0x0100
        /*0786*/ 	.byte	0x06
	.zero		1


	//   ....[13]....
        /*0788*/ 	.word	0x00000530
        /*078c*/ 	.word	0x000000ff
        /*0790*/ 	.word	0x00029888
        /*0794*/ 	.short	0x0100
        /*0796*/ 	.byte	0x06
	.zero		1


	//   ....[14]....
        /*0798*/ 	.word	0x00000660
        /*079c*/ 	.word	0x000000ff
        /*07a0*/ 	.word	0x00029890
        /*07a4*/ 	.short	0x0100
        /*07a6*/ 	.byte	0x08
	.zero		1


	//   ....[15]....
        /*07a8*/ 	.word	0x00000670
        /*07ac*/ 	.word	0x000000ff
        /*07b0*/ 	.word	0x000298a0
        /*07b4*/ 	.short	0x0100
        /*07b6*/ 	.byte	0x08
	.zero		1


	//   ....[16]....
        /*07b8*/ 	.word	0x00000680
        /*07bc*/ 	.word	0x000000ff
        /*07c0*/ 	.word	0x00029898
        /*07c4*/ 	.short	0x0100
        /*07c6*/ 	.byte	0x08
	.zero		1


	//   ....[17]....
        /*07c8*/ 	.word	0x00000690
        /*07cc*/ 	.word	0x000000ff
        /*07d0*/ 	.word	0x000298a8
        /*07d4*/ 	.short	0x0100
        /*07d6*/ 	.byte	0x08
	.zero		1


	//   ....[18]....
        /*07d8*/ 	.word	0x000007d0
        /*07dc*/ 	.word	0x000000ff
        /*07e0*/ 	.word	0x000298b0
        /*07e4*/ 	.short	0x0100
        /*07e6*/ 	.byte	0x08
	.zero		1


	//   ....[19]....
        /*07e8*/ 	.word	0x000007e0
        /*07ec*/ 	.word	0x000000ff
        /*07f0*/ 	.word	0x000298c0
        /*07f4*/ 	.short	0x0100
        /*07f6*/ 	.byte	0x08
	.zero		1


	//   ....[20]....
        /*07f8*/ 	.word	0x000007f0
        /*07fc*/ 	.word	0x000000ff
        /*0800*/ 	.word	0x000298b8
        /*0804*/ 	.short	0x0100
        /*0806*/ 	.byte	0x08
	.zero		1


	//   ....[21]....
        /*0808*/ 	.word	0x00000800
        /*080c*/ 	.word	0x000000ff
        /*0810*/ 	.word	0x000298c8
        /*0814*/ 	.short	0x0100
        /*0816*/ 	.byte	0x08
	.zero		1


	//   ....[22]....
        /*0818*/ 	.word	0x000015a0
        /*081c*/ 	.word	0x000000ff
        /*0820*/ 	.word	0x00029800
        /*0824*/ 	.short	0x010a
        /*0826*/ 	.byte	0x24
	.zero		1


	//   ....[23]....
        /*0828*/ 	.word	0x00001610
        /*082c*/ 	.word	0x000000ff
        /*0830*/ 	.word	0x00029830
        /*0834*/ 	.short	0x010a
        /*0836*/ 	.byte	0x24
	.zero		1


	//   ....[24]....
        /*0838*/ 	.word	0x00001670
        /*083c*/ 	.word	0x000000ff
        /*0840*/ 	.word	0x00029830
        /*0844*/ 	.short	0x010a
        /*0846*/ 	.byte	0x24
	.zero		1


	//   ....[25]....
        /*0848*/ 	.word	0x00002420
        /*084c*/ 	.word	0x000000ff
        /*0850*/ 	.word	0x00000000
        /*0854*/ 	.short	0x0101
        /*0856*/ 	.byte	0x04
	.zero		1


	//   ....[26]....
        /*0858*/ 	.word	0x00004b40
        /*085c*/ 	.word	0x000000ff
        /*0860*/ 	.word	0x00029830
        /*0864*/ 	.short	0x010a
        /*0866*/ 	.byte	0x04
	.zero		1


	//   ....[27]....
        /*0868*/ 	.word	0x00004b80
        /*086c*/ 	.word	0x000000ff
        /*0870*/ 	.word	0x00029830
        /*0874*/ 	.short	0x010a
        /*0876*/ 	.byte	0x04
	.zero		1


	//   ....[28]....
        /*0878*/ 	.word	0x00005850
        /*087c*/ 	.word	0x000000ff
        /*0880*/ 	.word	0x00029850
        /*0884*/ 	.short	0x010a
        /*0886*/ 	.byte	0x04
	.zero		1


	//   ....[29]....
        /*0888*/ 	.word	0x00005890
        /*088c*/ 	.word	0x000000ff
        /*0890*/ 	.word	0x00029850
        /*0894*/ 	.short	0x010a
        /*0896*/ 	.byte	0x04
	.zero		1


	//   ....[30]....
        /*0898*/ 	.word	0x00006070
        /*089c*/ 	.word	0x000000ff
        /*08a0*/ 	.word	0x00000000
        /*08a4*/ 	.short	0x0101
        /*08a6*/ 	.byte	0x04
	.zero		1


	//   ....[31]....
        /*08a8*/ 	.word	0x000071a0
        /*08ac*/ 	.word	0x000000ff
        /*08b0*/ 	.word	0x00000000
        /*08b4*/ 	.short	0x0101
        /*08b6*/ 	.byte	0x04
	.zero		1


	//   ....[32]....
        /*08b8*/ 	.word	0x00007810
        /*08bc*/ 	.word	0x000000ff
        /*08c0*/ 	.word	0x00029850
        /*08c4*/ 	.short	0x010a
        /*08c6*/ 	.byte	0x09
	.zero		1


	//   ....[33]....
        /*08c8*/ 	.word	0x00007850
        /*08cc*/ 	.word	0x000000ff
        /*08d0*/ 	.word	0x00029850
        /*08d4*/ 	.short	0x010a
        /*08d6*/ 	.byte	0x09
	.zero		1


	//   ....[34]....
        /*08d8*/ 	.word	0x00007ee0
        /*08dc*/ 	.word	0x000000ff
        /*08e0*/ 	.word	0x00000000
        /*08e4*/ 	.short	0x0101
        /*08e6*/ 	.byte	0x04
	.zero		1


	//   ....[35]....
        /*08e8*/ 	.word	0x000095b0
        /*08ec*/ 	.word	0x000000ff
        /*08f0*/ 	.word	0x00000000
        /*08f4*/ 	.short	0x0101
        /*08f6*/ 	.byte	0x04
	.zero		1


	//   ....[36]....
        /*08f8*/ 	.word	0x0000bae0
        /*08fc*/ 	.word	0x000000ff
        /*0900*/ 	.word	0x00029880
        /*0904*/ 	.short	0x010a
        /*0906*/ 	.byte	0x29
	.zero		1


	//   ....[37]....
        /*0908*/ 	.word	0x0000c170
        /*090c*/ 	.word	0x000000ff
        /*0910*/ 	.word	0x00029870
        /*0914*/ 	.short	0x0107
        /*0916*/ 	.byte	0x29
	.zero		1


	//   ....[38]....
        /*0918*/ 	.word	0x0000c200
        /*091c*/ 	.word	0x000000ff
        /*0920*/ 	.word	0x00029870
        /*0924*/ 	.short	0x0101
        /*0926*/ 	.byte	0x29
	.zero		1


	//   ....[39]....
        /*0928*/ 	.word	0x0000c250
        /*092c*/ 	.word	0x000000ff
        /*0930*/ 	.word	0x00029840
        /*0934*/ 	.short	0x010a
        /*0936*/ 	.byte	0x29
	.zero		1


	//   ....[40]....
        /*0938*/ 	.word	0x0000c920
        /*093c*/ 	.word	0x000000ff
        /*0940*/ 	.word	0x00029830
        /*0944*/ 	.short	0x0107
        /*0946*/ 	.byte	0x29
	.zero		1


	//   ....[41]....
        /*0948*/ 	.word	0x0000c9b0
        /*094c*/ 	.word	0x000000ff
        /*0950*/ 	.word	0x00029830
        /*0954*/ 	.short	0x0101
        /*0956*/ 	.byte	0x29
	.zero		1


	//   ....[42]....
        /*0958*/ 	.word	0x0000d160
        /*095c*/ 	.word	0x000000ff
        /*0960*/ 	.word	0x00029800
        /*0964*/ 	.short	0x0107
        /*0966*/ 	.byte	0x29
	.zero		1


	//   ....[43]....
        /*0968*/ 	.word	0x0000d1c0
        /*096c*/ 	.word	0x000000ff
        /*0970*/ 	.word	0x00029800
        /*0974*/ 	.short	0x0101
        /*0976*/ 	.byte	0x29
	.zero		1


	//   ....[44]....
        /*0978*/ 	.word	0x0000d1d0
        /*097c*/ 	.word	0x000000ff
        /*0980*/ 	.word	0x00029820
        /*0984*/ 	.short	0x010a
        /*0986*/ 	.byte	0x29
	.zero		1


	//   ....[45]....
        /*0988*/ 	.word	0x0000d620
        /*098c*/ 	.word	0x0000000a
        /*0990*/ 	.word	0x00029880
        /*0994*/ 	.short	0x010a
        /*0996*/ 	.byte	0x3f
	.zero		1


	//   ....[46]....
        /*0998*/ 	.word	0x0000db30
        /*099c*/ 	.word	0x0000000a
        /*09a0*/ 	.word	0x00029870
        /*09a4*/ 	.short	0x0107
        /*09a6*/ 	.byte	0x3f
	.zero		1


	//   ....[47]....
        /*09a8*/ 	.word	0x0000dbc0
        /*09ac*/ 	.word	0x0000000a
        /*09b0*/ 	.word	0x00029870
        /*09b4*/ 	.short	0x0101
        /*09b6*/ 	.byte	0x3f
	.zero		1


	//   ....[48]....
        /*09b8*/ 	.word	0x0000dbf0
        /*09bc*/ 	.word	0x0000000a
        /*09c0*/ 	.word	0x00029840
        /*09c4*/ 	.short	0x010a
        /*09c6*/ 	.byte	0x3f
	.zero		1


	//   ....[49]....
        /*09c8*/ 	.word	0x0000e0e0
        /*09cc*/ 	.word	0x0000000a
        /*09d0*/ 	.word	0x00029830
        /*09d4*/ 	.short	0x0107
        /*09d6*/ 	.byte	0x3f
	.zero		1


	//   ....[50]....
        /*09d8*/ 	.word	0x0000e180
        /*09dc*/ 	.word	0x0000000a
        /*09e0*/ 	.word	0x00029830
        /*09e4*/ 	.short	0x0101
        /*09e6*/ 	.byte	0x3f
	.zero		1


	//   ....[51]....
        /*09e8*/ 	.word	0x0000e200
        /*09ec*/ 	.word	0x00000013
        /*09f0*/ 	.word	0x00029870
        /*09f4*/ 	.short	0x010a
        /*09f6*/ 	.byte	0x3f
	.zero		1


	//   ....[52]....
        /*09f8*/ 	.word	0x0000e290
        /*09fc*/ 	.word	0x00000013
        /*0a00*/ 	.word	0x00029860
        /*0a04*/ 	.short	0x010a
        /*0a06*/ 	.byte	0x3f
	.zero		1


	//   ....[53]....
        /*0a08*/ 	.word	0x0000e7b0
        /*0a0c*/ 	.word	0x00000013
        /*0a10*/ 	.word	0x00029850
        /*0a14*/ 	.short	0x0101
        /*0a16*/ 	.byte	0x3f
	.zero		1


	//   ....[54]....
        /*0a18*/ 	.word	0x0000e850
        /*0a1c*/ 	.word	0x00000013
        /*0a20*/ 	.word	0x00000000
        /*0a24*/ 	.short	0x0101
        /*0a26*/ 	.byte	0x3f
	.zero		1


	//   ....[55]....
        /*0a28*/ 	.word	0x0000e920
        /*0a2c*/ 	.word	0x00000010
        /*0a30*/ 	.word	0x00029870
        /*0a34*/ 	.short	0x010a
        /*0a36*/ 	.byte	0x3f
	.zero		1


	//   ....[56]....
        /*0a38*/ 	.word	0x0000e9e0
        /*0a3c*/ 	.word	0x00000010
        /*0a40*/ 	.word	0x00029860
        /*0a44*/ 	.short	0x010a
        /*0a46*/ 	.byte	0x3f
	.zero		1


	//   ....[57]....
        /*0a48*/ 	.word	0x0000eee0
        /*0a4c*/ 	.word	0x00000010
        /*0a50*/ 	.word	0x00029850
        /*0a54*/ 	.short	0x0101
        /*0a56*/ 	.byte	0x3f
	.zero		1


	//   ....[58]....
        /*0a58*/ 	.word	0x0000efa0
        /*0a5c*/ 	.word	0x00000010
        /*0a60*/ 	.word	0x00000000
        /*0a64*/ 	.short	0x0101
        /*0a66*/ 	.byte	0x3f
	.zero		1


	//   ....[59]....
        /*0a68*/ 	.word	0x0000f000
        /*0a6c*/ 	.word	0x00000006
        /*0a70*/ 	.word	0x00029820
        /*0a74*/ 	.short	0x010a
        /*0a76*/ 	.byte	0x3f
	.zero		1


	//   ....[60]....
        /*0a78*/ 	.word	0x0000f120
        /*0a7c*/ 	.word	0x00000005
        /*0a80*/ 	.word	0x00029840
        /*0a84*/ 	.short	0x010a
        /*0a86*/ 	.byte	0x3f
	.zero		1


	//   ....[61]....
        /*0a88*/ 	.word	0x0000f1c0
        /*0a8c*/ 	.word	0x00000003
        /*0a90*/ 	.word	0x00029840
        /*0a94*/ 	.short	0x010a
        /*0a96*/ 	.byte	0x3f
	.zero		1


	//   ....[62]....
        /*0a98*/ 	.word	0x0000f200
        /*0a9c*/ 	.word	0x00000005
        /*0aa0*/ 	.word	0x00029860
        /*0aa4*/ 	.short	0x010a
        /*0aa6*/ 	.byte	0x3f
	.zero		1


	//   ....[63]....
        /*0aa8*/ 	.word	0x0000f240
        /*0aac*/ 	.word	0x00000003
        /*0ab0*/ 	.word	0x00029860
        /*0ab4*/ 	.short	0x010a
        /*0ab6*/ 	.byte	0x3f
	.zero		1


	//   ....[64]....
        /*0ab8*/ 	.word	0x0000f280
        /*0abc*/ 	.word	0x00000005
        /*0ac0*/ 	.word	0x00029880
        /*0ac4*/ 	.short	0x010a
        /*0ac6*/ 	.byte	0x3f
	.zero		1


	//   ....[65]....
        /*0ac8*/ 	.word	0x0000f2c0
        /*0acc*/ 	.word	0x00000003
        /*0ad0*/ 	.word	0x00029880
        /*0ad4*/ 	.short	0x010a
        /*0ad6*/ 	.byte	0x3f
	.zero		1


	//   ....[66]....
        /*0ad8*/ 	.word	0x0000f330
        /*0adc*/ 	.word	0x00000003
        /*0ae0*/ 	.word	0x00029800
        /*0ae4*/ 	.short	0x010a
        /*0ae6*/ 	.byte	0x3f
	.zero		1


	//   ....[67]....
        /*0ae8*/ 	.word	0x0000f390
        /*0aec*/ 	.word	0x00000005
        /*0af0*/ 	.word	0x00029830
        /*0af4*/ 	.short	0x010a
        /*0af6*/ 	.byte	0x3f
	.zero		1


	//   ....[68]....
        /*0af8*/ 	.word	0x0000f3f0
        /*0afc*/ 	.word	0x00000003
        /*0b00*/ 	.word	0x00029830
        /*0b04*/ 	.short	0x010a
        /*0b06*/ 	.byte	0x3f
	.zero		1


	//   ....[69]....
        /*0b08*/ 	.word	0x0000f450
        /*0b0c*/ 	.word	0x0000000d
        /*0b10*/ 	.word	0x00029850
        /*0b14*/ 	.short	0x010a
        /*0b16*/ 	.byte	0x3f
	.zero		1


	//   ....[70]....
        /*0b18*/ 	.word	0x0000f4b0
        /*0b1c*/ 	.word	0x00000005
        /*0b20*/ 	.word	0x00029850
        /*0b24*/ 	.short	0x010a
        /*0b26*/ 	.byte	0x3f
	.zero		1


	//   ....[71]....
        /*0b28*/ 	.word	0x0000f5b0
        /*0b2c*/ 	.word	0x00000002
        /*0b30*/ 	.word	0x00029880
        /*0b34*/ 	.short	0x010a
        /*0b36*/ 	.byte	0x3f
	.zero		1


	//   ....[72]....
        /*0b38*/ 	.word	0x0000fd50
        /*0b3c*/ 	.word	0x00000002
        /*0b40*/ 	.word	0x00029840
        /*0b44*/ 	.short	0x010a
        /*0b46*/ 	.byte	0x3f
	.zero		1


	//   ....[73]....
        /*0b48*/ 	.word	0x00010a10
        /*0b4c*/ 	.word	0x00000003
        /*0b50*/ 	.word	0x00029820
        /*0b54*/ 	.short	0x010a
        /*0b56*/ 	.byte	0x3f
	.zero		1


	//   ....[74]....
        /*0b58*/ 	.word	0x00010a60
        /*0b5c*/ 	.word	0x0000000a
        /*0b60*/ 	.word	0x00029880
        /*0b64*/ 	.short	0x010a
        /*0b66*/ 	.byte	0x3f
	.zero		1


	//   ....[75]....
        /*0b68*/ 	.word	0x00011070
        /*0b6c*/ 	.word	0x0000000a
        /*0b70*/ 	.word	0x00029840
        /*0b74*/ 	.short	0x010a
        /*0b76*/ 	.byte	0x3f
	.zero		1


	//   ....[76]....
        /*0b78*/ 	.word	0x00011670
        /*0b7c*/ 	.word	0x00000013
        /*0b80*/ 	.word	0x00029870
        /*0b84*/ 	.short	0x010a
        /*0b86*/ 	.byte	0x3f
	.zero		1


	//   ....[77]....
        /*0b88*/ 	.word	0x000116c0
        /*0b8c*/ 	.word	0x00000013
        /*0b90*/ 	.word	0x00029860
        /*0b94*/ 	.short	0x010a
        /*0b96*/ 	.byte	0x3f
	.zero		1


	//   ....[78]....
        /*0b98*/ 	.word	0x00011710
        /*0b9c*/ 	.word	0x00000010
        /*0ba0*/ 	.word	0x00029870
        /*0ba4*/ 	.short	0x010a
        /*0ba6*/ 	.byte	0x3f
	.zero		1


	//   ....[79]....
        /*0ba8*/ 	.word	0x00011760
        /*0bac*/ 	.word	0x00000010
        /*0bb0*/ 	.word	0x00029860
        /*0bb4*/ 	.short	0x010a
        /*0bb6*/ 	.byte	0x3f
	.zero		1


	//   ....[80]....
        /*0bb8*/ 	.word	0x000117b0
        /*0bbc*/ 	.word	0x00000006
        /*0bc0*/ 	.word	0x00029820
        /*0bc4*/ 	.short	0x010a
        /*0bc6*/ 	.byte	0x3f
	.zero		1


	//   ....[81]....
        /*0bc8*/ 	.word	0x00011800
        /*0bcc*/ 	.word	0x00000005
        /*0bd0*/ 	.word	0x00029840
        /*0bd4*/ 	.short	0x010a
        /*0bd6*/ 	.byte	0x3f
	.zero		1


	//   ....[82]....
        /*0bd8*/ 	.word	0x00011850
        /*0bdc*/ 	.word	0x00000003
        /*0be0*/ 	.word	0x00029840
        /*0be4*/ 	.short	0x010a
        /*0be6*/ 	.byte	0x3f
	.zero		1


	//   ....[83]....
        /*0be8*/ 	.word	0x000118a0
        /*0bec*/ 	.word	0x00000005
        /*0bf0*/ 	.word	0x00029860
        /*0bf4*/ 	.short	0x010a
        /*0bf6*/ 	.byte	0x3f
	.zero		1


	//   ....[84]....
        /*0bf8*/ 	.word	0x000118f0
        /*0bfc*/ 	.word	0x00000003
        /*0c00*/ 	.word	0x00029860
        /*0c04*/ 	.short	0x010a
        /*0c06*/ 	.byte	0x3f
	.zero		1


	//   ....[85]....
        /*0c08*/ 	.word	0x00011940
        /*0c0c*/ 	.word	0x00000005
        /*0c10*/ 	.word	0x00029880
        /*0c14*/ 	.short	0x010a
        /*0c16*/ 	.byte	0x3f
	.zero		1


	//----- nvinfo : EIATTR_NUM_MBARRIERS
	.align		4
.L_97:
        /*0c18*/ 	.byte	0x03, 0x38
        /*0c1a*/ 	.short	0x0016


	//----- nvinfo : EIATTR_EXIT_INSTR_OFFSETS
	.align		4
        /*0c1c*/ 	.byte	0x04, 0x1c
        /*0c1e*/ 	.short	(.L_99 - .L_98)


	//   ....[0]....
.L_98:
        /*0c20*/ 	.word	0x0000f310


	//----- nvinfo : EIATTR_MAX_THREADS
	.align		4
.L_99:
        /*0c24*/ 	.byte	0x04, 0x05
        /*0c26*/ 	.short	(.L_101 - .L_100)
.L_100:
        /*0c28*/ 	.word	0x00000180
        /*0c2c*/ 	.word	0x00000001
        /*0c30*/ 	.word	0x00000001


	//----- nvinfo : EIATTR_CRS_STACK_SIZE
	.align		4
.L_101:
        /*0c34*/ 	.byte	0x04, 0x1e
        /*0c36*/ 	.short	(.L_103 - .L_102)
.L_102:
        /*0c38*/ 	.word	0x00000000


	//----- nvinfo : EIATTR_CBANK_PARAM_SIZE
	.align		4
.L_103:
        /*0c3c*/ 	.byte	0x03, 0x19
        /*0c3e*/ 	.short	0x0a70


	//----- nvinfo : EIATTR_PARAM_CBANK
	.align		4
        /*0c40*/ 	.byte	0x04, 0x0a
        /*0c42*/ 	.short	(.L_105 - .L_104)
	.align		4
.L_104:
        /*0c44*/ 	.word	index@(.nv.constant0._ZN7cutlass13device_kernelIN5flash11enable_sm90INS1_16FlashAttnFwdSm90INS1_25CollectiveMainloopFwdSm90ILi2EN4cute5tupleIJNS5_1CILi1EEES8_S8_EEENS6_IJNS7_ILi128EEENS7_ILi160EEENS7_ILi192EEEEEELi128ENS_12float_e4m3_tEfNS_4arch4Sm90ELb0ELb0ELb0ELb0ELb1ELb0ELb0ELb1ELb1ELb1ELb1ELb0EEENS1_21CollectiveEpilogueFwdINS6_IJSA_SA_SB_EEES9_NS_10bfloat16_tESG_Li256ELb0ELb1ELb1ELb1EEENS1_19SingleTileSchedulerILb0ELb1ELb1ELi128EEEEEEEEEvNT_6ParamsE)
        /*0c48*/ 	.short	0x0210
        /*0c4a*/ 	.short	0x0a70


	//----- nvinfo : EIATTR_SW_WAR
	.align		4
.L_105:
        /*0c4c*/ 	.byte	0x04, 0x36
        /*0c4e*/ 	.short	(.L_107 - .L_106)
.L_106:
        /*0c50*/ 	.word	0x00000008
.L_107:


//--------------------- .nv.info._ZN7cutlass13device_kernelIN5flash11enable_sm90INS1_16FlashAttnFwdSm90INS1_25CollectiveMainloopFwdSm90ILi2EN4cute5tupleIJNS5_1CILi1EEES8_S8_EEENS6_IJNS7_ILi128EEENS7_ILi160EEENS7_ILi192EEEEEELi128ENS_12float_e4m3_tEfNS_4arch4Sm90ELb0ELb0ELb0ELb1ELb1ELb0ELb0ELb1ELb1ELb1ELb1ELb0EEENS1_21CollectiveEpilogueFwdINS6_IJSA_SA_SB_EEES9_NS_10bfloat16_tESG_Li256ELb1ELb1ELb1ELb1EEENS1_36VarlenDynamicPersistentTileSchedulerILi128ELi160ELi256ELi128ELb1ELb1ELb1ELb0ELb1ELb1EEEEEEEEEvNT_6ParamsE --------------------------
	.section	.nv.info._ZN7cutlass13device_kernelIN5flash11enable_sm90INS1_16FlashAttnFwdSm90INS1_25CollectiveMainloopFwdSm90ILi2EN4cute5tupleIJNS5_1CILi1EEES8_S8_EEENS6_IJNS7_ILi128EEENS7_ILi160EEENS7_ILi192EEEEEELi128ENS_12float_e4m3_tEfNS_4arch4Sm90ELb0ELb0ELb0ELb1ELb1ELb0ELb0ELb1ELb1ELb1ELb1ELb0EEENS1_21CollectiveEpilogueFwdINS6_IJSA_SA_SB_EEES9_NS_10bfloat16_tESG_Li256ELb1ELb1ELb1ELb1EEENS1_36VarlenDynamicPersistentTileSchedulerILi128ELi160ELi256ELi128ELb1ELb1ELb1ELb0ELb1ELb1EEEEEEEEEvNT_6ParamsE,"",@"SHT_CUDA_INFO"
	.sectionflags	@""
	.align	4


	//----- nvinfo : EIATTR_CUDA_API_VERSION
	.align		4
        /*0000*/ 	.byte	0x04, 0x37
        /*0002*/ 	.short	(.L_109 - .L_108)
.L_108:
        /*0004*/ 	.word	0x00000082


	//----- nvinfo : EIATTR_KPARAM_INFO
	.align		4
.L_109:
        /*0008*/ 	.byte	0x04, 0x17
        /*000a*/ 	.short	(.L_111 - .L_110)
.L_110:
        /*000c*/ 	.word	0x00000000
        /*0010*/ 	.short	0x0000
        /*0012*/ 	.short	0x0070
        /*0014*/ 	.byte	0x00, 0xf0, 0x01, 0x2a


	//----- nvinfo : EIATTR_SPARSE_MMA_MASK
	.align		4
.L_111:
        /*0018*/ 	.byte	0x03, 0x50
        /*001a*/ 	.short	0x0000


	//----- nvinfo : EIATTR_MAXREG_COUNT
	.align		4
        /*001c*/ 	.byte	0x03, 0x1b
        /*001e*/ 	.short	0x00a8


	//----- nvinfo : EIATTR_NUM_BARRIERS
	.align		4
        /*0020*/ 	.byte	0x02, 0x4c
        /*0022*/ 	.byte	0x10
	.zero		1


	//----- nvinfo : EIATTR_EXTERNS
	.align		4
        /*0024*/ 	.byte	0x04, 0x0f
        /*0026*/ 	.short	(.L_113 - .L_112)


	//   ....[0]....
	.align		4
.L_112:
        /*0028*/ 	.word	index@(__assertfail)


	//----- nvinfo : EIATTR_ANNOTATIONS
	.align		4
.L_113:
        /*002c*/ 	.byte	0x04, 0x55
        /*002e*/ 	.short	(.L_115 - .L_114)


	//   ....[0]....
.L_114:
        /*0030*/ 	.word	0x00000001
        /*0034*/ 	.byte	0xf0, 0xc4, 0x00, 0x00, 0x01, 0x00, 0x00, 0x00, 0x10, 0xc5, 0x00, 0x00, 0x01, 0x00, 0x00, 0x00
        /* <DEDUP_REMOVED lines=26> */
        /*01e4*/ 	.byte	0xc0, 0x2d, 0x01, 0x00


	//----- nvinfo : EIATTR_MERCURY_ISA_VERSION
	.align		4
.L_115:
        /*01e8*/ 	.byte	0x03, 0x5f
        /*01ea*/ 	.short	0x0101


	//----- nvinfo : EIATTR_UNUSED_LOAD_BYTE_OFFSET
	.align		4
        /*01ec*/ 	.byte	0x04, 0x44
        /*01ee*/ 	.short	(.L_117 - .L_116)


	//   ....[0]....
.L_116:
        /*01f0*/ 	.word	0x00000980
        /*01f4*/ 	.word	0x0000fff0


	//   ....[1]....
        /*01f8*/ 	.word	0x00008910
        /*01fc*/ 	.word	0x0000fff0


	//----- nvinfo : EIATTR_INT_WARP_WIDE_INSTR_OFFSETS
	.align		4
.L_117:
        /*0200*/ 	.byte	0x04, 0x31
        /*0202*/ 	.short	(.L_119 - .L_118)


	//   ....[0]....
.L_118:
        /*0204*/ 	.word	0x000000c0


	//   ....[1]....
        /*0208*/ 	.word	0x000000d0


	//   ....[2]....
        /*020c*/ 	.word	0x00000170


	//   ....[3]....
        /*0210*/ 	.word	0x0000dcb0


	//   ....[4]....
        /*0214*/ 	.word	0x0000dd40


	//   ....[5]....
        /*0218*/ 	.word	0x00011960


	//   ....[6]....
        /*021c*/ 	.word	0x000119f0


	//----- nvinfo : EIATTR_COOP_GROUP_MASK_REGIDS
	.align		4
.L_119:
        /*0220*/ 	.byte	0x04, 0x29
        /*0222*/ 	.short	(.L_121 - .L_120)


	//   ....[0]....
.L_120:
        /*0224*/ 	.word	0xffffffff


	//   ....[1]....
        /*0228*/ 	.word	0xffffffff


	//   ....[2]....
        /*022c*/ 	.word	0xffffffff


	//   ....[3]....
        /*0230*/ 	.word	0xffffffff


	//   ....[4]....
        /*0234*/ 	.word	0xffffffff


	//   ....[5]....
        /*0238*/ 	.word	0xffffffff


	//   ....[6]....
        /*023c*/ 	.word	0xffffffff


	//   ....[7]....
        /*0240*/ 	.word	0xffffffff


	//   ....[8]....
        /*0244*/ 	.word	0xffffffff


	//   ....[9]....
        /*0248*/ 	.word	0xffffffff


	//   ....[10]....
        /*024c*/ 	.word	0xffffffff


	//   ....[11]....
        /*0250*/ 	.word	0xffffffff


	//   ....[12]....
        /*0254*/ 	.word	0xffffffff


	//   ....[13]....
        /*0258*/ 	.word	0xffffffff


	//   ....[14]....
        /*025c*/ 	.word	0xffffffff


	//   ....[15]....
        /*0260*/ 	.word	0xffffffff


	//   ....[16]....
        /*0264*/ 	.word	0xffffffff


	//   ....[17]....
        /*0268*/ 	.word	0xffffffff


	//   ....[18]....
        /*026c*/ 	.word	0xffffffff


	//   ....[19]....
        /*0270*/ 	.word	0xffffffff


	//   ....[20]....
        /*0274*/ 	.word	0xffffffff


	//   ....[21]....
        /*0278*/ 	.word	0xffffffff


	//   ....[22]....
        /*027c*/ 	.word	0xffffffff


	//   ....[23]....
        /*0280*/ 	.word	0xffffffff


	//   ....[24]....
        /*0284*/ 	.word	0xffffffff


	//   ....[25]....
        /*0288*/ 	.word	0xffffffff


	//   ....[26]....
        /*028c*/ 	.word	0xffffffff


	//   ....[27]....
        /*0290*/ 	.word	0xffffffff


	//   ....[28]....
        /*0294*/ 	.word	0xffffffff


	//   ....[29]....
        /*0298*/ 	.word	0xffffffff


	//   ....[30]....
        /*029c*/ 	.word	0xffffffff


	//   ....[31]....
        /*02a0*/ 	.word	0xffffffff


	//   ....[32]....
        /*02a4*/ 	.word	0xffffffff


	//   ....[33]....
        /*02a8*/ 	.word	0xffffffff


	//   ....[34]....
        /*02ac*/ 	.word	0xffffffff


	//   ....[35]....
        /*02b0*/ 	.word	0xffffffff


	//   ....[36]....
        /*02b4*/ 	.word	0xffffffff


	//   ....[37]....
        /*02b8*/ 	.word	0xffffffff


	//   ....[38]....
        /*02bc*/ 	.word	0xffffffff


	//   ....[39]....
        /*02c0*/ 	.word	0xffffffff


	//   ....[40]....
        /*02c4*/ 	.word	0xffffffff


	//   ....[41]....
        /*02c8*/ 	.word	0xffffffff


	//   ....[42]....
        /*02cc*/ 	.word	0xffffffff


	//   ....[43]....
        /*02d0*/ 	.word	0xffffffff


	//   ....[44]....
        /*02d4*/ 	.word	0xffffffff


	//   ....[45]....
        /*02d8*/ 	.word	0xffffffff


	//   ....[46]....
        /*02dc*/ 	.word	0xffffffff


	//   ....[47]....
        /*02e0*/ 	.word	0xffffffff


	//   ....[48]....
        /*02e4*/ 	.word	0xffffffff


	//   ....[49]....
        /*02e8*/ 	.word	0xffffffff


	//   ....[50]....
        /*02ec*/ 	.word	0xffffffff


	//   ....[51]....
        /*02f0*/ 	.word	0xffffffff


	//   ....[52]....
        /*02f4*/ 	.word	0xffffffff


	//   ....[53]....
        /*02f8*/ 	.word	0xffffffff


	//   ....[54]....
        /*02fc*/ 	.word	0xffffffff


	//   ....[55]....
        /*0300*/ 	.word	0xffffffff


	//   ....[56]....
        /*0304*/ 	.word	0xffffffff


	//   ....[57]....
        /*0308*/ 	.word	0xffffffff


	//   ....[58]....
        /*030c*/ 	.word	0xffffffff


	//   ....[59]....
        /*0310*/ 	.word	0xffffffff


	//   ....[60]....
        /*0314*/ 	.word	0xffffffff


	//   ....[61]....
        /*0318*/ 	.word	0xffffffff


	//   ....[62]....
        /*031c*/ 	.word	0xffffffff


	//   ....[63]....
        /*0320*/ 	.word	0xffffffff


	//   ....[64]....
        /*0324*/ 	.word	0xffffffff


	//   ....[65]....
        /*0328*/ 	.word	0xffffffff


	//   ....[66]....
        /*032c*/ 	.word	0xffffffff


	//   ....[67]....
        /*0330*/ 	.word	0xffffffff


	//   ....[68]....
        /*0334*/ 	.word	0xffffffff


	//   ....[69]....
        /*0338*/ 	.word	0xffffffff


	//   ....[70]....
        /*033c*/ 	.word	0xffffffff


	//   ....[71]....
        /*0340*/ 	.word	0xffffffff


	//   ....[72]....
        /*0344*/ 	.word	0xffffffff


	//   ....[73]....
        /*0348*/ 	.word	0xffffffff


	//   ....[74]....
        /*034c*/ 	.word	0xffffffff


	//   ....[75]....
        /*0350*/ 	.word	0xffffffff


	//   ....[76]....
        /*0354*/ 	.word	0xffffffff


	//   ....[77]....
        /*0358*/ 	.word	0xffffffff


	//   ....[78]....
        /*035c*/ 	.word	0xffffffff


	//   ....[79]....
        /*0360*/ 	.word	0xffffffff


	//   ....[80]....
        /*0364*/ 	.word	0xffffffff


	//   ....[81]....
        /*0368*/ 	.word	0xffffffff


	//   ....[82]....
        /*036c*/ 	.word	0xffffffff


	//   ....[83]....
        /*0370*/ 	.word	0xffffffff


	//   ....[84]....
        /*0374*/ 	.word	0xffffffff


	//   ....[85]....
        /*0378*/ 	.word	0xffffffff


	//   ....[86]....
        /*037c*/ 	.word	0xffffffff


	//   ....[87]....
        /*0380*/ 	.word	0xffffffff


	//   ....[88]....
        /*0384*/ 	.word	0xffffffff


	//   ....[89]....
        /*0388*/ 	.word	0xffffffff


	//   ....[90]....
        /*038c*/ 	.word	0xffffffff


	//   ....[91]....
        /*0390*/ 	.word	0xffffffff


	//   ....[92]....
        /*0394*/ 	.word	0xffffffff


	//   ....[93]....
        /*0398*/ 	.word	0xffffffff


	//   ....[94]....
        /*039c*/ 	.word	0xffffffff


	//   ....[95]....
        /*03a0*/ 	.word	0xffffffff


	//   ....[96]....
        /*03a4*/ 	.word	0xffffffff


	//   ....[97]....
        /*03a8*/ 	.word	0xffffffff


	//   ....[98]....
        /*03ac*/ 	.word	0xffffffff


	//   ....[99]....
        /*03b0*/ 	.word	0xffffffff


	//   ....[100]....
        /*03b4*/ 	.word	0xffffffff


	//   ....[101]....
        /*03b8*/ 	.word	0xffffffff


	//   ....[102]....
        /*03bc*/ 	.word	0xffffffff


	//   ....[103]....
        /*03c0*/ 	.word	0xffffffff


	//   ....[104]....
        /*03c4*/ 	.word	0xffffffff


	//   ....[105]....
        /*03c8*/ 	.word	0xffffffff


	//   ....[106]....
        /*03cc*/ 	.word	0xffffffff


	//   ....[107]....
        /*03d0*/ 	.word	0xffffffff


	//   ....[108]....
        /*03d4*/ 	.word	0xffffffff


	//   ....[109]....
        /*03d8*/ 	.word	0xffffffff


	//   ....[110]....
        /*03dc*/ 	.word	0xffffffff


	//   ....[111]....
        /*03e0*/ 	.word	0xffffffff


	//   ....[112]....
        /*03e4*/ 	.word	0xffffffff


	//   ....[113]....
        /*03e8*/ 	.word	0xffffffff


	//   ....[114]....
        /*03ec*/ 	.word	0xffffffff


	//   ....[115]....
        /*03f0*/ 	.word	0xffffffff


	//   ....[116]....
        /*03f4*/ 	.word	0xffffffff


	//   ....[117]....
        /*03f8*/ 	.word	0xffffffff


	//   ....[118]....
        /*03fc*/ 	.word	0xffffffff


	//   ....[119]....
        /*0400*/ 	.word	0xffffffff


	//   ....[120]....
        /*0404*/ 	.word	0xffffffff


	//   ....[121]....
        /*0408*/ 	.word	0xffffffff


	//   ....[122]....
        /*040c*/ 	.word	0xffffffff


	//   ....[123]....
        /*0410*/ 	.word	0xffffffff


	//   ....[124]....
        /*0414*/ 	.word	0xffffffff


	//   ....[125]....
        /*0418*/ 	.word	0xffffffff


	//   ....[126]....
        /*041c*/ 	.word	0xffffffff


	//   ....[127]....
        /*0420*/ 	.word	0xffffffff


	//   ....[128]....
        /*0424*/ 	.word	0xffffffff


	//   ....[129]....
        /*0428*/ 	.word	0xffffffff


	//   ....[130]....
        /*042c*/ 	.word	0xffffffff


	//   ....[131]....
        /*0430*/ 	.word	0xffffffff


	//   ....[132]....
        /*0434*/ 	.word	0xffffffff


	//   ....[133]....
        /*0438*/ 	.word	0xffffffff


	//   ....[134]....
        /*043c*/ 	.word	0xffffffff


	//   ....[135]....
        /*0440*/ 	.word	0xffffffff


	//   ....[136]....
        /*0444*/ 	.word	0xffffffff


	//   ....[137]....
        /*0448*/ 	.word	0xffffffff


	//   ....[138]....
        /*044c*/ 	.word	0xffffffff


	//   ....[139]....
        /*0450*/ 	.word	0xffffffff


	//   ....[140]....
        /*0454*/ 	.word	0xffffffff


	//   ....[141]....
        /*0458*/ 	.word	0xffffffff


	//   ....[142]....
        /*045c*/ 	.word	0xffffffff


	//   ....[143]....
        /*0460*/ 	.word	0xffffffff


	//   ....[144]....
        /*0464*/ 	.word	0xffffffff


	//   ....[145]....
        /*0468*/ 	.word	0xffffffff


	//   ....[146]....
        /*046c*/ 	.word	0xffffffff


	//   ....[147]....
        /*0470*/ 	.word	0xffffffff


	//   ....[148]....
        /*0474*/ 	.word	0xffffffff


	//   ....[149]....
        /*0478*/ 	.word	0xffffffff


	//   ....[150]....
        /*047c*/ 	.word	0xffffffff


	//   ....[151]....
        /*0480*/ 	.word	0xffffffff


	//   ....[152]....
        /*0484*/ 	.word	0xffffffff


	//   ....[153]....
        /*0488*/ 	.word	0xffffffff


	//   ....[154]....
        /*048c*/ 	.word	0xffffffff


	//   ....[155]....
        /*0490*/ 	.word	0xffffffff


	//   ....[156]....
        /*0494*/ 	.word	0xffffffff


	//   ....[157]....
        /*0498*/ 	.word	0xffffffff


	//   ....[158]....
        /*049c*/ 	.word	0xffffffff


	//   ....[159]....
        /*04a0*/ 	.word	0xffffffff


	//   ....[160]....
        /*04a4*/ 	.word	0xffffffff


	//   ....[161]....
        /*04a8*/ 	.word	0xffffffff


	//   ....[162]....
        /*04ac*/ 	.word	0xffffffff


	//   ....[163]....
        /*04b0*/ 	.word	0xffffffff


	//   ....[164]....
        /*04b4*/ 	.word	0xffffffff


	//   ....[165]....
        /*04b8*/ 	.word	0xffffffff


	//   ....[166]....
        /*04bc*/ 	.word	0xffffffff


	//   ....[167]....
        /*04c0*/ 	.word	0xffffffff


	//   ....[168]....
        /*04c4*/ 	.word	0xffffffff


	//   ....[169]....
        /*04c8*/ 	.word	0xffffffff


	//   ....[170]....
        /*04cc*/ 	.word	0xffffffff


	//   ....[171]....
        /*04d0*/ 	.word	0xffffffff


	//   ....[172]....
        /*04d4*/ 	.word	0xffffffff


	//   ....[173]....
        /*04d8*/ 	.word	0xffffffff


	//   ....[174]....
        /*04dc*/ 	.word	0xffffffff


	//   ....[175]....
        /*04e0*/ 	.word	0xffffffff


	//   ....[176]....
        /*04e4*/ 	.word	0xffffffff


	//   ....[177]....
        /*04e8*/ 	.word	0xffffffff


	//   ....[178]....
        /*04ec*/ 	.word	0xffffffff


	//   ....[179]....
        /*04f0*/ 	.word	0xffffffff


	//   ....[180]....
        /*04f4*/ 	.word	0xffffffff


	//   ....[181]....
        /*04f8*/ 	.word	0xffffffff


	//   ....[182]....
        /*04fc*/ 	.word	0xffffffff


	//   ....[183]....
        /*0500*/ 	.word	0xffffffff


	//   ....[184]....
        /*0504*/ 	.word	0xffffffff


	//   ....[185]....
        /*0508*/ 	.word	0xffffffff


	//   ....[186]....
        /*050c*/ 	.word	0xffffffff


	//   ....[187]....
        /*0510*/ 	.word	0xffffffff


	//   ....[188]....
        /*0514*/ 	.word	0xffffffff


	//   ....[189]....
        /*0518*/ 	.word	0xffffffff


	//   ....[190]....
        /*051c*/ 	.word	0xffffffff


	//   ....[191]....
        /*0520*/ 	.word	0x0500000f


	//   ....[192]....
        /*0524*/ 	.word	0x0500000f


	//   ....[193]....
        /*0528*/ 	.word	0x0500000f


	//   ....[194]....
        /*052c*/ 	.word	0x0500000f


	//   ....[195]....
        /*0530*/ 	.word	0x0500000f


	//   ....[196]....
        /*0534*/ 	.word	0x0500000f


	//   ....[197]....
        /*0538*/ 	.word	0x0500000f


	//   ....[198]....
        /*053c*/ 	.word	0x0500000f


	//   ....[199]....
        /*0540*/ 	.word	0x0500000f


	//   ....[200]....
        /*0544*/ 	.word	0x0500000f


	//   ....[201]....
        /*0548*/ 	.word	0x0500000f


	//   ....[202]....
        /*054c*/ 	.word	0x0500000f


	//   ....[203]....
        /*0550*/ 	.word	0x0500000f


	//   ....[204]....
        /*0554*/ 	.word	0x0500000f


	//   ....[205]....
        /*0558*/ 	.word	0x0500000f


	//   ....[206]....
        /*055c*/ 	.word	0x0500000f


	//   ....[207]....
        /*0560*/ 	.word	0x0500000f


	//   ....[208]....
        /*0564*/ 	.word	0x0500000f


	//   ....[209]....
        /*0568*/ 	.word	0x0500000f


	//   ....[210]....
        /*056c*/ 	.word	0x0500000f


	//   ....[211]....
        /*0570*/ 	.word	0x0500000f


	//   ....[212]....
        /*0574*/ 	.word	0x0500000f


	//   ....[213]....
        /*0578*/ 	.word	0x0500000f


	//   ....[214]....
        /*057c*/ 	.word	0x0500000f


	//   ....[215]....
        /*0580*/ 	.word	0x0500000f


	//   ....[216]....
        /*0584*/ 	.word	0x0500000f


	//   ....[217]....
        /*0588*/ 	.word	0x0500000f


	//   ....[218]....
        /*058c*/ 	.word	0x0500000f


	//   ....[219]....
        /*0590*/ 	.word	0x0500000f


	//   ....[220]....
        /*0594*/ 	.word	0x0500000f


	//   ....[221]....
        /*0598*/ 	.word	0x0500000f


	//   ....[222]....
        /*059c*/ 	.word	0x0500000f


	//   ....[223]....
        /*05a0*/ 	.word	0x0500000f


	//   ....[224]....
        /*05a4*/ 	.word	0x0500000f


	//   ....[225]....
        /*05a8*/ 	.word	0x0500000f


	//   ....[226]....
        /*05ac*/ 	.word	0x0500000f


	//   ....[227]....
        /*05b0*/ 	.word	0x0500000f


	//   ....[228]....
        /*05b4*/ 	.word	0x0500000f


	//   ....[229]....
        /*05b8*/ 	.word	0x0500000f


	//   ....[230]....
        /*05bc*/ 	.word	0x0500000f


	//   ....[231]....
        /*05c0*/ 	.word	0x0500000f


	//   ....[232]....
        /*05c4*/ 	.word	0x0500000f


	//   ....[233]....
        /*05c8*/ 	.word	0x0500000f


	//   ....[234]....
        /*05cc*/ 	.word	0x0500000f


	//   ....[235]....
        /*05d0*/ 	.word	0x0500000f


	//   ....[236]....
        /*05d4*/ 	.word	0x0500000f


	//   ....[237]....
        /*05d8*/ 	.word	0x0500000f


	//   ....[238]....
        /*05dc*/ 	.word	0x0500000f


	//   ....[239]....
        /*05e0*/ 	.word	0x0500000f


	//   ....[240]....
        /*05e4*/ 	.word	0x0500000f


	//----- nvinfo : EIATTR_COOP_GROUP_INSTR_OFFSETS
	.align		4
.L_121:
        /*05e8*/ 	.byte	0x04, 0x28
        /*05ea*/ 	.short	(.L_123 - .L_122)


	//   ....[0]....
.L_122:
        /*05ec*/ 	.word	0x00000080


	//   ....[1]....
        /*05f0*/ 	.word	0x00000090


	//   ....[2]....
        /*05f4*/ 	.word	0x000002d0


	//   ....[3]....
        /*05f8*/ 	.word	0x00000430


	//   ....[4]....
        /*05fc*/ 	.word	0x00000550


	//   ....[5]....
        /*0600*/ 	.word	0x000006b0


	//   ....[6]....
        /*0604*/ 	.word	0x00001a40


	//   ....[7]....
        /*0608*/ 	.word	0x00003490


	//   ....[8]....
        /*060c*/ 	.word	0x00003590


	//   ....[9]....
        /*0610*/ 	.word	0x00003c50


	//   ....[10]....
        /*0614*/ 	.word	0x00003d10


	//   ....[11]....
        /*0618*/ 	.word	0x000066a0


	//   ....[12]....
        /*061c*/ 	.word	0x000066b0


	//   ....[13]....
        /*0620*/ 	.word	0x000066e0


	//   ....[14]....
        /*0624*/ 	.word	0x000066f0


	//   ....[15]....
        /*0628*/ 	.word	0x00008150


	//   ....[16]....
        /*062c*/ 	.word	0x00008160


	//   ....[17]....
        /*0630*/ 	.word	0x000081e0


	//   ....[18]....
        /*0634*/ 	.word	0x000081f0


	//   ....[19]....
        /*0638*/ 	.word	0x00009180


	//   ....[20]....
        /*063c*/ 	.word	0x00009190


	//   ....[21]....
        /*0640*/ 	.word	0x000091a0


	//   ....[22]....
        /*0644*/ 	.word	0x000091b0


	//   ....[23]....
        /*0648*/ 	.word	0x000091c0


	//   ....[24]....
        /*064c*/ 	.word	0x000091d0


	//   ....[25]....
        /*0650*/ 	.word	0x000091e0


	//   ....[26]....
        /*0654*/ 	.word	0x000091f0


	//   ....[27]....
        /*0658*/ 	.word	0x00009200


	//   ....[28]....
        /*065c*/ 	.word	0x00009210


	//   ....[29]....
        /*0660*/ 	.word	0x00009220


	//   ....[30]....
        /*0664*/ 	.word	0x00009230


	//   ....[31]....
        /*0668*/ 	.word	0x00009240


	//   ....[32]....
        /*066c*/ 	.word	0x00009250


	//   ....[33]....
        /*0670*/ 	.word	0x00009260


	//   ....[34]....
        /*0674*/ 	.word	0x00009270


	//   ....[35]....
        /*0678*/ 	.word	0x00009280


	//   ....[36]....
        /*067c*/ 	.word	0x00009290


	//   ....[37]....
        /*0680*/ 	.word	0x000092a0


	//   ....[38]....
        /*0684*/ 	.word	0x000092b0


	//   ....[39]....
        /*0688*/ 	.word	0x000092c0


	//   ....[40]....
        /*068c*/ 	.word	0x000092d0


	//   ....[41]....
        /*0690*/ 	.word	0x000092e0


	//   ....[42]....
        /*0694*/ 	.word	0x000092f0


	//   ....[43]....
        /*0698*/ 	.word	0x00009300


	//   ....[44]....
        /*069c*/ 	.word	0x00009310


	//   ....[45]....
        /*06a0*/ 	.word	0x00009320


	//   ....[46]....
        /*06a4*/ 	.word	0x00009330


	//   ....[47]....
        /*06a8*/ 	.word	0x00009340


	//   ....[48]....
        /*06ac*/ 	.word	0x00009350


	//   ....[49]....
        /*06b0*/ 	.word	0x00009360


	//   ....[50]....
        /*06b4*/ 	.word	0x00009370


	//   ....[51]....
        /*06b8*/ 	.word	0x00009380


	//   ....[52]....
        /*06bc*/ 	.word	0x00009390


	//   ....[53]....
        /*06c0*/ 	.word	0x000093a0


	//   ....[54]....
        /*06c4*/ 	.word	0x000093b0


	//   ....[55]....
        /*06c8*/ 	.word	0x000093c0


	//   ....[56]....
        /*06cc*/ 	.word	0x000093d0


	//   ....[57]....
        /*06d0*/ 	.word	0x000093e0


	//   ....[58]....
        /*06d4*/ 	.word	0x00009410


	//   ....[59]....
        /*06d8*/ 	.word	0x00009420


	//   ....[60]....
        /*06dc*/ 	.word	0x00009430


	//   ....[61]....
        /*06e0*/ 	.word	0x00009440


	//   ....[62]....
        /*06e4*/ 	.word	0x00009450


	//   ....[63]....
        /*06e8*/ 	.word	0x00009470


	//   ....[64]....
        /*06ec*/ 	.word	0x00009480


	//   ....[65]....
        /*06f0*/ 	.word	0x00009490


	//   ....[66]....
        /*06f4*/ 	.word	0x000094a0


	//   ....[67]....
        /*06f8*/ 	.word	0x000094b0


	//   ....[68]....
        /*06fc*/ 	.word	0x000094c0


	//   ....[69]....
        /*0700*/ 	.word	0x000094d0


	//   ....[70]....
        /*0704*/ 	.word	0x00009500


	//   ....[71]....
        /*0708*/ 	.word	0x00009520


	//   ....[72]....
        /*070c*/ 	.word	0x00009550


	//   ....[73]....
        /*0710*/ 	.word	0x00009580


	//   ....[74]....
        /*0714*/ 	.word	0x000095b0


	//   ....[75]....
        /*0718*/ 	.word	0x000095e0


	//   ....[76]....
        /*071c*/ 	.word	0x00009610


	//   ....[77]....
        /*0720*/ 	.word	0x00009640


	//   ....[78]....
        /*0724*/ 	.word	0x00009660


	//   ....[79]....
        /*0728*/ 	.word	0x00009690


	//   ....[80]....
        /*072c*/ 	.word	0x000096c0


	//   ....[81]....
        /*0730*/ 	.word	0x000096f0


	//   ....[82]....
        /*0734*/ 	.word	0x00009720


	//   ....[83]....
        /*0738*/ 	.word	0x0000a0d0


	//   ....[84]....
        /*073c*/ 	.word	0x0000a110


	//   ....[85]....
        /*0740*/ 	.word	0x0000a140


	//   ....[86]....
        /*0744*/ 	.word	0x0000a160


	//   ....[87]....
        /*0748*/ 	.word	0x0000a860


	//   ....[88]....
        /*074c*/ 	.word	0x0000a880


	//   ....[89]....
        /*0750*/ 	.word	0x0000a950


	//   ....[90]....
        /*0754*/ 	.word	0x0000a970


	//   ....[91]....
        /*0758*/ 	.word	0x0000aa30


	//   ....[92]....
        /*075c*/ 	.word	0x0000aa50


	//   ....[93]....
        /*0760*/ 	.word	0x0000ab20


	//   ....[94]....
        /*0764*/ 	.word	0x0000ab40


	//   ....[95]....
        /*0768*/ 	.word	0x0000af00


	//   ....[96]....
        /*076c*/ 	.word	0x0000af10


	//   ....[97]....
        /*0770*/ 	.word	0x0000b340


	//   ....[98]....
        /*0774*/ 	.word	0x0000b350


	//   ....[99]....
        /*0778*/ 	.word	0x0000c050


	//   ....[100]....
        /*077c*/ 	.word	0x0000c080


	//   ....[101]....
        /*0780*/ 	.word	0x0000c150


	//   ....[102]....
        /*0784*/ 	.word	0x0000c170


	//   ....[103]....
        /*0788*/ 	.word	0x0000c230


	//   ....[104]....
        /*078c*/ 	.word	0x0000c250


	//   ....[105]....
        /*0790*/ 	.word	0x0000c320


	//   ....[106]....
        /*0794*/ 	.word	0x0000c340


	//   ....[107]....
        /*0798*/ 	.word	0x0000c480


	//   ....[108]....
        /*079c*/ 	.word	0x0000c6a0


	//   ....[109]....
        /*07a0*/ 	.word	0x0000c6d0


	//   ....[110]....
        /*07a4*/ 	.word	0x0000c700


	//   ....[111]....
        /*07a8*/ 	.word	0x0000c730


	//   ....[112]....
        /*07ac*/ 	.word	0x0000c760


	//   ....[113]....
        /*07b0*/ 	.word	0x0000c7a0


	//   ....[114]....
        /*07b4*/ 	.word	0x0000c920


	//   ....[115]....
        /*07b8*/ 	.word	0x0000c950


	//   ....[116]....
        /*07bc*/ 	.word	0x0000c980


	//   ....[117]....
        /*07c0*/ 	.word	0x0000c9b0


	//   ....[118]....
        /*07c4*/ 	.word	0x0000c9e0


	//   ....[119]....
        /*07c8*/ 	.word	0x0000ca10


	//   ....[120]....
        /*07cc*/ 	.word	0x0000caa0


	//   ....[121]....
        /*07d0*/ 	.word	0x0000caf0


	//   ....[122]....
        /*07d4*/ 	.word	0x0000cb00


	//   ....[123]....
        /*07d8*/ 	.word	0x0000cba0


	//   ....[124]....
        /*07dc*/ 	.word	0x0000ec60


	//   ....[125]....
        /*07e0*/ 	.word	0x0000ec90


	//   ....[126]....
        /*07e4*/ 	.word	0x0000ecc0


	//   ....[127]....
        /*07e8*/ 	.word	0x0000ece0


	//   ....[128]....
        /*07ec*/ 	.word	0x0000ed70


	//   ....[129]....
        /*07f0*/ 	.word	0x0000edb0


	//   ....[130]....
        /*07f4*/ 	.word	0x0000edf0


	//   ....[131]....
        /*07f8*/ 	.word	0x0000ee00


	//   ....[132]....
        /*07fc*/ 	.word	0x0000eee0


	//   ....[133]....
        /*0800*/ 	.word	0x0000ef00


	//   ....[134]....
        /*0804*/ 	.word	0x0000f2f0


	//   ....[135]....
        /*0808*/ 	.word	0x0000f330


	//   ....[136]....
        /*080c*/ 	.word	0x0000f350


	//   ....[137]....
        /*0810*/ 	.word	0x0000f360


	//   ....[138]....
        /*0814*/ 	.word	0x0000f410


	//   ....[139]....
        /*0818*/ 	.word	0x0000f430


	//   ....[140]....
        /*081c*/ 	.word	0x0000f4c0


	//   ....[141]....
        /*0820*/ 	.word	0x0000f4e0


	//   ....[142]....
        /*0824*/ 	.word	0x0000f4f0


	//   ....[143]....
        /*0828*/ 	.word	0x0000f580


	//   ....[144]....
        /*082c*/ 	.word	0x0000fd40


	//   ....[145]....
        /*0830*/ 	.word	0x0000fd70


	//   ....[146]....
        /*0834*/ 	.word	0x0000fda0


	//   ....[147]....
        /*0838*/ 	.word	0x0000fe20


	//   ....[148]....
        /*083c*/ 	.word	0x0000fe40


	//   ....[149]....
        /*0840*/ 	.word	0x0000fed0


	//   ....[150]....
        /*0844*/ 	.word	0x0000fef0


	//   ....[151]....
        /*0848*/ 	.word	0x0000ff00


	//   ....[152]....
        /*084c*/ 	.word	0x00010910


	//   ....[153]....
        /*0850*/ 	.word	0x00010930


	//   ....[154]....
        /*0854*/ 	.word	0x00010950


	//   ....[155]....
        /*0858*/ 	.word	0x000109a0


	//   ....[156]....
        /*085c*/ 	.word	0x000109b0


	//   ....[157]....
        /*0860*/ 	.word	0x00010a00


	//   ....[158]....
        /*0864*/ 	.word	0x00010a10


	//   ....[159]....
        /*0868*/ 	.word	0x00010a20


	//   ....[160]....
        /*086c*/ 	.word	0x00010a70


	//   ....[161]....
        /*0870*/ 	.word	0x00010ac0


	//   ....[162]....
        /*0874*/ 	.word	0x00010ec0


	//   ....[163]....
        /*0878*/ 	.word	0x00010ee0


	//   ....[164]....
        /*087c*/ 	.word	0x00010ef0


	//   ....[165]....
        /*0880*/ 	.word	0x00010f00


	//   ....[166]....
        /*0884*/ 	.word	0x00010f60


	//   ....[167]....
        /*0888*/ 	.word	0x00010f70


	//   ....[168]....
        /*088c*/ 	.word	0x00010fd0


	//   ....[169]....
        /*0890*/ 	.word	0x00011000


	//   ....[170]....
        /*0894*/ 	.word	0x00011040


	//   ....[171]....
        /*0898*/ 	.word	0x000110a0


	//   ....[172]....
        /*089c*/ 	.word	0x00012330


	//   ....[173]....
        /*08a0*/ 	.word	0x00012380


	//   ....[174]....
        /*08a4*/ 	.word	0x000123b0


	//   ....[175]....
        /*08a8*/ 	.word	0x000123e0


	//   ....[176]....
        /*08ac*/ 	.word	0x00012410


	//   ....[177]....
        /*08b0*/ 	.word	0x00012420


	//   ....[178]....
        /*08b4*/ 	.word	0x00012450


	//   ....[179]....
        /*08b8*/ 	.word	0x000124a0


	//   ....[180]....
        /*08bc*/ 	.word	0x00012600


	//   ....[181]....
        /*08c0*/ 	.word	0x00012630


	//   ....[182]....
        /*08c4*/ 	.word	0x00012660


	//   ....[183]....
        /*08c8*/ 	.word	0x00012690


	//   ....[184]....
        /*08cc*/ 	.word	0x000126c0


	//   ....[185]....
        /*08d0*/ 	.word	0x00012700


	//   ....[186]....
        /*08d4*/ 	.word	0x00012780


	//   ....[187]....
        /*08d8*/ 	.word	0x000127d0


	//   ....[188]....
        /*08dc*/ 	.word	0x000127e0


	//   ....[189]....
        /*08e0*/ 	.word	0x00012870


	//   ....[190]....
        /*08e4*/ 	.word	0x00012ee0


	//   ....[191]....
        /*08e8*/ 	.word	0x00013430


	//   ....[192]....
        /*08ec*/ 	.word	0x00013510


	//   ....[193]....
        /*08f0*/ 	.word	0x000135e0


	//   ....[194]....
        /*08f4*/ 	.word	0x00013670


	//   ....[195]....
        /*08f8*/ 	.word	0x00013740


	//   ....[196]....
        /*08fc*/ 	.word	0x000137d0


	//   ....[197]....
        /*0900*/ 	.word	0x00013880


	//   ....[198]....
        /*0904*/ 	.word	0x00013910


	//   ....[199]....
        /*0908*/ 	.word	0x000139c0


	//   ....[200]....
        /*090c*/ 	.word	0x00013a20


	//   ....[201]....
        /*0910*/ 	.word	0x00013b20


	//   ....[202]....
        /*0914*/ 	.word	0x00013c20


	//   ....[203]....
        /*0918*/ 	.word	0x00013cd0


	//   ....[204]....
        /*091c*/ 	.word	0x00013e00


	//   ....[205]....
        /*0920*/ 	.word	0x00013eb0


	//   ....[206]....
        /*0924*/ 	.word	0x00013fb0


	//   ....[207]....
        /*0928*/ 	.word	0x00014070


	//   ....[208]....
        /*092c*/ 	.word	0x000140d0


	//   ....[209]....
        /*0930*/ 	.word	0x00014170


	//   ....[210]....
        /*0934*/ 	.word	0x00014230


	//   ....[211]....
        /*0938*/ 	.word	0x00014300


	//   ....[212]....
        /*093c*/ 	.word	0x000143a0


	//   ....[213]....
        /*0940*/ 	.word	0x00014410


	//   ....[214]....
        /*0944*/ 	.word	0x00014470


	//   ....[215]....
        /*0948*/ 	.word	0x00014560


	//   ....[216]....
        /*094c*/ 	.word	0x000145c0


	//   ....[217]....
        /*0950*/ 	.word	0x000146c0


	//   ....[218]....
        /*0954*/ 	.word	0x00014720


	//   ....[219]....
        /*0958*/ 	.word	0x00014800


	//   ....[220]....
        /*095c*/ 	.word	0x00014930


	//   ....[221]....
        /*0960*/ 	.word	0x000149e0


	//   ....[222]....
        /*0964*/ 	.word	0x00014a40


	//   ....[223]....
        /*0968*/ 	.word	0x00014b00


	//   ....[224]....
        /*096c*/ 	.word	0x00014b60


	//   ....[225]....
        /*0970*/ 	.word	0x00014c20


	//   ....[226]....
        /*0974*/ 	.word	0x00014c80


	//   ....[227]....
        /*0978*/ 	.word	0x00014d40


	//   ....[228]....
        /*097c*/ 	.word	0x00014da0


	//   ....[229]....
        /*0980*/ 	.word	0x00014e60


	//   ....[230]....
        /*0984*/ 	.word	0x00014f50


	//   ....[231]....
        /*0988*/ 	.word	0x00014ff0


	//   ....[232]....
        /*098c*/ 	.word	0x00015050


	//   ....[233]....
        /*0990*/ 	.word	0x00015120


	//   ....[234]....
        /*0994*/ 	.word	0x00015180


	//   ....[235]....
        /*0998*/ 	.word	0x00015250


	//   ....[236]....
        /*099c*/ 	.word	0x000152b0


	//   ....[237]....
        /*09a0*/ 	.word	0x00015380


	//   ....[238]....
        /*09a4*/ 	.word	0x000153e0


	//   ....[239]....
        /*09a8*/ 	.word	0x000154b0


	//   ....[240]....
        /*09ac*/ 	.word	0x00015710


	//----- nvinfo : EIATTR_REG_RECONFIG
	.align		4
.L_123:
        /*09b0*/ 	.byte	0x01, 0x54
	.zero		2


	//----- nvinfo : EIATTR_SYSCALL_OFFSETS
	.align		4
        /*09b4*/ 	.byte	0x04, 0x46
        /*09b6*/ 	.short	(.L_125 - .L_124)


	//   ....[0]....
.L_124:
        /*09b8*/ 	.word	0x00001c20


	//   ....[1]....
        /*09bc*/ 	.word	0x0000deb0


	//   ....[2]....
        /*09c0*/ 	.word	0x0000e020


	//   ....[3]....
        /*09c4*/ 	.word	0x0000e170


	//   ....[4]....
        /*09c8*/ 	.word	0x0000e2b0


	//   ....[5]....
        /*09cc*/ 	.word	0x0000f9a0


	//----- nvinfo : EIATTR_MBARRIER_INSTR_OFFSETS
	.align		4
.L_125:
        /*09d0*/ 	.byte	0x04, 0x39
        /*09d2*/ 	.short	(.L_127 - .L_126)


	//   ....[0]....
.L_126:
        /*09d4*/ 	.word	0x00000180
        /*09d8*/ 	.word	0x000000ff
        /*09dc*/ 	.word	0x00029800
        /*09e0*/ 	.short	0x0100
        /*09e2*/ 	.byte	0x08
	.zero		1


	//   ....[1]....
        /*09e4*/ 	.word	0x00000190
        /*09e8*/ 	.word	0x000000ff
        /*09ec*/ 	.word	0x00029820
        /*09f0*/ 	.short	0x0100
        /*09f2*/ 	.byte	0x08
	.zero		1


	//   ....[2]....
        /*09f4*/ 	.word	0x00000280
        /*09f8*/ 	.word	0x000000ff
        /*09fc*/ 	.word	0x00029830
        /*0a00*/ 	.short	0x0100
        /*0a02*/ 	.byte	0x08
	.zero		1


	//   ....[3]....
        /*0a04*/ 	.word	0x00000290
        /*0a08*/ 	.word	0x000000ff
        /*0a0c*/ 	.word	0x00029840
        /*0a10*/ 	.short	0x0100
        /*0a12*/ 	.byte	0x08
	.zero		1


	//   ....[4]....
        /*0a14*/ 	.word	0x000002a0
        /*0a18*/ 	.word	0x000000ff
        /*0a1c*/ 	.word	0x00029838
        /*0a20*/ 	.short	0x0100
        /*0a22*/ 	.byte	0x08
	.zero		1


	//   ....[5]....
        /*0a24*/ 	.word	0x000002b0
        /*0a28*/ 	.word	0x000000ff
        /*0a2c*/ 	.word	0x00029848
        /*0a30*/ 	.short	0x0100
        /*0a32*/ 	.byte	0x08
	.zero		1


	//   ....[6]....
        /*0a34*/ 	.word	0x000003e0
        /*0a38*/ 	.word	0x000000ff
        /*0a3c*/ 	.word	0x00029850
        /*0a40*/ 	.short	0x0100
        /*0a42*/ 	.byte	0x08
	.zero		1


	//   ....[7]....
        /*0a44*/ 	.word	0x000003f0
        /*0a48*/ 	.word	0x000000ff
        /*0a4c*/ 	.word	0x00029860
        /*0a50*/ 	.short	0x0100
        /*0a52*/ 	.byte	0x08
	.zero		1


	//   ....[8]....
        /*0a54*/ 	.word	0x00000400
        /*0a58*/ 	.word	0x000000ff
        /*0a5c*/ 	.word	0x00029858
        /*0a60*/ 	.short	0x0100
        /*0a62*/ 	.byte	0x08
	.zero		1


	//   ....[9]....
        /*0a64*/ 	.word	0x00000410
        /*0a68*/ 	.word	0x000000ff
        /*0a6c*/ 	.word	0x00029868
        /*0a70*/ 	.short	0x0100
        /*0a72*/ 	.byte	0x08
	.zero		1


	//   ....[10]....
        /*0a74*/ 	.word	0x00000500
        /*0a78*/ 	.word	0x000000ff
        /*0a7c*/ 	.word	0x00029870
        /*0a80*/ 	.short	0x0100
        /*0a82*/ 	.byte	0x06
	.zero		1


	//   ....[11]....
        /*0a84*/ 	.word	0x00000510
        /*0a88*/ 	.word	0x000000ff
        /*0a8c*/ 	.word	0x00029880
        /*0a90*/ 	.short	0x0100
        /*0a92*/ 	.byte	0x06
	.zero		1


	//   ....[12]....
        /*0a94*/ 	.word	0x00000520
        /*0a98*/ 	.word	0x000000ff
        /*0a9c*/ 	.word	0x00029878
        /*0aa0*/ 	.short	0x0100
        /*0aa2*/ 	.byte	0x06
	.zero		1


	//   ....[13]....
        /*0aa4*/ 	.word	0x00000530
        /*0aa8*/ 	.word	0x000000ff
        /*0aac*/ 	.word	0x00029888
        /*0ab0*/ 	.short	0x0100
        /*0ab2*/ 	.byte	0x06
	.zero		1


	//   ....[14]....
        /*0ab4*/ 	.word	0x00000660
        /*0ab8*/ 	.word	0x000000ff
        /*0abc*/ 	.word	0x00029890
        /*0ac0*/ 	.short	0x0100
        /*0ac2*/ 	.byte	0x08
	.zero		1


	//   ....[15]....
        /*0ac4*/ 	.word	0x00000670
        /*0ac8*/ 	.word	0x000000ff
        /*0acc*/ 	.word	0x000298a0
        /*0ad0*/ 	.short	0x0100
        /*0ad2*/ 	.byte	0x08
	.zero		1


	//   ....[16]....
        /*0ad4*/ 	.word	0x00000680
        /*0ad8*/ 	.word	0x000000ff
        /*0adc*/ 	.word	0x00029898
        /*0ae0*/ 	.short	0x0100
        /*0ae2*/ 	.byte	0x08
	.zero		1


	//   ....[17]....
        /*0ae4*/ 	.word	0x00000690
        /*0ae8*/ 	.word	0x000000ff
        /*0aec*/ 	.word	0x000298a8
        /*0af0*/ 	.short	0x0100
        /*0af2*/ 	.byte	0x08
	.zero		1


	//   ....[18]....
        /*0af4*/ 	.word	0x000007e0
        /*0af8*/ 	.word	0x000000ff
        /*0afc*/ 	.word	0x000298b0
        /*0b00*/ 	.short	0x0100
        /*0b02*/ 	.byte	0x08
	.zero		1


	//   ....[19]....
        /*0b04*/ 	.word	0x000007f0
        /*0b08*/ 	.word	0x000000ff
        /*0b0c*/ 	.word	0x000298c0
        /*0b10*/ 	.short	0x0100
        /*0b12*/ 	.byte	0x08
	.zero		1


	//   ....[20]....
        /*0b14*/ 	.word	0x00000800
        /*0b18*/ 	.word	0x000000ff
        /*0b1c*/ 	.word	0x000298b8
        /*0b20*/ 	.short	0x0100
        /*0b22*/ 	.byte	0x08
	.zero		1


	//   ....[21]....
        /*0b24*/ 	.word	0x00000810
        /*0b28*/ 	.word	0x000000ff
        /*0b2c*/ 	.word	0x000298c8
        /*0b30*/ 	.short	0x0100
        /*0b32*/ 	.byte	0x08
	.zero		1


	//   ....[22]....
        /*0b34*/ 	.word	0x00001ca0
        /*0b38*/ 	.word	0x000000ff
        /*0b3c*/ 	.word	0x00029800
        /*0b40*/ 	.short	0x010a
        /*0b42*/ 	.byte	0x32
	.zero		1


	//   ....[23]....
        /*0b44*/ 	.word	0x00001d20
        /*0b48*/ 	.word	0x00000004
        /*0b4c*/ 	.word	0x00029830
        /*0b50*/ 	.short	0x010a
        /*0b52*/ 	.byte	0x3f
	.zero		1


	//   ....[24]....
        /*0b54*/ 	.word	0x00001d70
        /*0b58*/ 	.word	0x00000004
        /*0b5c*/ 	.word	0x00029830
        /*0b60*/ 	.short	0x010a
        /*0b62*/ 	.byte	0x3f
	.zero		1


	//   ....[25]....
        /*0b64*/ 	.word	0x00002b70
        /*0b68*/ 	.word	0x000000ff
        /*0b6c*/ 	.word	0x00000000
        /*0b70*/ 	.short	0x0101
        /*0b72*/ 	.byte	0x06
	.zero		1


	//   ....[26]....
        /*0b74*/ 	.word	0x000051d0
        /*0b78*/ 	.word	0x000000ff
        /*0b7c*/ 	.word	0x00029830
        /*0b80*/ 	.short	0x010a
        /*0b82*/ 	.byte	0x06
	.zero		1


	//   ....[27]....
        /*0b84*/ 	.word	0x00005210
        /*0b88*/ 	.word	0x000000ff
        /*0b8c*/ 	.word	0x00029830
        /*0b90*/ 	.short	0x010a
        /*0b92*/ 	.byte	0x06
	.zero		1


	//   ....[28]....
        /*0b94*/ 	.word	0x00005e80
        /*0b98*/ 	.word	0x000000ff
        /*0b9c*/ 	.word	0x00029850
        /*0ba0*/ 	.short	0x010a
        /*0ba2*/ 	.byte	0x06
	.zero		1


	//   ....[29]....
        /*0ba4*/ 	.word	0x00005ec0
        /*0ba8*/ 	.word	0x000000ff
        /*0bac*/ 	.word	0x00029850
        /*0bb0*/ 	.short	0x010a
        /*0bb2*/ 	.byte	0x06
	.zero		1


	//   ....[30]....
        /*0bb4*/ 	.word	0x00006240
        /*0bb8*/ 	.word	0x000000ff
        /*0bbc*/ 	.word	0x00000000
        /*0bc0*/ 	.short	0x0101
        /*0bc2*/ 	.byte	0x06
	.zero		1


	//   ....[31]....
        /*0bc4*/ 	.word	0x00007810
        /*0bc8*/ 	.word	0x000000ff
        /*0bcc*/ 	.word	0x00000000
        /*0bd0*/ 	.short	0x0101
        /*0bd2*/ 	.byte	0x06
	.zero		1


	//   ....[32]....
        /*0bd4*/ 	.word	0x00007ea0
        /*0bd8*/ 	.word	0x000000ff
        /*0bdc*/ 	.word	0x00029850
        /*0be0*/ 	.short	0x010a
        /*0be2*/ 	.byte	0x05
	.zero		1


	//   ....[33]....
        /*0be4*/ 	.word	0x00007ee0
        /*0be8*/ 	.word	0x000000ff
        /*0bec*/ 	.word	0x00029850
        /*0bf0*/ 	.short	0x010a
        /*0bf2*/ 	.byte	0x05
	.zero		1


	//   ....[34]....
        /*0bf4*/ 	.word	0x00008510
        /*0bf8*/ 	.word	0x000000ff
        /*0bfc*/ 	.word	0x00000000
        /*0c00*/ 	.short	0x0101
        /*0c02*/ 	.byte	0x04
	.zero		1


	//   ....[35]....
        /*0c04*/ 	.word	0x0000a850
        /*0c08*/ 	.word	0x00000000
        /*0c0c*/ 	.word	0x00000000
        /*0c10*/ 	.short	0x0101
        /*0c12*/ 	.byte	0x3f
	.zero		1


	//   ....[36]....
        /*0c14*/ 	.word	0x0000aef0
        /*0c18*/ 	.word	0x00000006
        /*0c1c*/ 	.word	0x00000000
        /*0c20*/ 	.short	0x0101
        /*0c22*/ 	.byte	0x3f
	.zero		1


	//   ....[37]....
        /*0c24*/ 	.word	0x0000e980
        /*0c28*/ 	.word	0x00000000
        /*0c2c*/ 	.word	0x00029880
        /*0c30*/ 	.short	0x010a
        /*0c32*/ 	.byte	0x3f
	.zero		1


	//   ....[38]....
        /*0c34*/ 	.word	0x0000efc0
        /*0c38*/ 	.word	0x00000000
        /*0c3c*/ 	.word	0x00029870
        /*0c40*/ 	.short	0x0107
        /*0c42*/ 	.byte	0x3f
	.zero		1


	//   ....[39]....
        /*0c44*/ 	.word	0x0000f080
        /*0c48*/ 	.word	0x00000000
        /*0c4c*/ 	.word	0x00029870
        /*0c50*/ 	.short	0x0101
        /*0c52*/ 	.byte	0x3f
	.zero		1


	//   ....[40]....
        /*0c54*/ 	.word	0x0000f0b0
        /*0c58*/ 	.word	0x00000000
        /*0c5c*/ 	.word	0x00029840
        /*0c60*/ 	.short	0x010a
        /*0c62*/ 	.byte	0x3f
	.zero		1


	//   ....[41]....
        /*0c64*/ 	.word	0x0000f6e0
        /*0c68*/ 	.word	0x00000000
        /*0c6c*/ 	.word	0x00029830
        /*0c70*/ 	.short	0x0107
        /*0c72*/ 	.byte	0x3f
	.zero		1


	//   ....[42]....
        /*0c74*/ 	.word	0x0000f7b0
        /*0c78*/ 	.word	0x00000000
        /*0c7c*/ 	.word	0x00029830
        /*0c80*/ 	.short	0x0101
        /*0c82*/ 	.byte	0x3f
	.zero		1


	//   ....[43]....
        /*0c84*/ 	.word	0x00010040
        /*0c88*/ 	.word	0x00000010
        /*0c8c*/ 	.word	0x00029800
        /*0c90*/ 	.short	0x0107
        /*0c92*/ 	.byte	0x3f
	.zero		1


	//   ....[44]....
        /*0c94*/ 	.word	0x00010140
        /*0c98*/ 	.word	0x00000010
        /*0c9c*/ 	.word	0x00029800
        /*0ca0*/ 	.short	0x0101
        /*0ca2*/ 	.byte	0x3f
	.zero		1


	//   ....[45]....
        /*0ca4*/ 	.word	0x00010160
        /*0ca8*/ 	.word	0x00000010
        /*0cac*/ 	.word	0x00029820
        /*0cb0*/ 	.short	0x010a
        /*0cb2*/ 	.byte	0x3f
	.zero		1


	//   ....[46]....
        /*0cb4*/ 	.word	0x00010670
        /*0cb8*/ 	.word	0x00000000
        /*0cbc*/ 	.word	0x00029880
        /*0cc0*/ 	.short	0x010a
        /*0cc2*/ 	.byte	0x3f
	.zero		1


	//   ....[47]....
        /*0cc4*/ 	.word	0x00010b50
        /*0cc8*/ 	.word	0x00000000
        /*0ccc*/ 	.word	0x00029870
        /*0cd0*/ 	.short	0x0107
        /*0cd2*/ 	.byte	0x3f
	.zero		1


	//   ....[48]....
        /*0cd4*/ 	.word	0x00010c10
        /*0cd8*/ 	.word	0x00000000
        /*0cdc*/ 	.word	0x00029870
        /*0ce0*/ 	.short	0x0101
        /*0ce2*/ 	.byte	0x3f
	.zero		1


	//   ....[49]....
        /*0ce4*/ 	.word	0x00010c40
        /*0ce8*/ 	.word	0x00000000
        /*0cec*/ 	.word	0x00029840
        /*0cf0*/ 	.short	0x010a
        /*0cf2*/ 	.byte	0x3f
	.zero		1


	//   ....[50]....
        /*0cf4*/ 	.word	0x00011140
        /*0cf8*/ 	.word	0x00000000
        /*0cfc*/ 	.word	0x00029830
        /*0d00*/ 	.short	0x0107
        /*0d02*/ 	.byte	0x3f
	.zero		1


	//   ....[51]....
        /*0d04*/ 	.word	0x00011200
        /*0d08*/ 	.word	0x00000000
        /*0d0c*/ 	.word	0x00029830
        /*0d10*/ 	.short	0x0101
        /*0d12*/ 	.byte	0x3f
	.zero		1


	//   ....[52]....
        /*0d14*/ 	.word	0x00011290
        /*0d18*/ 	.word	0x00000000
        /*0d1c*/ 	.word	0x00029870
        /*0d20*/ 	.short	0x010a
        /*0d22*/ 	.byte	0x3f
	.zero		1


	//   ....[53]....
        /*0d24*/ 	.word	0x00011320
        /*0d28*/ 	.word	0x00000000
        /*0d2c*/ 	.word	0x00029860
        /*0d30*/ 	.short	0x010a
        /*0d32*/ 	.byte	0x3f
	.zero		1


	//   ....[54]....
        /*0d34*/ 	.word	0x00011830
        /*0d38*/ 	.word	0x00000000
        /*0d3c*/ 	.word	0x00029850
        /*0d40*/ 	.short	0x0101
        /*0d42*/ 	.byte	0x3f
	.zero		1


	//   ....[55]....
        /*0d44*/ 	.word	0x000118c0
        /*0d48*/ 	.word	0x00000000
        /*0d4c*/ 	.word	0x00000000
        /*0d50*/ 	.short	0x0101
        /*0d52*/ 	.byte	0x3f
	.zero		1


	//   ....[56]....
        /*0d54*/ 	.word	0x00011a90
        /*0d58*/ 	.word	0x00000012
        /*0d5c*/ 	.word	0x00029870
        /*0d60*/ 	.short	0x010a
        /*0d62*/ 	.byte	0x3f
	.zero		1


	//   ....[57]....
        /*0d64*/ 	.word	0x00011b10
        /*0d68*/ 	.word	0x00000012
        /*0d6c*/ 	.word	0x00029860
        /*0d70*/ 	.short	0x010a
        /*0d72*/ 	.byte	0x3f
	.zero		1


	//   ....[58]....
        /*0d74*/ 	.word	0x00012030
        /*0d78*/ 	.word	0x00000012
        /*0d7c*/ 	.word	0x00029850
        /*0d80*/ 	.short	0x0101
        /*0d82*/ 	.byte	0x3f
	.zero		1


	//   ....[59]....
        /*0d84*/ 	.word	0x000120f0
        /*0d88*/ 	.word	0x00000012
        /*0d8c*/ 	.word	0x00000000
        /*0d90*/ 	.short	0x0101
        /*0d92*/ 	.byte	0x3f
	.zero		1


	//   ....[60]....
        /*0d94*/ 	.word	0x00012e60
        /*0d98*/ 	.word	0x00000004
        /*0d9c*/ 	.word	0x00029820
        /*0da0*/ 	.short	0x010a
        /*0da2*/ 	.byte	0x3f
	.zero		1


	//   ....[61]....
        /*0da4*/ 	.word	0x00012fe0
        /*0da8*/ 	.word	0x00000005
        /*0dac*/ 	.word	0x00029840
        /*0db0*/ 	.short	0x010a
        /*0db2*/ 	.byte	0x3f
	.zero		1


	//   ....[62]....
        /*0db4*/ 	.word	0x00013080
        /*0db8*/ 	.word	0x00000013
        /*0dbc*/ 	.word	0x00029840
        /*0dc0*/ 	.short	0x010a
        /*0dc2*/ 	.byte	0x3f
	.zero		1


	//   ....[63]....
        /*0dc4*/ 	.word	0x000130c0
        /*0dc8*/ 	.word	0x00000005
        /*0dcc*/ 	.word	0x00029860
        /*0dd0*/ 	.short	0x010a
        /*0dd2*/ 	.byte	0x3f
	.zero		1


	//   ....[64]....
        /*0dd4*/ 	.word	0x00013100
        /*0dd8*/ 	.word	0x00000013
        /*0ddc*/ 	.word	0x00029860
        /*0de0*/ 	.short	0x010a
        /*0de2*/ 	.byte	0x3f
	.zero		1


	//   ....[65]....
        /*0de4*/ 	.word	0x00013140
        /*0de8*/ 	.word	0x00000005
        /*0dec*/ 	.word	0x00029880
        /*0df0*/ 	.short	0x010a
        /*0df2*/ 	.byte	0x3f
	.zero		1


	//   ....[66]....
        /*0df4*/ 	.word	0x00013180
        /*0df8*/ 	.word	0x00000013
        /*0dfc*/ 	.word	0x00029880
        /*0e00*/ 	.short	0x010a
        /*0e02*/ 	.byte	0x3f
	.zero		1


	//   ....[67]....
        /*0e04*/ 	.word	0x000131f0
        /*0e08*/ 	.word	0x00000003
        /*0e0c*/ 	.word	0x00029800
        /*0e10*/ 	.short	0x010a
        /*0e12*/ 	.byte	0x3f
	.zero		1


	//   ....[68]....
        /*0e14*/ 	.word	0x00013240
        /*0e18*/ 	.word	0x00000004
        /*0e1c*/ 	.word	0x00029830
        /*0e20*/ 	.short	0x010a
        /*0e22*/ 	.byte	0x3f
	.zero		1


	//   ....[69]....
        /*0e24*/ 	.word	0x000132a0
        /*0e28*/ 	.word	0x00000003
        /*0e2c*/ 	.word	0x00029830
        /*0e30*/ 	.short	0x010a
        /*0e32*/ 	.byte	0x3f
	.zero		1


	//   ....[70]....
        /*0e34*/ 	.word	0x00013300
        /*0e38*/ 	.word	0x00000003
        /*0e3c*/ 	.word	0x00029850
        /*0e40*/ 	.short	0x010a
        /*0e42*/ 	.byte	0x3f
	.zero		1


	//   ....[71]....
        /*0e44*/ 	.word	0x00013360
        /*0e48*/ 	.word	0x00000007
        /*0e4c*/ 	.word	0x00029850
        /*0e50*/ 	.short	0x010a
        /*0e52*/ 	.byte	0x3f
	.zero		1


	//   ....[72]....
        /*0e54*/ 	.word	0x00013460
        /*0e58*/ 	.word	0x00000000
        /*0e5c*/ 	.word	0x00029880
        /*0e60*/ 	.short	0x010a
        /*0e62*/ 	.byte	0x3f
	.zero		1


	//   ....[73]....
        /*0e64*/ 	.word	0x00013b70
        /*0e68*/ 	.word	0x00000000
        /*0e6c*/ 	.word	0x00029840
        /*0e70*/ 	.short	0x010a
        /*0e72*/ 	.byte	0x3f
	.zero		1


	//   ....[74]....
        /*0e74*/ 	.word	0x00014830
        /*0e78*/ 	.word	0x00000010
        /*0e7c*/ 	.word	0x00029820
        /*0e80*/ 	.short	0x010a
        /*0e82*/ 	.byte	0x3f
	.zero		1


	//   ....[75]....
        /*0e84*/ 	.word	0x00014880
        /*0e88*/ 	.word	0x00000000
        /*0e8c*/ 	.word	0x00029880
        /*0e90*/ 	.short	0x010a
        /*0e92*/ 	.byte	0x3f
	.zero		1


	//   ....[76]....
        /*0e94*/ 	.word	0x00014ea0
        /*0e98*/ 	.word	0x00000000
        /*0e9c*/ 	.word	0x00029840
        /*0ea0*/ 	.short	0x010a
        /*0ea2*/ 	.byte	0x3f
	.zero		1


	//   ....[77]....
        /*0ea4*/ 	.word	0x000154f0
        /*0ea8*/ 	.word	0x00000000
        /*0eac*/ 	.word	0x00029870
        /*0eb0*/ 	.short	0x010a
        /*0eb2*/ 	.byte	0x3f
	.zero		1


	//   ....[78]....
        /*0eb4*/ 	.word	0x00015540
        /*0eb8*/ 	.word	0x00000000
        /*0ebc*/ 	.word	0x00029860
        /*0ec0*/ 	.short	0x010a
        /*0ec2*/ 	.byte	0x3f
	.zero		1


	//   ....[79]....
        /*0ec4*/ 	.word	0x00015590
        /*0ec8*/ 	.word	0x00000012
        /*0ecc*/ 	.word	0x00029870
        /*0ed0*/ 	.short	0x010a
        /*0ed2*/ 	.byte	0x3f
	.zero		1


	//   ....[80]....
        /*0ed4*/ 	.word	0x000155e0
        /*0ed8*/ 	.word	0x00000012
        /*0edc*/ 	.word	0x00029860
        /*0ee0*/ 	.short	0x010a
        /*0ee2*/ 	.byte	0x3f
	.zero		1


	//   ....[81]....
        /*0ee4*/ 	.word	0x00015630
        /*0ee8*/ 	.word	0x00000004
        /*0eec*/ 	.word	0x00029820
        /*0ef0*/ 	.short	0x010a
        /*0ef2*/ 	.byte	0x3f
	.zero		1


	//   ....[82]....
        /*0ef4*/ 	.word	0x000157d0
        /*0ef8*/ 	.word	0x00000005
        /*0efc*/ 	.word	0x00029840
        /*0f00*/ 	.short	0x010a
        /*0f02*/ 	.byte	0x3f
	.zero		1


	//   ....[83]....
        /*0f04*/ 	.word	0x00015820
        /*0f08*/ 	.word	0x00000013
        /*0f0c*/ 	.word	0x00029840
        /*0f10*/ 	.short	0x010a
        /*0f12*/ 	.byte	0x3f
	.zero		1


	//   ....[84]....
        /*0f14*/ 	.word	0x00015870
        /*0f18*/ 	.word	0x00000005
        /*0f1c*/ 	.word	0x00029860
        /*0f20*/ 	.short	0x010a
        /*0f22*/ 	.byte	0x3f
	.zero		1


	//   ....[85]....
        /*0f24*/ 	.word	0x000158c0
        /*0f28*/ 	.word	0x00000013
        /*0f2c*/ 	.word	0x00029860
        /*0f30*/ 	.short	0x010a
        /*0f32*/ 	.byte	0x3f
	.zero		1


	//   ....[86]....
        /*0f34*/ 	.word	0x00015910
        /*0f38*/ 	.word	0x00000005
        /*0f3c*/ 	.word	0x00029880
        /*0f40*/ 	.short	0x010a
        /*0f42*/ 	.byte	0x3f
	.zero		1


	//----- nvinfo : EIATTR_NUM_MBARRIERS
	.align		4
.L_127:
        /*0f44*/ 	.byte	0x03, 0x38
        /*0f46*/ 	.short	0x0016


	//----- nvinfo : EIATTR_EXIT_INSTR_OFFSETS
	.align		4
        /*0f48*/ 	.byte	0x04, 0x1c
        /*0f4a*/ 	.short	(.L_129 - .L_128)


	//   ....[0]....
.L_128:
        /*0f4c*/ 	.word	0x000009c0


	//   ....[1]....
        /*0f50*/ 	.word	0x0000c430


	//   ....[2]....
        /*0f54*/ 	.word	0x000131d0


	//----- nvinfo : EIATTR_MAX_THREADS
	.align		4
.L_129:
        /*0f58*/ 	.byte	0x04, 0x05
        /*0f5a*/ 	.short	(.L_131 - .L_130)
.L_130:
        /*0f5c*/ 	.word	0x00000180
        /*0f60*/ 	.word	0x00000001
        /*0f64*/ 	.word	0x00000001


	//----- nvinfo : EIATTR_CRS_STACK_SIZE
	.align		4
.L_131:
        /*0f68*/ 	.byte	0x04, 0x1e
        /*0f6a*/ 	.short	(.L_133 - .L_132)
.L_132:
        /*0f6c*/ 	.word	0x00000000


	//----- nvinfo : EIATTR_CBANK_PARAM_SIZE
	.align		4
.L_133:
        /*0f70*/ 	.byte	0x03, 0x19
        /*0f72*/ 	.short	0x0af0


	//----- nvinfo : EIATTR_PARAM_CBANK
	.align		4
        /*0f74*/ 	.byte	0x04, 0x0a
        /*0f76*/ 	.short	(.L_135 - .L_134)
	.align		4
.L_134:
        /*0f78*/ 	.word	index@(.nv.constant0._ZN7cutlass13device_kernelIN5flash11enable_sm90INS1_16FlashAttnFwdSm90INS1_25CollectiveMainloopFwdSm90ILi2EN4cute5tupleIJNS5_1CILi1EEES8_S8_EEENS6_IJNS7_ILi128EEENS7_ILi160EEENS7_ILi192EEEEEELi128ENS_12float_e4m3_tEfNS_4arch4Sm90ELb0ELb0ELb0ELb1ELb1ELb0ELb0ELb1ELb1ELb1ELb1ELb0EEENS1_21CollectiveEpilogueFwdINS6_IJSA_SA_SB_EEES9_NS_10bfloat16_tESG_Li256ELb1ELb1ELb1ELb1EEENS1_36VarlenDynamicPersistentTileSchedulerILi128ELi160ELi256ELi128ELb1ELb1ELb1ELb0ELb1ELb1EEEEEEEEEvNT_6ParamsE)
        /*0f7c*/ 	.short	0x0210
        /*0f7e*/ 	.short	0x0af0


	//----- nvinfo : EIATTR_SW_WAR
	.align		4
.L_135:
        /*0f80*/ 	.byte	0x04, 0x36
        /*0f82*/ 	.short	(.L_137 - .L_136)
.L_136:
        /*0f84*/ 	.word	0x00000008
.L_137:


//--------------------- .nv.info._ZN7cutlass13device_kernelIN5flash11enable_sm90INS1_16FlashAttnFwdSm90INS1_25CollectiveMainloopFwdSm90ILi2EN4cute5tupleIJNS5_1CILi1EEES8_S8_EEENS6_IJNS7_ILi128EEENS7_ILi160EEENS7_ILi192EEEEEELi128ENS_12float_e4m3_tEfNS_4arch4Sm90ELb0ELb0ELb0ELb1ELb1ELb1ELb0ELb1ELb1ELb1ELb1ELb0EEENS1_21CollectiveEpilogueFwdINS6_IJSA_SA_SB_EEES9_NS_10bfloat16_tESG_Li256ELb1ELb1ELb1ELb1EEENS1_36VarlenDynamicPersistentTileSchedulerILi128ELi160ELi256ELi128ELb1ELb1ELb1ELb0ELb1ELb1EEEEEEEEEvNT_6ParamsE --------------------------
	.section	.nv.info._ZN7cutlass13device_kernelIN5flash11enable_sm90INS1_16FlashAttnFwdSm90INS1_25CollectiveMainloopFwdSm90ILi2EN4cute5tupleIJNS5_1CILi1EEES8_S8_EEENS6_IJNS7_ILi128EEENS7_ILi160EEENS7_ILi192EEEEEELi128ENS_12float_e4m3_tEfNS_4arch4Sm90ELb0ELb0ELb0ELb1ELb1ELb1ELb0ELb1ELb1ELb1ELb1ELb0EEENS1_21CollectiveEpilogueFwdINS6_IJSA_SA_SB_EEES9_NS_10bfloat16_tESG_Li256ELb1ELb1ELb1ELb1EEENS1_36VarlenDynamicPersistentTileSchedulerILi128ELi160ELi256ELi128ELb1ELb1ELb1ELb0ELb1ELb1EEEEEEEEEvNT_6ParamsE,"",@"SHT_CUDA_INFO"
	.sectionflags	@""
	.align	4


	//----- nvinfo : EIATTR_CUDA_API_VERSION
	.align		4
        /*0000*/ 	.byte	0x04, 0x37
        /*0002*/ 	.short	(.L_139 - .L_138)
.L_138:
        /*0004*/ 	.word	0x00000082


	//----- nvinfo : EIATTR_KPARAM_INFO
	.align		4
.L_139:
        /*0008*/ 	.byte	0x04, 0x17
        /*000a*/ 	.short	(.L_141 - .L_140)
.L_140:
        /*000c*/ 	.word	0x00000000
        /*0010*/ 	.short	0x0000
        /*0012*/ 	.short	0x0070
        /*0014*/ 	.byte	0x00, 0xf0, 0x01, 0x2a


	//----- nvinfo : EIATTR_SPARSE_MMA_MASK
	.align		4
.L_141:
        /*0018*/ 	.byte	0x03, 0x50
        /*001a*/ 	.short	0x0000


	//----- nvinfo : EIATTR_MAXREG_COUNT
	.align		4
        /*001c*/ 	.byte	0x03, 0x1b
        /*001e*/ 	.short	0x00a8


	//----- nvinfo : EIATTR_NUM_BARRIERS
	.align		4
        /*0020*/ 	.byte	0x02, 0x4c
        /*0022*/ 	.byte	0x10
	.zero		1


	//----- nvinfo : EIATTR_EXTERNS
	.align		4
        /*0024*/ 	.byte	0x04, 0x0f
        /*0026*/ 	.short	(.L_143 - .L_142)


	//   ....[0]....
	.align		4
.L_142:
        /*0028*/ 	.word	index@(__assertfail)


	//----- nvinfo : EIATTR_ANNOTATIONS
	.align		4
.L_143:
        /*002c*/ 	.byte	0x04, 0x55
        /*002e*/ 	.short	(.L_145 - .L_144)


	//   ....[0]....
.L_144:
        /* <DEDUP_REMOVED lines=45> */
        /*02f4*/ 	.byte	0x70, 0xf8, 0x02, 0x00, 0x01, 0x00, 0x00, 0x00, 0x90, 0xf8, 0x02, 0x00


	//----- nvinfo : EIATTR_MERCURY_ISA_VERSION
	.align		4
.L_145:
        /*0300*/ 	.byte	0x03, 0x5f
        /*0302*/ 	.short	0x0101


	//----- nvinfo : EIATTR_UNUSED_LOAD_BYTE_OFFSET
	.align		4
        /*0304*/ 	.byte	0x04, 0x44
        /*0306*/ 	.short	(.L_147 - .L_146)


	//   ....[0]....
.L_146:
        /*0308*/ 	.word	0x00000a90
        /*030c*/ 	.word	0x0000fff0


	//   ....[1]....
        /*0310*/ 	.word	0x0001f0e0
        /*0314*/ 	.word	0x0000fff0


	//----- nvinfo : EIATTR_INT_WARP_WIDE_INSTR_OFFSETS
	.align		4
.L_147:
        /*0318*/ 	.byte	0x04, 0x31
        /*031a*/ 	.short	(.L_149 - .L_148)


	//   ....[0]....
.L_148:
        /*031c*/ 	.word	0x00000130


	//   ....[1]....
        /*0320*/ 	.word	0x00000170


	//   ....[2]....
        /*0324*/ 	.word	0x000001e0


	//   ....[3]....
        /*0328*/ 	.word	0x00025e50


	//   ....[4]....
        /*032c*/ 	.word	0x00025ee0


	//   ....[5]....
        /*0330*/ 	.word	0x00029dc0


	//   ....[6]....
        /*0334*/ 	.word	0x00029e50


	//----- nvinfo : EIATTR_COOP_GROUP_MASK_REGIDS
	.align		4
.L_149:
        /*0338*/ 	.byte	0x04, 0x29
        /*033a*/ 	.short	(.L_151 - .L_150)


	//   ....[0]....
.L_150:
        /*033c*/ 	.word	0xffffffff


	//   ....[1]....
        /*0340*/ 	.word	0xffffffff


	//   ....[2]....
        /*0344*/ 	.word	0xffffffff


	//   ....[3]....
        /*0348*/ 	.word	0xffffffff


	//   ....[4]....
        /*034c*/ 	.word	0xffffffff


	//   ....[5]....
        /*0350*/ 	.word	0xffffffff


	//   ....[6]....
        /*0354*/ 	.word	0xffffffff


	//   ....[7]....
        /*0358*/ 	.word	0xffffffff


	//   ....[8]....
        /*035c*/ 	.word	0xffffffff


	//   ....[9]....
        /*0360*/ 	.word	0xffffffff


	//   ....[10]....
        /*0364*/ 	.word	0xffffffff


	//   ....[11]....
        /*0368*/ 	.word	0xffffffff


	//   ....[12]....
        /*036c*/ 	.word	0xffffffff


	//   ....[13]....
        /*0370*/ 	.word	0xffffffff


	//   ....[14]....
        /*0374*/ 	.word	0xffffffff


	//   ....[15]....
        /*0378*/ 	.word	0xffffffff


	//   ....[16]....
        /*037c*/ 	.word	0xffffffff


	//   ....[17]....
        /*0380*/ 	.word	0xffffffff


	//   ....[18]....
        /*0384*/ 	.word	0xffffffff


	//   ....[19]....
        /*0388*/ 	.word	0xffffffff


	//   ....[20]....
        /*038c*/ 	.word	0xffffffff


	//   ....[21]....
        /*0390*/ 	.word	0xffffffff


	//   ....[22]....
        /*0394*/ 	.word	0xffffffff


	//   ....[23]....
        /*0398*/ 	.word	0xffffffff


	//   ....[24]....
        /*039c*/ 	.word	0xffffffff


	//   ....[25]....
        /*03a0*/ 	.word	0xffffffff


	//   ....[26]....
        /*03a4*/ 	.word	0xffffffff


	//   ....[27]....
        /*03a8*/ 	.word	0xffffffff


	//   ....[28]....
        /*03ac*/ 	.word	0xffffffff


	//   ....[29]....
        /*03b0*/ 	.word	0xffffffff


	//   ....[30]....
        /*03b4*/ 	.word	0xffffffff


	//   ....[31]....
        /*03b8*/ 	.word	0xffffffff


	//   ....[32]....
        /*03bc*/ 	.word	0xffffffff


	//   ....[33]....
        /*03c0*/ 	.word	0xffffffff


	//   ....[34]....
        /*03c4*/ 	.word	0xffffffff


	//   ....[35]....
        /*03c8*/ 	.word	0xffffffff


	//   ....[36]....
        /*03cc*/ 	.word	0xffffffff


	//   ....[37]....
        /*03d0*/ 	.word	0xffffffff


	//   ....[38]....
        /*03d4*/ 	.word	0xffffffff


	//   ....[39]....
        /*03d8*/ 	.word	0xffffffff


	//   ....[40]....
        /*03dc*/ 	.word	0xffffffff


	//   ....[41]....
        /*03e0*/ 	.word	0xffffffff


	//   ....[42]....
        /*03e4*/ 	.word	0xffffffff


	//   ....[43]....
        /*03e8*/ 	.word	0xffffffff


	//   ....[44]....
        /*03ec*/ 	.word	0xffffffff


	//   ....[45]....
        /*03f0*/ 	.word	0xffffffff


	//   ....[46]....
        /*03f4*/ 	.word	0xffffffff


	//   ....[47]....
        /*03f8*/ 	.word	0xffffffff


	//   ....[48]....
        /*03fc*/ 	.word	0xffffffff


	//   ....[49]....
        /*0400*/ 	.word	0xffffffff


	//   ....[50]....
        /*0404*/ 	.word	0xffffffff


	//   ....[51]....
        /*0408*/ 	.word	0xffffffff


	//   ....[52]....
        /*040c*/ 	.word	0xffffffff


	//   ....[53]....
        /*0410*/ 	.word	0xffffffff


	//   ....[54]....
        /*0414*/ 	.word	0xffffffff


	//   ....[55]....
        /*0418*/ 	.word	0xffffffff


	//   ....[56]....
        /*041c*/ 	.word	0xffffffff


	//   ....[57]....
        /*0420*/ 	.word	0xffffffff


	//   ....[58]....
        /*0424*/ 	.word	0xffffffff


	//   ....[59]....
        /*0428*/ 	.word	0xffffffff


	//   ....[60]....
        /*042c*/ 	.word	0xffffffff


	//   ....[61]....
        /*0430*/ 	.word	0xffffffff


	//   ....[62]....
        /*0434*/ 	.word	0xffffffff


	//   ....[63]....
        /*0438*/ 	.word	0xffffffff


	//   ....[64]....
        /*043c*/ 	.word	0xffffffff


	//   ....[65]....
        /*0440*/ 	.word	0xffffffff


	//   ....[66]....
        /*0444*/ 	.word	0xffffffff


	//   ....[67]....
        /*0448*/ 	.word	0xffffffff


	//   ....[68]....
        /*044c*/ 	.word	0xffffffff


	//   ....[69]....
        /*0450*/ 	.word	0xffffffff


	//   ....[70]....
        /*0454*/ 	.word	0xffffffff


	//   ....[71]....
        /*0458*/ 	.word	0xffffffff


	//   ....[72]....
        /*045c*/ 	.word	0xffffffff


	//   ....[73]....
        /*0460*/ 	.word	0xffffffff


	//   ....[74]....
        /*0464*/ 	.word	0xffffffff


	//   ....[75]....
        /*0468*/ 	.word	0xffffffff


	//   ....[76]....
        /*046c*/ 	.word	0xffffffff


	//   ....[77]....
        /*0470*/ 	.word	0xffffffff


	//   ....[78]....
        /*0474*/ 	.word	0xffffffff


	//   ....[79]....
        /*0478*/ 	.word	0xffffffff


	//   ....[80]....
        /*047c*/ 	.word	0xffffffff


	//   ....[81]....
        /*0480*/ 	.word	0xffffffff


	//   ....[82]....
        /*0484*/ 	.word	0xffffffff


	//   ....[83]....
        /*0488*/ 	.word	0xffffffff


	//   ....[84]....
        /*048c*/ 	.word	0xffffffff


	//   ....[85]....
        /*0490*/ 	.word	0xffffffff


	//   ....[86]....
        /*0494*/ 	.word	0xffffffff


	//   ....[87]....
        /*0498*/ 	.word	0xffffffff


	//   ....[88]....
        /*049c*/ 	.word	0xffffffff


	//   ....[89]....
        /*04a0*/ 	.word	0xffffffff


	//   ....[90]....
        /*04a4*/ 	.word	0xffffffff


	//   ....[91]....
        /*04a8*/ 	.word	0xffffffff


	//   ....[92]....
        /*04ac*/ 	.word	0xffffffff


	//   ....[93]....
        /*04b0*/ 	.word	0xffffffff


	//   ....[94]....
        /*04b4*/ 	.word	0xffffffff


	//   ....[95]....
        /*04b8*/ 	.word	0xffffffff


	//   ....[96]....
        /*04bc*/ 	.word	0xffffffff


	//   ....[97]....
        /*04c0*/ 	.word	0xffffffff


	//   ....[98]....
        /*04c4*/ 	.word	0xffffffff


	//   ....[99]....
        /*04c8*/ 	.word	0xffffffff


	//   ....[100]....
        /*04cc*/ 	.word	0xffffffff


	//   ....[101]....
        /*04d0*/ 	.word	0xffffffff


	//   ....[102]....
        /*04d4*/ 	.word	0xffffffff


	//   ....[103]....
        /*04d8*/ 	.word	0xffffffff


	//   ....[104]....
        /*04dc*/ 	.word	0xffffffff


	//   ....[105]....
        /*04e0*/ 	.word	0xffffffff


	//   ....[106]....
        /*04e4*/ 	.word	0xffffffff


	//   ....[107]....
        /*04e8*/ 	.word	0xffffffff


	//   ....[108]....
        /*04ec*/ 	.word	0xffffffff


	//   ....[109]....
        /*04f0*/ 	.word	0xffffffff


	//   ....[110]....
        /*04f4*/ 	.word	0xffffffff


	//   ....[111]....
        /*04f8*/ 	.word	0xffffffff


	//   ....[112]....
        /*04fc*/ 	.word	0xffffffff


	//   ....[113]....
        /*0500*/ 	.word	0xffffffff


	//   ....[114]....
        /*0504*/ 	.word	0xffffffff


	//   ....[115]....
        /*0508*/ 	.word	0xffffffff


	//   ....[116]....
        /*050c*/ 	.word	0xffffffff


	//   ....[117]....
        /*0510*/ 	.word	0xffffffff


	//   ....[118]....
        /*0514*/ 	.word	0xffffffff


	//   ....[119]....
        /*0518*/ 	.word	0xffffffff


	//   ....[120]....
        /*051c*/ 	.word	0xffffffff


	//   ....[121]....
        /*0520*/ 	.word	0xffffffff


	//   ....[122]....
        /*0524*/ 	.word	0xffffffff


	//   ....[123]....
        /*0528*/ 	.word	0xffffffff


	//   ....[124]....
        /*052c*/ 	.word	0xffffffff


	//   ....[125]....
        /*0530*/ 	.word	0xffffffff


	//   ....[126]....
        /*0534*/ 	.word	0xffffffff


	//   ....[127]....
        /*0538*/ 	.word	0xffffffff


	//   ....[128]....
        /*053c*/ 	.word	0xffffffff


	//   ....[129]....
        /*0540*/ 	.word	0xffffffff


	//   ....[130]....
        /*0544*/ 	.word	0xffffffff


	//   ....[131]....
        /*0548*/ 	.word	0xffffffff


	//   ....[132]....
        /*054c*/ 	.word	0xffffffff


	//   ....[133]....
        /*0550*/ 	.word	0xffffffff


	//   ....[134]....
        /*0554*/ 	.word	0xffffffff


	//   ....[135]....
        /*0558*/ 	.word	0xffffffff


	//   ....[136]....
        /*055c*/ 	.word	0xffffffff


	//   ....[137]....
        /*0560*/ 	.word	0xffffffff


	//   ....[138]....
        /*0564*/ 	.word	0xffffffff


	//   ....[139]....
        /*0568*/ 	.word	0xffffffff


	//   ....[140]....
        /*056c*/ 	.word	0xffffffff


	//   ....[141]....
        /*0570*/ 	.word	0xffffffff


	//   ....[142]....
        /*0574*/ 	.word	0xffffffff


	//   ....[143]....
        /*0578*/ 	.word	0xffffffff


	//   ....[144]....
        /*057c*/ 	.word	0xffffffff


	//   ....[145]....
        /*0580*/ 	.word	0xffffffff


	//   ....[146]....
        /*0584*/ 	.word	0xffffffff


	//   ....[147]....
        /*0588*/ 	.word	0xffffffff


	//   ....[148]....
        /*058c*/ 	.word	0xffffffff


	//   ....[149]....
        /*0590*/ 	.word	0xffffffff


	//   ....[150]....
        /*0594*/ 	.word	0xffffffff


	//   ....[151]....
        /*0598*/ 	.word	0xffffffff


	//   ....[152]....
        /*059c*/ 	.word	0xffffffff


	//   ....[153]....
        /*05a0*/ 	.word	0xffffffff


	//   ....[154]....
        /*05a4*/ 	.word	0xffffffff


	//   ....[155]....
        /*05a8*/ 	.word	0xffffffff


	//   ....[156]....
        /*05ac*/ 	.word	0xffffffff


	//   ....[157]....
        /*05b0*/ 	.word	0xffffffff


	//   ....[158]....
        /*05b4*/ 	.word	0xffffffff


	//   ....[159]....
        /*05b8*/ 	.word	0xffffffff


	//   ....[160]....
        /*05bc*/ 	.word	0xffffffff


	//   ....[161]....
        /*05c0*/ 	.word	0xffffffff


	//   ....[162]....
        /*05c4*/ 	.word	0xffffffff


	//   ....[163]....
        /*05c8*/ 	.word	0xffffffff


	//   ....[164]....
        /*05cc*/ 	.word	0xffffffff


	//   ....[165]....
        /*05d0*/ 	.word	0xffffffff


	//   ....[166]....
        /*05d4*/ 	.word	0xffffffff


	//   ....[167]....
        /*05d8*/ 	.word	0xffffffff


	//   ....[168]....
        /*05dc*/ 	.word	0xffffffff


	//   ....[169]....
        /*05e0*/ 	.word	0xffffffff


	//   ....[170]....
        /*05e4*/ 	.word	0xffffffff


	//   ....[171]....
        /*05e8*/ 	.word	0xffffffff


	//   ....[172]....
        /*05ec*/ 	.word	0xffffffff


	//   ....[173]....
        /*05f0*/ 	.word	0xffffffff


	//   ....[174]....
        /*05f4*/ 	.word	0xffffffff


	//   ....[175]....
        /*05f8*/ 	.word	0xffffffff


	//   ....[176]....
        /*05fc*/ 	.word	0xffffffff


	//   ....[177]....
        /*0600*/ 	.word	0xffffffff


	//   ....[178]....
        /*0604*/ 	.word	0xffffffff


	//   ....[179]....
        /*0608*/ 	.word	0xffffffff


	//   ....[180]....
        /*060c*/ 	.word	0xffffffff


	//   ....[181]....
        /*0610*/ 	.word	0xffffffff


	//   ....[182]....
        /*0614*/ 	.word	0xffffffff


	//   ....[183]....
        /*0618*/ 	.word	0xffffffff


	//   ....[184]....
        /*061c*/ 	.word	0xffffffff


	//   ....[185]....
        /*0620*/ 	.word	0xffffffff


	//   ....[186]....
        /*0624*/ 	.word	0xffffffff


	//   ....[187]....
        /*0628*/ 	.word	0xffffffff


	//   ....[188]....
        /*062c*/ 	.word	0xffffffff


	//   ....[189]....
        /*0630*/ 	.word	0xffffffff


	//   ....[190]....
        /*0634*/ 	.word	0xffffffff


	//   ....[191]....
        /*0638*/ 	.word	0xffffffff


	//   ....[192]....
        /*063c*/ 	.word	0xffffffff


	//   ....[193]....
        /*0640*/ 	.word	0xffffffff


	//   ....[194]....
        /*0644*/ 	.word	0xffffffff


	//   ....[195]....
        /*0648*/ 	.word	0xffffffff


	//   ....[196]....
        /*064c*/ 	.word	0xffffffff


	//   ....[197]....
        /*0650*/ 	.word	0xffffffff


	//   ....[198]....
        /*0654*/ 	.word	0xffffffff


	//   ....[199]....
        /*0658*/ 	.word	0xffffffff


	//   ....[200]....
        /*065c*/ 	.word	0xffffffff


	//   ....[201]....
        /*0660*/ 	.word	0xffffffff


	//   ....[202]....
        /*0664*/ 	.word	0xffffffff


	//   ....[203]....
        /*0668*/ 	.word	0xffffffff


	//   ....[204]....
        /*066c*/ 	.word	0xffffffff


	//   ....[205]....
        /*0670*/ 	.word	0xffffffff


	//   ....[206]....
        /*0674*/ 	.word	0xffffffff


	//   ....[207]....
        /*0678*/ 	.word	0xffffffff


	//   ....[208]....
        /*067c*/ 	.word	0xffffffff


	//   ....[209]....
        /*0680*/ 	.word	0xffffffff


	//   ....[210]....
        /*0684*/ 	.word	0xffffffff


	//   ....[211]....
        /*0688*/ 	.word	0xffffffff


	//   ....[212]....
        /*068c*/ 	.word	0xffffffff


	//   ....[213]....
        /*0690*/ 	.word	0xffffffff


	//   ....[214]....
        /*0694*/ 	.word	0xffffffff


	//   ....[215]....
        /*0698*/ 	.word	0xffffffff


	//   ....[216]....
        /*069c*/ 	.word	0xffffffff


	//   ....[217]....
        /*06a0*/ 	.word	0x0500000f


	//   ....[218]....
        /*06a4*/ 	.word	0x0500000f


	//   ....[219]....
        /*06a8*/ 	.word	0x0500000f


	//   ....[220]....
        /*06ac*/ 	.word	0x0500000f


	//   ....[221]....
        /*06b0*/ 	.word	0x0500000f


	//   ....[222]....
        /*06b4*/ 	.word	0x0500000f


	//   ....[223]....
        /*06b8*/ 	.word	0x0500000f


	//   ....[224]....
        /*06bc*/ 	.word	0x0500000f


	//   ....[225]....
        /*06c0*/ 	.word	0x0500000f


	//   ....[226]....
        /*06c4*/ 	.word	0x0500000f


	//   ....[227]....
        /*06c8*/ 	.word	0x0500000f


	//   ....[228]....
        /*06cc*/ 	.word	0x0500000f


	//   ....[229]....
        /*06d0*/ 	.word	0x0500000f


	//   ....[230]....
        /*06d4*/ 	.word	0x0500000f


	//   ....[231]....
        /*06d8*/ 	.word	0x0500000f


	//   ....[232]....
        /*06dc*/ 	.word	0x0500000f


	//   ....[233]....
        /*06e0*/ 	.word	0x0500000f


	//   ....[234]....
        /*06e4*/ 	.word	0x0500000f


	//   ....[235]....
        /*06e8*/ 	.word	0x0500000f


	//   ....[236]....
        /*06ec*/ 	.word	0x0500000f


	//   ....[237]....
        /*06f0*/ 	.word	0x0500000f


	//   ....[238]....
        /*06f4*/ 	.word	0x0500000f


	//   ....[239]....
        /*06f8*/ 	.word	0x0500000f


	//   ....[240]....
        /*06fc*/ 	.word	0x0500000f


	//   ....[241]....
        /*0700*/ 	.word	0x0500000f


	//   ....[242]....
        /*0704*/ 	.word	0x0500000f


	//   ....[243]....
        /*0708*/ 	.word	0x0500000f


	//   ....[244]....
        /*070c*/ 	.word	0x0500000f


	//   ....[245]....
        /*0710*/ 	.word	0x0500000f


	//   ....[246]....
        /*0714*/ 	.word	0x0500000f


	//   ....[247]....
        /*0718*/ 	.word	0x0500000f


	//   ....[248]....
        /*071c*/ 	.word	0x0500000f


	//   ....[249]....
        /*0720*/ 	.word	0x0500000f


	//   ....[250]....
        /*0724*/ 	.word	0x0500000f


	//   ....[251]....
        /*0728*/ 	.word	0x0500000f


	//   ....[252]....
        /*072c*/ 	.word	0x0500000f


	//   ....[253]....
        /*0730*/ 	.word	0x0500000f


	//   ....[254]....
        /*0734*/ 	.word	0x0500000f


	//   ....[255]....
        /*0738*/ 	.word	0x0500000f


	//   ....[0]....
        /*073c*/ 	.word	0x0500000f


	//   ....[1]....
        /*0740*/ 	.word	0x0500000f


	//   ....[2]....
        /*0744*/ 	.word	0x0500000f


	//   ....[3]....
        /*0748*/ 	.word	0x0500000f


	//   ....[4]....
        /*074c*/ 	.word	0x0500000f


	//   ....[5]....
        /*0750*/ 	.word	0x0500000f


	//   ....[6]....
        /*0754*/ 	.word	0x0500000f


	//   ....[7]....
        /*0758*/ 	.word	0x0500000f


	//   ....[8]....
        /*075c*/ 	.word	0x0500000f


	//   ....[9]....
        /*0760*/ 	.word	0x0500000f


	//   ....[10]....
        /*0764*/ 	.word	0x0500000f


	//   ....[11]....
        /*0768*/ 	.word	0x0500000f


	//   ....[12]....
        /*076c*/ 	.word	0x0500000f


	//   ....[13]....
        /*0770*/ 	.word	0x0500000f


	//   ....[14]....
        /*0774*/ 	.word	0x0500000f


	//   ....[15]....
        /*0778*/ 	.word	0x0500000f


	//   ....[16]....
        /*077c*/ 	.word	0x0500000f


	//   ....[17]....
        /*0780*/ 	.word	0x0500000f


	//   ....[18]....
        /*0784*/ 	.word	0x0500000f


	//   ....[19]....
        /*0788*/ 	.word	0x0500000f


	//   ....[20]....
        /*078c*/ 	.word	0x0500000f


	//   ....[21]....
        /*0790*/ 	.word	0x0500000f


	//   ....[22]....
        /*0794*/ 	.word	0x0500000f


	//   ....[23]....
        /*0798*/ 	.word	0x0500000f


	//   ....[24]....
        /*079c*/ 	.word	0x0500000f


	//   ....[25]....
        /*07a0*/ 	.word	0x0500000f


	//   ....[26]....
        /*07a4*/ 	.word	0x0500000f


	//   ....[27]....
        /*07a8*/ 	.word	0x0500000f


	//   ....[28]....
        /*07ac*/ 	.word	0x0500000f


	//   ....[29]....
        /*07b0*/ 	.word	0x0500000f


	//   ....[30]....
        /*07b4*/ 	.word	0x0500000f


	//   ....[31]....
        /*07b8*/ 	.word	0x0500000f


	//   ....[32]....
        /*07bc*/ 	.word	0x0500000f


	//   ....[33]....
        /*07c0*/ 	.word	0x0500000f


	//   ....[34]....
        /*07c4*/ 	.word	0x0500000f


	//   ....[35]....
        /*07c8*/ 	.word	0x0500000f


	//   ....[36]....
        /*07cc*/ 	.word	0x0500000f


	//   ....[37]....
        /*07d0*/ 	.word	0x0500000f


	//   ....[38]....
        /*07d4*/ 	.word	0x0500000f


	//   ....[39]....
        /*07d8*/ 	.word	0x0500000f


	//   ....[40]....
        /*07dc*/ 	.word	0x0500000f


	//   ....[41]....
        /*07e0*/ 	.word	0x0500000f


	//   ....[42]....
        /*07e4*/ 	.word	0x0500000f


	//   ....[43]....
        /*07e8*/ 	.word	0x0500000f


	//   ....[44]....
        /*07ec*/ 	.word	0x0500000f


	//   ....[45]....
        /*07f0*/ 	.word	0x0500000f


	//   ....[46]....
        /*07f4*/ 	.word	0x0500000f


	//   ....[47]....
        /*07f8*/ 	.word	0x0500000f


	//   ....[48]....
        /*07fc*/ 	.word	0x0500000f


	//   ....[49]....
        /*0800*/ 	.word	0x0500000f


	//   ....[50]....
        /*0804*/ 	.word	0x0500000f


	//   ....[51]....
        /*0808*/ 	.word	0x0500000f


	//   ....[52]....
        /*080c*/ 	.word	0x0500000f


	//   ....[53]....
        /*0810*/ 	.word	0x0500000f


	//   ....[54]....
        /*0814*/ 	.word	0x0500000f


	//   ....[55]....
        /*0818*/ 	.word	0x0500000f


	//   ....[56]....
        /*081c*/ 	.word	0x0500000f


	//   ....[57]....
        /*0820*/ 	.word	0x0500000f


	//   ....[58]....
        /*0824*/ 	.word	0x0500000f


	//   ....[59]....
        /*0828*/ 	.word	0x0500000f


	//   ....[60]....
        /*082c*/ 	.word	0x0500000f


	//   ....[61]....
        /*0830*/ 	.word	0x0500000f


	//   ....[62]....
        /*0834*/ 	.word	0x0500000f


	//   ....[63]....
        /*0838*/ 	.word	0x0500000f


	//   ....[64]....
        /*083c*/ 	.word	0x0500000f


	//   ....[65]....
        /*0840*/ 	.word	0x0500000f


	//   ....[66]....
        /*0844*/ 	.word	0x0500000f


	//   ....[67]....
        /*0848*/ 	.word	0x0500000f


	//   ....[68]....
        /*084c*/ 	.word	0x0500000f


	//   ....[69]....
        /*0850*/ 	.word	0x0500000f


	//   ....[70]....
        /*0854*/ 	.word	0x0500000f


	//   ....[71]....
        /*0858*/ 	.word	0x0500000f


	//   ....[72]....
        /*085c*/ 	.word	0x0500000f


	//   ....[73]....
        /*0860*/ 	.word	0x0500000f


	//   ....[74]....
        /*0864*/ 	.word	0x0500000f


	//   ....[75]....
        /*0868*/ 	.word	0x0500000f


	//   ....[76]....
        /*086c*/ 	.word	0x0500000f


	//   ....[77]....
        /*0870*/ 	.word	0x0500000f


	//   ....[78]....
        /*0874*/ 	.word	0x0500000f


	//   ....[79]....
        /*0878*/ 	.word	0x0500000f


	//   ....[80]....
        /*087c*/ 	.word	0x0500000f


	//   ....[81]....
        /*0880*/ 	.word	0x0500000f


	//   ....[82]....
        /*0884*/ 	.word	0x0500000f


	//   ....[83]....
        /*0888*/ 	.word	0x0500000f


	//   ....[84]....
        /*088c*/ 	.word	0x0500000f


	//   ....[85]....
        /*0890*/ 	.word	0x0500000f


	//   ....[86]....
        /*0894*/ 	.word	0x0500000f


	//   ....[87]....
        /*0898*/ 	.word	0x0500000f


	//   ....[88]....
        /*089c*/ 	.word	0x0500000f


	//   ....[89]....
        /*08a0*/ 	.word	0x0500000f


	//   ....[90]....
        /*08a4*/ 	.word	0x0500000f


	//   ....[91]....
        /*08a8*/ 	.word	0x0500000f


	//   ....[92]....
        /*08ac*/ 	.word	0x0500000f


	//   ....[93]....
        /*08b0*/ 	.word	0x0500000f


	//   ....[94]....
        /*08b4*/ 	.word	0x0500000f


	//   ....[95]....
        /*08b8*/ 	.word	0x0500000f


	//   ....[96]....
        /*08bc*/ 	.word	0x0500000f


	//   ....[97]....
        /*08c0*/ 	.word	0x0500000f


	//   ....[98]....
        /*08c4*/ 	.word	0x0500000f


	//   ....[99]....
        /*08c8*/ 	.word	0x0500000f


	//   ....[100]....
        /*08cc*/ 	.word	0x0500000f


	//   ....[101]....
        /*08d0*/ 	.word	0x0500000f


	//   ....[102]....
        /*08d4*/ 	.word	0x0500000f


	//   ....[103]....
        /*08d8*/ 	.word	0x0500000f


	//   ....[104]....
        /*08dc*/ 	.word	0x0500000f


	//   ....[105]....
        /*08e0*/ 	.word	0x0500000f


	//   ....[106]....
        /*08e4*/ 	.word	0x0500000f


	//   ....[107]....
        /*08e8*/ 	.word	0x0500000f


	//   ....[108]....
        /*08ec*/ 	.word	0x0500000f


	//   ....[109]....
        /*08f0*/ 	.word	0x0500000f


	//   ....[110]....
        /*08f4*/ 	.word	0x0500000f


	//   ....[111]....
        /*08f8*/ 	.word	0x0500000f


	//   ....[112]....
        /*08fc*/ 	.word	0x0500000f


	//   ....[113]....
        /*0900*/ 	.word	0x0500000f


	//   ....[114]....
        /*0904*/ 	.word	0x0500000f


	//   ....[115]....
        /*0908*/ 	.word	0x0500000f


	//   ....[116]....
        /*090c*/ 	.word	0x0500000f


	//   ....[117]....
        /*0910*/ 	.word	0x0500000f


	//   ....[118]....
        /*0914*/ 	.word	0x0500000f


	//   ....[119]....
        /*0918*/ 	.word	0x0500000f


	//   ....[120]....
        /*091c*/ 	.word	0x0500000f


	//   ....[121]....
        /*0920*/ 	.word	0x0500000f


	//   ....[122]....
        /*0924*/ 	.word	0x0500000f


	//   ....[123]....
        /*0928*/ 	.word	0x0500000f


	//   ....[124]....
        /*092c*/ 	.word	0x0500000f


	//   ....[125]....
        /*0930*/ 	.word	0x0500000f


	//   ....[126]....
        /*0934*/ 	.word	0x0500000f


	//   ....[127]....
        /*0938*/ 	.word	0x0500000f


	//   ....[128]....
        /*093c*/ 	.word	0x0500000f


	//   ....[129]....
        /*0940*/ 	.word	0x0500000f


	//   ....[130]....
        /*0944*/ 	.word	0x0500000f


	//   ....[131]....
        /*0948*/ 	.word	0x0500000f


	//   ....[132]....
        /*094c*/ 	.word	0x0500000f


	//   ....[133]....
        /*0950*/ 	.word	0x0500000f


	//   ....[134]....
        /*0954*/ 	.word	0x0500000f


	//----- nvinfo : EIATTR_COOP_GROUP_INSTR_OFFSETS
	.align		4
.L_151:
        /*0958*/ 	.byte	0x04, 0x28
        /*095a*/ 	.short	(.L_153 - .L_152)


	//   ....[0]....
.L_152:
        /*095c*/ 	.word	0x00000070


	//   ....[1]....
        /*0960*/ 	.word	0x00000140


	//   ....[2]....
        /*0964*/ 	.word	0x00000190


	//   ....[3]....
        /*0968*/ 	.word	0x000003c0


	//   ....[4]....
        /*096c*/ 	.word	0x00000520


	//   ....[5]....
        /*0970*/ 	.word	0x00000640


	//   ....[6]....
        /*0974*/ 	.word	0x000007a0


	//   ....[7]....
        /*0978*/ 	.word	0x00003940


	//   ....[8]....
        /*097c*/ 	.word	0x00003950


	//   ....[9]....
        /*0980*/ 	.word	0x00006580


	//   ....[10]....
        /*0984*/ 	.word	0x00006590


	//   ....[11]....
        /*0988*/ 	.word	0x00009930


	//   ....[12]....
        /*098c*/ 	.word	0x00009940


	//   ....[13]....
        /*0990*/ 	.word	0x0000c730


	//   ....[14]....
        /*0994*/ 	.word	0x0000c740


	//   ....[15]....
        /*0998*/ 	.word	0x0000f790


	//   ....[16]....
        /*099c*/ 	.word	0x0000f7a0


	//   ....[17]....
        /*09a0*/ 	.word	0x0000fa10


	//   ....[18]....
        /*09a4*/ 	.word	0x0000fa20


	//   ....[19]....
        /*09a8*/ 	.word	0x0000ff00


	//   ....[20]....
        /*09ac*/ 	.word	0x0000ff50


	//   ....[21]....
        /*09b0*/ 	.word	0x000100f0


	//   ....[22]....
        /*09b4*/ 	.word	0x00010110


	//   ....[23]....
        /*09b8*/ 	.word	0x00010c00


	//   ....[24]....
        /*09bc*/ 	.word	0x00011140


	//   ....[25]....
        /*09c0*/ 	.word	0x00011150


	//   ....[26]....
        /*09c4*/ 	.word	0x00011160


	//   ....[27]....
        /*09c8*/ 	.word	0x00011170


	//   ....[28]....
        /*09cc*/ 	.word	0x00014620


	//   ....[29]....
        /*09d0*/ 	.word	0x00014630


	//   ....[30]....
        /*09d4*/ 	.word	0x00014640


	//   ....[31]....
        /*09d8*/ 	.word	0x00014650


	//   ....[32]....
        /*09dc*/ 	.word	0x00019740


	//   ....[33]....
        /*09e0*/ 	.word	0x000197d0


	//   ....[34]....
        /*09e4*/ 	.word	0x00019f00


	//   ....[35]....
        /*09e8*/ 	.word	0x00019f80


	//   ....[36]....
        /*09ec*/ 	.word	0x0001cb90


	//   ....[37]....
        /*09f0*/ 	.word	0x0001cbb0


	//   ....[38]....
        /*09f4*/ 	.word	0x0001ce80


	//   ....[39]....
        /*09f8*/ 	.word	0x0001cea0


	//   ....[40]....
        /*09fc*/ 	.word	0x0001e910


	//   ....[41]....
        /*0a00*/ 	.word	0x0001e920


	//   ....[42]....
        /*0a04*/ 	.word	0x0001e9a0


	//   ....[43]....
        /*0a08*/ 	.word	0x0001e9b0


	//   ....[44]....
        /*0a0c*/ 	.word	0x0001f540


	//   ....[45]....
        /*0a10*/ 	.word	0x0001f570


	//   ....[46]....
        /*0a14*/ 	.word	0x0001f5a0


	//   ....[47]....
        /*0a18*/ 	.word	0x0001f5d0


	//   ....[48]....
        /*0a1c*/ 	.word	0x0001f600


	//   ....[49]....
        /*0a20*/ 	.word	0x0001f630


	//   ....[50]....
        /*0a24*/ 	.word	0x0001f660


	//   ....[51]....
        /*0a28*/ 	.word	0x0001f690


	//   ....[52]....
        /*0a2c*/ 	.word	0x0001f6c0


	//   ....[53]....
        /*0a30*/ 	.word	0x0001f6f0


	//   ....[54]....
        /*0a34*/ 	.word	0x0001f720


	//   ....[55]....
        /*0a38*/ 	.word	0x0001f750


	//   ....[56]....
        /*0a3c*/ 	.word	0x0001f780


	//   ....[57]....
        /*0a40*/ 	.word	0x0001f7b0


	//   ....[58]....
        /*0a44*/ 	.word	0x0001f7e0


	//   ....[59]....
        /*0a48*/ 	.word	0x0001f810


	//   ....[60]....
        /*0a4c*/ 	.word	0x0001f840


	//   ....[61]....
        /*0a50*/ 	.word	0x0001f870


	//   ....[62]....
        /*0a54*/ 	.word	0x0001f8a0


	//   ....[63]....
        /*0a58*/ 	.word	0x0001f8d0


	//   ....[64]....
        /*0a5c*/ 	.word	0x0001f900


	//   ....[65]....
        /*0a60*/ 	.word	0x0001f930


	//   ....[66]....
        /*0a64*/ 	.word	0x0001f960


	//   ....[67]....
        /*0a68*/ 	.word	0x0001f990


	//   ....[68]....
        /*0a6c*/ 	.word	0x0001f9c0


	//   ....[69]....
        /*0a70*/ 	.word	0x0001f9f0


	//   ....[70]....
        /*0a74*/ 	.word	0x0001fa20


	//   ....[71]....
        /*0a78*/ 	.word	0x0001fa50


	//   ....[72]....
        /*0a7c*/ 	.word	0x0001fa80


	//   ....[73]....
        /*0a80*/ 	.word	0x0001fab0


	//   ....[74]....
        /*0a84*/ 	.word	0x0001fae0


	//   ....[75]....
        /*0a88*/ 	.word	0x0001fb10


	//   ....[76]....
        /*0a8c*/ 	.word	0x0001fb40


	//   ....[77]....
        /*0a90*/ 	.word	0x0001fb70


	//   ....[78]....
        /*0a94*/ 	.word	0x0001fba0


	//   ....[79]....
        /*0a98*/ 	.word	0x0001fbd0


	//   ....[80]....
        /*0a9c*/ 	.word	0x0001fbe0


	//   ....[81]....
        /*0aa0*/ 	.word	0x0001fbf0


	//   ....[82]....
        /*0aa4*/ 	.word	0x0001fc20


	//   ....[83]....
        /*0aa8*/ 	.word	0x0001fc50


	//   ....[84]....
        /*0aac*/ 	.word	0x0001fc80


	//   ....[85]....
        /*0ab0*/ 	.word	0x0001fcb0


	//   ....[86]....
        /*0ab4*/ 	.word	0x0001fce0


	//   ....[87]....
        /*0ab8*/ 	.word	0x0001fd10


	//   ....[88]....
        /*0abc*/ 	.word	0x0001fd40


	//   ....[89]....
        /*0ac0*/ 	.word	0x0001fd70


	//   ....[90]....
        /*0ac4*/ 	.word	0x0001fdb0


	//   ....[91]....
        /*0ac8*/ 	.word	0x0001fdc0


	//   ....[92]....
        /*0acc*/ 	.word	0x0001fdd0


	//   ....[93]....
        /*0ad0*/ 	.word	0x0001fde0


	//   ....[94]....
        /*0ad4*/ 	.word	0x0001fdf0


	//   ....[95]....
        /*0ad8*/ 	.word	0x0001fe20


	//   ....[96]....
        /*0adc*/ 	.word	0x0001fe50


	//   ....[97]....
        /*0ae0*/ 	.word	0x0001fe80


	//   ....[98]....
        /*0ae4*/ 	.word	0x0001feb0


	//   ....[99]....
        /*0ae8*/ 	.word	0x0001fee0


	//   ....[100]....
        /*0aec*/ 	.word	0x0001ff10


	//   ....[101]....
        /*0af0*/ 	.word	0x0001ff40


	//   ....[102]....
        /*0af4*/ 	.word	0x0001ff70


	//   ....[103]....
        /*0af8*/ 	.word	0x0001ff80


	//   ....[104]....
        /*0afc*/ 	.word	0x0001ffb0


	//   ....[105]....
        /*0b00*/ 	.word	0x0001ffe0


	//   ....[106]....
        /*0b04*/ 	.word	0x00020010


	//   ....[107]....
        /*0b08*/ 	.word	0x00020040


	//   ....[108]....
        /*0b0c*/ 	.word	0x00020880


	//   ....[109]....
        /*0b10*/ 	.word	0x000208a0


	//   ....[110]....
        /*0b14*/ 	.word	0x000208b0


	//   ....[111]....
        /*0b18*/ 	.word	0x000208c0


	//   ....[112]....
        /*0b1c*/ 	.word	0x00020fe0


	//   ....[113]....
        /*0b20*/ 	.word	0x00020ff0


	//   ....[114]....
        /*0b24*/ 	.word	0x00021100


	//   ....[115]....
        /*0b28*/ 	.word	0x00021110


	//   ....[116]....
        /*0b2c*/ 	.word	0x00021220


	//   ....[117]....
        /*0b30*/ 	.word	0x00021230


	//   ....[118]....
        /*0b34*/ 	.word	0x00021340


	//   ....[119]....
        /*0b38*/ 	.word	0x00021350


	//   ....[120]....
        /*0b3c*/ 	.word	0x00021700


	//   ....[121]....
        /*0b40*/ 	.word	0x00021740


	//   ....[122]....
        /*0b44*/ 	.word	0x00021f40


	//   ....[123]....
        /*0b48*/ 	.word	0x00021f50


	//   ....[124]....
        /*0b4c*/ 	.word	0x00022e80


	//   ....[125]....
        /*0b50*/ 	.word	0x00022e90


	//   ....[126]....
        /*0b54*/ 	.word	0x00022fb0


	//   ....[127]....
        /*0b58*/ 	.word	0x00022fc0


	//   ....[128]....
        /*0b5c*/ 	.word	0x000230d0


	//   ....[129]....
        /*0b60*/ 	.word	0x000230e0


	//   ....[130]....
        /*0b64*/ 	.word	0x000231f0


	//   ....[131]....
        /*0b68*/ 	.word	0x00023200


	//   ....[132]....
        /*0b6c*/ 	.word	0x00023360


	//   ....[133]....
        /*0b70*/ 	.word	0x00023570


	//   ....[134]....
        /*0b74*/ 	.word	0x000235a0


	//   ....[135]....
        /*0b78*/ 	.word	0x000235d0


	//   ....[136]....
        /*0b7c*/ 	.word	0x00023600


	//   ....[137]....
        /*0b80*/ 	.word	0x00023630


	//   ....[138]....
        /*0b84*/ 	.word	0x00023660


	//   ....[139]....
        /*0b88*/ 	.word	0x000237f0


	//   ....[140]....
        /*0b8c*/ 	.word	0x00023820


	//   ....[141]....
        /*0b90*/ 	.word	0x00023850


	//   ....[142]....
        /*0b94*/ 	.word	0x00023880


	//   ....[143]....
        /*0b98*/ 	.word	0x000238b0


	//   ....[144]....
        /*0b9c*/ 	.word	0x000238e0


	//   ....[145]....
        /*0ba0*/ 	.word	0x00023970


	//   ....[146]....
        /*0ba4*/ 	.word	0x000239a0


	//   ....[147]....
        /*0ba8*/ 	.word	0x000239b0


	//   ....[148]....
        /*0bac*/ 	.word	0x00023a40


	//   ....[149]....
        /*0bb0*/ 	.word	0x00024bc0


	//   ....[150]....
        /*0bb4*/ 	.word	0x00026eb0


	//   ....[151]....
        /*0bb8*/ 	.word	0x00026ed0


	//   ....[152]....
        /*0bbc*/ 	.word	0x00026f30


	//   ....[153]....
        /*0bc0*/ 	.word	0x00026fc0


	//   ....[154]....
        /*0bc4*/ 	.word	0x00027020


	//   ....[155]....
        /*0bc8*/ 	.word	0x00027040


	//   ....[156]....
        /*0bcc*/ 	.word	0x00027050


	//   ....[157]....
        /*0bd0*/ 	.word	0x00027060


	//   ....[158]....
        /*0bd4*/ 	.word	0x00027160


	//   ....[159]....
        /*0bd8*/ 	.word	0x00027170


	//   ....[160]....
        /*0bdc*/ 	.word	0x00027620


	//   ....[161]....
        /*0be0*/ 	.word	0x00027640


	//   ....[162]....
        /*0be4*/ 	.word	0x00027660


	//   ....[163]....
        /*0be8*/ 	.word	0x00027720


	//   ....[164]....
        /*0bec*/ 	.word	0x00027740


	//   ....[165]....
        /*0bf0*/ 	.word	0x000277d0


	//   ....[166]....
        /*0bf4*/ 	.word	0x000277f0


	//   ....[167]....
        /*0bf8*/ 	.word	0x00027800


	//   ....[168]....
        /*0bfc*/ 	.word	0x00027890


	//   ....[169]....
        /*0c00*/ 	.word	0x000278f0


	//   ....[170]....
        /*0c04*/ 	.word	0x000280d0


	//   ....[171]....
        /*0c08*/ 	.word	0x00028100


	//   ....[172]....
        /*0c0c*/ 	.word	0x000281c0


	//   ....[173]....
        /*0c10*/ 	.word	0x000281e0


	//   ....[174]....
        /*0c14*/ 	.word	0x00028280


	//   ....[175]....
        /*0c18*/ 	.word	0x000282a0


	//   ....[176]....
        /*0c1c*/ 	.word	0x000282b0


	//   ....[177]....
        /*0c20*/ 	.word	0x000282c0


	//   ....[178]....
        /*0c24*/ 	.word	0x00028d00


	//   ....[179]....
        /*0c28*/ 	.word	0x00028d20


	//   ....[180]....
        /*0c2c*/ 	.word	0x00028d40


	//   ....[181]....
        /*0c30*/ 	.word	0x00028da0


	//   ....[182]....
        /*0c34*/ 	.word	0x00028db0


	//   ....[183]....
        /*0c38*/ 	.word	0x00028e00


	//   ....[184]....
        /*0c3c*/ 	.word	0x00028e10


	//   ....[185]....
        /*0c40*/ 	.word	0x00028e20


	//   ....[186]....
        /*0c44*/ 	.word	0x00028e70


	//   ....[187]....
        /*0c48*/ 	.word	0x00028ec0


	//   ....[188]....
        /*0c4c*/ 	.word	0x00029320


	//   ....[189]....
        /*0c50*/ 	.word	0x00029340


	//   ....[190]....
        /*0c54*/ 	.word	0x00029350


	//   ....[191]....
        /*0c58*/ 	.word	0x00029360


	//   ....[192]....
        /*0c5c*/ 	.word	0x000293c0


	//   ....[193]....
        /*0c60*/ 	.word	0x000293d0


	//   ....[194]....
        /*0c64*/ 	.word	0x00029430


	//   ....[195]....
        /*0c68*/ 	.word	0x00029460


	//   ....[196]....
        /*0c6c*/ 	.word	0x000294a0


	//   ....[197]....
        /*0c70*/ 	.word	0x00029500


	//   ....[198]....
        /*0c74*/ 	.word	0x0002a730


	//   ....[199]....
        /*0c78*/ 	.word	0x0002a760


	//   ....[200]....
        /*0c7c*/ 	.word	0x0002a7d0


	//   ....[201]....
        /*0c80*/ 	.word	0x0002a800


	//   ....[202]....
        /*0c84*/ 	.word	0x0002a830


	//   ....[203]....
        /*0c88*/ 	.word	0x0002a860


	//   ....[204]....
        /*0c8c*/ 	.word	0x0002a890


	//   ....[205]....
        /*0c90*/ 	.word	0x0002a8c0


	//   ....[206]....
        /*0c94*/ 	.word	0x0002aa60


	//   ....[207]....
        /*0c98*/ 	.word	0x0002aa90


	//   ....[208]....
        /*0c9c*/ 	.word	0x0002aac0


	//   ....[209]....
        /*0ca0*/ 	.word	0x0002aaf0


	//   ....[210]....
        /*0ca4*/ 	.word	0x0002ab20


	//   ....[211]....
        /*0ca8*/ 	.word	0x0002ab50


	//   ....[212]....
        /*0cac*/ 	.word	0x0002ac10


	//   ....[213]....
        /*0cb0*/ 	.word	0x0002ac30


	//   ....[214]....
        /*0cb4*/ 	.word	0x0002ac40


	//   ....[215]....
        /*0cb8*/ 	.word	0x0002aca0


	//   ....[216]....
        /*0cbc*/ 	.word	0x0002b2e0


	//   ....[217]....
        /*0cc0*/ 	.word	0x0002b680


	//   ....[218]....
        /*0cc4*/ 	.word	0x0002b710


	//   ....[219]....
        /*0cc8*/ 	.word	0x0002b7b0


	//   ....[220]....
        /*0ccc*/ 	.word	0x0002b840


	//   ....[221]....
        /*0cd0*/ 	.word	0x0002b930


	//   ....[222]....
        /*0cd4*/ 	.word	0x0002b9c0


	//   ....[223]....
        /*0cd8*/ 	.word	0x0002ba60


	//   ....[224]....
        /*0cdc*/ 	.word	0x0002baf0


	//   ....[225]....
        /*0ce0*/ 	.word	0x0002bbe0


	//   ....[226]....
        /*0ce4*/ 	.word	0x0002bc70


	//   ....[227]....
        /*0ce8*/ 	.word	0x0002bd10


	//   ....[228]....
        /*0cec*/ 	.word	0x0002bda0


	//   ....[229]....
        /*0cf0*/ 	.word	0x0002bee0


	//   ....[230]....
        /*0cf4*/ 	.word	0x0002bf90


	//   ....[231]....
        /*0cf8*/ 	.word	0x0002c020


	//   ....[232]....
        /*0cfc*/ 	.word	0x0002c070


	//   ....[233]....
        /*0d00*/ 	.word	0x0002c0c0


	//   ....[234]....
        /*0d04*/ 	.word	0x0002c1a0


	//   ....[235]....
        /*0d08*/ 	.word	0x0002c230


	//   ....[236]....
        /*0d0c*/ 	.word	0x0002c280


	//   ....[237]....
        /*0d10*/ 	.word	0x0002c2d0


	//   ....[238]....
        /*0d14*/ 	.word	0x0002c520


	//   ....[239]....
        /*0d18*/ 	.word	0x0002c640


	//   ....[240]....
        /*0d1c*/ 	.word	0x0002c760


	//   ....[241]....
        /*0d20*/ 	.word	0x0002c880


	//   ....[242]....
        /*0d24*/ 	.word	0x0002c9a0


	//   ....[243]....
        /*0d28*/ 	.word	0x0002caa0


	//   ....[244]....
        /*0d2c*/ 	.word	0x0002cb00


	//   ....[245]....
        /*0d30*/ 	.word	0x0002cb50


	//   ....[246]....
        /*0d34*/ 	.word	0x0002cbd0


	//   ....[247]....
        /*0d38*/ 	.word	0x0002cc40


	//   ....[248]....
        /*0d3c*/ 	.word	0x0002cca0


	//   ....[249]....
        /*0d40*/ 	.word	0x0002ccf0


	//   ....[250]....
        /*0d44*/ 	.word	0x0002cd70


	//   ....[251]....
        /*0d48*/ 	.word	0x0002cde0


	//   ....[252]....
        /*0d4c*/ 	.word	0x0002ce40


	//   ....[253]....
        /*0d50*/ 	.word	0x0002ce90


	//   ....[254]....
        /*0d54*/ 	.word	0x0002cf10


	//   ....[255]....
        /*0d58*/ 	.word	0x0002cf80


	//   ....[0]....
        /*0d5c*/ 	.word	0x0002cfe0


	//   ....[1]....
        /*0d60*/ 	.word	0x0002d030


	//   ....[2]....
        /*0d64*/ 	.word	0x0002d090


	//   ....[3]....
        /*0d68*/ 	.word	0x0002d0e0


	//   ....[4]....
        /*0d6c*/ 	.word	0x0002d140


	//   ....[5]....
        /*0d70*/ 	.word	0x0002d190


	//   ....[6]....
        /*0d74*/ 	.word	0x0002d1f0


	//   ....[7]....
        /*0d78*/ 	.word	0x0002d280


	//   ....[8]....
        /*0d7c*/ 	.word	0x0002d2e0


	//   ....[9]....
        /*0d80*/ 	.word	0x0002d330


	//   ....[10]....
        /*0d84*/ 	.word	0x0002d3b0


	//   ....[11]....
        /*0d88*/ 	.word	0x0002d440


	//   ....[12]....
        /*0d8c*/ 	.word	0x0002d4a0


	//   ....[13]....
        /*0d90*/ 	.word	0x0002d4f0


	//   ....[14]....
        /*0d94*/ 	.word	0x0002d590


	//   ....[15]....
        /*0d98*/ 	.word	0x0002d600


	//   ....[16]....
        /*0d9c*/ 	.word	0x0002d660


	//   ....[17]....
        /*0da0*/ 	.word	0x0002d6b0


	//   ....[18]....
        /*0da4*/ 	.word	0x0002d730


	//   ....[19]....
        /*0da8*/ 	.word	0x0002d780


	//   ....[20]....
        /*0dac*/ 	.word	0x0002d7e0


	//   ....[21]....
        /*0db0*/ 	.word	0x0002d830


	//   ....[22]....
        /*0db4*/ 	.word	0x0002d890


	//   ....[23]....
        /*0db8*/ 	.word	0x0002d8e0


	//   ....[24]....
        /*0dbc*/ 	.word	0x0002d960


	//   ....[25]....
        /*0dc0*/ 	.word	0x0002d9d0


	//   ....[26]....
        /*0dc4*/ 	.word	0x0002da30


	//   ....[27]....
        /*0dc8*/ 	.word	0x0002da80


	//   ....[28]....
        /*0dcc*/ 	.word	0x0002dae0


	//   ....[29]....
        /*0dd0*/ 	.word	0x0002db30


	//   ....[30]....
        /*0dd4*/ 	.word	0x0002dbb0


	//   ....[31]....
        /*0dd8*/ 	.word	0x0002dc20


	//   ....[32]....
        /*0ddc*/ 	.word	0x0002dc80


	//   ....[33]....
        /*0de0*/ 	.word	0x0002dcd0


	//   ....[34]....
        /*0de4*/ 	.word	0x0002dd50


	//   ....[35]....
        /*0de8*/ 	.word	0x0002ddc0


	//   ....[36]....
        /*0dec*/ 	.word	0x0002de70


	//   ....[37]....
        /*0df0*/ 	.word	0x0002dec0


	//   ....[38]....
        /*0df4*/ 	.word	0x0002df40


	//   ....[39]....
        /*0df8*/ 	.word	0x0002dfb0


	//   ....[40]....
        /*0dfc*/ 	.word	0x0002e030


	//   ....[41]....
        /*0e00*/ 	.word	0x0002e080


	//   ....[42]....
        /*0e04*/ 	.word	0x0002e100


	//   ....[43]....
        /*0e08*/ 	.word	0x0002e170


	//   ....[44]....
        /*0e0c*/ 	.word	0x0002e1d0


	//   ....[45]....
        /*0e10*/ 	.word	0x0002e220


	//   ....[46]....
        /*0e14*/ 	.word	0x0002e2a0


	//   ....[47]....
        /*0e18*/ 	.word	0x0002e2f0


	//   ....[48]....
        /*0e1c*/ 	.word	0x0002e380


	//   ....[49]....
        /*0e20*/ 	.word	0x0002e410


	//   ....[50]....
        /*0e24*/ 	.word	0x0002e4a0


	//   ....[51]....
        /*0e28*/ 	.word	0x0002e530


	//   ....[52]....
        /*0e2c*/ 	.word	0x0002e5c0


	//   ....[53]....
        /*0e30*/ 	.word	0x0002e650


	//   ....[54]....
        /*0e34*/ 	.word	0x0002e700


	//   ....[55]....
        /*0e38*/ 	.word	0x0002e770


	//   ....[56]....
        /*0e3c*/ 	.word	0x0002e800


	//   ....[57]....
        /*0e40*/ 	.word	0x0002e890


	//   ....[58]....
        /*0e44*/ 	.word	0x0002e910


	//   ....[59]....
        /*0e48*/ 	.word	0x0002e960


	//   ....[60]....
        /*0e4c*/ 	.word	0x0002e9f0


	//   ....[61]....
        /*0e50*/ 	.word	0x0002ea80


	//   ....[62]....
        /*0e54*/ 	.word	0x0002eb10


	//   ....[63]....
        /*0e58*/ 	.word	0x0002eba0


	//   ....[64]....
        /*0e5c*/ 	.word	0x0002ec30


	//   ....[65]....
        /*0e60*/ 	.word	0x0002ecc0


	//   ....[66]....
        /*0e64*/ 	.word	0x0002ed80


	//   ....[67]....
        /*0e68*/ 	.word	0x0002f050


	//   ....[68]....
        /*0e6c*/ 	.word	0x0002f150


	//   ....[69]....
        /*0e70*/ 	.word	0x0002f200


	//   ....[70]....
        /*0e74*/ 	.word	0x0002f2b0


	//   ....[71]....
        /*0e78*/ 	.word	0x0002f390


	//   ....[72]....
        /*0e7c*/ 	.word	0x0002f440


	//   ....[73]....
        /*0e80*/ 	.word	0x0002f500


	//   ....[74]....
        /*0e84*/ 	.word	0x0002f650


	//   ....[75]....
        /*0e88*/ 	.word	0x0002f6a0


	//   ....[76]....
        /*0e8c*/ 	.word	0x0002f720


	//   ....[77]....
        /*0e90*/ 	.word	0x0002f820


	//   ....[78]....
        /*0e94*/ 	.word	0x0002f950


	//   ....[79]....
        /*0e98*/ 	.word	0x0002fa10


	//   ....[80]....
        /*0e9c*/ 	.word	0x0002fb60


	//   ....[81]....
        /*0ea0*/ 	.word	0x0002fc10


	//   ....[82]....
        /*0ea4*/ 	.word	0x0002fd10


	//   ....[83]....
        /*0ea8*/ 	.word	0x0002fdd0


	//   ....[84]....
        /*0eac*/ 	.word	0x0002fe30


	//   ....[85]....
        /*0eb0*/ 	.word	0x0002fed0


	//   ....[86]....
        /*0eb4*/ 	.word	0x0002ff90


	//   ....[87]....
        /*0eb8*/ 	.word	0x00030060


	//   ....[88]....
        /*0ebc*/ 	.word	0x00030110


	//   ....[89]....
        /*0ec0*/ 	.word	0x00030180


	//   ....[90]....
        /*0ec4*/ 	.word	0x000301e0


	//   ....[91]....
        /*0ec8*/ 	.word	0x000302f0


	//   ....[92]....
        /*0ecc*/ 	.word	0x00030350


	//   ....[93]....
        /*0ed0*/ 	.word	0x00030470


	//   ....[94]....
        /*0ed4*/ 	.word	0x000304d0


	//   ....[95]....
        /*0ed8*/ 	.word	0x00030570


	//   ....[96]....
        /*0edc*/ 	.word	0x00030710


	//   ....[97]....
        /*0ee0*/ 	.word	0x000307c0


	//   ....[98]....
        /*0ee4*/ 	.word	0x00030840


	//   ....[99]....
        /*0ee8*/ 	.word	0x00030920


	//   ....[100]....
        /*0eec*/ 	.word	0x000309d0


	//   ....[101]....
        /*0ef0*/ 	.word	0x00030a80


	//   ....[102]....
        /*0ef4*/ 	.word	0x00030b30


	//   ....[103]....
        /*0ef8*/ 	.word	0x00030be0


	//   ....[104]....
        /*0efc*/ 	.word	0x00030c40


	//   ....[105]....
        /*0f00*/ 	.word	0x00030d20


	//   ....[106]....
        /*0f04*/ 	.word	0x00030e10


	//   ....[107]....
        /*0f08*/ 	.word	0x00030eb0


	//   ....[108]....
        /*0f0c*/ 	.word	0x00030f10


	//   ....[109]....
        /*0f10*/ 	.word	0x00030fe0


	//   ....[110]....
        /*0f14*/ 	.word	0x00031040


	//   ....[111]....
        /*0f18*/ 	.word	0x00031110


	//   ....[112]....
        /*0f1c*/ 	.word	0x00031170


	//   ....[113]....
        /*0f20*/ 	.word	0x00031240


	//   ....[114]....
        /*0f24*/ 	.word	0x000312a0


	//   ....[115]....
        /*0f28*/ 	.word	0x00031370


	//   ....[116]....
        /*0f2c*/ 	.word	0x00031550


	//   ....[117]....
        /*0f30*/ 	.word	0x000315f0


	//   ....[118]....
        /*0f34*/ 	.word	0x00031770


	//   ....[119]....
        /*0f38*/ 	.word	0x000317e0


	//   ....[120]....
        /*0f3c*/ 	.word	0x00031850


	//   ....[121]....
        /*0f40*/ 	.word	0x000318c0


	//   ....[122]....
        /*0f44*/ 	.word	0x00031930


	//   ....[123]....
        /*0f48*/ 	.word	0x000319b0


	//   ....[124]....
        /*0f4c*/ 	.word	0x00031a30


	//   ....[125]....
        /*0f50*/ 	.word	0x00031ac0


	//   ....[126]....
        /*0f54*/ 	.word	0x00031b30


	//   ....[127]....
        /*0f58*/ 	.word	0x00031ba0


	//   ....[128]....
        /*0f5c*/ 	.word	0x00031c10


	//   ....[129]....
        /*0f60*/ 	.word	0x00031c90


	//   ....[130]....
        /*0f64*/ 	.word	0x00031d00


	//   ....[131]....
        /*0f68*/ 	.word	0x00031da0


	//   ....[132]....
        /*0f6c*/ 	.word	0x00031df0


	//   ....[133]....
        /*0f70*/ 	.word	0x00031e80


	//   ....[134]....
        /*0f74*/ 	.word	0x00031fb0


	//----- nvinfo : EIATTR_REG_RECONFIG
	.align		4
.L_153:
        /*0f78*/ 	.byte	0x01, 0x54
	.zero		2


	//----- nvinfo : EIATTR_SYSCALL_OFFSETS
	.align		4
        /*0f7c*/ 	.byte	0x04, 0x46
        /*0f7e*/ 	.short	(.L_155 - .L_154)


	//   ....[0]....
.L_154:
        /*0f80*/ 	.word	0x00001fb0


	//   ....[1]....
        /*0f84*/ 	.word	0x00002100


	//   ....[2]....
        /*0f88*/ 	.word	0x00010d90


	//   ....[3]....
        /*0f8c*/ 	.word	0x000110c0


	//   ....[4]....
        /*0f90*/ 	.word	0x00026040


	//   ....[5]....
        /*0f94*/ 	.word	0x000261d0


	//   ....[6]....
        /*0f98*/ 	.word	0x00026320


	//   ....[7]....
        /*0f9c*/ 	.word	0x00026460


	//   ....[8]....
        /*0fa0*/ 	.word	0x00027d20


	//----- nvinfo : EIATTR_MBARRIER_INSTR_OFFSETS
	.align		4
.L_155:
        /*0fa4*/ 	.byte	0x04, 0x39
        /*0fa6*/ 	.short	(.L_157 - .L_156)


	//   ....[0]....
.L_156:
        /*0fa8*/ 	.word	0x00000270
        /*0fac*/ 	.word	0x000000ff
        /*0fb0*/ 	.word	0x00029800
        /*0fb4*/ 	.short	0x0100
        /*0fb6*/ 	.byte	0x08
	.zero		1


	//   ....[1]....
        /*0fb8*/ 	.word	0x00000280
        /*0fbc*/ 	.word	0x000000ff
        /*0fc0*/ 	.word	0x00029820
        /*0fc4*/ 	.short	0x0100
        /*0fc6*/ 	.byte	0x08
	.zero		1


	//   ....[2]....
        /*0fc8*/ 	.word	0x00000370
        /*0fcc*/ 	.word	0x000000ff
        /*0fd0*/ 	.word	0x00029830
        /*0fd4*/ 	.short	0x0100
        /*0fd6*/ 	.byte	0x08
	.zero		1


	//   ....[3]....
        /*0fd8*/ 	.word	0x00000380
        /*0fdc*/ 	.word	0x000000ff
        /*0fe0*/ 	.word	0x00029840
        /*0fe4*/ 	.short	0x0100
        /*0fe6*/ 	.byte	0x08
	.zero		1


	//   ....[4]....
        /*0fe8*/ 	.word	0x00000390
        /*0fec*/ 	.word	0x000000ff
        /*0ff0*/ 	.word	0x00029838
        /*0ff4*/ 	.short	0x0100
        /*0ff6*/ 	.byte	0x08
	.zero		1


	//   ....[5]....
        /*0ff8*/ 	.word	0x000003a0
        /*0ffc*/ 	.word	0x000000ff
        /*1000*/ 	.word	0x00029848
        /*1004*/ 	.short	0x0100
        /*1006*/ 	.byte	0x08
	.zero		1


	//   ....[6]....
        /*1008*/ 	.word	0x000004d0
        /*100c*/ 	.word	0x000000ff
        /*1010*/ 	.word	0x00029850
        /*1014*/ 	.short	0x0100
        /*1016*/ 	.byte	0x08
	.zero		1


	//   ....[7]....
        /*1018*/ 	.word	0x000004e0
        /*101c*/ 	.word	0x000000ff
        /*1020*/ 	.word	0x00029860
        /*1024*/ 	.short	0x0100
        /*1026*/ 	.byte	0x08
	.zero		1


	//   ....[8]....
        /*1028*/ 	.word	0x000004f0
        /*102c*/ 	.word	0x000000ff
        /*1030*/ 	.word	0x00029858
        /*1034*/ 	.short	0x0100
        /*1036*/ 	.byte	0x08
	.zero		1


	//   ....[9]....
        /*1038*/ 	.word	0x00000500
        /*103c*/ 	.word	0x000000ff
        /*1040*/ 	.word	0x00029868
        /*1044*/ 	.short	0x0100
        /*1046*/ 	.byte	0x08
	.zero		1


	//   ....[10]....
        /*1048*/ 	.word	0x000005f0
        /*104c*/ 	.word	0x000000ff
        /*1050*/ 	.word	0x00029870
        /*1054*/ 	.short	0x0100
        /*1056*/ 	.byte	0x06
	.zero		1


	//   ....[11]....
        /*1058*/ 	.word	0x00000600
        /*105c*/ 	.word	0x000000ff
        /*1060*/ 	.word	0x00029880
        /*1064*/ 	.short	0x0100
        /*1066*/ 	.byte	0x06
	.zero		1


	//   ....[12]....
        /*1068*/ 	.word	0x00000610
        /*106c*/ 	.word	0x000000ff
        /*1070*/ 	.word	0x00029878
        /*1074*/ 	.short	0x0100
        /*1076*/ 	.byte	0x06
	.zero		1


	//   ....[13]....
        /*1078*/ 	.word	0x00000620
        /*107c*/ 	.word	0x000000ff
        /*1080*/ 	.word	0x00029888
        /*1084*/ 	.short	0x0100
        /*1086*/ 	.byte	0x06
	.zero		1


	//   ....[14]....
        /*1088*/ 	.word	0x00000750
        /*108c*/ 	.word	0x000000ff
        /*1090*/ 	.word	0x00029890
        /*1094*/ 	.short	0x0100
        /*1096*/ 	.byte	0x08
	.zero		1


	//   ....[15]....
        /*1098*/ 	.word	0x00000760
        /*109c*/ 	.word	0x000000ff
        /*10a0*/ 	.word	0x000298a0
        /*10a4*/ 	.short	0x0100
        /*10a6*/ 	.byte	0x08
	.zero		1


	//   ....[16]....
        /*10a8*/ 	.word	0x00000770
        /*10ac*/ 	.word	0x000000ff
        /*10b0*/ 	.word	0x00029898
        /*10b4*/ 	.short	0x0100
        /*10b6*/ 	.byte	0x08
	.zero		1


	//   ....[17]....
        /*10b8*/ 	.word	0x00000780
        /*10bc*/ 	.word	0x000000ff
        /*10c0*/ 	.word	0x000298a8
        /*10c4*/ 	.short	0x0100
        /*10c6*/ 	.byte	0x08
	.zero		1


	//   ....[18]....
        /*10c8*/ 	.word	0x000008c0
        /*10cc*/ 	.word	0x000000ff
        /*10d0*/ 	.word	0x000298b0
        /*10d4*/ 	.short	0x0100
        /*10d6*/ 	.byte	0x08
	.zero		1


	//   ....[19]....
        /*10d8*/ 	.word	0x000008d0
        /*10dc*/ 	.word	0x000000ff
        /*10e0*/ 	.word	0x000298c0
        /*10e4*/ 	.short	0x0100
        /*10e6*/ 	.byte	0x08
	.zero		1


	//   ....[20]....
        /*10e8*/ 	.word	0x000008e0
        /*10ec*/ 	.word	0x000000ff
        /*10f0*/ 	.word	0x000298b8
        /*10f4*/ 	.short	0x0100
        /*10f6*/ 	.byte	0x08
	.zero		1


	//   ....[21]....
        /*10f8*/ 	.word	0x000008f0
        /*10fc*/ 	.word	0x000000ff
        /*1100*/ 	.word	0x000298c8
        /*1104*/ 	.short	0x0100
        /*1106*/ 	.byte	0x08
	.zero		1


	//   ....[22]....
        /*1108*/ 	.word	0x000038f0
        /*110c*/ 	.word	0x0000005b
        /*1110*/ 	.word	0x00029890
        /*1114*/ 	.short	0x010a
        /*1116*/ 	.byte	0x3f
	.zero		1


	//   ....[23]....
        /*1118*/ 	.word	0x000098d0
        /*111c*/ 	.word	0x0000005b
        /*1120*/ 	.word	0x00029890
        /*1124*/ 	.short	0x010a
        /*1126*/ 	.byte	0x3f
	.zero		1


	//   ....[24]....
        /*1128*/ 	.word	0x0000f5f0
        /*112c*/ 	.word	0x0000005b
        /*1130*/ 	.word	0x00029890
        /*1134*/ 	.short	0x010a
        /*1136*/ 	.byte	0x3f
	.zero		1


	//   ....[25]....
        /*1138*/ 	.word	0x0000fd40
        /*113c*/ 	.word	0x0000000b
        /*1140*/ 	.word	0x00000000
        /*1144*/ 	.short	0x0101
        /*1146*/ 	.byte	0x3f
	.zero		1


	//   ....[26]....
        /*1148*/ 	.word	0x0000fd80
        /*114c*/ 	.word	0x0000005b
        /*1150*/ 	.word	0x000298b0
        /*1154*/ 	.short	0x010a
        /*1156*/ 	.byte	0x3f
	.zero		1


	//   ....[27]....
        /*1158*/ 	.word	0x00010370
        /*115c*/ 	.word	0x0000005b
        /*1160*/ 	.word	0x00000000
        /*1164*/ 	.short	0x0101
        /*1166*/ 	.byte	0x3f
	.zero		1


	//   ....[28]....
        /*1168*/ 	.word	0x00010e20
        /*116c*/ 	.word	0x00000012
        /*1170*/ 	.word	0x00029800
        /*1174*/ 	.short	0x010a
        /*1176*/ 	.byte	0x3f
	.zero		1


	//   ....[29]....
        /*1178*/ 	.word	0x00010e70
        /*117c*/ 	.word	0x00000012
        /*1180*/ 	.word	0x00029800
        /*1184*/ 	.short	0x010a
        /*1186*/ 	.byte	0x3f
	.zero		1


	//   ....[30]....
        /*1188*/ 	.word	0x00011700
        /*118c*/ 	.word	0x00000012
        /*1190*/ 	.word	0x00029800
        /*1194*/ 	.short	0x010a
        /*1196*/ 	.byte	0x3f
	.zero		1


	//   ....[31]....
        /*1198*/ 	.word	0x00014a90
        /*119c*/ 	.word	0x00000012
        /*11a0*/ 	.word	0x00029800
        /*11a4*/ 	.short	0x010a
        /*11a6*/ 	.byte	0x3f
	.zero		1


	//   ....[32]....
        /*11a8*/ 	.word	0x00017bb0
        /*11ac*/ 	.word	0x00000000
        /*11b0*/ 	.word	0x00029830
        /*11b4*/ 	.short	0x010a
        /*11b6*/ 	.byte	0x3f
	.zero		1


	//   ....[33]....
        /*11b8*/ 	.word	0x00017c00
        /*11bc*/ 	.word	0x00000000
        /*11c0*/ 	.word	0x00029830
        /*11c4*/ 	.short	0x010a
        /*11c6*/ 	.byte	0x3f
	.zero		1


	//   ....[34]....
        /*11c8*/ 	.word	0x0001a1f0
        /*11cc*/ 	.word	0x00000041
        /*11d0*/ 	.word	0x00000000
        /*11d4*/ 	.short	0x0101
        /*11d6*/ 	.byte	0x3f
	.zero		1


	//   ....[35]....
        /*11d8*/ 	.word	0x0001b430
        /*11dc*/ 	.word	0x0000000b
        /*11e0*/ 	.word	0x00029830
        /*11e4*/ 	.short	0x010a
        /*11e6*/ 	.byte	0x3f
	.zero		1


	//   ....[36]....
        /*11e8*/ 	.word	0x0001b480
        /*11ec*/ 	.word	0x0000000b
        /*11f0*/ 	.word	0x00029830
        /*11f4*/ 	.short	0x010a
        /*11f6*/ 	.byte	0x3f
	.zero		1


	//   ....[37]....
        /*11f8*/ 	.word	0x0001c580
        /*11fc*/ 	.word	0x0000000a
        /*1200*/ 	.word	0x00029850
        /*1204*/ 	.short	0x010a
        /*1206*/ 	.byte	0x3f
	.zero		1


	//   ....[38]....
        /*1208*/ 	.word	0x0001c5c0
        /*120c*/ 	.word	0x0000000a
        /*1210*/ 	.word	0x00029850
        /*1214*/ 	.short	0x010a
        /*1216*/ 	.byte	0x3f
	.zero		1


	//   ....[39]....
        /*1218*/ 	.word	0x0001c900
        /*121c*/ 	.word	0x00000007
        /*1220*/ 	.word	0x00000000
        /*1224*/ 	.short	0x0101
        /*1226*/ 	.byte	0x3f
	.zero		1


	//   ....[40]....
        /*1228*/ 	.word	0x0001df10
        /*122c*/ 	.word	0x00000008
        /*1230*/ 	.word	0x00000000
        /*1234*/ 	.short	0x0101
        /*1236*/ 	.byte	0x3f
	.zero		1


	//   ....[41]....
        /*1238*/ 	.word	0x0001e5d0
        /*123c*/ 	.word	0x0000000f
        /*1240*/ 	.word	0x00029850
        /*1244*/ 	.short	0x010a
        /*1246*/ 	.byte	0x3f
	.zero		1


	//   ....[42]....
        /*1248*/ 	.word	0x0001e650
        /*124c*/ 	.word	0x0000000f
        /*1250*/ 	.word	0x00029850
        /*1254*/ 	.short	0x010a
        /*1256*/ 	.byte	0x3f
	.zero		1


	//   ....[43]....
        /*1258*/ 	.word	0x0001ec50
        /*125c*/ 	.word	0x00000002
        /*1260*/ 	.word	0x00000000
        /*1264*/ 	.short	0x0101
        /*1266*/ 	.byte	0x3f
	.zero		1


	//   ....[44]....
        /*1268*/ 	.word	0x00020f90
        /*126c*/ 	.word	0x00000000
        /*1270*/ 	.word	0x00000000
        /*1274*/ 	.short	0x0101
        /*1276*/ 	.byte	0x3f
	.zero		1


	//   ....[45]....
        /*1278*/ 	.word	0x00021650
        /*127c*/ 	.word	0x00000008
        /*1280*/ 	.word	0x00000000
        /*1284*/ 	.short	0x0101
        /*1286*/ 	.byte	0x3f
	.zero		1


	//   ....[46]....
        /*1288*/ 	.word	0x00024ca0
        /*128c*/ 	.word	0x00000016
        /*1290*/ 	.word	0x00029820
        /*1294*/ 	.short	0x010a
        /*1296*/ 	.byte	0x3f
	.zero		1


	//   ....[47]....
        /*1298*/ 	.word	0x00024d30
        /*129c*/ 	.word	0x0000000a
        /*12a0*/ 	.word	0x000298a0
        /*12a4*/ 	.short	0x010a
        /*12a6*/ 	.byte	0x3f
	.zero		1


	//   ....[48]....
        /*12a8*/ 	.word	0x00025160
        /*12ac*/ 	.word	0x0000000a
        /*12b0*/ 	.word	0x000298c0
        /*12b4*/ 	.short	0x010a
        /*12b6*/ 	.byte	0x3f
	.zero		1


	//   ....[49]....
        /*12b8*/ 	.word	0x000254a0
        /*12bc*/ 	.word	0x0000000a
        /*12c0*/ 	.word	0x000298a0
        /*12c4*/ 	.short	0x010a
        /*12c6*/ 	.byte	0x3f
	.zero		1


	//   ....[50]....
        /*12c8*/ 	.word	0x000258c0
        /*12cc*/ 	.word	0x0000000a
        /*12d0*/ 	.word	0x000298c0
        /*12d4*/ 	.short	0x010a
        /*12d6*/ 	.byte	0x3f
	.zero		1


	//   ....[51]....
        /*12d8*/ 	.word	0x00026b70
        /*12dc*/ 	.word	0x00000000
        /*12e0*/ 	.word	0x00029880
        /*12e4*/ 	.short	0x010a
        /*12e6*/ 	.byte	0x3f
	.zero		1


	//   ....[52]....
        /*12e8*/ 	.word	0x00027280
        /*12ec*/ 	.word	0x00000000
        /*12f0*/ 	.word	0x00029870
        /*12f4*/ 	.short	0x0107
        /*12f6*/ 	.byte	0x3f
	.zero		1


	//   ....[53]....
        /*12f8*/ 	.word	0x00027340
        /*12fc*/ 	.word	0x00000000
        /*1300*/ 	.word	0x00029870
        /*1304*/ 	.short	0x0101
        /*1306*/ 	.byte	0x3f
	.zero		1


	//   ....[54]....
        /*1308*/ 	.word	0x00027390
        /*130c*/ 	.word	0x00000000
        /*1310*/ 	.word	0x00029840
        /*1314*/ 	.short	0x010a
        /*1316*/ 	.byte	0x3f
	.zero		1


	//   ....[55]....
        /*1318*/ 	.word	0x00027a30
        /*131c*/ 	.word	0x00000000
        /*1320*/ 	.word	0x00029830
        /*1324*/ 	.short	0x0107
        /*1326*/ 	.byte	0x3f
	.zero		1


	//   ....[56]....
        /*1328*/ 	.word	0x00027b10
        /*132c*/ 	.word	0x00000000
        /*1330*/ 	.word	0x00029830
        /*1334*/ 	.short	0x0101
        /*1336*/ 	.byte	0x3f
	.zero		1


	//   ....[57]....
        /*1338*/ 	.word	0x00028420
        /*133c*/ 	.word	0x00000016
        /*1340*/ 	.word	0x00029800
        /*1344*/ 	.short	0x0107
        /*1346*/ 	.byte	0x3f
	.zero		1


	//   ....[58]....
        /*1348*/ 	.word	0x00028530
        /*134c*/ 	.word	0x00000016
        /*1350*/ 	.word	0x00029800
        /*1354*/ 	.short	0x0101
        /*1356*/ 	.byte	0x3f
	.zero		1


	//   ....[59]....
        /*1358*/ 	.word	0x00028550
        /*135c*/ 	.word	0x00000016
        /*1360*/ 	.word	0x00029820
        /*1364*/ 	.short	0x010a
        /*1366*/ 	.byte	0x3f
	.zero		1


	//   ....[60]....
        /*1368*/ 	.word	0x00028a30
        /*136c*/ 	.word	0x00000000
        /*1370*/ 	.word	0x00029880
        /*1374*/ 	.short	0x010a
        /*1376*/ 	.byte	0x3f
	.zero		1


	//   ....[61]....
        /*1378*/ 	.word	0x00028f80
        /*137c*/ 	.word	0x00000000
        /*1380*/ 	.word	0x00029870
        /*1384*/ 	.short	0x0107
        /*1386*/ 	.byte	0x3f
	.zero		1


	//   ....[62]....
        /*1388*/ 	.word	0x00029040
        /*138c*/ 	.word	0x00000000
        /*1390*/ 	.word	0x00029870
        /*1394*/ 	.short	0x0101
        /*1396*/ 	.byte	0x3f
	.zero		1


	//   ....[63]....
        /*1398*/ 	.word	0x00029070
        /*139c*/ 	.word	0x00000000
        /*13a0*/ 	.word	0x00029840
        /*13a4*/ 	.short	0x010a
        /*13a6*/ 	.byte	0x3f
	.zero		1


	//   ....[64]....
        /*13a8*/ 	.word	0x000295a0
        /*13ac*/ 	.word	0x00000000
        /*13b0*/ 	.word	0x00029830
        /*13b4*/ 	.short	0x0107
        /*13b6*/ 	.byte	0x3f
	.zero		1


	//   ....[65]....
        /*13b8*/ 	.word	0x00029660
        /*13bc*/ 	.word	0x00000000
        /*13c0*/ 	.word	0x00029830
        /*13c4*/ 	.short	0x0101
        /*13c6*/ 	.byte	0x3f
	.zero		1


	//   ....[66]....
        /*13c8*/ 	.word	0x000296f0
        /*13cc*/ 	.word	0x00000003
        /*13d0*/ 	.word	0x00029870
        /*13d4*/ 	.short	0x010a
        /*13d6*/ 	.byte	0x3f
	.zero		1


	//   ....[67]....
        /*13d8*/ 	.word	0x00029780
        /*13dc*/ 	.word	0x00000003
        /*13e0*/ 	.word	0x00029860
        /*13e4*/ 	.short	0x010a
        /*13e6*/ 	.byte	0x3f
	.zero		1


	//   ....[68]....
        /*13e8*/ 	.word	0x00029c90
        /*13ec*/ 	.word	0x00000003
        /*13f0*/ 	.word	0x00029850
        /*13f4*/ 	.short	0x0101
        /*13f6*/ 	.byte	0x3f
	.zero		1


	//   ....[69]....
        /*13f8*/ 	.word	0x00029d20
        /*13fc*/ 	.word	0x00000003
        /*1400*/ 	.word	0x00000000
        /*1404*/ 	.short	0x0101
        /*1406*/ 	.byte	0x3f
	.zero		1


	//   ....[70]....
        /*1408*/ 	.word	0x00029ee0
        /*140c*/ 	.word	0x00000011
        /*1410*/ 	.word	0x00029870
        /*1414*/ 	.short	0x010a
        /*1416*/ 	.byte	0x3f
	.zero		1


	//   ....[71]....
        /*1418*/ 	.word	0x00029f60
        /*141c*/ 	.word	0x00000011
        /*1420*/ 	.word	0x00029860
        /*1424*/ 	.short	0x010a
        /*1426*/ 	.byte	0x3f
	.zero		1


	//   ....[72]....
        /*1428*/ 	.word	0x0002a480
        /*142c*/ 	.word	0x00000011
        /*1430*/ 	.word	0x00029850
        /*1434*/ 	.short	0x0101
        /*1436*/ 	.byte	0x3f
	.zero		1


	//   ....[73]....
        /*1438*/ 	.word	0x0002a540
        /*143c*/ 	.word	0x00000011
        /*1440*/ 	.word	0x00000000
        /*1444*/ 	.short	0x0101
        /*1446*/ 	.byte	0x3f
	.zero		1


	//   ....[74]....
        /*1448*/ 	.word	0x0002b260
        /*144c*/ 	.word	0x00000004
        /*1450*/ 	.word	0x00029820
        /*1454*/ 	.short	0x010a
        /*1456*/ 	.byte	0x3f
	.zero		1


	//   ....[75]....
        /*1458*/ 	.word	0x0002b3d0
        /*145c*/ 	.word	0x00000005
        /*1460*/ 	.word	0x00029840
        /*1464*/ 	.short	0x010a
        /*1466*/ 	.byte	0x3f
	.zero		1


	//   ....[76]....
        /*1468*/ 	.word	0x0002b470
        /*146c*/ 	.word	0x00000017
        /*1470*/ 	.word	0x00029840
        /*1474*/ 	.short	0x010a
        /*1476*/ 	.byte	0x3f
	.zero		1


	//   ....[77]....
        /*1478*/ 	.word	0x0002b4b0
        /*147c*/ 	.word	0x00000005
        /*1480*/ 	.word	0x00029860
        /*1484*/ 	.short	0x010a
        /*1486*/ 	.byte	0x3f
	.zero		1


	//   ....[78]....
        /*1488*/ 	.word	0x0002b4f0
        /*148c*/ 	.word	0x00000017
        /*1490*/ 	.word	0x00029860
        /*1494*/ 	.short	0x010a
        /*1496*/ 	.byte	0x3f
	.zero		1


	//   ....[79]....
        /*1498*/ 	.word	0x0002b530
        /*149c*/ 	.word	0x00000005
        /*14a0*/ 	.word	0x00029880
        /*14a4*/ 	.short	0x010a
        /*14a6*/ 	.byte	0x3f
	.zero		1


	//   ....[80]....
        /*14a8*/ 	.word	0x0002b570
        /*14ac*/ 	.word	0x00000017
        /*14b0*/ 	.word	0x00029880
        /*14b4*/ 	.short	0x010a
        /*14b6*/ 	.byte	0x3f
	.zero		1


	//   ....[81]....
        /*14b8*/ 	.word	0x0002b5d0
        /*14bc*/ 	.word	0x0000005b
        /*14c0*/ 	.word	0x00029890
        /*14c4*/ 	.short	0x010a
        /*14c6*/ 	.byte	0x3f
	.zero		1


	//   ....[82]....
        /*14c8*/ 	.word	0x0002b880
        /*14cc*/ 	.word	0x0000005b
        /*14d0*/ 	.word	0x00029890
        /*14d4*/ 	.short	0x010a
        /*14d6*/ 	.byte	0x3f
	.zero		1


	//   ....[83]....
        /*14d8*/ 	.word	0x0002bb30
        /*14dc*/ 	.word	0x0000005b
        /*14e0*/ 	.word	0x00029890
        /*14e4*/ 	.short	0x010a
        /*14e6*/ 	.byte	0x3f
	.zero		1


	//   ....[84]....
        /*14e8*/ 	.word	0x0002bde0
        /*14ec*/ 	.word	0x0000005b
        /*14f0*/ 	.word	0x000298b0
        /*14f4*/ 	.short	0x010a
        /*14f6*/ 	.byte	0x3f
	.zero		1


	//   ....[85]....
        /*14f8*/ 	.word	0x0002c0f0
        /*14fc*/ 	.word	0x00000012
        /*1500*/ 	.word	0x00029800
        /*1504*/ 	.short	0x010a
        /*1506*/ 	.byte	0x3f
	.zero		1


	//   ....[86]....
        /*1508*/ 	.word	0x0002c310
        /*150c*/ 	.word	0x00000012
        /*1510*/ 	.word	0x00029800
        /*1514*/ 	.short	0x010a
        /*1516*/ 	.byte	0x3f
	.zero		1


	//   ....[87]....
        /*1518*/ 	.word	0x0002c360
        /*151c*/ 	.word	0x00000000
        /*1520*/ 	.word	0x00029830
        /*1524*/ 	.short	0x010a
        /*1526*/ 	.byte	0x3f
	.zero		1


	//   ....[88]....
        /*1528*/ 	.word	0x0002c3b0
        /*152c*/ 	.word	0x0000000b
        /*1530*/ 	.word	0x00029830
        /*1534*/ 	.short	0x010a
        /*1536*/ 	.byte	0x3f
	.zero		1


	//   ....[89]....
        /*1538*/ 	.word	0x0002c400
        /*153c*/ 	.word	0x0000000a
        /*1540*/ 	.word	0x00029850
        /*1544*/ 	.short	0x010a
        /*1546*/ 	.byte	0x3f
	.zero		1


	//   ....[90]....
        /*1548*/ 	.word	0x0002c450
        /*154c*/ 	.word	0x0000000f
        /*1550*/ 	.word	0x00029850
        /*1554*/ 	.short	0x010a
        /*1556*/ 	.byte	0x3f
	.zero		1


	//   ....[91]....
        /*1558*/ 	.word	0x0002ee40
        /*155c*/ 	.word	0x00000016
        /*1560*/ 	.word	0x00029820
        /*1564*/ 	.short	0x010a
        /*1566*/ 	.byte	0x3f
	.zero		1


	//   ....[92]....
        /*1568*/ 	.word	0x0002ee90
        /*156c*/ 	.word	0x0000000a
        /*1570*/ 	.word	0x000298a0
        /*1574*/ 	.short	0x010a
        /*1576*/ 	.byte	0x3f
	.zero		1


	//   ....[93]....
        /*1578*/ 	.word	0x0002eee0
        /*157c*/ 	.word	0x0000000a
        /*1580*/ 	.word	0x000298c0
        /*1584*/ 	.short	0x010a
        /*1586*/ 	.byte	0x3f
	.zero		1


	//   ....[94]....
        /*1588*/ 	.word	0x0002ef30
        /*158c*/ 	.word	0x0000000a
        /*1590*/ 	.word	0x000298a0
        /*1594*/ 	.short	0x010a
        /*1596*/ 	.byte	0x3f
	.zero		1


	//   ....[95]....
        /*1598*/ 	.word	0x0002ef80
        /*159c*/ 	.word	0x0000000a
        /*15a0*/ 	.word	0x000298c0
        /*15a4*/ 	.short	0x010a
        /*15a6*/ 	.byte	0x3f
	.zero		1


	//   ....[96]....
        /*15a8*/ 	.word	0x0002f0a0
        /*15ac*/ 	.word	0x00000000
        /*15b0*/ 	.word	0x00029880
        /*15b4*/ 	.short	0x010a
        /*15b6*/ 	.byte	0x3f
	.zero		1


	//   ....[97]....
        /*15b8*/ 	.word	0x0002f8a0
        /*15bc*/ 	.word	0x00000000
        /*15c0*/ 	.word	0x00029840
        /*15c4*/ 	.short	0x010a
        /*15c6*/ 	.byte	0x3f
	.zero		1


	//   ....[98]....
        /*15c8*/ 	.word	0x00030610
        /*15cc*/ 	.word	0x00000016
        /*15d0*/ 	.word	0x00029820
        /*15d4*/ 	.short	0x010a
        /*15d6*/ 	.byte	0x3f
	.zero		1


	//   ....[99]....
        /*15d8*/ 	.word	0x00030660
        /*15dc*/ 	.word	0x00000000
        /*15e0*/ 	.word	0x00029880
        /*15e4*/ 	.short	0x010a
        /*15e6*/ 	.byte	0x3f
	.zero		1


	//   ....[100]....
        /*15e8*/ 	.word	0x00030d60
        /*15ec*/ 	.word	0x00000000
        /*15f0*/ 	.word	0x00029840
        /*15f4*/ 	.short	0x010a
        /*15f6*/ 	.byte	0x3f
	.zero		1


	//   ....[101]....
        /*15f8*/ 	.word	0x000313b0
        /*15fc*/ 	.word	0x00000003
        /*1600*/ 	.word	0x00029870
        /*1604*/ 	.short	0x010a
        /*1606*/ 	.byte	0x3f
	.zero		1


	//   ....[102]....
        /*1608*/ 	.word	0x00031400
        /*160c*/ 	.word	0x00000003
        /*1610*/ 	.word	0x00029860
        /*1614*/ 	.short	0x010a
        /*1616*/ 	.byte	0x3f
	.zero		1


	//   ....[103]....
        /*1618*/ 	.word	0x00031450
        /*161c*/ 	.word	0x00000011
        /*1620*/ 	.word	0x00029870
        /*1624*/ 	.short	0x010a
        /*1626*/ 	.byte	0x3f
	.zero		1


	//   ....[104]....
        /*1628*/ 	.word	0x000314a0
        /*162c*/ 	.word	0x00000011
        /*1630*/ 	.word	0x00029860
        /*1634*/ 	.short	0x010a
        /*1636*/ 	.byte	0x3f
	.zero		1


	//   ....[105]....
        /*1638*/ 	.word	0x00031ed0
        /*163c*/ 	.word	0x00000004
        /*1640*/ 	.word	0x00029820
        /*1644*/ 	.short	0x010a
        /*1646*/ 	.byte	0x3f
	.zero		1


	//   ....[106]....
        /*1648*/ 	.word	0x00032070
        /*164c*/ 	.word	0x00000005
        /*1650*/ 	.word	0x00029840
        /*1654*/ 	.short	0x010a
        /*1656*/ 	.byte	0x3f
	.zero		1


	//   ....[107]....
        /*1658*/ 	.word	0x000320c0
        /*165c*/ 	.word	0x00000017
        /*1660*/ 	.word	0x00029840
        /*1664*/ 	.short	0x010a
        /*1666*/ 	.byte	0x3f
	.zero		1


	//   ....[108]....
        /*1668*/ 	.word	0x00032110
        /*166c*/ 	.word	0x00000005
        /*1670*/ 	.word	0x00029860
        /*1674*/ 	.short	0x010a
        /*1676*/ 	.byte	0x3f
	.zero		1


	//   ....[109]....
        /*1678*/ 	.word	0x00032160
        /*167c*/ 	.word	0x00000017
        /*1680*/ 	.word	0x00029860
        /*1684*/ 	.short	0x010a
        /*1686*/ 	.byte	0x3f
	.zero		1


	//   ....[110]....
        /*1688*/ 	.word	0x000321b0
        /*168c*/ 	.word	0x00000005
        /*1690*/ 	.word	0x00029880
        /*1694*/ 	.short	0x010a
        /*1696*/ 	.byte	0x3f
	.zero		1


	//----- nvinfo : EIATTR_NUM_MBARRIERS
	.align		4
.L_157:
        /*1698*/ 	.byte	0x03, 0x38
        /*169a*/ 	.short	0x0016


	//----- nvinfo : EIATTR_EXIT_INSTR_OFFSETS
	.align		4
        /*169c*/ 	.byte	0x04, 0x1c
        /*169e*/ 	.short	(.L_159 - .L_158)


	//   ....[0]....
.L_158:
        /*16a0*/ 	.word	0x0002b5c0


	//----- nvinfo : EIATTR_MAX_THREADS
	.align		4
.L_159:
        /*16a4*/ 	.byte	0x04, 0x05
        /*16a6*/ 	.short	(.L_161 - .L_160)
.L_160:
        /*16a8*/ 	.word	0x00000180
        /*16ac*/ 	.word	0x00000001
        /*16b0*/ 	.word	0x00000001


	//----- nvinfo : EIATTR_CRS_STACK_SIZE
	.align		4
.L_161:
        /*16b4*/ 	.byte	0x04, 0x1e
        /*16b6*/ 	.short	(.L_163 - .L_162)
.L_162:
        /*16b8*/ 	.word	0x00000000


	//----- nvinfo : EIATTR_CBANK_PARAM_SIZE
	.align		4
.L_163:
        /*16bc*/ 	.byte	0x03, 0x19
        /*16be*/ 	.short	0x0af0


	//----- nvinfo : EIATTR_PARAM_CBANK
	.align		4
        /*16c0*/ 	.byte	0x04, 0x0a
        /*16c2*/ 	.short	(.L_165 - .L_164)
	.align		4
.L_164:
        /*16c4*/ 	.word	index@(.nv.constant0._ZN7cutlass13device_kernelIN5flash11enable_sm90INS1_16FlashAttnFwdSm90INS1_25CollectiveMainloopFwdSm90ILi2EN4cute5tupleIJNS5_1CILi1EEES8_S8_EEENS6_IJNS7_ILi128EEENS7_ILi160EEENS7_ILi192EEEEEELi128ENS_12float_e4m3_tEfNS_4arch4Sm90ELb0ELb0ELb0ELb1ELb1ELb1ELb0ELb1ELb1ELb1ELb1ELb0EEENS1_21CollectiveEpilogueFwdINS6_IJSA_SA_SB_EEES9_NS_10bfloat16_tESG_Li256ELb1ELb1ELb1ELb1EEENS1_36VarlenDynamicPersistentTileSchedulerILi128ELi160ELi256ELi128ELb1ELb1ELb1ELb0ELb1ELb1EEEEEEEEEvNT_6ParamsE)
        /*16c8*/ 	.short	0x0210
        /*16ca*/ 	.short	0x0af0


	//----- nvinfo : EIATTR_SW_WAR
	.align		4
.L_165:
        /*16cc*/ 	.byte	0x04, 0x36
        /*16ce*/ 	.short	(.L_167 - .L_166)
.L_166:
        /*16d0*/ 	.word	0x00000008
.L_167:


//--------------------- .nv.info._ZN7cutlass13device_kernelIN5flash11enable_sm90INS1_16FlashAttnFwdSm90INS1_25CollectiveMainloopFwdSm90ILi2EN4cute5tupleIJNS5_1CILi1EEES8_S8_EEENS6_IJNS7_ILi128EEESA_NS7_ILi192EEEEEELi128ENS_12float_e4m3_tEfNS_4arch4Sm90ELb0ELb1ELb0ELb0ELb1ELb0ELb0ELb1ELb1ELb1ELb1ELb0EEENS1_21CollectiveEpilogueFwdINS6_IJSA_SA_SA_EEES9_NS_10bfloat16_tESF_Li256ELb0ELb1ELb1ELb1EEENS1_19SingleTileSchedulerILb0ELb1ELb1ELi128EEEEEEEEEvNT_6ParamsE --------------------------
	.section	.nv.info._ZN7cutlass13device_kernelIN5flash11enable_sm90INS1_16FlashAttnFwdSm90INS1_25CollectiveMainloopFwdSm90ILi2EN4cute5tupleIJNS5_1CILi1EEES8_S8_EEENS6_IJNS7_ILi128EEESA_NS7_ILi192EEEEEELi128ENS_12float_e4m3_tEfNS_4arch4Sm90ELb0ELb1ELb0ELb0ELb1ELb0ELb0ELb1ELb1ELb1ELb1ELb0EEENS1_21CollectiveEpilogueFwdINS6_IJSA_SA_SA_EEES9_NS_10bfloat16_tESF_Li256ELb0ELb1ELb1ELb1EEENS1_19SingleTileSchedulerILb0ELb1ELb1ELi128EEEEEEEEEvNT_6ParamsE,"",@"SHT_CUDA_INFO"
	.sectionflags	@""
	.align	4


	//----- nvinfo : EIATTR_CUDA_API_VERSION
	.align		4
        /*0000*/ 	.byte	0x04, 0x37
        /*0002*/ 	.short	(.L_169 - .L_168)
.L_168:
        /*0004*/ 	.word	0x00000082


	//----- nvinfo : EIATTR_KPARAM_INFO
	.align		4
.L_169:
        /*0008*/ 	.byte	0x04, 0x17
        /*000a*/ 	.short	(.L_171 - .L_170)
.L_170:
        /*000c*/ 	.word	0x00000000
        /*0010*/ 	.short	0x0000
        /*0012*/ 	.short	0x0070
        /*0014*/ 	.byte	0x00, 0xf0, 0x01, 0x28


	//----- nvinfo : EIATTR_SPARSE_MMA_MASK
	.align		4
.L_171:
        /*0018*/ 	.byte	0x03, 0x50
        /*001a*/ 	.short	0x0000


	//----- nvinfo : EIATTR_MAXREG_COUNT
	.align		4
        /*001c*/ 	.byte	0x03, 0x1b
        /*001e*/ 	.short	0x00a8


	//----- nvinfo : EIATTR_NUM_BARRIERS
	.align		4
        /*0020*/ 	.byte	0x02, 0x4c
        /*0022*/ 	.byte	0x10
	.zero		1


	//----- nvinfo : EIATTR_EXTERNS
	.align		4
        /*0024*/ 	.byte	0x04, 0x0f
        /*0026*/ 	.short	(.L_173 - .L_172)


	//   ....[0]....
	.align		4
.L_172:
        /*0028*/ 	.word	index@(__assertfail)


	//----- nvinfo : EIATTR_ANNOTATIONS
	.align		4
.L_173:
        /*002c*/ 	.byte	0x04, 0x55
        /*002e*/ 	.short	(.L_175 - .L_174)


	//   ....[0]....
.L_174:
        /* <DEDUP_REMOVED lines=12> */


	//----- nvinfo : EIATTR_MERCURY_ISA_VERSION
	.align		4
.L_175:
        /*00d8*/ 	.byte	0x03, 0x5f
        /*00da*/ 	.short	0x0101


	//----- nvinfo : EIATTR_INT_WARP_WIDE_INSTR_OFFSETS
	.align		4
        /*00dc*/ 	.byte	0x04, 0x31
        /*00de*/ 	.short	(.L_177 - .L_176)


	//   ....[0]....
.L_176:
        /*00e0*/ 	.word	0x000000c0


	//   ....[1]....
        /*00e4*/ 	.word	0x000000d0


	//   ....[2]....
        /*00e8*/ 	.word	0x00000170


	//----- nvinfo : EIATTR_COOP_GROUP_MASK_REGIDS
	.align		4
.L_177:
        /*00ec*/ 	.byte	0x04, 0x29
        /*00ee*/ 	.short	(.L_179 - .L_178)


	//   ....[0]....
.L_178:
        /*00f0*/ 	.word	0xffffffff


	//   ....[1]....
        /*00f4*/ 	.word	0xffffffff


	//   ....[2]....
        /*00f8*/ 	.word	0xffffffff


	//   ....[3]....
        /*00fc*/ 	.word	0xffffffff


	//   ....[4]....
        /*0100*/ 	.word	0xffffffff


	//   ....[5]....
        /*0104*/ 	.word	0xffffffff


	//   ....[6]....
        /*0108*/ 	.word	0xffffffff


	//   ....[7]....
        /*010c*/ 	.word	0xffffffff


	//   ....[8]....
        /*0110*/ 	.word	0xffffffff


	//   ....[9]....
        /*0114*/ 	.word	0xffffffff


	//   ....[10]....
        /*0118*/ 	.word	0xffffffff


	//   ....[11]....
        /*011c*/ 	.word	0xffffffff


	//   ....[12]....
        /*0120*/ 	.word	0xffffffff


	//   ....[13]....
        /*0124*/ 	.word	0xffffffff


	//   ....[14]....
        /*0128*/ 	.word	0xffffffff


	//   ....[15]....
        /*012c*/ 	.word	0xffffffff


	//   ....[16]....
        /*0130*/ 	.word	0xffffffff


	//   ....[17]....
        /*0134*/ 	.word	0xffffffff


	//   ....[18]....
        /*0138*/ 	.word	0xffffffff


	//   ....[19]....
        /*013c*/ 	.word	0xffffffff


	//   ....[20]....
        /*0140*/ 	.word	0xffffffff


	//   ....[21]....
        /*0144*/ 	.word	0xffffffff


	//   ....[22]....
        /*0148*/ 	.word	0xffffffff


	//   ....[23]....
        /*014c*/ 	.word	0xffffffff


	//   ....[24]....
        /*0150*/ 	.word	0xffffffff


	//   ....[25]....
        /*0154*/ 	.word	0xffffffff


	//   ....[26]....
        /*0158*/ 	.word	0xffffffff


	//   ....[27]....
        /*015c*/ 	.word	0xffffffff


	//   ....[28]....
        /*0160*/ 	.word	0xffffffff


	//   ....[29]....
        /*0164*/ 	.word	0xffffffff


	//   ....[30]....
        /*0168*/ 	.word	0xffffffff


	//   ....[31]....
        /*016c*/ 	.word	0xffffffff


	//   ....[32]....
        /*0170*/ 	.word	0xffffffff


	//   ....[33]....
        /*0174*/ 	.word	0xffffffff


	//   ....[34]....
        /*0178*/ 	.word	0xffffffff


	//   ....[35]....
        /*017c*/ 	.word	0xffffffff


	//   ....[36]....
        /*0180*/ 	.word	0xffffffff


	//   ....[37]....
        /*0184*/ 	.word	0xffffffff


	//   ....[38]....
        /*0188*/ 	.word	0xffffffff


	//   ....[39]....
        /*018c*/ 	.word	0xffffffff


	//   ....[40]....
        /*0190*/ 	.word	0xffffffff


	//   ....[41]....
        /*0194*/ 	.word	0xffffffff


	//   ....[42]....
        /*0198*/ 	.word	0xffffffff


	//   ....[43]....
        /*019c*/ 	.word	0xffffffff


	//   ....[44]....
        /*01a0*/ 	.word	0xffffffff


	//   ....[45]....
        /*01a4*/ 	.word	0xffffffff


	//   ....[46]....
        /*01a8*/ 	.word	0xffffffff


	//   ....[47]....
        /*01ac*/ 	.word	0xffffffff


	//   ....[48]....
        /*01b0*/ 	.word	0xffffffff


	//   ....[49]....
        /*01b4*/ 	.word	0xffffffff


	//   ....[50]....
        /*01b8*/ 	.word	0xffffffff


	//   ....[51]....
        /*01bc*/ 	.word	0xffffffff


	//   ....[52]....
        /*01c0*/ 	.word	0xffffffff


	//   ....[53]....
        /*01c4*/ 	.word	0xffffffff


	//   ....[54]....
        /*01c8*/ 	.word	0xffffffff


	//   ....[55]....
        /*01cc*/ 	.word	0xffffffff


	//   ....[56]....
        /*01d0*/ 	.word	0xffffffff


	//   ....[57]....
        /*01d4*/ 	.word	0xffffffff


	//   ....[58]....
        /*01d8*/ 	.word	0xffffffff


	//   ....[59]....
        /*01dc*/ 	.word	0xffffffff


	//   ....[60]....
        /*01e0*/ 	.word	0xffffffff


	//   ....[61]....
        /*01e4*/ 	.word	0xffffffff


	//   ....[62]....
        /*01e8*/ 	.word	0xffffffff


	//   ....[63]....
        /*01ec*/ 	.word	0xffffffff


	//   ....[64]....
        /*01f0*/ 	.word	0xffffffff


	//   ....[65]....
        /*01f4*/ 	.word	0xffffffff


	//   ....[66]....
        /*01f8*/ 	.word	0xffffffff


	//   ....[67]....
        /*01fc*/ 	.word	0xffffffff


	//   ....[68]....
        /*0200*/ 	.word	0xffffffff


	//   ....[69]....
        /*0204*/ 	.word	0xffffffff


	//   ....[70]....
        /*0208*/ 	.word	0xffffffff


	//   ....[71]....
        /*020c*/ 	.word	0xffffffff


	//   ....[72]....
        /*0210*/ 	.word	0xffffffff


	//   ....[73]....
        /*0214*/ 	.word	0xffffffff


	//   ....[74]....
        /*0218*/ 	.word	0xffffffff


	//   ....[75]....
        /*021c*/ 	.word	0xffffffff


	//   ....[76]....
        /*0220*/ 	.word	0xffffffff


	//   ....[77]....
        /*0224*/ 	.word	0xffffffff


	//   ....[78]....
        /*0228*/ 	.word	0xffffffff


	//   ....[79]....
        /*022c*/ 	.word	0xffffffff


	//   ....[80]....
        /*0230*/ 	.word	0xffffffff


	//   ....[81]....
        /*0234*/ 	.word	0xffffffff


	//   ....[82]....
        /*0238*/ 	.word	0xffffffff


	//   ....[83]....
        /*023c*/ 	.word	0xffffffff


	//   ....[84]....
        /*0240*/ 	.word	0xffffffff


	//   ....[85]....
        /*0244*/ 	.word	0xffffffff


	//   ....[86]....
        /*0248*/ 	.word	0xffffffff


	//   ....[87]....
        /*024c*/ 	.word	0xffffffff


	//   ....[88]....
        /*0250*/ 	.word	0xffffffff


	//   ....[89]....
        /*0254*/ 	.word	0xffffffff


	//   ....[90]....
        /*0258*/ 	.word	0xffffffff


	//   ....[91]....
        /*025c*/ 	.word	0xffffffff


	//   ....[92]....
        /*0260*/ 	.word	0xffffffff


	//   ....[93]....
        /*0264*/ 	.word	0xffffffff


	//   ....[94]....
        /*0268*/ 	.word	0xffffffff


	//   ....[95]....
        /*026c*/ 	.word	0xffffffff


	//   ....[96]....
        /*0270*/ 	.word	0xffffffff


	//   ....[97]....
        /*0274*/ 	.word	0xffffffff


	//   ....[98]....
        /*0278*/ 	.word	0xffffffff


	//   ....[99]....
        /*027c*/ 	.word	0xffffffff


	//   ....[100]....
        /*0280*/ 	.word	0xffffffff


	//   ....[101]....
        /*0284*/ 	.word	0xffffffff


	//   ....[102]....
        /*0288*/ 	.word	0xffffffff


	//   ....[103]....
        /*028c*/ 	.word	0xffffffff


	//   ....[104]....
        /*0290*/ 	.word	0xffffffff


	//   ....[105]....
        /*0294*/ 	.word	0xffffffff


	//   ....[106]....
        /*0298*/ 	.word	0xffffffff


	//   ....[107]....
        /*029c*/ 	.word	0xffffffff


	//   ....[108]....
        /*02a0*/ 	.word	0xffffffff


	//   ....[109]....
        /*02a4*/ 	.word	0xffffffff


	//   ....[110]....
        /*02a8*/ 	.word	0xffffffff


	//   ....[111]....
        /*02ac*/ 	.word	0xffffffff


	//   ....[112]....
        /*02b0*/ 	.word	0xffffffff


	//   ....[113]....
        /*02b4*/ 	.word	0xffffffff


	//   ....[114]....
        /*02b8*/ 	.word	0xffffffff


	//   ....[115]....
        /*02bc*/ 	.word	0xffffffff


	//   ....[116]....
        /*02c0*/ 	.word	0xffffffff


	//   ....[117]....
        /*02c4*/ 	.word	0xffffffff


	//   ....[118]....
        /*02c8*/ 	.word	0xffffffff


	//   ....[119]....
        /*02cc*/ 	.word	0xffffffff


	//   ....[120]....
        /*02d0*/ 	.word	0xffffffff


	//   ....[121]....
        /*02d4*/ 	.word	0xffffffff


	//   ....[122]....
        /*02d8*/ 	.word	0xffffffff


	//   ....[123]....
        /*02dc*/ 	.word	0xffffffff


	//   ....[124]....
        /*02e0*/ 	.word	0xffffffff


	//   ....[125]....
        /*02e4*/ 	.word	0xffffffff


	//   ....[126]....
        /*02e8*/ 	.word	0xffffffff


	//   ....[127]....
        /*02ec*/ 	.word	0xffffffff


	//   ....[128]....
        /*02f0*/ 	.word	0xffffffff


	//   ....[129]....
        /*02f4*/ 	.word	0xffffffff


	//   ....[130]....
        /*02f8*/ 	.word	0xffffffff


	//   ....[131]....
        /*02fc*/ 	.word	0xffffffff


	//   ....[132]....
        /*0300*/ 	.word	0xffffffff


	//   ....[133]....
        /*0304*/ 	.word	0xffffffff


	//   ....[134]....
        /*0308*/ 	.word	0xffffffff


	//   ....[135]....
        /*030c*/ 	.word	0xffffffff


	//   ....[136]....
        /*0310*/ 	.word	0xffffffff


	//   ....[137]....
        /*0314*/ 	.word	0xffffffff


	//   ....[138]....
        /*0318*/ 	.word	0xffffffff


	//   ....[139]....
        /*031c*/ 	.word	0xffffffff


	//   ....[140]....
        /*0320*/ 	.word	0xffffffff


	//   ....[141]....
        /*0324*/ 	.word	0xffffffff


	//   ....[142]....
        /*0328*/ 	.word	0xffffffff


	//   ....[143]....
        /*032c*/ 	.word	0xffffffff


	//   ....[144]....
        /*0330*/ 	.word	0xffffffff


	//   ....[145]....
        /*0334*/ 	.word	0xffffffff


	//   ....[146]....
        /*0338*/ 	.word	0xffffffff


	//   ....[147]....
        /*033c*/ 	.word	0x0500000f


	//   ....[148]....
        /*0340*/ 	.word	0x0500000f


	//   ....[149]....
        /*0344*/ 	.word	0x0500000f


	//   ....[150]....
        /*0348*/ 	.word	0x0500000f


	//   ....[151]....
        /*034c*/ 	.word	0x0500000f


	//   ....[152]....
        /*0350*/ 	.word	0x0500000f


	//   ....[153]....
        /*0354*/ 	.word	0x0500000f


	//   ....[154]....
        /*0358*/ 	.word	0x0500000f


	//   ....[155]....
        /*035c*/ 	.word	0x0500000f


	//   ....[156]....
        /*0360*/ 	.word	0x0500000f


	//   ....[157]....
        /*0364*/ 	.word	0x0500000f


	//   ....[158]....
        /*0368*/ 	.word	0x0500000f


	//   ....[159]....
        /*036c*/ 	.word	0x0500000f


	//   ....[160]....
        /*0370*/ 	.word	0x0500000f


	//   ....[161]....
        /*0374*/ 	.word	0x0500000f


	//   ....[162]....
        /*0378*/ 	.word	0x0500000f


	//   ....[163]....
        /*037c*/ 	.word	0x0500000f


	//   ....[164]....
        /*0380*/ 	.word	0x0500000f


	//   ....[165]....
        /*0384*/ 	.word	0x0500000f


	//   ....[166]....
        /*0388*/ 	.word	0x0500000f


	//   ....[167]....
        /*038c*/ 	.word	0x0500000f


	//   ....[168]....
        /*0390*/ 	.word	0x0500000f


	//   ....[169]....
        /*0394*/ 	.word	0x0500000f


	//   ....[170]....
        /*0398*/ 	.word	0x0500000f


	//   ....[171]....
        /*039c*/ 	.word	0x0500000f


	//   ....[172]....
        /*03a0*/ 	.word	0x0500000f


	//   ....[173]....
        /*03a4*/ 	.word	0x0500000f


	//   ....[174]....
        /*03a8*/ 	.word	0x0500000f


	//   ....[175]....
        /*03ac*/ 	.word	0x0500000f


	//   ....[176]....
        /*03b0*/ 	.word	0x0500000f


	//   ....[177]....
        /*03b4*/ 	.word	0x0500000f


	//   ....[178]....
        /*03b8*/ 	.word	0x0500000f


	//   ....[179]....
        /*03bc*/ 	.word	0x0500000f


	//   ....[180]....
        /*03c0*/ 	.word	0x0500000f


	//   ....[181]....
        /*03c4*/ 	.word	0x0500000f


	//   ....[182]....
        /*03c8*/ 	.word	0x0500000f


	//   ....[183]....
        /*03cc*/ 	.word	0x0500000f


	//   ....[184]....
        /*03d0*/ 	.word	0x0500000f


	//   ....[185]....
        /*03d4*/ 	.word	0x0500000f


	//   ....[186]....
        /*03d8*/ 	.word	0x0500000f


	//   ....[187]....
        /*03dc*/ 	.word	0x0500000f


	//----- nvinfo : EIATTR_COOP_GROUP_INSTR_OFFSETS
	.align		4
.L_179:
        /*03e0*/ 	.byte	0x04, 0x28
        /*03e2*/ 	.short	(.L_181 - .L_180)


	//   ....[0]....
.L_180:
        /*03e4*/ 	.word	0x00000080


	//   ....[1]....
        /*03e8*/ 	.word	0x00000090


	//   ....[2]....
        /*03ec*/ 	.word	0x000002d0


	//   ....[3]....
        /*03f0*/ 	.word	0x00000430


	//   ....[4]....
        /*03f4*/ 	.word	0x00000550


	//   ....[5]....
        /*03f8*/ 	.word	0x000006b0


	//   ....[6]....
        /*03fc*/ 	.word	0x000016d0


	//   ....[7]....
        /*0400*/ 	.word	0x00001f80


	//   ....[8]....
        /*0404*/ 	.word	0x00002200


	//   ....[9]....
        /*0408*/ 	.word	0x00003330


	//   ....[10]....
        /*040c*/ 	.word	0x00003430


	//   ....[11]....
        /*0410*/ 	.word	0x00003c50


	//   ....[12]....
        /*0414*/ 	.word	0x00003cb0


	//   ....[13]....
        /*0418*/ 	.word	0x00005570


	//   ....[14]....
        /*041c*/ 	.word	0x00005780


	//   ....[15]....
        /*0420*/ 	.word	0x00006340


	//   ....[16]....
        /*0424*/ 	.word	0x00006440


	//   ....[17]....
        /*0428*/ 	.word	0x00006ce0


	//   ....[18]....
        /*042c*/ 	.word	0x00006d50


	//   ....[19]....
        /*0430*/ 	.word	0x00008a40


	//   ....[20]....
        /*0434*/ 	.word	0x00008a50


	//   ....[21]....
        /*0438*/ 	.word	0x00008a80


	//   ....[22]....
        /*043c*/ 	.word	0x00008a90


	//   ....[23]....
        /*0440*/ 	.word	0x0000a540


	//   ....[24]....
        /*0444*/ 	.word	0x0000a750


	//   ....[25]....
        /*0448*/ 	.word	0x0000b310


	//   ....[26]....
        /*044c*/ 	.word	0x0000b410


	//   ....[27]....
        /*0450*/ 	.word	0x0000bcb0


	//   ....[28]....
        /*0454*/ 	.word	0x0000bd20


	//   ....[29]....
        /*0458*/ 	.word	0x0000d030


	//   ....[30]....
        /*045c*/ 	.word	0x0000d040


	//   ....[31]....
        /*0460*/ 	.word	0x0000d0c0


	//   ....[32]....
        /*0464*/ 	.word	0x0000d0d0


	//   ....[33]....
        /*0468*/ 	.word	0x0000df60


	//   ....[34]....
        /*046c*/ 	.word	0x0000df70


	//   ....[35]....
        /*0470*/ 	.word	0x0000df80


	//   ....[36]....
        /*0474*/ 	.word	0x0000dfa0


	//   ....[37]....
        /*0478*/ 	.word	0x0000dfb0


	//   ....[38]....
        /*047c*/ 	.word	0x0000dfc0


	//   ....[39]....
        /*0480*/ 	.word	0x0000dfd0


	//   ....[40]....
        /*0484*/ 	.word	0x0000dfe0


	//   ....[41]....
        /*0488*/ 	.word	0x0000dff0


	//   ....[42]....
        /*048c*/ 	.word	0x0000e000


	//   ....[43]....
        /*0490*/ 	.word	0x0000e010


	//   ....[44]....
        /*0494*/ 	.word	0x0000e030


	//   ....[45]....
        /*0498*/ 	.word	0x0000e040


	//   ....[46]....
        /*049c*/ 	.word	0x0000e050


	//   ....[47]....
        /*04a0*/ 	.word	0x0000e060


	//   ....[48]....
        /*04a4*/ 	.word	0x0000e070


	//   ....[49]....
        /*04a8*/ 	.word	0x0000e080


	//   ....[50]....
        /*04ac*/ 	.word	0x0000e090


	//   ....[51]....
        /*04b0*/ 	.word	0x0000e0a0


	//   ....[52]....
        /*04b4*/ 	.word	0x0000e0b0


	//   ....[53]....
        /*04b8*/ 	.word	0x0000e0c0


	//   ....[54]....
        /*04bc*/ 	.word	0x0000e0d0


	//   ....[55]....
        /*04c0*/ 	.word	0x0000e0e0


	//   ....[56]....
        /*04c4*/ 	.word	0x0000e0f0


	//   ....[57]....
        /*04c8*/ 	.word	0x0000e100


	//   ....[58]....
        /*04cc*/ 	.word	0x0000e110


	//   ....[59]....
        /*04d0*/ 	.word	0x0000e120


	//   ....[60]....
        /*04d4*/ 	.word	0x0000e130


	//   ....[61]....
        /*04d8*/ 	.word	0x0000e140


	//   ....[62]....
        /*04dc*/ 	.word	0x0000e150


	//   ....[63]....
        /*04e0*/ 	.word	0x0000e160


	//   ....[64]....
        /*04e4*/ 	.word	0x0000e170


	//   ....[65]....
        /*04e8*/ 	.word	0x0000e180


	//   ....[66]....
        /*04ec*/ 	.word	0x0000e190


	//   ....[67]....
        /*04f0*/ 	.word	0x0000e1c0


	//   ....[68]....
        /*04f4*/ 	.word	0x0000e1f0


	//   ....[69]....
        /*04f8*/ 	.word	0x0000e210


	//   ....[70]....
        /*04fc*/ 	.word	0x0000e220


	//   ....[71]....
        /*0500*/ 	.word	0x0000e230


	//   ....[72]....
        /*0504*/ 	.word	0x0000e240


	//   ....[73]....
        /*0508*/ 	.word	0x0000e250


	//   ....[74]....
        /*050c*/ 	.word	0x0000e260


	//   ....[75]....
        /*0510*/ 	.word	0x0000e270


	//   ....[76]....
        /*0514*/ 	.word	0x0000e280


	//   ....[77]....
        /*0518*/ 	.word	0x0000e290


	//   ....[78]....
        /*051c*/ 	.word	0x0000e2a0


	//   ....[79]....
        /*0520*/ 	.word	0x0000e2b0


	//   ....[80]....
        /*0524*/ 	.word	0x0000e2c0


	//   ....[81]....
        /*0528*/ 	.word	0x0000e2e0


	//   ....[82]....
        /*052c*/ 	.word	0x0000e310


	//   ....[83]....
        /*0530*/ 	.word	0x0000e340


	//   ....[84]....
        /*0534*/ 	.word	0x0000e370


	//   ....[85]....
        /*0538*/ 	.word	0x0000e3a0


	//   ....[86]....
        /*053c*/ 	.word	0x0000e3d0


	//   ....[87]....
        /*0540*/ 	.word	0x0000e400


	//   ....[88]....
        /*0544*/ 	.word	0x0000e440


	//   ....[89]....
        /*0548*/ 	.word	0x0000e470


	//   ....[90]....
        /*054c*/ 	.word	0x0000e480


	//   ....[91]....
        /*0550*/ 	.word	0x0000e490


	//   ....[92]....
        /*0554*/ 	.word	0x0000e4a0


	//   ....[93]....
        /*0558*/ 	.word	0x0000e4b0


	//   ....[94]....
        /*055c*/ 	.word	0x0000e4c0


	//   ....[95]....
        /*0560*/ 	.word	0x0000e4d0


	//   ....[96]....
        /*0564*/ 	.word	0x0000e4e0


	//   ....[97]....
        /*0568*/ 	.word	0x0000e8e0


	//   ....[98]....
        /*056c*/ 	.word	0x0000e920


	//   ....[99]....
        /*0570*/ 	.word	0x0000e960


	//   ....[100]....
        /*0574*/ 	.word	0x0000e990


	//   ....[101]....
        /*0578*/ 	.word	0x0000e9e0


	//   ....[102]....
        /*057c*/ 	.word	0x0000ea10


	//   ....[103]....
        /*0580*/ 	.word	0x0000f0d0


	//   ....[104]....
        /*0584*/ 	.word	0x0000f100


	//   ....[105]....
        /*0588*/ 	.word	0x0000fc20


	//   ....[106]....
        /*058c*/ 	.word	0x00011430


	//   ....[107]....
        /*0590*/ 	.word	0x00011470


	//   ....[108]....
        /*0594*/ 	.word	0x000114d0


	//   ....[109]....
        /*0598*/ 	.word	0x00011530


	//   ....[110]....
        /*059c*/ 	.word	0x00011550


	//   ....[111]....
        /*05a0*/ 	.word	0x000115b0


	//   ....[112]....
        /*05a4*/ 	.word	0x000115d0


	//   ....[113]....
        /*05a8*/ 	.word	0x000115e0


	//   ....[114]....
        /*05ac*/ 	.word	0x00011a00


	//   ....[115]....
        /*05b0*/ 	.word	0x00011a30


	//   ....[116]....
        /*05b4*/ 	.word	0x00011a50


	//   ....[117]....
        /*05b8*/ 	.word	0x00011a60


	//   ....[118]....
        /*05bc*/ 	.word	0x00011ab0


	//   ....[119]....
        /*05c0*/ 	.word	0x00011b30


	//   ....[120]....
        /*05c4*/ 	.word	0x00011b60


	//   ....[121]....
        /*05c8*/ 	.word	0x00011be0


	//   ....[122]....
        /*05cc*/ 	.word	0x000121d0


	//   ....[123]....
        /*05d0*/ 	.word	0x00012200


	//   ....[124]....
        /*05d4*/ 	.word	0x00012220


	//   ....[125]....
        /*05d8*/ 	.word	0x00012290


	//   ....[126]....
        /*05dc*/ 	.word	0x00012330


	//   ....[127]....
        /*05e0*/ 	.word	0x00012350


	//   ....[128]....
        /*05e4*/ 	.word	0x000123a0


	//   ....[129]....
        /*05e8*/ 	.word	0x00012400


	//   ....[130]....
        /*05ec*/ 	.word	0x00012b00


	//   ....[131]....
        /*05f0*/ 	.word	0x00012b20


	//   ....[132]....
        /*05f4*/ 	.word	0x00012b40


	//   ....[133]....
        /*05f8*/ 	.word	0x00012b60


	//   ....[134]....
        /*05fc*/ 	.word	0x00012bb0


	//   ....[135]....
        /*0600*/ 	.word	0x00012bc0


	//   ....[136]....
        /*0604*/ 	.word	0x00012be0


	//   ....[137]....
        /*0608*/ 	.word	0x00012c20


	//   ....[138]....
        /*060c*/ 	.word	0x00012fa0


	//   ....[139]....
        /*0610*/ 	.word	0x00012fc0


	//   ....[140]....
        /*0614*/ 	.word	0x00012fe0


	//   ....[141]....
        /*0618*/ 	.word	0x00013000


	//   ....[142]....
        /*061c*/ 	.word	0x00013050


	//   ....[143]....
        /*0620*/ 	.word	0x00013070


	//   ....[144]....
        /*0624*/ 	.word	0x000130b0


	//   ....[145]....
        /*0628*/ 	.word	0x000130d0


	//   ....[146]....
        /*062c*/ 	.word	0x00013fc0


	//   ....[147]....
        /*0630*/ 	.word	0x00014640


	//   ....[148]....
        /*0634*/ 	.word	0x00014730


	//   ....[149]....
        /*0638*/ 	.word	0x00014800


	//   ....[150]....
        /*063c*/ 	.word	0x00014880


	//   ....[151]....
        /*0640*/ 	.word	0x00014950


	//   ....[152]....
        /*0644*/ 	.word	0x000149b0


	//   ....[153]....
        /*0648*/ 	.word	0x00014a80


	//   ....[154]....
        /*064c*/ 	.word	0x00014ae0


	//   ....[155]....
        /*0650*/ 	.word	0x00014bb0


	//   ....[156]....
        /*0654*/ 	.word	0x00014ce0


	//   ....[157]....
        /*0658*/ 	.word	0x00014da0


	//   ....[158]....
        /*065c*/ 	.word	0x00014e80


	//   ....[159]....
        /*0660*/ 	.word	0x00014f30


	//   ....[160]....
        /*0664*/ 	.word	0x00014fa0


	//   ....[161]....
        /*0668*/ 	.word	0x00015080


	//   ....[162]....
        /*066c*/ 	.word	0x000150f0


	//   ....[163]....
        /*0670*/ 	.word	0x000151d0


	//   ....[164]....
        /*0674*/ 	.word	0x00015250


	//   ....[165]....
        /*0678*/ 	.word	0x000152a0


	//   ....[166]....
        /*067c*/ 	.word	0x00015380


	//   ....[167]....
        /*0680*/ 	.word	0x00015440


	//   ....[168]....
        /*0684*/ 	.word	0x000154c0


	//   ....[169]....
        /*0688*/ 	.word	0x000155b0


	//   ....[170]....
        /*068c*/ 	.word	0x00015630


	//   ....[171]....
        /*0690*/ 	.word	0x00015700


	//   ....[172]....
        /*0694*/ 	.word	0x00015840


	//   ....[173]....
        /*0698*/ 	.word	0x000158e0


	//   ....[174]....
        /*069c*/ 	.word	0x00015950


	//   ....[175]....
        /*06a0*/ 	.word	0x00015a00


	//   ....[176]....
        /*06a4*/ 	.word	0x00015a60


	//   ....[177]....
        /*06a8*/ 	.word	0x00015b10


	//   ....[178]....
        /*06ac*/ 	.word	0x00015b70


	//   ....[179]....
        /*06b0*/ 	.word	0x00015c20


	//   ....[180]....
        /*06b4*/ 	.word	0x00015d00


	//   ....[181]....
        /*06b8*/ 	.word	0x00015da0


	//   ....[182]....
        /*06bc*/ 	.word	0x00015e00


	//   ....[183]....
        /*06c0*/ 	.word	0x00015ec0


	//   ....[184]....
        /*06c4*/ 	.word	0x00015f20


	//   ....[185]....
        /*06c8*/ 	.word	0x00015fe0


	//   ....[186]....
        /*06cc*/ 	.word	0x00016040


	//   ....[187]....
        /*06d0*/ 	.word	0x00016100


	//----- nvinfo : EIATTR_REG_RECONFIG
	.align		4
.L_181:
        /*06d4*/ 	.byte	0x01, 0x54
	.zero		2


	//----- nvinfo : EIATTR_SYSCALL_OFFSETS
	.align		4
        /*06d8*/ 	.byte	0x04, 0x46
        /*06da*/ 	.short	(.L_183 - .L_182)


	//   ....[0]....
.L_182:
        /*06dc*/ 	.word	0x00001890


	//   ....[1]....
        /*06e0*/ 	.word	0x000107f0


	//   ....[2]....
        /*06e4*/ 	.word	0x00010930


	//   ....[3]....
        /*06e8*/ 	.word	0x00010a70


	//   ....[4]....
        /*06ec*/ 	.word	0x00010b90


	//   ....[5]....
        /*06f0*/ 	.word	0x00011f30


	//----- nvinfo : EIATTR_MBARRIER_INSTR_OFFSETS
	.align		4
.L_183:
        /*06f4*/ 	.byte	0x04, 0x39
        /*06f6*/ 	.short	(.L_185 - .L_184)


	//   ....[0]....
.L_184:
        /*06f8*/ 	.word	0x00000180
        /*06fc*/ 	.word	0x000000ff
        /*0700*/ 	.word	0x00022800
        /*0704*/ 	.short	0x0100
        /*0706*/ 	.byte	0x08
	.zero		1


	//   ....[1]....
        /*0708*/ 	.word	0x00000190
        /*070c*/ 	.word	0x000000ff
        /*0710*/ 	.word	0x00022820
        /*0714*/ 	.short	0x0100
        /*0716*/ 	.byte	0x08
	.zero		1


	//   ....[2]....
        /*0718*/ 	.word	0x00000280
        /*071c*/ 	.word	0x000000ff
        /*0720*/ 	.word	0x00022830
        /*0724*/ 	.short	0x0100
        /*0726*/ 	.byte	0x08
	.zero		1


	//   ....[3]....
        /*0728*/ 	.word	0x00000290
        /*072c*/ 	.word	0x000000ff
        /*0730*/ 	.word	0x00022840
        /*0734*/ 	.short	0x0100
        /*0736*/ 	.byte	0x08
	.zero		1


	//   ....[4]....
        /*0738*/ 	.word	0x000002a0
        /*073c*/ 	.word	0x000000ff
        /*0740*/ 	.word	0x00022838
        /*0744*/ 	.short	0x0100
        /*0746*/ 	.byte	0x08
	.zero		1


	//   ....[5]....
        /*0748*/ 	.word	0x000002b0
        /*074c*/ 	.word	0x000000ff
        /*0750*/ 	.word	0x00022848
        /*0754*/ 	.short	0x0100
        /*0756*/ 	.byte	0x08
	.zero		1


	//   ....[6]....
        /*0758*/ 	.word	0x000003e0
        /*075c*/ 	.word	0x000000ff
        /*0760*/ 	.word	0x00022850
        /*0764*/ 	.short	0x0100
        /*0766*/ 	.byte	0x08
	.zero		1


	//   ....[7]....
        /*0768*/ 	.word	0x000003f0
        /*076c*/ 	.word	0x000000ff
        /*0770*/ 	.word	0x00022860
        /*0774*/ 	.short	0x0100
        /*0776*/ 	.byte	0x08
	.zero		1


	//   ....[8]....
        /*0778*/ 	.word	0x00000400
        /*077c*/ 	.word	0x000000ff
        /*0780*/ 	.word	0x00022858
        /*0784*/ 	.short	0x0100
        /*0786*/ 	.byte	0x08
	.zero		1


	//   ....[9]....
        /*0788*/ 	.word	0x00000410
        /*078c*/ 	.word	0x000000ff
        /*0790*/ 	.word	0x00022868
        /*0794*/ 	.short	0x0100
        /*0796*/ 	.byte	0x08
	.zero		1


	//   ....[10]....
        /*0798*/ 	.word	0x00000500
        /*079c*/ 	.word	0x000000ff
        /*07a0*/ 	.word	0x00022870
        /*07a4*/ 	.short	0x0100
        /*07a6*/ 	.byte	0x06
	.zero		1


	//   ....[11]....
        /*07a8*/ 	.word	0x00000510
        /*07ac*/ 	.word	0x000000ff
        /*07b0*/ 	.word	0x00022880
        /*07b4*/ 	.short	0x0100
        /*07b6*/ 	.byte	0x06
	.zero		1


	//   ....[12]....
        /*07b8*/ 	.word	0x00000520
        /*07bc*/ 	.word	0x000000ff
        /*07c0*/ 	.word	0x00022878
        /*07c4*/ 	.short	0x0100
        /*07c6*/ 	.byte	0x06
	.zero		1


	//   ....[13]....
        /*07c8*/ 	.word	0x00000530
        /*07cc*/ 	.word	0x000000ff
        /*07d0*/ 	.word	0x00022888
        /*07d4*/ 	.short	0x0100
        /*07d6*/ 	.byte	0x06
	.zero		1


	//   ....[14]....
        /*07d8*/ 	.word	0x00000660
        /*07dc*/ 	.word	0x000000ff
        /*07e0*/ 	.word	0x00022890
        /*07e4*/ 	.short	0x0100
        /*07e6*/ 	.byte	0x08
	.zero		1


	//   ....[15]....
        /*07e8*/ 	.word	0x00000670
        /*07ec*/ 	.word	0x000000ff
        /*07f0*/ 	.word	0x000228a0
        /*07f4*/ 	.short	0x0100
        /*07f6*/ 	.byte	0x08
	.zero		1


	//   ....[16]....
        /*07f8*/ 	.word	0x00000680
        /*07fc*/ 	.word	0x000000ff
        /*0800*/ 	.word	0x00022898
        /*0804*/ 	.short	0x0100
        /*0806*/ 	.byte	0x08
	.zero		1


	//   ....[17]....
        /*0808*/ 	.word	0x00000690
        /*080c*/ 	.word	0x000000ff
        /*0810*/ 	.word	0x000228a8
        /*0814*/ 	.short	0x0100
        /*0816*/ 	.byte	0x08
	.zero		1


	//   ....[18]....
        /*0818*/ 	.word	0x000007d0
        /*081c*/ 	.word	0x000000ff
        /*0820*/ 	.word	0x000228b0
        /*0824*/ 	.short	0x0100
        /*0826*/ 	.byte	0x08
	.zero		1


	//   ....[19]....
        /*0828*/ 	.word	0x000007e0
        /*082c*/ 	.word	0x000000ff
        /*0830*/ 	.word	0x000228c0
        /*0834*/ 	.short	0x0100
        /*0836*/ 	.byte	0x08
	.zero		1


	//   ....[20]....
        /*0838*/ 	.word	0x000007f0
        /*083c*/ 	.word	0x000000ff
        /*0840*/ 	.word	0x000228b8
        /*0844*/ 	.short	0x0100
        /*0846*/ 	.byte	0x08
	.zero		1


	//   ....[21]....
        /*0848*/ 	.word	0x00000800
        /*084c*/ 	.word	0x000000ff
        /*0850*/ 	.word	0x000228c8
        /*0854*/ 	.short	0x0100
        /*0856*/ 	.byte	0x08
	.zero		1


	//   ....[22]....
        /*0858*/ 	.word	0x000018b0
        /*085c*/ 	.word	0x000000ff
        /*0860*/ 	.word	0x00022800
        /*0864*/ 	.short	0x010a
        /*0866*/ 	.byte	0x24
	.zero		1


	//   ....[23]....
        /*0868*/ 	.word	0x00001920
        /*086c*/ 	.word	0x000000ff
        /*0870*/ 	.word	0x00022830
        /*0874*/ 	.short	0x010a
        /*0876*/ 	.byte	0x24
	.zero		1


	//   ....[24]....
        /*0878*/ 	.word	0x00001980
        /*087c*/ 	.word	0x000000ff
        /*0880*/ 	.word	0x00022830
        /*0884*/ 	.short	0x010a
        /*0886*/ 	.byte	0x24
	.zero		1


	//   ....[25]....
        /*0888*/ 	.word	0x00001e90
        /*088c*/ 	.word	0x000000ff
        /*0890*/ 	.word	0x00000000
        /*0894*/ 	.short	0x0101
        /*0896*/ 	.byte	0x04
	.zero		1


	//   ....[26]....
        /*0898*/ 	.word	0x00004f50
        /*089c*/ 	.word	0x000000ff
        /*08a0*/ 	.word	0x00022830
        /*08a4*/ 	.short	0x010a
        /*08a6*/ 	.byte	0x04
	.zero		1


	//   ....[27]....
        /*08a8*/ 	.word	0x00004f90
        /*08ac*/ 	.word	0x000000ff
        /*08b0*/ 	.word	0x00022830
        /*08b4*/ 	.short	0x010a
        /*08b6*/ 	.byte	0x04
	.zero		1


	//   ....[28]....
        /*08b8*/ 	.word	0x00005250
        /*08bc*/ 	.word	0x000000ff
        /*08c0*/ 	.word	0x00022850
        /*08c4*/ 	.short	0x010a
        /*08c6*/ 	.byte	0x0a
	.zero		1


	//   ....[29]....
        /*08c8*/ 	.word	0x00005290
        /*08cc*/ 	.word	0x000000ff
        /*08d0*/ 	.word	0x00022850
        /*08d4*/ 	.short	0x010a
        /*08d6*/ 	.byte	0x0a
	.zero		1


	//   ....[30]....
        /*08d8*/ 	.word	0x00005500
        /*08dc*/ 	.word	0x000000ff
        /*08e0*/ 	.word	0x00000000
        /*08e4*/ 	.short	0x0101
        /*08e6*/ 	.byte	0x0a
	.zero		1


	//   ....[31]....
        /*08e8*/ 	.word	0x000077d0
        /*08ec*/ 	.word	0x000000ff
        /*08f0*/ 	.word	0x00000000
        /*08f4*/ 	.short	0x0101
        /*08f6*/ 	.byte	0x0a
	.zero		1


	//   ....[32]....
        /*08f8*/ 	.word	0x000080e0
        /*08fc*/ 	.word	0x000000ff
        /*0900*/ 	.word	0x00022830
        /*0904*/ 	.short	0x010a
        /*0906*/ 	.byte	0x04
	.zero		1


	//   ....[33]....
        /*0908*/ 	.word	0x00008120
        /*090c*/ 	.word	0x000000ff
        /*0910*/ 	.word	0x00022830
        /*0914*/ 	.short	0x010a
        /*0916*/ 	.byte	0x04
	.zero		1


	//   ....[34]....
        /*0918*/ 	.word	0x000083e0
        /*091c*/ 	.word	0x000000ff
        /*0920*/ 	.word	0x00022850
        /*0924*/ 	.short	0x010a
        /*0926*/ 	.byte	0x0a
	.zero		1


	//   ....[35]....
        /*0928*/ 	.word	0x00008420
        /*092c*/ 	.word	0x000000ff
        /*0930*/ 	.word	0x00022850
        /*0934*/ 	.short	0x010a
        /*0936*/ 	.byte	0x0a
	.zero		1


	//   ....[36]....
        /*0938*/ 	.word	0x000086d0
        /*093c*/ 	.word	0x000000ff
        /*0940*/ 	.word	0x00000000
        /*0944*/ 	.short	0x0101
        /*0946*/ 	.byte	0x0a
	.zero		1


	//   ....[37]....
        /*0948*/ 	.word	0x00009880
        /*094c*/ 	.word	0x000000ff
        /*0950*/ 	.word	0x00000000
        /*0954*/ 	.short	0x0101
        /*0956*/ 	.byte	0x0a
	.zero		1


	//   ....[38]....
        /*0958*/ 	.word	0x00009f80
        /*095c*/ 	.word	0x000000ff
        /*0960*/ 	.word	0x00022830
        /*0964*/ 	.short	0x010a
        /*0966*/ 	.byte	0x0a
	.zero		1


	//   ....[39]....
        /*0968*/ 	.word	0x00009fc0
        /*096c*/ 	.word	0x000000ff
        /*0970*/ 	.word	0x00022830
        /*0974*/ 	.short	0x010a
        /*0976*/ 	.byte	0x0a
	.zero		1


	//   ....[40]....
        /*0978*/ 	.word	0x0000a240
        /*097c*/ 	.word	0x000000ff
        /*0980*/ 	.word	0x00022850
        /*0984*/ 	.short	0x010a
        /*0986*/ 	.byte	0x0a
	.zero		1


	//   ....[41]....
        /*0988*/ 	.word	0x0000a280
        /*098c*/ 	.word	0x000000ff
        /*0990*/ 	.word	0x00022850
        /*0994*/ 	.short	0x010a
        /*0996*/ 	.byte	0x0a
	.zero		1


	//   ....[42]....
        /*0998*/ 	.word	0x0000a4d0
        /*099c*/ 	.word	0x000000ff
        /*09a0*/ 	.word	0x00000000
        /*09a4*/ 	.short	0x0101
        /*09a6*/ 	.byte	0x0a
	.zero		1


	//   ....[43]....
        /*09a8*/ 	.word	0x0000c7a0
        /*09ac*/ 	.word	0x000000ff
        /*09b0*/ 	.word	0x00000000
        /*09b4*/ 	.short	0x0101
        /*09b6*/ 	.byte	0x0a
	.zero		1


	//   ....[44]....
        /*09b8*/ 	.word	0x0000cd80
        /*09bc*/ 	.word	0x000000ff
        /*09c0*/ 	.word	0x00022850
        /*09c4*/ 	.short	0x010a
        /*09c6*/ 	.byte	0x05
	.zero		1


	//   ....[45]....
        /*09c8*/ 	.word	0x0000cdc0
        /*09cc*/ 	.word	0x000000ff
        /*09d0*/ 	.word	0x00022850
        /*09d4*/ 	.short	0x010a
        /*09d6*/ 	.byte	0x05
	.zero		1


	//   ....[46]....
        /*09d8*/ 	.word	0x0000d390
        /*09dc*/ 	.word	0x000000ff
        /*09e0*/ 	.word	0x00000000
        /*09e4*/ 	.short	0x0101
        /*09e6*/ 	.byte	0x04
	.zero		1


	//   ....[47]....
        /*09e8*/ 	.word	0x0000e9d0
        /*09ec*/ 	.word	0x000000ff
        /*09f0*/ 	.word	0x00000000
        /*09f4*/ 	.short	0x0101
        /*09f6*/ 	.byte	0x04
	.zero		1


	//   ....[48]....
        /*09f8*/ 	.word	0x000111d0
        /*09fc*/ 	.word	0x000000ff
        /*0a00*/ 	.word	0x00022880
        /*0a04*/ 	.short	0x010a
        /*0a06*/ 	.byte	0x30
	.zero		1


	//   ....[49]....
        /*0a08*/ 	.word	0x000116e0
        /*0a0c*/ 	.word	0x000000ff
        /*0a10*/ 	.word	0x00022870
        /*0a14*/ 	.short	0x0107
        /*0a16*/ 	.byte	0x30
	.zero		1


	//   ....[50]....
        /*0a18*/ 	.word	0x00011770
        /*0a1c*/ 	.word	0x000000ff
        /*0a20*/ 	.word	0x00022870
        /*0a24*/ 	.short	0x0101
        /*0a26*/ 	.byte	0x30
	.zero		1


	//   ....[51]....
        /*0a28*/ 	.word	0x000117a0
        /*0a2c*/ 	.word	0x000000ff
        /*0a30*/ 	.word	0x00022840
        /*0a34*/ 	.short	0x010a
        /*0a36*/ 	.byte	0x30
	.zero		1


	//   ....[52]....
        /*0a38*/ 	.word	0x00011cd0
        /*0a3c*/ 	.word	0x000000ff
        /*0a40*/ 	.word	0x00022830
        /*0a44*/ 	.short	0x0107
        /*0a46*/ 	.byte	0x30
	.zero		1


	//   ....[53]....
        /*0a48*/ 	.word	0x00011d60
        /*0a4c*/ 	.word	0x000000ff
        /*0a50*/ 	.word	0x00022830
        /*0a54*/ 	.short	0x0101
        /*0a56*/ 	.byte	0x30
	.zero		1


	//   ....[54]....
        /*0a58*/ 	.word	0x00012520
        /*0a5c*/ 	.word	0x000000ff
        /*0a60*/ 	.word	0x00022800
        /*0a64*/ 	.short	0x0107
        /*0a66*/ 	.byte	0x30
	.zero		1


	//   ....[55]....
        /*0a68*/ 	.word	0x000125a0
        /*0a6c*/ 	.word	0x000000ff
        /*0a70*/ 	.word	0x00022800
        /*0a74*/ 	.short	0x0101
        /*0a76*/ 	.byte	0x30
	.zero		1


	//   ....[56]....
        /*0a78*/ 	.word	0x000125b0
        /*0a7c*/ 	.word	0x000000ff
        /*0a80*/ 	.word	0x00022820
        /*0a84*/ 	.short	0x010a
        /*0a86*/ 	.byte	0x30
	.zero		1


	//   ....[57]....
        /*0a88*/ 	.word	0x000128e0
        /*0a8c*/ 	.word	0x00000008
        /*0a90*/ 	.word	0x00022880
        /*0a94*/ 	.short	0x010a
        /*0a96*/ 	.byte	0x3f
	.zero		1


	//   ....[58]....
        /*0a98*/ 	.word	0x00012ce0
        /*0a9c*/ 	.word	0x00000008
        /*0aa0*/ 	.word	0x00022870
        /*0aa4*/ 	.short	0x0107
        /*0aa6*/ 	.byte	0x3f
	.zero		1


	//   ....[59]....
        /*0aa8*/ 	.word	0x00012d70
        /*0aac*/ 	.word	0x00000008
        /*0ab0*/ 	.word	0x00022870
        /*0ab4*/ 	.short	0x0101
        /*0ab6*/ 	.byte	0x3f
	.zero		1


	//   ....[60]....
        /*0ab8*/ 	.word	0x00012da0
        /*0abc*/ 	.word	0x00000008
        /*0ac0*/ 	.word	0x00022840
        /*0ac4*/ 	.short	0x010a
        /*0ac6*/ 	.byte	0x3f
	.zero		1


	//   ....[61]....
        /*0ac8*/ 	.word	0x000131b0
        /*0acc*/ 	.word	0x00000008
        /*0ad0*/ 	.word	0x00022830
        /*0ad4*/ 	.short	0x0107
        /*0ad6*/ 	.byte	0x3f
	.zero		1


	//   ....[62]....
        /*0ad8*/ 	.word	0x00013250
        /*0adc*/ 	.word	0x00000008
        /*0ae0*/ 	.word	0x00022830
        /*0ae4*/ 	.short	0x0101
        /*0ae6*/ 	.byte	0x3f
	.zero		1


	//   ....[63]....
        /*0ae8*/ 	.word	0x000132d0
        /*0aec*/ 	.word	0x00000002
        /*0af0*/ 	.word	0x00022870
        /*0af4*/ 	.short	0x010a
        /*0af6*/ 	.byte	0x3f
	.zero		1


	//   ....[64]....
        /*0af8*/ 	.word	0x00013360
        /*0afc*/ 	.word	0x00000002
        /*0b00*/ 	.word	0x00022860
        /*0b04*/ 	.short	0x010a
        /*0b06*/ 	.byte	0x3f
	.zero		1


	//   ....[65]....
        /*0b08*/ 	.word	0x000137d0
        /*0b0c*/ 	.word	0x00000002
        /*0b10*/ 	.word	0x00022850
        /*0b14*/ 	.short	0x0101
        /*0b16*/ 	.byte	0x3f
	.zero		1


	//   ....[66]....
        /*0b18*/ 	.word	0x00013870
        /*0b1c*/ 	.word	0x00000002
        /*0b20*/ 	.word	0x00000000
        /*0b24*/ 	.short	0x0101
        /*0b26*/ 	.byte	0x3f
	.zero		1


	//   ....[67]....
        /*0b28*/ 	.word	0x00013940
        /*0b2c*/ 	.word	0x00000011
        /*0b30*/ 	.word	0x00022870
        /*0b34*/ 	.short	0x010a
        /*0b36*/ 	.byte	0x3f
	.zero		1


	//   ....[68]....
        /*0b38*/ 	.word	0x000139f0
        /*0b3c*/ 	.word	0x00000011
        /*0b40*/ 	.word	0x00022860
        /*0b44*/ 	.short	0x010a
        /*0b46*/ 	.byte	0x3f
	.zero		1


	//   ....[69]....
        /*0b48*/ 	.word	0x00013e50
        /*0b4c*/ 	.word	0x00000011
        /*0b50*/ 	.word	0x00022850
        /*0b54*/ 	.short	0x0101
        /*0b56*/ 	.byte	0x3f
	.zero		1


	//   ....[70]....
        /*0b58*/ 	.word	0x00013f20
        /*0b5c*/ 	.word	0x00000011
        /*0b60*/ 	.word	0x00000000
        /*0b64*/ 	.short	0x0101
        /*0b66*/ 	.byte	0x3f
	.zero		1


	//   ....[71]....
        /*0b68*/ 	.word	0x00013f70
        /*0b6c*/ 	.word	0x00000005
        /*0b70*/ 	.word	0x00022820
        /*0b74*/ 	.short	0x010a
        /*0b76*/ 	.byte	0x3f
	.zero		1


	//   ....[72]....
        /*0b78*/ 	.word	0x00014090
        /*0b7c*/ 	.word	0x00000004
        /*0b80*/ 	.word	0x00022840
        /*0b84*/ 	.short	0x010a
        /*0b86*/ 	.byte	0x3f
	.zero		1


	//   ....[73]....
        /*0b88*/ 	.word	0x00014130
        /*0b8c*/ 	.word	0x00000005
        /*0b90*/ 	.word	0x00022840
        /*0b94*/ 	.short	0x010a
        /*0b96*/ 	.byte	0x3f
	.zero		1


	//   ....[74]....
        /*0b98*/ 	.word	0x00014170
        /*0b9c*/ 	.word	0x00000004
        /*0ba0*/ 	.word	0x00022860
        /*0ba4*/ 	.short	0x010a
        /*0ba6*/ 	.byte	0x3f
	.zero		1


	//   ....[75]....
        /*0ba8*/ 	.word	0x000141b0
        /*0bac*/ 	.word	0x00000005
        /*0bb0*/ 	.word	0x00022860
        /*0bb4*/ 	.short	0x010a
        /*0bb6*/ 	.byte	0x3f
	.zero		1


	//   ....[76]....
        /*0bb8*/ 	.word	0x000141f0
        /*0bbc*/ 	.word	0x00000004
        /*0bc0*/ 	.word	0x00022880
        /*0bc4*/ 	.short	0x010a
        /*0bc6*/ 	.byte	0x3f
	.zero		1


	//   ....[77]....
        /*0bc8*/ 	.word	0x00014230
        /*0bcc*/ 	.word	0x00000005
        /*0bd0*/ 	.word	0x00022880
        /*0bd4*/ 	.short	0x010a
        /*0bd6*/ 	.byte	0x3f
	.zero		1


	//   ....[78]....
        /*0bd8*/ 	.word	0x000142a0
        /*0bdc*/ 	.word	0x00000003
        /*0be0*/ 	.word	0x00022800
        /*0be4*/ 	.short	0x010a
        /*0be6*/ 	.byte	0x3f
	.zero		1


	//   ....[79]....
        /*0be8*/ 	.word	0x00014300
        /*0bec*/ 	.word	0x00000003
        /*0bf0*/ 	.word	0x00022830
        /*0bf4*/ 	.short	0x010a
        /*0bf6*/ 	.byte	0x3f
	.zero		1


	//   ....[80]....
        /*0bf8*/ 	.word	0x00014360
        /*0bfc*/ 	.word	0x0000000a
        /*0c00*/ 	.word	0x00022830
        /*0c04*/ 	.short	0x010a
        /*0c06*/ 	.byte	0x3f
	.zero		1


	//   ....[81]....
        /*0c08*/ 	.word	0x000143c0
        /*0c0c*/ 	.word	0x0000000a
        /*0c10*/ 	.word	0x00022850
        /*0c14*/ 	.short	0x010a
        /*0c16*/ 	.byte	0x3f
	.zero		1


	//   ....[82]....
        /*0c18*/ 	.word	0x00014420
        /*0c1c*/ 	.word	0x00000014
        /*0c20*/ 	.word	0x00022830
        /*0c24*/ 	.short	0x010a
        /*0c26*/ 	.byte	0x3f
	.zero		1


	//   ....[83]....
        /*0c28*/ 	.word	0x00014480
        /*0c2c*/ 	.word	0x0000000e
        /*0c30*/ 	.word	0x00022850
        /*0c34*/ 	.short	0x010a
        /*0c36*/ 	.byte	0x3f
	.zero		1


	//   ....[84]....
        /*0c38*/ 	.word	0x000144e0
        /*0c3c*/ 	.word	0x00000014
        /*0c40*/ 	.word	0x00022830
        /*0c44*/ 	.short	0x010a
        /*0c46*/ 	.byte	0x3f
	.zero		1


	//   ....[85]....
        /*0c48*/ 	.word	0x00014540
        /*0c4c*/ 	.word	0x0000000e
        /*0c50*/ 	.word	0x00022850
        /*0c54*/ 	.short	0x010a
        /*0c56*/ 	.byte	0x3f
	.zero		1


	//   ....[86]....
        /*0c58*/ 	.word	0x000145a0
        /*0c5c*/ 	.word	0x00000005
        /*0c60*/ 	.word	0x00022850
        /*0c64*/ 	.short	0x010a
        /*0c66*/ 	.byte	0x3f
	.zero		1


	//   ....[87]....
        /*0c68*/ 	.word	0x00014680
        /*0c6c*/ 	.word	0x00000002
        /*0c70*/ 	.word	0x00022880
        /*0c74*/ 	.short	0x010a
        /*0c76*/ 	.byte	0x3f
	.zero		1


	//   ....[88]....
        /*0c78*/ 	.word	0x00014c30
        /*0c7c*/ 	.word	0x00000002
        /*0c80*/ 	.word	0x00022840
        /*0c84*/ 	.short	0x010a
        /*0c86*/ 	.byte	0x3f
	.zero		1


	//   ....[89]....
        /*0c88*/ 	.word	0x00015740
        /*0c8c*/ 	.word	0x00000003
        /*0c90*/ 	.word	0x00022820
        /*0c94*/ 	.short	0x010a
        /*0c96*/ 	.byte	0x3f
	.zero		1


	//   ....[90]....
        /*0c98*/ 	.word	0x00015790
        /*0c9c*/ 	.word	0x00000008
        /*0ca0*/ 	.word	0x00022880
        /*0ca4*/ 	.short	0x010a
        /*0ca6*/ 	.byte	0x3f
	.zero		1


	//   ....[91]....
        /*0ca8*/ 	.word	0x00015c50
        /*0cac*/ 	.word	0x00000008
        /*0cb0*/ 	.word	0x00022840
        /*0cb4*/ 	.short	0x010a
        /*0cb6*/ 	.byte	0x3f
	.zero		1


	//   ....[92]....
        /*0cb8*/ 	.word	0x00016130
        /*0cbc*/ 	.word	0x00000002
        /*0cc0*/ 	.word	0x00022870
        /*0cc4*/ 	.short	0x010a
        /*0cc6*/ 	.byte	0x3f
	.zero		1


	//   ....[93]....
        /*0cc8*/ 	.word	0x00016180
        /*0ccc*/ 	.word	0x00000002
        /*0cd0*/ 	.word	0x00022860
        /*0cd4*/ 	.short	0x010a
        /*0cd6*/ 	.byte	0x3f
	.zero		1


	//   ....[94]....
        /*0cd8*/ 	.word	0x000161d0
        /*0cdc*/ 	.word	0x00000011
        /*0ce0*/ 	.word	0x00022870
        /*0ce4*/ 	.short	0x010a
        /*0ce6*/ 	.byte	0x3f
	.zero		1


	//   ....[95]....
        /*0ce8*/ 	.word	0x00016220
        /*0cec*/ 	.word	0x00000011
        /*0cf0*/ 	.word	0x00022860
        /*0cf4*/ 	.short	0x010a
        /*0cf6*/ 	.byte	0x3f
	.zero		1


	//   ....[96]....
        /*0cf8*/ 	.word	0x00016270
        /*0cfc*/ 	.word	0x00000005
        /*0d00*/ 	.word	0x00022820
        /*0d04*/ 	.short	0x010a
        /*0d06*/ 	.byte	0x3f
	.zero		1


	//   ....[97]....
        /*0d08*/ 	.word	0x000162c0
        /*0d0c*/ 	.word	0x00000004
        /*0d10*/ 	.word	0x00022840
        /*0d14*/ 	.short	0x010a
        /*0d16*/ 	.byte	0x3f
	.zero		1


	//   ....[98]....
        /*0d18*/ 	.word	0x00016310
        /*0d1c*/ 	.word	0x00000005
        /*0d20*/ 	.word	0x00022840
        /*0d24*/ 	.short	0x010a
        /*0d26*/ 	.byte	0x3f
	.zero		1


	//   ....[99]....
        /*0d28*/ 	.word	0x00016360
        /*0d2c*/ 	.word	0x00000004
        /*0d30*/ 	.word	0x00022860
        /*0d34*/ 	.short	0x010a
        /*0d36*/ 	.byte	0x3f
	.zero		1


	//   ....[100]....
        /*0d38*/ 	.word	0x000163b0
        /*0d3c*/ 	.word	0x00000005
        /*0d40*/ 	.word	0x00022860
        /*0d44*/ 	.short	0x010a
        /*0d46*/ 	.byte	0x3f
	.zero		1


	//   ....[101]....
        /*0d48*/ 	.word	0x00016400
        /*0d4c*/ 	.word	0x00000004
        /*0d50*/ 	.word	0x00022880
        /*0d54*/ 	.short	0x010a
        /*0d56*/ 	.byte	0x3f
	.zero		1


	//----- nvinfo : EIATTR_NUM_MBARRIERS
	.align		4
.L_185:
        /*0d58*/ 	.byte	0x03, 0x38
        /*0d5a*/ 	.short	0x0016


	//----- nvinfo : EIATTR_EXIT_INSTR_OFFSETS
	.align		4
        /*0d5c*/ 	.byte	0x04, 0x1c
        /*0d5e*/ 	.short	(.L_187 - .L_186)


	//   ....[0]....
.L_186:
        /*0d60*/ 	.word	0x00014280


	//----- nvinfo : EIATTR_MAX_THREADS
	.align		4
.L_187:
        /*0d64*/ 	.byte	0x04, 0x05
        /*0d66*/ 	.short	(.L_189 - .L_188)
.L_188:
        /*0d68*/ 	.word	0x00000180
        /*0d6c*/ 	.word	0x00000001
        /*0d70*/ 	.word	0x00000001


	//----- nvinfo : EIATTR_CRS_STACK_SIZE
	.align		4
.L_189:
        /*0d74*/ 	.byte	0x04, 0x1e
        /*0d76*/ 	.short	(.L_191 - .L_190)
.L_190:
        /*0d78*/ 	.word	0x00000000


	//----- nvinfo : EIATTR_CBANK_PARAM_SIZE
	.align		4
.L_191:
        /*0d7c*/ 	.byte	0x03, 0x19
        /*0d7e*/ 	.short	0x0a70


	//----- nvinfo : EIATTR_PARAM_CBANK
	.align		4
        /*0d80*/ 	.byte	0x04, 0x0a
        /*0d82*/ 	.short	(.L_193 - .L_192)
	.align		4
.L_192:
        /*0d84*/ 	.word	index@(.nv.constant0._ZN7cutlass13device_kernelIN5flash11enable_sm90INS1_16FlashAttnFwdSm90INS1_25CollectiveMainloopFwdSm90ILi2EN4cute5tupleIJNS5_1CILi1EEES8_S8_EEENS6_IJNS7_ILi128EEESA_NS7_ILi192EEEEEELi128ENS_12float_e4m3_tEfNS_4arch4Sm90ELb0ELb1ELb0ELb0ELb1ELb0ELb0ELb1ELb1ELb1ELb1ELb0EEENS1_21CollectiveEpilogueFwdINS6_IJSA_SA_SA_EEES9_NS_10bfloat16_tESF_Li256ELb0ELb1ELb1ELb1EEENS1_19SingleTileSchedulerILb0ELb1ELb1ELi128EEEEEEEEEvNT_6ParamsE)
        /*0d88*/ 	.short	0x0210
        /*0d8a*/ 	.short	0x0a70


	//----- nvinfo : EIATTR_SW_WAR
	.align		4
.L_193:
        /*0d8c*/ 	.byte	0x04, 0x36
        /*0d8e*/ 	.short	(.L_195 - .L_194)
.L_194:
        /*0d90*/ 	.word	0x00000008
.L_195:


//--------------------- .nv.info._ZN7cutlass13device_kernelIN5flash11enable_sm90INS1_16FlashAttnFwdSm90INS1_25CollectiveMainloopFwdSm90ILi2EN4cute5tupleIJNS5_1CILi1EEES8_S8_EEENS6_IJNS7_ILi128EEESA_NS7_ILi192EEEEEELi128ENS_12float_e4m3_tEfNS_4arch4Sm90ELb0ELb1ELb0ELb1ELb1ELb0ELb0ELb1ELb1ELb1ELb1ELb0EEENS1_21CollectiveEpilogueFwdINS6_IJSA_SA_SA_EEES9_NS_10bfloat16_tESF_Li256ELb1ELb1ELb1ELb1EEENS1_36VarlenDynamicPersistentTileSchedulerILi128ELi128ELi256ELi128ELb1ELb1ELb1ELb1ELb0ELb1EEEEEEEEEvNT_6ParamsE --------------------------
	.section	.nv.info._ZN7cutlass13device_kernelIN5flash11enable_sm90INS1_16FlashAttnFwdSm90INS1_25CollectiveMainloopFwdSm90ILi2EN4cute5tupleIJNS5_1CILi1EEES8_S8_EEENS6_IJNS7_ILi128EEESA_NS7_ILi192EEEEEELi128ENS_12float_e4m3_tEfNS_4arch4Sm90ELb0ELb1ELb0ELb1ELb1ELb0ELb0ELb1ELb1ELb1ELb1ELb0EEENS1_21CollectiveEpilogueFwdINS6_IJSA_SA_SA_EEES9_NS_10bfloat16_tESF_Li256ELb1ELb1ELb1ELb1EEENS1_36VarlenDynamicPersistentTileSchedulerILi128ELi128ELi256ELi128ELb1ELb1ELb1ELb1ELb0ELb1EEEEEEEEEvNT_6ParamsE,"",@"SHT_CUDA_INFO"
	.sectionflags	@""
	.align	4


	//----- nvinfo : EIATTR_CUDA_API_VERSION
	.align		4
        /*0000*/ 	.byte	0x04, 0x37
        /*0002*/ 	.short	(.L_197 - .L_196)
.L_196:
        /*0004*/ 	.word	0x00000082


	//----- nvinfo : EIATTR_KPARAM_INFO
	.align		4
.L_197:
        /*0008*/ 	.byte	0x04, 0x17
        /*000a*/ 	.short	(.L_199 - .L_198)
.L_198:
        /*000c*/ 	.word	0x00000000
        /*0010*/ 	.short	0x0000
        /*0012*/ 	.short	0x0070
        /*0014*/ 	.byte	0x00, 0xf0, 0x01, 0x2a


	//----- nvinfo : EIATTR_SPARSE_MMA_MASK
	.align		4
.L_199:
        /*0018*/ 	.byte	0x03, 0x50
        /*001a*/ 	.short	0x0000


	//----- nvinfo : EIATTR_MAXREG_COUNT
	.align		4
        /*001c*/ 	.byte	0x03, 0x1b
        /*001e*/ 	.short	0x00a8


	//----- nvinfo : EIATTR_NUM_BARRIERS
	.align		4
        /*0020*/ 	.byte	0x02, 0x4c
        /*0022*/ 	.byte	0x10
	.zero		1


	//----- nvinfo : EIATTR_EXTERNS
	.align		4
        /*0024*/ 	.byte	0x04, 0x0f
        /*0026*/ 	.short	(.L_201 - .L_200)


	//   ....[0]....
	.align		4
.L_200:
        /*0028*/ 	.word	index@(__assertfail)


	//----- nvinfo : EIATTR_ANNOTATIONS
	.align		4
.L_201:
        /*002c*/ 	.byte	0x04, 0x55
        /*002e*/ 	.short	(.L_203 - .L_202)


	//   ....[0]....
.L_202:
        /* <DEDUP_REMOVED lines=9> */


	//----- nvinfo : EIATTR_MERCURY_ISA_VERSION
	.align		4
.L_203:
        /*00b0*/ 	.byte	0x03, 0x5f
        /*00b2*/ 	.short	0x0101


	//----- nvinfo : EIATTR_UNUSED_LOAD_BYTE_OFFSET
	.align		4
        /*00b4*/ 	.byte	0x04, 0x44
        /*00b6*/ 	.short	(.L_205 - .L_204)


	//   ....[0]....
.L_204:
        /*00b8*/ 	.word	0x00000980
        /*00bc*/ 	.word	0x0000fff0


	//   ....[1]....
        /*00c0*/ 	.word	0x0000e2e0
        /*00c4*/ 	.word	0x0000fff0


	//----- nvinfo : EIATTR_INT_WARP_WIDE_INSTR_OFFSETS
	.align		4
.L_205:
        /*00c8*/ 	.byte	0x04, 0x31
        /*00ca*/ 	.short	(.L_207 - .L_206)


	//   ....[0]....
.L_206:
        /*00cc*/ 	.word	0x000000c0


	//   ....[1]....
        /*00d0*/ 	.word	0x000000d0


	//   ....[2]....
        /*00d4*/ 	.word	0x00000170


	//   ....[3]....
        /*00d8*/ 	.word	0x00013e70


	//   ....[4]....
        /*00dc*/ 	.word	0x00013f00


	//   ....[5]....
        /*00e0*/ 	.word	0x00017150


	//   ....[6]....
        /*00e4*/ 	.word	0x000171e0


	//----- nvinfo : EIATTR_COOP_GROUP_MASK_REGIDS
	.align		4
.L_207:
        /*00e8*/ 	.byte	0x04, 0x29
        /*00ea*/ 	.short	(.L_209 - .L_208)


	//   ....[0]....
.L_208:
        /*00ec*/ 	.word	0xffffffff


	//   ....[1]....
        /*00f0*/ 	.word	0xffffffff


	//   ....[2]....
        /*00f4*/ 	.word	0xffffffff


	//   ....[3]....
        /*00f8*/ 	.word	0xffffffff


	//   ....[4]....
        /*00fc*/ 	.word	0xffffffff


	//   ....[5]....
        /*0100*/ 	.word	0xffffffff


	//   ....[6]....
        /*0104*/ 	.word	0xffffffff


	//   ....[7]....
        /*0108*/ 	.word	0xffffffff


	//   ....[8]....
        /*010c*/ 	.word	0xffffffff


	//   ....[9]....
        /*0110*/ 	.word	0xffffffff


	//   ....[10]....
        /*0114*/ 	.word	0xffffffff


	//   ....[11]....
        /*0118*/ 	.word	0xffffffff


	//   ....[12]....
        /*011c*/ 	.word	0xffffffff


	//   ....[13]....
        /*0120*/ 	.word	0xffffffff


	//   ....[14]....
        /*0124*/ 	.word	0xffffffff


	//   ....[15]....
        /*0128*/ 	.word	0xffffffff


	//   ....[16]....
        /*012c*/ 	.word	0xffffffff


	//   ....[17]....
        /*0130*/ 	.word	0xffffffff


	//   ....[18]....
        /*0134*/ 	.word	0xffffffff


	//   ....[19]....
        /*0138*/ 	.word	0xffffffff


	//   ....[20]....
        /*013c*/ 	.word	0xffffffff


	//   ....[21]....
        /*0140*/ 	.word	0xffffffff


	//   ....[22]....
        /*0144*/ 	.word	0xffffffff


	//   ....[23]....
        /*0148*/ 	.word	0xffffffff


	//   ....[24]....
        /*014c*/ 	.word	0xffffffff


	//   ....[25]....
        /*0150*/ 	.word	0xffffffff


	//   ....[26]....
        /*0154*/ 	.word	0xffffffff


	//   ....[27]....
        /*0158*/ 	.word	0xffffffff


	//   ....[28]....
        /*015c*/ 	.word	0xffffffff


	//   ....[29]....
        /*0160*/ 	.word	0xffffffff


	//   ....[30]....
        /*0164*/ 	.word	0xffffffff


	//   ....[31]....
        /*0168*/ 	.word	0xffffffff


	//   ....[32]....
        /*016c*/ 	.word	0xffffffff


	//   ....[33]....
        /*0170*/ 	.word	0xffffffff


	//   ....[34]....
        /*0174*/ 	.word	0xffffffff


	//   ....[35]....
        /*0178*/ 	.word	0xffffffff


	//   ....[36]....
        /*017c*/ 	.word	0xffffffff


	//   ....[37]....
        /*0180*/ 	.word	0xffffffff


	//   ....[38]....
        /*0184*/ 	.word	0xffffffff


	//   ....[39]....
        /*0188*/ 	.word	0xffffffff


	//   ....[40]....
        /*018c*/ 	.word	0xffffffff


	//   ....[41]....
        /*0190*/ 	.word	0xffffffff


	//   ....[42]....
        /*0194*/ 	.word	0xffffffff


	//   ....[43]....
        /*0198*/ 	.word	0xffffffff


	//   ....[44]....
        /*019c*/ 	.word	0xffffffff


	//   ....[45]....
        /*01a0*/ 	.word	0xffffffff


	//   ....[46]....
        /*01a4*/ 	.word	0xffffffff


	//   ....[47]....
        /*01a8*/ 	.word	0xffffffff


	//   ....[48]....
        /*01ac*/ 	.word	0xffffffff


	//   ....[49]....
        /*01b0*/ 	.word	0xffffffff


	//   ....[50]....
        /*01b4*/ 	.word	0xffffffff


	//   ....[51]....
        /*01b8*/ 	.word	0xffffffff


	//   ....[52]....
        /*01bc*/ 	.word	0xffffffff


	//   ....[53]....
        /*01c0*/ 	.word	0xffffffff


	//   ....[54]....
        /*01c4*/ 	.word	0xffffffff


	//   ....[55]....
        /*01c8*/ 	.word	0xffffffff


	//   ....[56]....
        /*01cc*/ 	.word	0xffffffff


	//   ....[57]....
        /*01d0*/ 	.word	0xffffffff


	//   ....[58]....
        /*01d4*/ 	.word	0xffffffff


	//   ....[59]....
        /*01d8*/ 	.word	0xffffffff


	//   ....[60]....
        /*01dc*/ 	.word	0xffffffff


	//   ....[61]....
        /*01e0*/ 	.word	0xffffffff


	//   ....[62]....
        /*01e4*/ 	.word	0xffffffff


	//   ....[63]....
        /*01e8*/ 	.word	0xffffffff


	//   ....[64]....
        /*01ec*/ 	.word	0xffffffff


	//   ....[65]....
        /*01f0*/ 	.word	0xffffffff


	//   ....[66]....
        /*01f4*/ 	.word	0xffffffff


	//   ....[67]....
        /*01f8*/ 	.word	0xffffffff


	//   ....[68]....
        /*01fc*/ 	.word	0xffffffff


	//   ....[69]....
        /*0200*/ 	.word	0xffffffff


	//   ....[70]....
        /*0204*/ 	.word	0xffffffff


	//   ....[71]....
        /*0208*/ 	.word	0xffffffff


	//   ....[72]....
        /*020c*/ 	.word	0xffffffff


	//   ....[73]....
        /*0210*/ 	.word	0xffffffff


	//   ....[74]....
        /*0214*/ 	.word	0xffffffff


	//   ....[75]....
        /*0218*/ 	.word	0xffffffff


	//   ....[76]....
        /*021c*/ 	.word	0xffffffff


	//   ....[77]....
        /*0220*/ 	.word	0xffffffff


	//   ....[78]....
        /*0224*/ 	.word	0xffffffff


	//   ....[79]....
        /*0228*/ 	.word	0xffffffff


	//   ....[80]....
        /*022c*/ 	.word	0xffffffff


	//   ....[81]....
        /*0230*/ 	.word	0xffffffff


	//   ....[82]....
        /*0234*/ 	.word	0xffffffff


	//   ....[83]....
        /*0238*/ 	.word	0xffffffff


	//   ....[84]....
        /*023c*/ 	.word	0xffffffff


	//   ....[85]....
        /*0240*/ 	.word	0xffffffff


	//   ....[86]....
        /*0244*/ 	.word	0xffffffff


	//   ....[87]....
        /*0248*/ 	.word	0xffffffff


	//   ....[88]....
        /*024c*/ 	.word	0xffffffff


	//   ....[89]....
        /*0250*/ 	.word	0xffffffff


	//   ....[90]....
        /*0254*/ 	.word	0xffffffff


	//   ....[91]....
        /*0258*/ 	.word	0xffffffff


	//   ....[92]....
        /*025c*/ 	.word	0xffffffff


	//   ....[93]....
        /*0260*/ 	.word	0xffffffff


	//   ....[94]....
        /*0264*/ 	.word	0xffffffff


	//   ....[95]....
        /*0268*/ 	.word	0xffffffff


	//   ....[96]....
        /*026c*/ 	.word	0xffffffff


	//   ....[97]....
        /*0270*/ 	.word	0xffffffff


	//   ....[98]....
        /*0274*/ 	.word	0xffffffff


	//   ....[99]....
        /*0278*/ 	.word	0xffffffff


	//   ....[100]....
        /*027c*/ 	.word	0xffffffff


	//   ....[101]....
        /*0280*/ 	.word	0xffffffff


	//   ....[102]....
        /*0284*/ 	.word	0xffffffff


	//   ....[103]....
        /*0288*/ 	.word	0xffffffff


	//   ....[104]....
        /*028c*/ 	.word	0xffffffff


	//   ....[105]....
        /*0290*/ 	.word	0xffffffff


	//   ....[106]....
        /*0294*/ 	.word	0xffffffff


	//   ....[107]....
        /*0298*/ 	.word	0xffffffff


	//   ....[108]....
        /*029c*/ 	.word	0xffffffff


	//   ....[109]....
        /*02a0*/ 	.word	0xffffffff


	//   ....[110]....
        /*02a4*/ 	.word	0xffffffff


	//   ....[111]....
        /*02a8*/ 	.word	0xffffffff


	//   ....[112]....
        /*02ac*/ 	.word	0xffffffff


	//   ....[113]....
        /*02b0*/ 	.word	0xffffffff


	//   ....[114]....
        /*02b4*/ 	.word	0xffffffff


	//   ....[115]....
        /*02b8*/ 	.word	0xffffffff


	//   ....[116]....
        /*02bc*/ 	.word	0xffffffff


	//   ....[117]....
        /*02c0*/ 	.word	0xffffffff


	//   ....[118]....
        /*02c4*/ 	.word	0xffffffff


	//   ....[119]....
        /*02c8*/ 	.word	0xffffffff


	//   ....[120]....
        /*02cc*/ 	.word	0xffffffff


	//   ....[121]....
        /*02d0*/ 	.word	0xffffffff


	//   ....[122]....
        /*02d4*/ 	.word	0xffffffff


	//   ....[123]....
        /*02d8*/ 	.word	0xffffffff


	//   ....[124]....
        /*02dc*/ 	.word	0xffffffff


	//   ....[125]....
        /*02e0*/ 	.word	0xffffffff


	//   ....[126]....
        /*02e4*/ 	.word	0xffffffff


	//   ....[127]....
        /*02e8*/ 	.word	0xffffffff


	//   ....[128]....
        /*02ec*/ 	.word	0xffffffff


	//   ....[129]....
        /*02f0*/ 	.word	0xffffffff


	//   ....[130]....
        /*02f4*/ 	.word	0xffffffff


	//   ....[131]....
        /*02f8*/ 	.word	0xffffffff


	//   ....[132]....
        /*02fc*/ 	.word	0xffffffff


	//   ....[133]....
        /*0300*/ 	.word	0xffffffff


	//   ....[134]....
        /*0304*/ 	.word	0xffffffff


	//   ....[135]....
        /*0308*/ 	.word	0xffffffff


	//   ....[136]....
        /*030c*/ 	.word	0xffffffff


	//   ....[137]....
        /*0310*/ 	.word	0xffffffff


	//   ....[138]....
        /*0314*/ 	.word	0xffffffff


	//   ....[139]....
        /*0318*/ 	.word	0xffffffff


	//   ....[140]....
        /*031c*/ 	.word	0xffffffff


	//   ....[141]....
        /*0320*/ 	.word	0xffffffff


	//   ....[142]....
        /*0324*/ 	.word	0xffffffff


	//   ....[143]....
        /*0328*/ 	.word	0xffffffff


	//   ....[144]....
        /*032c*/ 	.word	0xffffffff


	//   ....[145]....
        /*0330*/ 	.word	0xffffffff


	//   ....[146]....
        /*0334*/ 	.word	0xffffffff


	//   ....[147]....
        /*0338*/ 	.word	0xffffffff


	//   ....[148]....
        /*033c*/ 	.word	0xffffffff


	//   ....[149]....
        /*0340*/ 	.word	0xffffffff


	//   ....[150]....
        /*0344*/ 	.word	0xffffffff


	//   ....[151]....
        /*0348*/ 	.word	0xffffffff


	//   ....[152]....
        /*034c*/ 	.word	0xffffffff


	//   ....[153]....
        /*0350*/ 	.word	0xffffffff


	//   ....[154]....
        /*0354*/ 	.word	0xffffffff


	//   ....[155]....
        /*0358*/ 	.word	0xffffffff


	//   ....[156]....
        /*035c*/ 	.word	0xffffffff


	//   ....[157]....
        /*0360*/ 	.word	0xffffffff


	//   ....[158]....
        /*0364*/ 	.word	0xffffffff


	//   ....[159]....
        /*0368*/ 	.word	0xffffffff


	//   ....[160]....
        /*036c*/ 	.word	0xffffffff


	//   ....[161]....
        /*0370*/ 	.word	0xffffffff


	//   ....[162]....
        /*0374*/ 	.word	0xffffffff


	//   ....[163]....
        /*0378*/ 	.word	0xffffffff


	//   ....[164]....
        /*037c*/ 	.word	0xffffffff


	//   ....[165]....
        /*0380*/ 	.word	0xffffffff


	//   ....[166]....
        /*0384*/ 	.word	0xffffffff


	//   ....[167]....
        /*0388*/ 	.word	0xffffffff


	//   ....[168]....
        /*038c*/ 	.word	0xffffffff


	//   ....[169]....
        /*0390*/ 	.word	0xffffffff


	//   ....[170]....
        /*0394*/ 	.word	0xffffffff


	//   ....[171]....
        /*0398*/ 	.word	0xffffffff


	//   ....[172]....
        /*039c*/ 	.word	0xffffffff


	//   ....[173]....
        /*03a0*/ 	.word	0xffffffff


	//   ....[174]....
        /*03a4*/ 	.word	0xffffffff


	//   ....[175]....
        /*03a8*/ 	.word	0xffffffff


	//   ....[176]....
        /*03ac*/ 	.word	0xffffffff


	//   ....[177]....
        /*03b0*/ 	.word	0xffffffff


	//   ....[178]....
        /*03b4*/ 	.word	0xffffffff


	//   ....[179]....
        /*03b8*/ 	.word	0xffffffff


	//   ....[180]....
        /*03bc*/ 	.word	0xffffffff


	//   ....[181]....
        /*03c0*/ 	.word	0xffffffff


	//   ....[182]....
        /*03c4*/ 	.word	0xffffffff


	//   ....[183]....
        /*03c8*/ 	.word	0xffffffff


	//   ....[184]....
        /*03cc*/ 	.word	0xffffffff


	//   ....[185]....
        /*03d0*/ 	.word	0xffffffff


	//   ....[186]....
        /*03d4*/ 	.word	0xffffffff


	//   ....[187]....
        /*03d8*/ 	.word	0xffffffff


	//   ....[188]....
        /*03dc*/ 	.word	0xffffffff


	//   ....[189]....
        /*03e0*/ 	.word	0xffffffff


	//   ....[190]....
        /*03e4*/ 	.word	0xffffffff


	//   ....[191]....
        /*03e8*/ 	.word	0xffffffff


	//   ....[192]....
        /*03ec*/ 	.word	0xffffffff


	//   ....[193]....
        /*03f0*/ 	.word	0xffffffff


	//   ....[194]....
        /*03f4*/ 	.word	0xffffffff


	//   ....[195]....
        /*03f8*/ 	.word	0xffffffff


	//   ....[196]....
        /*03fc*/ 	.word	0xffffffff


	//   ....[197]....
        /*0400*/ 	.word	0x0500000f


	//   ....[198]....
        /*0404*/ 	.word	0x0500000f


	//   ....[199]....
        /*0408*/ 	.word	0x0500000f


	//   ....[200]....
        /*040c*/ 	.word	0x0500000f


	//   ....[201]....
        /*0410*/ 	.word	0x0500000f


	//   ....[202]....
        /*0414*/ 	.word	0x0500000f


	//   ....[203]....
        /*0418*/ 	.word	0x0500000f


	//   ....[204]....
        /*041c*/ 	.word	0x0500000f


	//   ....[205]....
        /*0420*/ 	.word	0x0500000f


	//   ....[206]....
        /*0424*/ 	.word	0x0500000f


	//   ....[207]....
        /*0428*/ 	.word	0x0500000f


	//   ....[208]....
        /*042c*/ 	.word	0x0500000f


	//   ....[209]....
        /*0430*/ 	.word	0x0500000f


	//   ....[210]....
        /*0434*/ 	.word	0x0500000f


	//   ....[211]....
        /*0438*/ 	.word	0x0500000f


	//   ....[212]....
        /*043c*/ 	.word	0x0500000f


	//   ....[213]....
        /*0440*/ 	.word	0x0500000f


	//   ....[214]....
        /*0444*/ 	.word	0x0500000f


	//   ....[215]....
        /*0448*/ 	.word	0x0500000f


	//   ....[216]....
        /*044c*/ 	.word	0x0500000f


	//   ....[217]....
        /*0450*/ 	.word	0x0500000f


	//   ....[218]....
        /*0454*/ 	.word	0x0500000f


	//   ....[219]....
        /*0458*/ 	.word	0x0500000f


	//   ....[220]....
        /*045c*/ 	.word	0x0500000f


	//   ....[221]....
        /*0460*/ 	.word	0x0500000f


	//   ....[222]....
        /*0464*/ 	.word	0x0500000f


	//   ....[223]....
        /*0468*/ 	.word	0x0500000f


	//   ....[224]....
        /*046c*/ 	.word	0x0500000f


	//   ....[225]....
        /*0470*/ 	.word	0x0500000f


	//   ....[226]....
        /*0474*/ 	.word	0x0500000f


	//   ....[227]....
        /*0478*/ 	.word	0x0500000f


	//   ....[228]....
        /*047c*/ 	.word	0x0500000f


	//   ....[229]....
        /*0480*/ 	.word	0x0500000f


	//   ....[230]....
        /*0484*/ 	.word	0x0500000f


	//   ....[231]....
        /*0488*/ 	.word	0x0500000f


	//   ....[232]....
        /*048c*/ 	.word	0x0500000f


	//   ....[233]....
        /*0490*/ 	.word	0x0500000f


	//   ....[234]....
        /*0494*/ 	.word	0x0500000f


	//   ....[235]....
        /*0498*/ 	.word	0x0500000f


	//   ....[236]....
        /*049c*/ 	.word	0x0500000f


	//   ....[237]....
        /*04a0*/ 	.word	0x0500000f


	//   ....[238]....
        /*04a4*/ 	.word	0x0500000f


	//----- nvinfo : EIATTR_COOP_GROUP_INSTR_OFFSETS
	.align		4
.L_209:
        /*04a8*/ 	.byte	0x04, 0x28
        /*04aa*/ 	.short	(.L_211 - .L_210)


	//   ....[0]....
.L_210:
        /*04ac*/ 	.word	0x00000080


	//   ....[1]....
        /*04b0*/ 	.word	0x00000090


	//   ....[2]....
        /*04b4*/ 	.word	0x000002d0


	//   ....[3]....
        /*04b8*/ 	.word	0x00000430


	//   ....[4]....
        /*04bc*/ 	.word	0x00000550


	//   ....[5]....
        /*04c0*/ 	.word	0x000006b0


	//   ....[6]....
        /*04c4*/ 	.word	0x00002150


	//   ....[7]....
        /*04c8*/ 	.word	0x00002910


	//   ....[8]....
        /*04cc*/ 	.word	0x00002b20


	//   ....[9]....
        /*04d0*/ 	.word	0x00003ce0


	//   ....[10]....
        /*04d4*/ 	.word	0x00003df0


	//   ....[11]....
        /*04d8*/ 	.word	0x00004600


	//   ....[12]....
        /*04dc*/ 	.word	0x00004680


	//   ....[13]....
        /*04e0*/ 	.word	0x00005f30


	//   ....[14]....
        /*04e4*/ 	.word	0x00006130


	//   ....[15]....
        /*04e8*/ 	.word	0x00006d20


	//   ....[16]....
        /*04ec*/ 	.word	0x00006e20


	//   ....[17]....
        /*04f0*/ 	.word	0x00007680


	//   ....[18]....
        /*04f4*/ 	.word	0x000076f0


	//   ....[19]....
        /*04f8*/ 	.word	0x00009490


	//   ....[20]....
        /*04fc*/ 	.word	0x000094a0


	//   ....[21]....
        /*0500*/ 	.word	0x000094d0


	//   ....[22]....
        /*0504*/ 	.word	0x000094e0


	//   ....[23]....
        /*0508*/ 	.word	0x0000b000


	//   ....[24]....
        /*050c*/ 	.word	0x0000b200


	//   ....[25]....
        /*0510*/ 	.word	0x0000bdf0


	//   ....[26]....
        /*0514*/ 	.word	0x0000bef0


	//   ....[27]....
        /*0518*/ 	.word	0x0000c750


	//   ....[28]....
        /*051c*/ 	.word	0x0000c7c0


	//   ....[29]....
        /*0520*/ 	.word	0x0000db20


	//   ....[30]....
        /*0524*/ 	.word	0x0000db30


	//   ....[31]....
        /*0528*/ 	.word	0x0000dbb0


	//   ....[32]....
        /*052c*/ 	.word	0x0000dbc0


	//   ....[33]....
        /*0530*/ 	.word	0x0000eb40


	//   ....[34]....
        /*0534*/ 	.word	0x0000eb50


	//   ....[35]....
        /*0538*/ 	.word	0x0000eb60


	//   ....[36]....
        /*053c*/ 	.word	0x0000eb70


	//   ....[37]....
        /*0540*/ 	.word	0x0000eb80


	//   ....[38]....
        /*0544*/ 	.word	0x0000eb90


	//   ....[39]....
        /*0548*/ 	.word	0x0000eba0


	//   ....[40]....
        /*054c*/ 	.word	0x0000ebb0


	//   ....[41]....
        /*0550*/ 	.word	0x0000ebc0


	//   ....[42]....
        /*0554*/ 	.word	0x0000ebd0


	//   ....[43]....
        /*0558*/ 	.word	0x0000ebe0


	//   ....[44]....
        /*055c*/ 	.word	0x0000ebf0


	//   ....[45]....
        /*0560*/ 	.word	0x0000ec00


	//   ....[46]....
        /*0564*/ 	.word	0x0000ec10


	//   ....[47]....
        /*0568*/ 	.word	0x0000ec20


	//   ....[48]....
        /*056c*/ 	.word	0x0000ec30


	//   ....[49]....
        /*0570*/ 	.word	0x0000ec40


	//   ....[50]....
        /*0574*/ 	.word	0x0000ec50


	//   ....[51]....
        /*0578*/ 	.word	0x0000ec60


	//   ....[52]....
        /*057c*/ 	.word	0x0000ec80


	//   ....[53]....
        /*0580*/ 	.word	0x0000ec90


	//   ....[54]....
        /*0584*/ 	.word	0x0000eca0


	//   ....[55]....
        /*0588*/ 	.word	0x0000ecb0


	//   ....[56]....
        /*058c*/ 	.word	0x0000ecc0


	//   ....[57]....
        /*0590*/ 	.word	0x0000ecd0


	//   ....[58]....
        /*0594*/ 	.word	0x0000ece0


	//   ....[59]....
        /*0598*/ 	.word	0x0000ed10


	//   ....[60]....
        /*059c*/ 	.word	0x0000ed20


	//   ....[61]....
        /*05a0*/ 	.word	0x0000ed30


	//   ....[62]....
        /*05a4*/ 	.word	0x0000ed40


	//   ....[63]....
        /*05a8*/ 	.word	0x0000ed60


	//   ....[64]....
        /*05ac*/ 	.word	0x0000ed80


	//   ....[65]....
        /*05b0*/ 	.word	0x0000ed90


	//   ....[66]....
        /*05b4*/ 	.word	0x0000eda0


	//   ....[67]....
        /*05b8*/ 	.word	0x0000edb0


	//   ....[68]....
        /*05bc*/ 	.word	0x0000edc0


	//   ....[69]....
        /*05c0*/ 	.word	0x0000edd0


	//   ....[70]....
        /*05c4*/ 	.word	0x0000ede0


	//   ....[71]....
        /*05c8*/ 	.word	0x0000edf0


	//   ....[72]....
        /*05cc*/ 	.word	0x0000ee10


	//   ....[73]....
        /*05d0*/ 	.word	0x0000ee20


	//   ....[74]....
        /*05d4*/ 	.word	0x0000ee50


	//   ....[75]....
        /*05d8*/ 	.word	0x0000ee60


	//   ....[76]....
        /*05dc*/ 	.word	0x0000ee70


	//   ....[77]....
        /*05e0*/ 	.word	0x0000ee80


	//   ....[78]....
        /*05e4*/ 	.word	0x0000ee90


	//   ....[79]....
        /*05e8*/ 	.word	0x0000eea0


	//   ....[80]....
        /*05ec*/ 	.word	0x0000eec0


	//   ....[81]....
        /*05f0*/ 	.word	0x0000eed0


	//   ....[82]....
        /*05f4*/ 	.word	0x0000eef0


	//   ....[83]....
        /*05f8*/ 	.word	0x0000ef00


	//   ....[84]....
        /*05fc*/ 	.word	0x0000ef10


	//   ....[85]....
        /*0600*/ 	.word	0x0000ef40


	//   ....[86]....
        /*0604*/ 	.word	0x0000ef50


	//   ....[87]....
        /*0608*/ 	.word	0x0000ef70


	//   ....[88]....
        /*060c*/ 	.word	0x0000efa0


	//   ....[89]....
        /*0610*/ 	.word	0x0000efd0


	//   ....[90]....
        /*0614*/ 	.word	0x0000f000


	//   ....[91]....
        /*0618*/ 	.word	0x0000f030


	//   ....[92]....
        /*061c*/ 	.word	0x0000f050


	//   ....[93]....
        /*0620*/ 	.word	0x0000f080


	//   ....[94]....
        /*0624*/ 	.word	0x0000f0b0


	//   ....[95]....
        /*0628*/ 	.word	0x0000f0e0


	//   ....[96]....
        /*062c*/ 	.word	0x0000f110


	//   ....[97]....
        /*0630*/ 	.word	0x0000fa80


	//   ....[98]....
        /*0634*/ 	.word	0x0000fac0


	//   ....[99]....
        /*0638*/ 	.word	0x0000faf0


	//   ....[100]....
        /*063c*/ 	.word	0x0000fb20


	//   ....[101]....
        /*0640*/ 	.word	0x000101f0


	//   ....[102]....
        /*0644*/ 	.word	0x00010210


	//   ....[103]....
        /*0648*/ 	.word	0x000102e0


	//   ....[104]....
        /*064c*/ 	.word	0x00010300


	//   ....[105]....
        /*0650*/ 	.word	0x000103c0


	//   ....[106]....
        /*0654*/ 	.word	0x000103e0


	//   ....[107]....
        /*0658*/ 	.word	0x000104b0


	//   ....[108]....
        /*065c*/ 	.word	0x000104d0


	//   ....[109]....
        /*0660*/ 	.word	0x00010860


	//   ....[110]....
        /*0664*/ 	.word	0x00010890


	//   ....[111]....
        /*0668*/ 	.word	0x00010cd0


	//   ....[112]....
        /*066c*/ 	.word	0x00010ce0


	//   ....[113]....
        /*0670*/ 	.word	0x000119f0


	//   ....[114]....
        /*0674*/ 	.word	0x00011a10


	//   ....[115]....
        /*0678*/ 	.word	0x00011ad0


	//   ....[116]....
        /*067c*/ 	.word	0x00011af0


	//   ....[117]....
        /*0680*/ 	.word	0x00011bb0


	//   ....[118]....
        /*0684*/ 	.word	0x00011bd0


	//   ....[119]....
        /*0688*/ 	.word	0x00011ca0


	//   ....[120]....
        /*068c*/ 	.word	0x00011cc0


	//   ....[121]....
        /*0690*/ 	.word	0x00011e10


	//   ....[122]....
        /*0694*/ 	.word	0x00011ff0


	//   ....[123]....
        /*0698*/ 	.word	0x00012020


	//   ....[124]....
        /*069c*/ 	.word	0x00012050


	//   ....[125]....
        /*06a0*/ 	.word	0x00012080


	//   ....[126]....
        /*06a4*/ 	.word	0x000120b0


	//   ....[127]....
        /*06a8*/ 	.word	0x00012100


	//   ....[128]....
        /*06ac*/ 	.word	0x00012280


	//   ....[129]....
        /*06b0*/ 	.word	0x000122b0


	//   ....[130]....
        /*06b4*/ 	.word	0x000122e0


	//   ....[131]....
        /*06b8*/ 	.word	0x00012310


	//   ....[132]....
        /*06bc*/ 	.word	0x00012340


	//   ....[133]....
        /*06c0*/ 	.word	0x00012370


	//   ....[134]....
        /*06c4*/ 	.word	0x00012420


	//   ....[135]....
        /*06c8*/ 	.word	0x00012480


	//   ....[136]....
        /*06cc*/ 	.word	0x00012490


	//   ....[137]....
        /*06d0*/ 	.word	0x000124e0


	//   ....[138]....
        /*06d4*/ 	.word	0x00014b30


	//   ....[139]....
        /*06d8*/ 	.word	0x00014b60


	//   ....[140]....
        /*06dc*/ 	.word	0x00014c20


	//   ....[141]....
        /*06e0*/ 	.word	0x00014c30


	//   ....[142]....
        /*06e4*/ 	.word	0x00014ca0


	//   ....[143]....
        /*06e8*/ 	.word	0x00014cb0


	//   ....[144]....
        /*06ec*/ 	.word	0x00014cc0


	//   ....[145]....
        /*06f0*/ 	.word	0x00014d30


	//   ....[146]....
        /*06f4*/ 	.word	0x00015070


	//   ....[147]....
        /*06f8*/ 	.word	0x000150a0


	//   ....[148]....
        /*06fc*/ 	.word	0x000150c0


	//   ....[149]....
        /*0700*/ 	.word	0x00015170


	//   ....[150]....
        /*0704*/ 	.word	0x00015190


	//   ....[151]....
        /*0708*/ 	.word	0x00015220


	//   ....[152]....
        /*070c*/ 	.word	0x00015230


	//   ....[153]....
        /*0710*/ 	.word	0x00015240


	//   ....[154]....
        /*0714*/ 	.word	0x00015a20


	//   ....[155]....
        /*0718*/ 	.word	0x00015a50


	//   ....[156]....
        /*071c*/ 	.word	0x00015a80


	//   ....[157]....
        /*0720*/ 	.word	0x00015b00


	//   ....[158]....
        /*0724*/ 	.word	0x00015b20


	//   ....[159]....
        /*0728*/ 	.word	0x00015bb0


	//   ....[160]....
        /*072c*/ 	.word	0x00015bd0


	//   ....[161]....
        /*0730*/ 	.word	0x00015be0


	//   ....[162]....
        /*0734*/ 	.word	0x00016350


	//   ....[163]....
        /*0738*/ 	.word	0x00016370


	//   ....[164]....
        /*073c*/ 	.word	0x000163e0


	//   ....[165]....
        /*0740*/ 	.word	0x000163f0


	//   ....[166]....
        /*0744*/ 	.word	0x00016440


	//   ....[167]....
        /*0748*/ 	.word	0x00016450


	//   ....[168]....
        /*074c*/ 	.word	0x00016460


	//   ....[169]....
        /*0750*/ 	.word	0x000164b0


	//   ....[170]....
        /*0754*/ 	.word	0x000167e0


	//   ....[171]....
        /*0758*/ 	.word	0x00016800


	//   ....[172]....
        /*075c*/ 	.word	0x00016810


	//   ....[173]....
        /*0760*/ 	.word	0x00016870


	//   ....[174]....
        /*0764*/ 	.word	0x00016880


	//   ....[175]....
        /*0768*/ 	.word	0x000168e0


	//   ....[176]....
        /*076c*/ 	.word	0x00016910


	//   ....[177]....
        /*0770*/ 	.word	0x00016950


	//   ....[178]....
        /*0774*/ 	.word	0x00017a40


	//   ....[179]....
        /*0778*/ 	.word	0x00017a70


	//   ....[180]....
        /*077c*/ 	.word	0x00017aa0


	//   ....[181]....
        /*0780*/ 	.word	0x00017ac0


	//   ....[182]....
        /*0784*/ 	.word	0x00017ae0


	//   ....[183]....
        /*0788*/ 	.word	0x00017b10


	//   ....[184]....
        /*078c*/ 	.word	0x00017b40


	//   ....[185]....
        /*0790*/ 	.word	0x00017b50


	//   ....[186]....
        /*0794*/ 	.word	0x00017cc0


	//   ....[187]....
        /*0798*/ 	.word	0x00017cf0


	//   ....[188]....
        /*079c*/ 	.word	0x00017d20


	//   ....[189]....
        /*07a0*/ 	.word	0x00017d60


	//   ....[190]....
        /*07a4*/ 	.word	0x00017d90


	//   ....[191]....
        /*07a8*/ 	.word	0x00017dc0


	//   ....[192]....
        /*07ac*/ 	.word	0x00017e40


	//   ....[193]....
        /*07b0*/ 	.word	0x00017e90


	//   ....[194]....
        /*07b4*/ 	.word	0x00017ea0


	//   ....[195]....
        /*07b8*/ 	.word	0x00017ee0


	//   ....[196]....
        /*07bc*/ 	.word	0x00018900


	//   ....[197]....
        /*07c0*/ 	.word	0x00018fd0


	//   ....[198]....
        /*07c4*/ 	.word	0x000190b0


	//   ....[199]....
        /*07c8*/ 	.word	0x00019190


	//   ....[200]....
        /*07cc*/ 	.word	0x000191f0


	//   ....[201]....
        /*07d0*/ 	.word	0x000192d0


	//   ....[202]....
        /*07d4*/ 	.word	0x00019330


	//   ....[203]....
        /*07d8*/ 	.word	0x00019410


	//   ....[204]....
        /*07dc*/ 	.word	0x00019470


	//   ....[205]....
        /*07e0*/ 	.word	0x00019550


	//   ....[206]....
        /*07e4*/ 	.word	0x00019680


	//   ....[207]....
        /*07e8*/ 	.word	0x00019750


	//   ....[208]....
        /*07ec*/ 	.word	0x00019860


	//   ....[209]....
        /*07f0*/ 	.word	0x00019920


	//   ....[210]....
        /*07f4*/ 	.word	0x00019980


	//   ....[211]....
        /*07f8*/ 	.word	0x00019a80


	//   ....[212]....
        /*07fc*/ 	.word	0x00019ae0


	//   ....[213]....
        /*0800*/ 	.word	0x00019bf0


	//   ....[214]....
        /*0804*/ 	.word	0x00019c90


	//   ....[215]....
        /*0808*/ 	.word	0x00019d00


	//   ....[216]....
        /*080c*/ 	.word	0x00019d60


	//   ....[217]....
        /*0810*/ 	.word	0x00019e50


	//   ....[218]....
        /*0814*/ 	.word	0x00019eb0


	//   ....[219]....
        /*0818*/ 	.word	0x00019fb0


	//   ....[220]....
        /*081c*/ 	.word	0x0001a010


	//   ....[221]....
        /*0820*/ 	.word	0x0001a0f0


	//   ....[222]....
        /*0824*/ 	.word	0x0001a220


	//   ....[223]....
        /*0828*/ 	.word	0x0001a2d0


	//   ....[224]....
        /*082c*/ 	.word	0x0001a330


	//   ....[225]....
        /*0830*/ 	.word	0x0001a3f0


	//   ....[226]....
        /*0834*/ 	.word	0x0001a450


	//   ....[227]....
        /*0838*/ 	.word	0x0001a510


	//   ....[228]....
        /*083c*/ 	.word	0x0001a570


	//   ....[229]....
        /*0840*/ 	.word	0x0001a630


	//   ....[230]....
        /*0844*/ 	.word	0x0001a720


	//   ....[231]....
        /*0848*/ 	.word	0x0001a7c0


	//   ....[232]....
        /*084c*/ 	.word	0x0001a820


	//   ....[233]....
        /*0850*/ 	.word	0x0001a8f0


	//   ....[234]....
        /*0854*/ 	.word	0x0001a950


	//   ....[235]....
        /*0858*/ 	.word	0x0001aa20


	//   ....[236]....
        /*085c*/ 	.word	0x0001aa80


	//   ....[237]....
        /*0860*/ 	.word	0x0001ab50


	//   ....[238]....
        /*0864*/ 	.word	0x0001adb0


	//----- nvinfo : EIATTR_REG_RECONFIG
	.align		4
.L_211:
        /*0868*/ 	.byte	0x01, 0x54
	.zero		2


	//----- nvinfo : EIATTR_SYSCALL_OFFSETS
	.align		4
        /*086c*/ 	.byte	0x04, 0x46
        /*086e*/ 	.short	(.L_213 - .L_212)


	//   ....[0]....
.L_212:
        /*0870*/ 	.word	0x00002330


	//   ....[1]....
        /*0874*/ 	.word	0x00014060


	//   ....[2]....
        /*0878*/ 	.word	0x000141d0


	//   ....[3]....
        /*087c*/ 	.word	0x00014320


	//   ....[4]....
        /*0880*/ 	.word	0x00014460


	//   ....[5]....
        /*0884*/ 	.word	0x00015610


	//----- nvinfo : EIATTR_MBARRIER_INSTR_OFFSETS
	.align		4
.L_213:
        /*0888*/ 	.byte	0x04, 0x39
        /*088a*/ 	.short	(.L_215 - .L_214)


	//   ....[0]....
.L_214:
        /*088c*/ 	.word	0x00000180
        /*0890*/ 	.word	0x000000ff
        /*0894*/ 	.word	0x00022800
        /*0898*/ 	.short	0x0100
        /*089a*/ 	.byte	0x08
	.zero		1


	//   ....[1]....
        /*089c*/ 	.word	0x00000190
        /*08a0*/ 	.word	0x000000ff
        /*08a4*/ 	.word	0x00022820
        /*08a8*/ 	.short	0x0100
        /*08aa*/ 	.byte	0x08
	.zero		1


	//   ....[2]....
        /*08ac*/ 	.word	0x00000280
        /*08b0*/ 	.word	0x000000ff
        /*08b4*/ 	.word	0x00022830
        /*08b8*/ 	.short	0x0100
        /*08ba*/ 	.byte	0x08
	.zero		1


	//   ....[3]....
        /*08bc*/ 	.word	0x00000290
        /*08c0*/ 	.word	0x000000ff
        /*08c4*/ 	.word	0x00022840
        /*08c8*/ 	.short	0x0100
        /*08ca*/ 	.byte	0x08
	.zero		1


	//   ....[4]....
        /*08cc*/ 	.word	0x000002a0
        /*08d0*/ 	.word	0x000000ff
        /*08d4*/ 	.word	0x00022838
        /*08d8*/ 	.short	0x0100
        /*08da*/ 	.byte	0x08
	.zero		1


	//   ....[5]....
        /*08dc*/ 	.word	0x000002b0
        /*08e0*/ 	.word	0x000000ff
        /*08e4*/ 	.word	0x00022848
        /*08e8*/ 	.short	0x0100
        /*08ea*/ 	.byte	0x08
	.zero		1


	//   ....[6]....
        /*08ec*/ 	.word	0x000003e0
        /*08f0*/ 	.word	0x000000ff
        /*08f4*/ 	.word	0x00022850
        /*08f8*/ 	.short	0x0100
        /*08fa*/ 	.byte	0x08
	.zero		1


	//   ....[7]....
        /*08fc*/ 	.word	0x000003f0
        /*0900*/ 	.word	0x000000ff
        /*0904*/ 	.word	0x00022860
        /*0908*/ 	.short	0x0100
        /*090a*/ 	.byte	0x08
	.zero		1


	//   ....[8]....
        /*090c*/ 	.word	0x00000400
        /*0910*/ 	.word	0x000000ff
        /*0914*/ 	.word	0x00022858
        /*0918*/ 	.short	0x0100
        /*091a*/ 	.byte	0x08
	.zero		1


	//   ....[9]....
        /*091c*/ 	.word	0x00000410
        /*0920*/ 	.word	0x000000ff
        /*0924*/ 	.word	0x00022868
        /*0928*/ 	.short	0x0100
        /*092a*/ 	.byte	0x08
	.zero		1


	//   ....[10]....
        /*092c*/ 	.word	0x00000500
        /*0930*/ 	.word	0x000000ff
        /*0934*/ 	.word	0x00022870
        /*0938*/ 	.short	0x0100
        /*093a*/ 	.byte	0x06
	.zero		1


	//   ....[11]....
        /*093c*/ 	.word	0x00000510
        /*0940*/ 	.word	0x000000ff
        /*0944*/ 	.word	0x00022880
        /*0948*/ 	.short	0x0100
        /*094a*/ 	.byte	0x06
	.zero		1


	//   ....[12]....
        /*094c*/ 	.word	0x00000520
        /*0950*/ 	.word	0x000000ff
        /*0954*/ 	.word	0x00022878
        /*0958*/ 	.short	0x0100
        /*095a*/ 	.byte	0x06
	.zero		1


	//   ....[13]....
        /*095c*/ 	.word	0x00000530
        /*0960*/ 	.word	0x000000ff
        /*0964*/ 	.word	0x00022888
        /*0968*/ 	.short	0x0100
        /*096a*/ 	.byte	0x06
	.zero		1


	//   ....[14]....
        /*096c*/ 	.word	0x00000660
        /*0970*/ 	.word	0x000000ff
        /*0974*/ 	.word	0x00022890
        /*0978*/ 	.short	0x0100
        /*097a*/ 	.byte	0x08
	.zero		1


	//   ....[15]....
        /*097c*/ 	.word	0x00000670
        /*0980*/ 	.word	0x000000ff
        /*0984*/ 	.word	0x000228a0
        /*0988*/ 	.short	0x0100
        /*098a*/ 	.byte	0x08
	.zero		1


	//   ....[16]....
        /*098c*/ 	.word	0x00000680
        /*0990*/ 	.word	0x000000ff
        /*0994*/ 	.word	0x00022898
        /*0998*/ 	.short	0x0100
        /*099a*/ 	.byte	0x08
	.zero		1


	//   ....[17]....
        /*099c*/ 	.word	0x00000690
        /*09a0*/ 	.word	0x000000ff
        /*09a4*/ 	.word	0x000228a8
        /*09a8*/ 	.short	0x0100
        /*09aa*/ 	.byte	0x08
	.zero		1


	//   ....[18]....
        /*09ac*/ 	.word	0x000007e0
        /*09b0*/ 	.word	0x000000ff
        /*09b4*/ 	.word	0x000228b0
        /*09b8*/ 	.short	0x0100
        /*09ba*/ 	.byte	0x08
	.zero		1


	//   ....[19]....
        /*09bc*/ 	.word	0x000007f0
        /*09c0*/ 	.word	0x000000ff
        /*09c4*/ 	.word	0x000228c0
        /*09c8*/ 	.short	0x0100
        /*09ca*/ 	.byte	0x08
	.zero		1


	//   ....[20]....
        /*09cc*/ 	.word	0x00000800
        /*09d0*/ 	.word	0x000000ff
        /*09d4*/ 	.word	0x000228b8
        /*09d8*/ 	.short	0x0100
        /*09da*/ 	.byte	0x08
	.zero		1


	//   ....[21]....
        /*09dc*/ 	.word	0x00000810
        /*09e0*/ 	.word	0x000000ff
        /*09e4*/ 	.word	0x000228c8
        /*09e8*/ 	.short	0x0100
        /*09ea*/ 	.byte	0x08
	.zero		1


	//   ....[22]....
        /*09ec*/ 	.word	0x000023b0
        /*09f0*/ 	.word	0x000000ff
        /*09f4*/ 	.word	0x00022800
        /*09f8*/ 	.short	0x010a
        /*09fa*/ 	.byte	0x24
	.zero		1


	//   ....[23]....
        /*09fc*/ 	.word	0x00002430
        /*0a00*/ 	.word	0x00000003
        /*0a04*/ 	.word	0x00022830
        /*0a08*/ 	.short	0x010a
        /*0a0a*/ 	.byte	0x3f
	.zero		1


	//   ....[24]....
        /*0a0c*/ 	.word	0x00002470
        /*0a10*/ 	.word	0x00000003
        /*0a14*/ 	.word	0x00022830
        /*0a18*/ 	.short	0x010a
        /*0a1a*/ 	.byte	0x3f
	.zero		1


	//   ....[25]....
        /*0a1c*/ 	.word	0x000028f0
        /*0a20*/ 	.word	0x000000ff
        /*0a24*/ 	.word	0x00000000
        /*0a28*/ 	.short	0x0101
        /*0a2a*/ 	.byte	0x06
	.zero		1


	//   ....[26]....
        /*0a2c*/ 	.word	0x000058c0
        /*0a30*/ 	.word	0x000000ff
        /*0a34*/ 	.word	0x00022830
        /*0a38*/ 	.short	0x010a
        /*0a3a*/ 	.byte	0x06
	.zero		1


	//   ....[27]....
        /*0a3c*/ 	.word	0x00005900
        /*0a40*/ 	.word	0x000000ff
        /*0a44*/ 	.word	0x00022830
        /*0a48*/ 	.short	0x010a
        /*0a4a*/ 	.byte	0x06
	.zero		1


	//   ....[28]....
        /*0a4c*/ 	.word	0x00005bd0
        /*0a50*/ 	.word	0x000000ff
        /*0a54*/ 	.word	0x00022850
        /*0a58*/ 	.short	0x010a
        /*0a5a*/ 	.byte	0x06
	.zero		1


	//   ....[29]....
        /*0a5c*/ 	.word	0x00005c10
        /*0a60*/ 	.word	0x000000ff
        /*0a64*/ 	.word	0x00022850
        /*0a68*/ 	.short	0x010a
        /*0a6a*/ 	.byte	0x06
	.zero		1


	//   ....[30]....
        /*0a6c*/ 	.word	0x00005ef0
        /*0a70*/ 	.word	0x000000ff
        /*0a74*/ 	.word	0x00000000
        /*0a78*/ 	.short	0x0101
        /*0a7a*/ 	.byte	0x06
	.zero		1


	//   ....[31]....
        /*0a7c*/ 	.word	0x000081c0
        /*0a80*/ 	.word	0x000000ff
        /*0a84*/ 	.word	0x00000000
        /*0a88*/ 	.short	0x0101
        /*0a8a*/ 	.byte	0x06
	.zero		1


	//   ....[32]....
        /*0a8c*/ 	.word	0x00008ae0
        /*0a90*/ 	.word	0x000000ff
        /*0a94*/ 	.word	0x00022830
        /*0a98*/ 	.short	0x010a
        /*0a9a*/ 	.byte	0x06
	.zero		1


	//   ....[33]....
        /*0a9c*/ 	.word	0x00008b20
        /*0aa0*/ 	.word	0x000000ff
        /*0aa4*/ 	.word	0x00022830
        /*0aa8*/ 	.short	0x010a
        /*0aaa*/ 	.byte	0x06
	.zero		1


	//   ....[34]....
        /*0aac*/ 	.word	0x00008df0
        /*0ab0*/ 	.word	0x000000ff
        /*0ab4*/ 	.word	0x00022850
        /*0ab8*/ 	.short	0x010a
        /*0aba*/ 	.byte	0x06
	.zero		1


	//   ....[35]....
        /*0abc*/ 	.word	0x00008e30
        /*0ac0*/ 	.word	0x000000ff
        /*0ac4*/ 	.word	0x00022850
        /*0ac8*/ 	.short	0x010a
        /*0aca*/ 	.byte	0x06
	.zero		1


	//   ....[36]....
        /*0acc*/ 	.word	0x00009130
        /*0ad0*/ 	.word	0x000000ff
        /*0ad4*/ 	.word	0x00000000
        /*0ad8*/ 	.short	0x0101
        /*0ada*/ 	.byte	0x06
	.zero		1


	//   ....[37]....
        /*0adc*/ 	.word	0x0000a2e0
        /*0ae0*/ 	.word	0x000000ff
        /*0ae4*/ 	.word	0x00000000
        /*0ae8*/ 	.short	0x0101
        /*0aea*/ 	.byte	0x06
	.zero		1


	//   ....[38]....
        /*0aec*/ 	.word	0x0000a9c0
        /*0af0*/ 	.word	0x000000ff
        /*0af4*/ 	.word	0x00022830
        /*0af8*/ 	.short	0x010a
        /*0afa*/ 	.byte	0x06
	.zero		1


	//   ....[39]....
        /*0afc*/ 	.word	0x0000aa00
        /*0b00*/ 	.word	0x000000ff
        /*0b04*/ 	.word	0x00022830
        /*0b08*/ 	.short	0x010a
        /*0b0a*/ 	.byte	0x06
	.zero		1


	//   ....[40]....
        /*0b0c*/ 	.word	0x0000aca0
        /*0b10*/ 	.word	0x000000ff
        /*0b14*/ 	.word	0x00022850
        /*0b18*/ 	.short	0x010a
        /*0b1a*/ 	.byte	0x06
	.zero		1


	//   ....[41]....
        /*0b1c*/ 	.word	0x0000ace0
        /*0b20*/ 	.word	0x000000ff
        /*0b24*/ 	.word	0x00022850
        /*0b28*/ 	.short	0x010a
        /*0b2a*/ 	.byte	0x06
	.zero		1


	//   ....[42]....
        /*0b2c*/ 	.word	0x0000afc0
        /*0b30*/ 	.word	0x000000ff
        /*0b34*/ 	.word	0x00000000
        /*0b38*/ 	.short	0x0101
        /*0b3a*/ 	.byte	0x06
	.zero		1


	//   ....[43]....
        /*0b3c*/ 	.word	0x0000d290
        /*0b40*/ 	.word	0x000000ff
        /*0b44*/ 	.word	0x00000000
        /*0b48*/ 	.short	0x0101
        /*0b4a*/ 	.byte	0x06
	.zero		1


	//   ....[44]....
        /*0b4c*/ 	.word	0x0000d880
        /*0b50*/ 	.word	0x000000ff
        /*0b54*/ 	.word	0x00022850
        /*0b58*/ 	.short	0x010a
        /*0b5a*/ 	.byte	0x09
	.zero		1


	//   ....[45]....
        /*0b5c*/ 	.word	0x0000d8c0
        /*0b60*/ 	.word	0x000000ff
        /*0b64*/ 	.word	0x00022850
        /*0b68*/ 	.short	0x010a
        /*0b6a*/ 	.byte	0x09
	.zero		1


	//   ....[46]....
        /*0b6c*/ 	.word	0x0000dea0
        /*0b70*/ 	.word	0x000000ff
        /*0b74*/ 	.word	0x00000000
        /*0b78*/ 	.short	0x0101
        /*0b7a*/ 	.byte	0x04
	.zero		1


	//   ....[47]....
        /*0b7c*/ 	.word	0x000101e0
        /*0b80*/ 	.word	0x00000003
        /*0b84*/ 	.word	0x00000000
        /*0b88*/ 	.short	0x0101
        /*0b8a*/ 	.byte	0x3f
	.zero		1


	//   ....[48]....
        /*0b8c*/ 	.word	0x00010880
        /*0b90*/ 	.word	0x00000002
        /*0b94*/ 	.word	0x00000000
        /*0b98*/ 	.short	0x0101
        /*0b9a*/ 	.byte	0x3f
	.zero		1


	//   ....[49]....
        /*0b9c*/ 	.word	0x00014940
        /*0ba0*/ 	.word	0x00000000
        /*0ba4*/ 	.word	0x00022880
        /*0ba8*/ 	.short	0x010a
        /*0baa*/ 	.byte	0x3f
	.zero		1


	//   ....[50]....
        /*0bac*/ 	.word	0x00014df0
        /*0bb0*/ 	.word	0x00000000
        /*0bb4*/ 	.word	0x00022870
        /*0bb8*/ 	.short	0x0107
        /*0bba*/ 	.byte	0x3f
	.zero		1


	//   ....[51]....
        /*0bbc*/ 	.word	0x00014eb0
        /*0bc0*/ 	.word	0x00000000
        /*0bc4*/ 	.word	0x00022870
        /*0bc8*/ 	.short	0x0101
        /*0bca*/ 	.byte	0x3f
	.zero		1


	//   ....[52]....
        /*0bcc*/ 	.word	0x00014ee0
        /*0bd0*/ 	.word	0x00000000
        /*0bd4*/ 	.word	0x00022840
        /*0bd8*/ 	.short	0x010a
        /*0bda*/ 	.byte	0x3f
	.zero		1


	//   ....[53]....
        /*0bdc*/ 	.word	0x00015390
        /*0be0*/ 	.word	0x00000000
        /*0be4*/ 	.word	0x00022830
        /*0be8*/ 	.short	0x0107
        /*0bea*/ 	.byte	0x3f
	.zero		1


	//   ....[54]....
        /*0bec*/ 	.word	0x00015450
        /*0bf0*/ 	.word	0x00000000
        /*0bf4*/ 	.word	0x00022830
        /*0bf8*/ 	.short	0x0101
        /*0bfa*/ 	.byte	0x3f
	.zero		1


	//   ....[55]....
        /*0bfc*/ 	.word	0x00015d20
        /*0c00*/ 	.word	0x00000010
        /*0c04*/ 	.word	0x00022800
        /*0c08*/ 	.short	0x0107
        /*0c0a*/ 	.byte	0x3f
	.zero		1


	//   ....[56]....
        /*0c0c*/ 	.word	0x00015e30
        /*0c10*/ 	.word	0x00000010
        /*0c14*/ 	.word	0x00022800
        /*0c18*/ 	.short	0x0101
        /*0c1a*/ 	.byte	0x3f
	.zero		1


	//   ....[57]....
        /*0c1c*/ 	.word	0x00015e50
        /*0c20*/ 	.word	0x00000010
        /*0c24*/ 	.word	0x00022820
        /*0c28*/ 	.short	0x010a
        /*0c2a*/ 	.byte	0x3f
	.zero		1


	//   ....[58]....
        /*0c2c*/ 	.word	0x00016190
        /*0c30*/ 	.word	0x00000000
        /*0c34*/ 	.word	0x00022880
        /*0c38*/ 	.short	0x010a
        /*0c3a*/ 	.byte	0x3f
	.zero		1


	//   ....[59]....
        /*0c3c*/ 	.word	0x00016540
        /*0c40*/ 	.word	0x00000000
        /*0c44*/ 	.word	0x00022870
        /*0c48*/ 	.short	0x0107
        /*0c4a*/ 	.byte	0x3f
	.zero		1


	//   ....[60]....
        /*0c4c*/ 	.word	0x00016600
        /*0c50*/ 	.word	0x00000000
        /*0c54*/ 	.word	0x00022870
        /*0c58*/ 	.short	0x0101
        /*0c5a*/ 	.byte	0x3f
	.zero		1


	//   ....[61]....
        /*0c5c*/ 	.word	0x00016630
        /*0c60*/ 	.word	0x00000000
        /*0c64*/ 	.word	0x00022840
        /*0c68*/ 	.short	0x010a
        /*0c6a*/ 	.byte	0x3f
	.zero		1


	//   ....[62]....
        /*0c6c*/ 	.word	0x000169f0
        /*0c70*/ 	.word	0x00000000
        /*0c74*/ 	.word	0x00022830
        /*0c78*/ 	.short	0x0107
        /*0c7a*/ 	.byte	0x3f
	.zero		1


	//   ....[63]....
        /*0c7c*/ 	.word	0x00016ab0
        /*0c80*/ 	.word	0x00000000
        /*0c84*/ 	.word	0x00022830
        /*0c88*/ 	.short	0x0101
        /*0c8a*/ 	.byte	0x3f
	.zero		1


	//   ....[64]....
        /*0c8c*/ 	.word	0x00016b40
        /*0c90*/ 	.word	0x00000000
        /*0c94*/ 	.word	0x00022870
        /*0c98*/ 	.short	0x010a
        /*0c9a*/ 	.byte	0x3f
	.zero		1


	//   ....[65]....
        /*0c9c*/ 	.word	0x00016bd0
        /*0ca0*/ 	.word	0x00000000
        /*0ca4*/ 	.word	0x00022860
        /*0ca8*/ 	.short	0x010a
        /*0caa*/ 	.byte	0x3f
	.zero		1


	//   ....[66]....
        /*0cac*/ 	.word	0x00017030
        /*0cb0*/ 	.word	0x00000000
        /*0cb4*/ 	.word	0x00022850
        /*0cb8*/ 	.short	0x0101
        /*0cba*/ 	.byte	0x3f
	.zero		1


	//   ....[67]....
        /*0cbc*/ 	.word	0x000170b0
        /*0cc0*/ 	.word	0x00000000
        /*0cc4*/ 	.word	0x00000000
        /*0cc8*/ 	.short	0x0101
        /*0cca*/ 	.byte	0x3f
	.zero		1


	//   ....[68]....
        /*0ccc*/ 	.word	0x00017270
        /*0cd0*/ 	.word	0x00000012
        /*0cd4*/ 	.word	0x00022870
        /*0cd8*/ 	.short	0x010a
        /*0cda*/ 	.byte	0x3f
	.zero		1


	//   ....[69]....
        /*0cdc*/ 	.word	0x000172f0
        /*0ce0*/ 	.word	0x00000012
        /*0ce4*/ 	.word	0x00022860
        /*0ce8*/ 	.short	0x010a
        /*0cea*/ 	.byte	0x3f
	.zero		1


	//   ....[70]....
        /*0cec*/ 	.word	0x00017760
        /*0cf0*/ 	.word	0x00000012
        /*0cf4*/ 	.word	0x00022850
        /*0cf8*/ 	.short	0x0101
        /*0cfa*/ 	.byte	0x3f
	.zero		1


	//   ....[71]....
        /*0cfc*/ 	.word	0x000177e0
        /*0d00*/ 	.word	0x00000012
        /*0d04*/ 	.word	0x00000000
        /*0d08*/ 	.short	0x0101
        /*0d0a*/ 	.byte	0x3f
	.zero		1


	//   ....[72]....
        /*0d0c*/ 	.word	0x00018880
        /*0d10*/ 	.word	0x00000005
        /*0d14*/ 	.word	0x00022820
        /*0d18*/ 	.short	0x010a
        /*0d1a*/ 	.byte	0x3f
	.zero		1


	//   ....[73]....
        /*0d1c*/ 	.word	0x00018a00
        /*0d20*/ 	.word	0x00000003
        /*0d24*/ 	.word	0x00022840
        /*0d28*/ 	.short	0x010a
        /*0d2a*/ 	.byte	0x3f
	.zero		1


	//   ....[74]....
        /*0d2c*/ 	.word	0x00018aa0
        /*0d30*/ 	.word	0x00000013
        /*0d34*/ 	.word	0x00022840
        /*0d38*/ 	.short	0x010a
        /*0d3a*/ 	.byte	0x3f
	.zero		1


	//   ....[75]....
        /*0d3c*/ 	.word	0x00018ae0
        /*0d40*/ 	.word	0x00000003
        /*0d44*/ 	.word	0x00022860
        /*0d48*/ 	.short	0x010a
        /*0d4a*/ 	.byte	0x3f
	.zero		1


	//   ....[76]....
        /*0d4c*/ 	.word	0x00018b20
        /*0d50*/ 	.word	0x00000013
        /*0d54*/ 	.word	0x00022860
        /*0d58*/ 	.short	0x010a
        /*0d5a*/ 	.byte	0x3f
	.zero		1


	//   ....[77]....
        /*0d5c*/ 	.word	0x00018b60
        /*0d60*/ 	.word	0x00000003
        /*0d64*/ 	.word	0x00022880
        /*0d68*/ 	.short	0x010a
        /*0d6a*/ 	.byte	0x3f
	.zero		1


	//   ....[78]....
        /*0d6c*/ 	.word	0x00018ba0
        /*0d70*/ 	.word	0x00000013
        /*0d74*/ 	.word	0x00022880
        /*0d78*/ 	.short	0x010a
        /*0d7a*/ 	.byte	0x3f
	.zero		1


	//   ....[79]....
        /*0d7c*/ 	.word	0x00018c10
        /*0d80*/ 	.word	0x00000003
        /*0d84*/ 	.word	0x00022800
        /*0d88*/ 	.short	0x010a
        /*0d8a*/ 	.byte	0x3f
	.zero		1


	//   ....[80]....
        /*0d8c*/ 	.word	0x00018c60
        /*0d90*/ 	.word	0x00000003
        /*0d94*/ 	.word	0x00022830
        /*0d98*/ 	.short	0x010a
        /*0d9a*/ 	.byte	0x3f
	.zero		1


	//   ....[81]....
        /*0d9c*/ 	.word	0x00018cc0
        /*0da0*/ 	.word	0x00000004
        /*0da4*/ 	.word	0x00022830
        /*0da8*/ 	.short	0x010a
        /*0daa*/ 	.byte	0x3f
	.zero		1


	//   ....[82]....
        /*0dac*/ 	.word	0x00018d20
        /*0db0*/ 	.word	0x00000004
        /*0db4*/ 	.word	0x00022850
        /*0db8*/ 	.short	0x010a
        /*0dba*/ 	.byte	0x3f
	.zero		1


	//   ....[83]....
        /*0dbc*/ 	.word	0x00018d80
        /*0dc0*/ 	.word	0x00000004
        /*0dc4*/ 	.word	0x00022830
        /*0dc8*/ 	.short	0x010a
        /*0dca*/ 	.byte	0x3f
	.zero		1


	//   ....[84]....
        /*0dcc*/ 	.word	0x00018de0
        /*0dd0*/ 	.word	0x00000004
        /*0dd4*/ 	.word	0x00022850
        /*0dd8*/ 	.short	0x010a
        /*0dda*/ 	.byte	0x3f
	.zero		1


	//   ....[85]....
        /*0ddc*/ 	.word	0x00018e40
        /*0de0*/ 	.word	0x00000004
        /*0de4*/ 	.word	0x00022830
        /*0de8*/ 	.short	0x010a
        /*0dea*/ 	.byte	0x3f
	.zero		1


	//   ....[86]....
        /*0dec*/ 	.word	0x00018ea0
        /*0df0*/ 	.word	0x00000004
        /*0df4*/ 	.word	0x00022850
        /*0df8*/ 	.short	0x010a
        /*0dfa*/ 	.byte	0x3f
	.zero		1


	//   ....[87]....
        /*0dfc*/ 	.word	0x00018f00
        /*0e00*/ 	.word	0x00000006
        /*0e04*/ 	.word	0x00022850
        /*0e08*/ 	.short	0x010a
        /*0e0a*/ 	.byte	0x3f
	.zero		1


	//   ....[88]....
        /*0e0c*/ 	.word	0x00019000
        /*0e10*/ 	.word	0x00000000
        /*0e14*/ 	.word	0x00022880
        /*0e18*/ 	.short	0x010a
        /*0e1a*/ 	.byte	0x3f
	.zero		1


	//   ....[89]....
        /*0e1c*/ 	.word	0x000195d0
        /*0e20*/ 	.word	0x00000000
        /*0e24*/ 	.word	0x00022840
        /*0e28*/ 	.short	0x010a
        /*0e2a*/ 	.byte	0x3f
	.zero		1


	//   ....[90]....
        /*0e2c*/ 	.word	0x0001a120
        /*0e30*/ 	.word	0x00000010
        /*0e34*/ 	.word	0x00022820
        /*0e38*/ 	.short	0x010a
        /*0e3a*/ 	.byte	0x3f
	.zero		1


	//   ....[91]....
        /*0e3c*/ 	.word	0x0001a170
        /*0e40*/ 	.word	0x00000000
        /*0e44*/ 	.word	0x00022880
        /*0e48*/ 	.short	0x010a
        /*0e4a*/ 	.byte	0x3f
	.zero		1


	//   ....[92]....
        /*0e4c*/ 	.word	0x0001a670
        /*0e50*/ 	.word	0x00000000
        /*0e54*/ 	.word	0x00022840
        /*0e58*/ 	.short	0x010a
        /*0e5a*/ 	.byte	0x3f
	.zero		1


	//   ....[93]....
        /*0e5c*/ 	.word	0x0001ab90
        /*0e60*/ 	.word	0x00000000
        /*0e64*/ 	.word	0x00022870
        /*0e68*/ 	.short	0x010a
        /*0e6a*/ 	.byte	0x3f
	.zero		1


	//   ....[94]....
        /*0e6c*/ 	.word	0x0001abe0
        /*0e70*/ 	.word	0x00000000
        /*0e74*/ 	.word	0x00022860
        /*0e78*/ 	.short	0x010a
        /*0e7a*/ 	.byte	0x3f
	.zero		1


	//   ....[95]....
        /*0e7c*/ 	.word	0x0001ac30
        /*0e80*/ 	.word	0x00000012
        /*0e84*/ 	.word	0x00022870
        /*0e88*/ 	.short	0x010a
        /*0e8a*/ 	.byte	0x3f
	.zero		1


	//   ....[96]....
        /*0e8c*/ 	.word	0x0001ac80
        /*0e90*/ 	.word	0x00000012
        /*0e94*/ 	.word	0x00022860
        /*0e98*/ 	.short	0x010a
        /*0e9a*/ 	.byte	0x3f
	.zero		1


	//   ....[97]....
        /*0e9c*/ 	.word	0x0001acd0
        /*0ea0*/ 	.word	0x00000005
        /*0ea4*/ 	.word	0x00022820
        /*0ea8*/ 	.short	0x010a
        /*0eaa*/ 	.byte	0x3f
	.zero		1


	//   ....[98]....
        /*0eac*/ 	.word	0x0001ae70
        /*0eb0*/ 	.word	0x00000003
        /*0eb4*/ 	.word	0x00022840
        /*0eb8*/ 	.short	0x010a
        /*0eba*/ 	.byte	0x3f
	.zero		1


	//   ....[99]....
        /*0ebc*/ 	.word	0x0001aec0
        /*0ec0*/ 	.word	0x00000013
        /*0ec4*/ 	.word	0x00022840
        /*0ec8*/ 	.short	0x010a
        /*0eca*/ 	.byte	0x3f
	.zero		1


	//   ....[100]....
        /*0ecc*/ 	.word	0x0001af10
        /*0ed0*/ 	.word	0x00000003
        /*0ed4*/ 	.word	0x00022860
        /*0ed8*/ 	.short	0x010a
        /*0eda*/ 	.byte	0x3f
	.zero		1


	//   ....[101]....
        /*0edc*/ 	.word	0x0001af60
        /*0ee0*/ 	.word	0x00000013
        /*0ee4*/ 	.word	0x00022860
        /*0ee8*/ 	.short	0x010a
        /*0eea*/ 	.byte	0x3f
	.zero		1


	//   ....[102]....
        /*0eec*/ 	.word	0x0001afb0
        /*0ef0*/ 	.word	0x00000003
        /*0ef4*/ 	.word	0x00022880
        /*0ef8*/ 	.short	0x010a
        /*0efa*/ 	.byte	0x3f
	.zero		1


	//----- nvinfo : EIATTR_NUM_MBARRIERS
	.align		4
.L_215:
        /*0efc*/ 	.byte	0x03, 0x38
        /*0efe*/ 	.short	0x0016


	//----- nvinfo : EIATTR_EXIT_INSTR_OFFSETS
	.align		4
        /*0f00*/ 	.byte	0x04, 0x1c
        /*0f02*/ 	.short	(.L_217 - .L_216)


	//   ....[0]....
.L_216:
        /*0f04*/ 	.word	0x000009c0


	//   ....[1]....
        /*0f08*/ 	.word	0x00011dc0


	//   ....[2]....
        /*0f0c*/ 	.word	0x00018bf0


	//----- nvinfo : EIATTR_MAX_THREADS
	.align		4
.L_217:
        /*0f10*/ 	.byte	0x04, 0x05
        /*0f12*/ 	.short	(.L_219 - .L_218)
.L_218:
        /*0f14*/ 	.word	0x00000180
        /*0f18*/ 	.word	0x00000001
        /*0f1c*/ 	.word	0x00000001


	//----- nvinfo : EIATTR_CRS_STACK_SIZE
	.align		4
.L_219:
        /*0f20*/ 	.byte	0x04, 0x1e
        /*0f22*/ 	.short	(.L_221 - .L_220)
.L_220:
        /*0f24*/ 	.word	0x00000000


	//----- nvinfo : EIATTR_CBANK_PARAM_SIZE
	.align		4
.L_221:
        /*0f28*/ 	.byte	0x03, 0x19
        /*0f2a*/ 	.short	0x0af0


	//----- nvinfo : EIATTR_PARAM_CBANK
	.align		4
        /*0f2c*/ 	.byte	0x04, 0x0a
        /*0f2e*/ 	.short	(.L_223 - .L_222)
	.align		4
.L_222:
        /*0f30*/ 	.word	index@(.nv.constant0._ZN7cutlass13device_kernelIN5flash11enable_sm90INS1_16FlashAttnFwdSm90INS1_25CollectiveMainloopFwdSm90ILi2EN4cute5tupleIJNS5_1CILi1EEES8_S8_EEENS6_IJNS7_ILi128EEESA_NS7_ILi192EEEEEELi128ENS_12float_e4m3_tEfNS_4arch4Sm90ELb0ELb1ELb0ELb1ELb1ELb0ELb0ELb1ELb1ELb1ELb1ELb0EEENS1_21CollectiveEpilogueFwdINS6_IJSA_SA_SA_EEES9_NS_10bfloat16_tESF_Li256ELb1ELb1ELb1ELb1EEENS1_36VarlenDynamicPersistentTileSchedulerILi128ELi128ELi256ELi128ELb1ELb1ELb1ELb1ELb0ELb1EEEEEEEEEvNT_6ParamsE)
        /*0f34*/ 	.short	0x0210
        /*0f36*/ 	.short	0x0af0


	//----- nvinfo : EIATTR_SW_WAR
	.align		4
.L_223:
        /*0f38*/ 	.byte	0x04, 0x36
        /*0f3a*/ 	.short	(.L_225 - .L_224)
.L_224:
        /*0f3c*/ 	.word	0x00000008
.L_225:


//--------------------- .nv.info._ZN7cutlass13device_kernelIN5flash11enable_sm90INS1_16FlashAttnFwdSm90INS1_25CollectiveMainloopFwdSm90ILi2EN4cute5tupleIJNS5_1CILi1EEES8_S8_EEENS6_IJNS7_ILi128EEESA_NS7_ILi192EEEEEELi128ENS_12float_e4m3_tEfNS_4arch4Sm90ELb0ELb1ELb0ELb1ELb1ELb1ELb0ELb1ELb1ELb1ELb1ELb0EEENS1_21CollectiveEpilogueFwdINS6_IJSA_SA_SA_EEES9_NS_10bfloat16_tESF_Li256ELb1ELb1ELb1ELb1EEENS1_36VarlenDynamicPersistentTileSchedulerILi128ELi128ELi256ELi128ELb1ELb1ELb1ELb1ELb0ELb1EEEEEEEEEvNT_6ParamsE --------------------------
	.section	.nv.info._ZN7cutlass13device_kernelIN5flash11enable_sm90INS1_16FlashAttnFwdSm90INS1_25CollectiveMainloopFwdSm90ILi2EN4cute5tupleIJNS5_1CILi1EEES8_S8_EEENS6_IJNS7_ILi128EEESA_NS7_ILi192EEEEEELi128ENS_12float_e4m3_tEfNS_4arch4Sm90ELb0ELb1ELb0ELb1ELb1ELb1ELb0ELb1ELb1ELb1ELb1ELb0EEENS1_21CollectiveEpilogueFwdINS6_IJSA_SA_SA_EEES9_NS_10bfloat16_tESF_Li256ELb1ELb1ELb1ELb1EEENS1_36VarlenDynamicPersistentTileSchedulerILi128ELi128ELi256ELi128ELb1ELb1ELb1ELb1ELb0ELb1EEEEEEEEEvNT_6ParamsE,"",@"SHT_CUDA_INFO"
	.sectionflags	@""
	.align	4


	//----- nvinfo : EIATTR_CUDA_API_VERSION
	.align		4
        /*0000*/ 	.byte	0x04, 0x37
        /*0002*/ 	.short	(.L_227 - .L_226)
.L_226:
        /*0004*/ 	.word	0x00000082


	//----- nvinfo : EIATTR_KPARAM_INFO
	.align		4
.L_227:
        /*0008*/ 	.byte	0x04, 0x17
        /*000a*/ 	.short	(.L_229 - .L_228)
.L_228:
        /*000c*/ 	.word	0x00000000
        /*0010*/ 	.short	0x0000
        /*0012*/ 	.short	0x0070
        /*0014*/ 	.byte	0x00, 0xf0, 0x01, 0x2a


	//----- nvinfo : EIATTR_SPARSE_MMA_MASK
	.align		4
.L_229:
        /*0018*/ 	.byte	0x03, 0x50
        /*001a*/ 	.short	0x0000


	//----- nvinfo : EIATTR_MAXREG_COUNT
	.align		4
        /*001c*/ 	.byte	0x03, 0x1b
        /*001e*/ 	.short	0x00a8


	//----- nvinfo : EIATTR_NUM_BARRIERS
	.align		4
        /*0020*/ 	.byte	0x02, 0x4c
        /*0022*/ 	.byte	0x10
	.zero		1


	//----- nvinfo : EIATTR_EXTERNS
	.align		4
        /*0024*/ 	.byte	0x04, 0x0f
        /*0026*/ 	.short	(.L_231 - .L_230)


	//   ....[0]....
	.align		4
.L_230:
        /*0028*/ 	.word	index@(__assertfail)


	//----- nvinfo : EIATTR_ANNOTATIONS
	.align		4
.L_231:
        /*002c*/ 	.byte	0x04, 0x55
        /*002e*/ 	.short	(.L_233 - .L_232)


	//   ....[0]....
.L_232:
        /* <DEDUP_REMOVED lines=32> */


	//----- nvinfo : EIATTR_MERCURY_ISA_VERSION
	.align		4
.L_233:
        /*0218*/ 	.byte	0x03, 0x5f
        /*021a*/ 	.short	0x0101


	//----- nvinfo : EIATTR_UNUSED_LOAD_BYTE_OFFSET
	.align		4
        /*021c*/ 	.byte	0x04, 0x44
        /*021e*/ 	.short	(.L_235 - .L_234)


	//   ....[0]....
.L_234:
        /*0220*/ 	.word	0x00000aa0
        /*0224*/ 	.word	0x0000fff0


	//   ....[1]....
        /*0228*/ 	.word	0x0001e090
        /*022c*/ 	.word	0x0000fff0


	//----- nvinfo : EIATTR_INT_WARP_WIDE_INSTR_OFFSETS
	.align		4
.L_235:
        /*0230*/ 	.byte	0x04, 0x31
        /*0232*/ 	.short	(.L_237 - .L_236)


	//   ....[0]....
.L_236:
        /*0234*/ 	.word	0x00000130


	//   ....[1]....
        /*0238*/ 	.word	0x00000170


	//   ....[2]....
        /*023c*/ 	.word	0x000001e0


	//   ....[3]....
        /*0240*/ 	.word	0x00025800


	//   ....[4]....
        /*0244*/ 	.word	0x00025890


	//   ....[5]....
        /*0248*/ 	.word	0x00028b60


	//   ....[6]....
        /*024c*/ 	.word	0x00028bf0


	//----- nvinfo : EIATTR_COOP_GROUP_MASK_REGIDS
	.align		4
.L_237:
        /*0250*/ 	.byte	0x04, 0x29
        /*0252*/ 	.short	(.L_239 - .L_238)


	//   ....[0]....
.L_238:
        /*0254*/ 	.word	0xffffffff


	//   ....[1]....
        /*0258*/ 	.word	0xffffffff


	//   ....[2]....
        /*025c*/ 	.word	0xffffffff


	//   ....[3]....
        /*0260*/ 	.word	0xffffffff


	//   ....[4]....
        /*0264*/ 	.word	0xffffffff


	//   ....[5]....
        /*0268*/ 	.word	0xffffffff


	//   ....[6]....
        /*026c*/ 	.word	0xffffffff


	//   ....[7]....
        /*0270*/ 	.word	0xffffffff


	//   ....[8]....
        /*0274*/ 	.word	0xffffffff


	//   ....[9]....
        /*0278*/ 	.word	0xffffffff


	//   ....[10]....
        /*027c*/ 	.word	0xffffffff


	//   ....[11]....
        /*0280*/ 	.word	0xffffffff


	//   ....[12]....
        /*0284*/ 	.word	0xffffffff


	//   ....[13]....
        /*0288*/ 	.word	0xffffffff


	//   ....[14]....
        /*028c*/ 	.word	0xffffffff


	//   ....[15]....
        /*0290*/ 	.word	0xffffffff


	//   ....[16]....
        /*0294*/ 	.word	0xffffffff


	//   ....[17]....
        /*0298*/ 	.word	0xffffffff


	//   ....[18]....
        /*029c*/ 	.word	0xffffffff


	//   ....[19]....
        /*02a0*/ 	.word	0xffffffff


	//   ....[20]....
        /*02a4*/ 	.word	0xffffffff


	//   ....[21]....
        /*02a8*/ 	.word	0xffffffff


	//   ....[22]....
        /*02ac*/ 	.word	0xffffffff


	//   ....[23]....
        /*02b0*/ 	.word	0xffffffff


	//   ....[24]....
        /*02b4*/ 	.word	0xffffffff


	//   ....[25]....
        /*02b8*/ 	.word	0xffffffff


	//   ....[26]....
        /*02bc*/ 	.word	0xffffffff


	//   ....[27]....
        /*02c0*/ 	.word	0xffffffff


	//   ....[28]....
        /*02c4*/ 	.word	0xffffffff


	//   ....[29]....
        /*02c8*/ 	.word	0xffffffff


	//   ....[30]....
        /*02cc*/ 	.word	0xffffffff


	//   ....[31]....
        /*02d0*/ 	.word	0xffffffff


	//   ....[32]....
        /*02d4*/ 	.word	0xffffffff


	//   ....[33]....
        /*02d8*/ 	.word	0xffffffff


	//   ....[34]....
        /*02dc*/ 	.word	0xffffffff


	//   ....[35]....
        /*02e0*/ 	.word	0xffffffff


	//   ....[36]....
        /*02e4*/ 	.word	0xffffffff


	//   ....[37]....
        /*02e8*/ 	.word	0xffffffff


	//   ....[38]....
        /*02ec*/ 	.word	0xffffffff


	//   ....[39]....
        /*02f0*/ 	.word	0xffffffff


	//   ....[40]....
        /*02f4*/ 	.word	0xffffffff


	//   ....[41]....
        /*02f8*/ 	.word	0xffffffff


	//   ....[42]....
        /*02fc*/ 	.word	0xffffffff


	//   ....[43]....
        /*0300*/ 	.word	0xffffffff


	//   ....[44]....
        /*0304*/ 	.word	0xffffffff


	//   ....[45]....
        /*0308*/ 	.word	0xffffffff


	//   ....[46]....
        /*030c*/ 	.word	0xffffffff


	//   ....[47]....
        /*0310*/ 	.word	0xffffffff


	//   ....[48]....
        /*0314*/ 	.word	0xffffffff


	//   ....[49]....
        /*0318*/ 	.word	0xffffffff


	//   ....[50]....
        /*031c*/ 	.word	0xffffffff


	//   ....[51]....
        /*0320*/ 	.word	0xffffffff


	//   ....[52]....
        /*0324*/ 	.word	0xffffffff


	//   ....[53]....
        /*0328*/ 	.word	0xffffffff


	//   ....[54]....
        /*032c*/ 	.word	0xffffffff


	//   ....[55]....
        /*0330*/ 	.word	0xffffffff


	//   ....[56]....
        /*0334*/ 	.word	0xffffffff


	//   ....[57]....
        /*0338*/ 	.word	0xffffffff


	//   ....[58]....
        /*033c*/ 	.word	0xffffffff


	//   ....[59]....
        /*0340*/ 	.word	0xffffffff


	//   ....[60]....
        /*0344*/ 	.word	0xffffffff


	//   ....[61]....
        /*0348*/ 	.word	0xffffffff


	//   ....[62]....
        /*034c*/ 	.word	0xffffffff


	//   ....[63]....
        /*0350*/ 	.word	0xffffffff


	//   ....[64]....
        /*0354*/ 	.word	0xffffffff


	//   ....[65]....
        /*0358*/ 	.word	0xffffffff


	//   ....[66]....
        /*035c*/ 	.word	0xffffffff


	//   ....[67]....
        /*0360*/ 	.word	0xffffffff


	//   ....[68]....
        /*0364*/ 	.word	0xffffffff


	//   ....[69]....
        /*0368*/ 	.word	0xffffffff


	//   ....[70]....
        /*036c*/ 	.word	0xffffffff


	//   ....[71]....
        /*0370*/ 	.word	0xffffffff


	//   ....[72]....
        /*0374*/ 	.word	0xffffffff


	//   ....[73]....
        /*0378*/ 	.word	0xffffffff


	//   ....[74]....
        /*037c*/ 	.word	0xffffffff


	//   ....[75]....
        /*0380*/ 	.word	0xffffffff


	//   ....[76]....
        /*0384*/ 	.word	0xffffffff


	//   ....[77]....
        /*0388*/ 	.word	0xffffffff


	//   ....[78]....
        /*038c*/ 	.word	0xffffffff


	//   ....[79]....
        /*0390*/ 	.word	0xffffffff


	//   ....[80]....
        /*0394*/ 	.word	0xffffffff


	//   ....[81]....
        /*0398*/ 	.word	0xffffffff


	//   ....[82]....
        /*039c*/ 	.word	0xffffffff


	//   ....[83]....
        /*03a0*/ 	.word	0xffffffff


	//   ....[84]....
        /*03a4*/ 	.word	0xffffffff


	//   ....[85]....
        /*03a8*/ 	.word	0xffffffff


	//   ....[86]....
        /*03ac*/ 	.word	0xffffffff


	//   ....[87]....
        /*03b0*/ 	.word	0xffffffff


	//   ....[88]....
        /*03b4*/ 	.word	0xffffffff


	//   ....[89]....
        /*03b8*/ 	.word	0xffffffff


	//   ....[90]....
        /*03bc*/ 	.word	0xffffffff


	//   ....[91]....
        /*03c0*/ 	.word	0xffffffff


	//   ....[92]....
        /*03c4*/ 	.word	0xffffffff


	//   ....[93]....
        /*03c8*/ 	.word	0xffffffff


	//   ....[94]....
        /*03cc*/ 	.word	0xffffffff


	//   ....[95]....
        /*03d0*/ 	.word	0xffffffff


	//   ....[96]....
        /*03d4*/ 	.word	0xffffffff


	//   ....[97]....
        /*03d8*/ 	.word	0xffffffff


	//   ....[98]....
        /*03dc*/ 	.word	0xffffffff


	//   ....[99]....
        /*03e0*/ 	.word	0xffffffff


	//   ....[100]....
        /*03e4*/ 	.word	0xffffffff


	//   ....[101]....
        /*03e8*/ 	.word	0xffffffff


	//   ....[102]....
        /*03ec*/ 	.word	0xffffffff


	//   ....[103]....
        /*03f0*/ 	.word	0xffffffff


	//   ....[104]....
        /*03f4*/ 	.word	0xffffffff


	//   ....[105]....
        /*03f8*/ 	.word	0xffffffff


	//   ....[106]....
        /*03fc*/ 	.word	0xffffffff


	//   ....[107]....
        /*0400*/ 	.word	0xffffffff


	//   ....[108]....
        /*0404*/ 	.word	0xffffffff


	//   ....[109]....
        /*0408*/ 	.word	0xffffffff


	//   ....[110]....
        /*040c*/ 	.word	0xffffffff


	//   ....[111]....
        /*0410*/ 	.word	0xffffffff


	//   ....[112]....
        /*0414*/ 	.word	0xffffffff


	//   ....[113]....
        /*0418*/ 	.word	0xffffffff


	//   ....[114]....
        /*041c*/ 	.word	0xffffffff


	//   ....[115]....
        /*0420*/ 	.word	0xffffffff


	//   ....[116]....
        /*0424*/ 	.word	0xffffffff


	//   ....[117]....
        /*0428*/ 	.word	0xffffffff


	//   ....[118]....
        /*042c*/ 	.word	0xffffffff


	//   ....[119]....
        /*0430*/ 	.word	0xffffffff


	//   ....[120]....
        /*0434*/ 	.word	0xffffffff


	//   ....[121]....
        /*0438*/ 	.word	0xffffffff


	//   ....[122]....
        /*043c*/ 	.word	0xffffffff


	//   ....[123]....
        /*0440*/ 	.word	0xffffffff


	//   ....[124]....
        /*0444*/ 	.word	0xffffffff


	//   ....[125]....
        /*0448*/ 	.word	0xffffffff


	//   ....[126]....
        /*044c*/ 	.word	0xffffffff


	//   ....[127]....
        /*0450*/ 	.word	0xffffffff


	//   ....[128]....
        /*0454*/ 	.word	0xffffffff


	//   ....[129]....
        /*0458*/ 	.word	0xffffffff


	//   ....[130]....
        /*045c*/ 	.word	0xffffffff


	//   ....[131]....
        /*0460*/ 	.word	0xffffffff


	//   ....[132]....
        /*0464*/ 	.word	0xffffffff


	//   ....[133]....
        /*0468*/ 	.word	0xffffffff


	//   ....[134]....
        /*046c*/ 	.word	0xffffffff


	//   ....[135]....
        /*0470*/ 	.word	0xffffffff


	//   ....[136]....
        /*0474*/ 	.word	0xffffffff


	//   ....[137]....
        /*0478*/ 	.word	0xffffffff


	//   ....[138]....
        /*047c*/ 	.word	0xffffffff


	//   ....[139]....
        /*0480*/ 	.word	0xffffffff


	//   ....[140]....
        /*0484*/ 	.word	0xffffffff


	//   ....[141]....
        /*0488*/ 	.word	0xffffffff


	//   ....[142]....
        /*048c*/ 	.word	0xffffffff


	//   ....[143]....
        /*0490*/ 	.word	0xffffffff


	//   ....[144]....
        /*0494*/ 	.word	0xffffffff


	//   ....[145]....
        /*0498*/ 	.word	0xffffffff


	//   ....[146]....
        /*049c*/ 	.word	0xffffffff


	//   ....[147]....
        /*04a0*/ 	.word	0xffffffff


	//   ....[148]....
        /*04a4*/ 	.word	0xffffffff


	//   ....[149]....
        /*04a8*/ 	.word	0xffffffff


	//   ....[150]....
        /*04ac*/ 	.word	0xffffffff


	//   ....[151]....
        /*04b0*/ 	.word	0xffffffff


	//   ....[152]....
        /*04b4*/ 	.word	0xffffffff


	//   ....[153]....
        /*04b8*/ 	.word	0xffffffff


	//   ....[154]....
        /*04bc*/ 	.word	0xffffffff


	//   ....[155]....
        /*04c0*/ 	.word	0xffffffff


	//   ....[156]....
        /*04c4*/ 	.word	0xffffffff


	//   ....[157]....
        /*04c8*/ 	.word	0xffffffff


	//   ....[158]....
        /*04cc*/ 	.word	0xffffffff


	//   ....[159]....
        /*04d0*/ 	.word	0xffffffff


	//   ....[160]....
        /*04d4*/ 	.word	0xffffffff


	//   ....[161]....
        /*04d8*/ 	.word	0xffffffff


	//   ....[162]....
        /*04dc*/ 	.word	0xffffffff


	//   ....[163]....
        /*04e0*/ 	.word	0xffffffff


	//   ....[164]....
        /*04e4*/ 	.word	0xffffffff


	//   ....[165]....
        /*04e8*/ 	.word	0xffffffff


	//   ....[166]....
        /*04ec*/ 	.word	0xffffffff


	//   ....[167]....
        /*04f0*/ 	.word	0xffffffff


	//   ....[168]....
        /*04f4*/ 	.word	0xffffffff


	//   ....[169]....
        /*04f8*/ 	.word	0xffffffff


	//   ....[170]....
        /*04fc*/ 	.word	0xffffffff


	//   ....[171]....
        /*0500*/ 	.word	0xffffffff


	//   ....[172]....
        /*0504*/ 	.word	0xffffffff


	//   ....[173]....
        /*0508*/ 	.word	0xffffffff


	//   ....[174]....
        /*050c*/ 	.word	0xffffffff


	//   ....[175]....
        /*0510*/ 	.word	0xffffffff


	//   ....[176]....
        /*0514*/ 	.word	0xffffffff


	//   ....[177]....
        /*0518*/ 	.word	0xffffffff


	//   ....[178]....
        /*051c*/ 	.word	0xffffffff


	//   ....[179]....
        /*0520*/ 	.word	0xffffffff


	//   ....[180]....
        /*0524*/ 	.word	0xffffffff


	//   ....[181]....
        /*0528*/ 	.word	0xffffffff


	//   ....[182]....
        /*052c*/ 	.word	0xffffffff


	//   ....[183]....
        /*0530*/ 	.word	0xffffffff


	//   ....[184]....
        /*0534*/ 	.word	0xffffffff


	//   ....[185]....
        /*0538*/ 	.word	0xffffffff


	//   ....[186]....
        /*053c*/ 	.word	0xffffffff


	//   ....[187]....
        /*0540*/ 	.word	0xffffffff


	//   ....[188]....
        /*0544*/ 	.word	0xffffffff


	//   ....[189]....
        /*0548*/ 	.word	0xffffffff


	//   ....[190]....
        /*054c*/ 	.word	0xffffffff


	//   ....[191]....
        /*0550*/ 	.word	0xffffffff


	//   ....[192]....
        /*0554*/ 	.word	0xffffffff


	//   ....[193]....
        /*0558*/ 	.word	0xffffffff


	//   ....[194]....
        /*055c*/ 	.word	0xffffffff


	//   ....[195]....
        /*0560*/ 	.word	0xffffffff


	//   ....[196]....
        /*0564*/ 	.word	0xffffffff


	//   ....[197]....
        /*0568*/ 	.word	0xffffffff


	//   ....[198]....
        /*056c*/ 	.word	0xffffffff


	//   ....[199]....
        /*0570*/ 	.word	0xffffffff


	//   ....[200]....
        /*0574*/ 	.word	0xffffffff


	//   ....[201]....
        /*0578*/ 	.word	0xffffffff


	//   ....[202]....
        /*057c*/ 	.word	0xffffffff


	//   ....[203]....
        /*0580*/ 	.word	0xffffffff


	//   ....[204]....
        /*0584*/ 	.word	0xffffffff


	//   ....[205]....
        /*0588*/ 	.word	0xffffffff


	//   ....[206]....
        /*058c*/ 	.word	0xffffffff


	//   ....[207]....
        /*0590*/ 	.word	0xffffffff


	//   ....[208]....
        /*0594*/ 	.word	0xffffffff


	//   ....[209]....
        /*0598*/ 	.word	0xffffffff


	//   ....[210]....
        /*059c*/ 	.word	0xffffffff


	//   ....[211]....
        /*05a0*/ 	.word	0xffffffff


	//   ....[212]....
        /*05a4*/ 	.word	0xffffffff


	//   ....[213]....
        /*05a8*/ 	.word	0xffffffff


	//   ....[214]....
        /*05ac*/ 	.word	0xffffffff


	//   ....[215]....
        /*05b0*/ 	.word	0x0500000f


	//   ....[216]....
        /*05b4*/ 	.word	0x0500000f


	//   ....[217]....
        /*05b8*/ 	.word	0x0500000f


	//   ....[218]....
        /*05bc*/ 	.word	0x0500000f


	//   ....[219]....
        /*05c0*/ 	.word	0x0500000f


	//   ....[220]....
        /*05c4*/ 	.word	0x0500000f


	//   ....[221]....
        /*05c8*/ 	.word	0x0500000f


	//   ....[222]....
        /*05cc*/ 	.word	0x0500000f


	//   ....[223]....
        /*05d0*/ 	.word	0x0500000f


	//   ....[224]....
        /*05d4*/ 	.word	0x0500000f


	//   ....[225]....
        /*05d8*/ 	.word	0x0500000f


	//   ....[226]....
        /*05dc*/ 	.word	0x0500000f


	//   ....[227]....
        /*05e0*/ 	.word	0x0500000f


	//   ....[228]....
        /*05e4*/ 	.word	0x0500000f


	//   ....[229]....
        /*05e8*/ 	.word	0x0500000f


	//   ....[230]....
        /*05ec*/ 	.word	0x0500000f


	//   ....[231]....
        /*05f0*/ 	.word	0x0500000f


	//   ....[232]....
        /*05f4*/ 	.word	0x0500000f


	//   ....[233]....
        /*05f8*/ 	.word	0x0500000f


	//   ....[234]....
        /*05fc*/ 	.word	0x0500000f


	//   ....[235]....
        /*0600*/ 	.word	0x0500000f


	//   ....[236]....
        /*0604*/ 	.word	0x0500000f


	//   ....[237]....
        /*0608*/ 	.word	0x0500000f


	//   ....[238]....
        /*060c*/ 	.word	0x0500000f


	//   ....[239]....
        /*0610*/ 	.word	0x0500000f


	//   ....[240]....
        /*0614*/ 	.word	0x0500000f


	//   ....[241]....
        /*0618*/ 	.word	0x0500000f


	//   ....[242]....
        /*061c*/ 	.word	0x0500000f


	//   ....[243]....
        /*0620*/ 	.word	0x0500000f


	//   ....[244]....
        /*0624*/ 	.word	0x0500000f


	//   ....[245]....
        /*0628*/ 	.word	0x0500000f


	//   ....[246]....
        /*062c*/ 	.word	0x0500000f


	//   ....[247]....
        /*0630*/ 	.word	0x0500000f


	//   ....[248]....
        /*0634*/ 	.word	0x0500000f


	//   ....[249]....
        /*0638*/ 	.word	0x0500000f


	//   ....[250]....
        /*063c*/ 	.word	0x0500000f


	//   ....[251]....
        /*0640*/ 	.word	0x0500000f


	//   ....[252]....
        /*0644*/ 	.word	0x0500000f


	//   ....[253]....
        /*0648*/ 	.word	0x0500000f


	//   ....[254]....
        /*064c*/ 	.word	0x0500000f


	//   ....[255]....
        /*0650*/ 	.word	0x0500000f


	//   ....[0]....
        /*0654*/ 	.word	0x0500000f


	//   ....[1]....
        /*0658*/ 	.word	0x0500000f


	//   ....[2]....
        /*065c*/ 	.word	0x0500000f


	//   ....[3]....
        /*0660*/ 	.word	0x0500000f


	//   ....[4]....
        /*0664*/ 	.word	0x0500000f


	//   ....[5]....
        /*0668*/ 	.word	0x0500000f


	//   ....[6]....
        /*066c*/ 	.word	0x0500000f


	//   ....[7]....
        /*0670*/ 	.word	0x0500000f


	//   ....[8]....
        /*0674*/ 	.word	0x0500000f


	//   ....[9]....
        /*0678*/ 	.word	0x0500000f


	//   ....[10]....
        /*067c*/ 	.word	0x0500000f


	//   ....[11]....
        /*0680*/ 	.word	0x0500000f


	//   ....[12]....
        /*0684*/ 	.word	0x0500000f


	//   ....[13]....
        /*0688*/ 	.word	0x0500000f


	//   ....[14]....
        /*068c*/ 	.word	0x0500000f


	//   ....[15]....
        /*0690*/ 	.word	0x0500000f


	//   ....[16]....
        /*0694*/ 	.word	0x0500000f


	//   ....[17]....
        /*0698*/ 	.word	0x0500000f


	//   ....[18]....
        /*069c*/ 	.word	0x0500000f


	//   ....[19]....
        /*06a0*/ 	.word	0x0500000f


	//   ....[20]....
        /*06a4*/ 	.word	0x0500000f


	//   ....[21]....
        /*06a8*/ 	.word	0x0500000f


	//   ....[22]....
        /*06ac*/ 	.word	0x0500000f


	//   ....[23]....
        /*06b0*/ 	.word	0x0500000f


	//   ....[24]....
        /*06b4*/ 	.word	0x0500000f


	//   ....[25]....
        /*06b8*/ 	.word	0x0500000f


	//   ....[26]....
        /*06bc*/ 	.word	0x0500000f


	//   ....[27]....
        /*06c0*/ 	.word	0x0500000f


	//   ....[28]....
        /*06c4*/ 	.word	0x0500000f


	//   ....[29]....
        /*06c8*/ 	.word	0x0500000f


	//   ....[30]....
        /*06cc*/ 	.word	0x0500000f


	//   ....[31]....
        /*06d0*/ 	.word	0x0500000f


	//   ....[32]....
        /*06d4*/ 	.word	0x0500000f


	//   ....[33]....
        /*06d8*/ 	.word	0x0500000f


	//   ....[34]....
        /*06dc*/ 	.word	0x0500000f


	//   ....[35]....
        /*06e0*/ 	.word	0x0500000f


	//   ....[36]....
        /*06e4*/ 	.word	0x0500000f


	//   ....[37]....
        /*06e8*/ 	.word	0x0500000f


	//   ....[38]....
        /*06ec*/ 	.word	0x0500000f


	//   ....[39]....
        /*06f0*/ 	.word	0x0500000f


	//   ....[40]....
        /*06f4*/ 	.word	0x0500000f


	//   ....[41]....
        /*06f8*/ 	.word	0x0500000f


	//   ....[42]....
        /*06fc*/ 	.word	0x0500000f


	//   ....[43]....
        /*0700*/ 	.word	0x0500000f


	//   ....[44]....
        /*0704*/ 	.word	0x0500000f


	//   ....[45]....
        /*0708*/ 	.word	0x0500000f


	//   ....[46]....
        /*070c*/ 	.word	0x0500000f


	//   ....[47]....
        /*0710*/ 	.word	0x0500000f


	//   ....[48]....
        /*0714*/ 	.word	0x0500000f


	//   ....[49]....
        /*0718*/ 	.word	0x0500000f


	//   ....[50]....
        /*071c*/ 	.word	0x0500000f


	//   ....[51]....
        /*0720*/ 	.word	0x0500000f


	//   ....[52]....
        /*0724*/ 	.word	0x0500000f


	//   ....[53]....
        /*0728*/ 	.word	0x0500000f


	//   ....[54]....
        /*072c*/ 	.word	0x0500000f


	//   ....[55]....
        /*0730*/ 	.word	0x0500000f


	//   ....[56]....
        /*0734*/ 	.word	0x0500000f


	//   ....[57]....
        /*0738*/ 	.word	0x0500000f


	//   ....[58]....
        /*073c*/ 	.word	0x0500000f


	//   ....[59]....
        /*0740*/ 	.word	0x0500000f


	//   ....[60]....
        /*0744*/ 	.word	0x0500000f


	//   ....[61]....
        /*0748*/ 	.word	0x0500000f


	//   ....[62]....
        /*074c*/ 	.word	0x0500000f


	//   ....[63]....
        /*0750*/ 	.word	0x0500000f


	//   ....[64]....
        /*0754*/ 	.word	0x0500000f


	//   ....[65]....
        /*0758*/ 	.word	0x0500000f


	//   ....[66]....
        /*075c*/ 	.word	0x0500000f


	//   ....[67]....
        /*0760*/ 	.word	0x0500000f


	//   ....[68]....
        /*0764*/ 	.word	0x0500000f


	//   ....[69]....
        /*0768*/ 	.word	0x0500000f


	//   ....[70]....
        /*076c*/ 	.word	0x0500000f


	//   ....[71]....
        /*0770*/ 	.word	0x0500000f


	//   ....[72]....
        /*0774*/ 	.word	0x0500000f


	//   ....[73]....
        /*0778*/ 	.word	0x0500000f


	//   ....[74]....
        /*077c*/ 	.word	0x0500000f


	//   ....[75]....
        /*0780*/ 	.word	0x0500000f


	//   ....[76]....
        /*0784*/ 	.word	0x0500000f


	//   ....[77]....
        /*0788*/ 	.word	0x0500000f


	//   ....[78]....
        /*078c*/ 	.word	0x0500000f


	//   ....[79]....
        /*0790*/ 	.word	0x0500000f


	//   ....[80]....
        /*0794*/ 	.word	0x0500000f


	//   ....[81]....
        /*0798*/ 	.word	0x0500000f


	//   ....[82]....
        /*079c*/ 	.word	0x0500000f


	//   ....[83]....
        /*07a0*/ 	.word	0x0500000f


	//   ....[84]....
        /*07a4*/ 	.word	0x0500000f


	//   ....[85]....
        /*07a8*/ 	.word	0x0500000f


	//   ....[86]....
        /*07ac*/ 	.word	0x0500000f


	//   ....[87]....
        /*07b0*/ 	.word	0x0500000f


	//   ....[88]....
        /*07b4*/ 	.word	0x0500000f


	//   ....[89]....
        /*07b8*/ 	.word	0x0500000f


	//   ....[90]....
        /*07bc*/ 	.word	0x0500000f


	//   ....[91]....
        /*07c0*/ 	.word	0x0500000f


	//   ....[92]....
        /*07c4*/ 	.word	0x0500000f


	//   ....[93]....
        /*07c8*/ 	.word	0x0500000f


	//   ....[94]....
        /*07cc*/ 	.word	0x0500000f


	//   ....[95]....
        /*07d0*/ 	.word	0x0500000f


	//   ....[96]....
        /*07d4*/ 	.word	0x0500000f


	//   ....[97]....
        /*07d8*/ 	.word	0x0500000f


	//   ....[98]....
        /*07dc*/ 	.word	0x0500000f


	//   ....[99]....
        /*07e0*/ 	.word	0x0500000f


	//   ....[100]....
        /*07e4*/ 	.word	0x0500000f


	//   ....[101]....
        /*07e8*/ 	.word	0x0500000f


	//   ....[102]....
        /*07ec*/ 	.word	0x0500000f


	//   ....[103]....
        /*07f0*/ 	.word	0x0500000f


	//   ....[104]....
        /*07f4*/ 	.word	0x0500000f


	//   ....[105]....
        /*07f8*/ 	.word	0x0500000f


	//   ....[106]....
        /*07fc*/ 	.word	0x0500000f


	//   ....[107]....
        /*0800*/ 	.word	0x0500000f


	//   ....[108]....
        /*0804*/ 	.word	0x0500000f


	//   ....[109]....
        /*0808*/ 	.word	0x0500000f


	//   ....[110]....
        /*080c*/ 	.word	0x0500000f


	//   ....[111]....
        /*0810*/ 	.word	0x0500000f


	//   ....[112]....
        /*0814*/ 	.word	0x0500000f


	//   ....[113]....
        /*0818*/ 	.word	0x0500000f


	//   ....[114]....
        /*081c*/ 	.word	0x0500000f


	//   ....[115]....
        /*0820*/ 	.word	0x0500000f


	//   ....[116]....
        /*0824*/ 	.word	0x0500000f


	//   ....[117]....
        /*0828*/ 	.word	0x0500000f


	//   ....[118]....
        /*082c*/ 	.word	0x0500000f


	//----- nvinfo : EIATTR_COOP_GROUP_INSTR_OFFSETS
	.align		4
.L_239:
        /*0830*/ 	.byte	0x04, 0x28
        /*0832*/ 	.short	(.L_241 - .L_240)


	//   ....[0]....
.L_240:
        /*0834*/ 	.word	0x00000070


	//   ....[1]....
        /*0838*/ 	.word	0x00000140


	//   ....[2]....
        /*083c*/ 	.word	0x00000190


	//   ....[3]....
        /*0840*/ 	.word	0x000003c0


	//   ....[4]....
        /*0844*/ 	.word	0x00000520


	//   ....[5]....
        /*0848*/ 	.word	0x00000640


	//   ....[6]....
        /*084c*/ 	.word	0x000007a0


	//   ....[7]....
        /*0850*/ 	.word	0x00003630


	//   ....[8]....
        /*0854*/ 	.word	0x00003640


	//   ....[9]....
        /*0858*/ 	.word	0x000065d0


	//   ....[10]....
        /*085c*/ 	.word	0x000065e0


	//   ....[11]....
        /*0860*/ 	.word	0x00009600


	//   ....[12]....
        /*0864*/ 	.word	0x00009610


	//   ....[13]....
        /*0868*/ 	.word	0x00009ab0


	//   ....[14]....
        /*086c*/ 	.word	0x00009ad0


	//   ....[15]....
        /*0870*/ 	.word	0x0000abd0


	//   ....[16]....
        /*0874*/ 	.word	0x0000b290


	//   ....[17]....
        /*0878*/ 	.word	0x0000b2a0


	//   ....[18]....
        /*087c*/ 	.word	0x0000b2b0


	//   ....[19]....
        /*0880*/ 	.word	0x0000b2c0


	//   ....[20]....
        /*0884*/ 	.word	0x0000e8c0


	//   ....[21]....
        /*0888*/ 	.word	0x0000e8d0


	//   ....[22]....
        /*088c*/ 	.word	0x0000e8e0


	//   ....[23]....
        /*0890*/ 	.word	0x0000e8f0


	//   ....[24]....
        /*0894*/ 	.word	0x00012360


	//   ....[25]....
        /*0898*/ 	.word	0x00012570


	//   ....[26]....
        /*089c*/ 	.word	0x00013650


	//   ....[27]....
        /*08a0*/ 	.word	0x00013750


	//   ....[28]....
        /*08a4*/ 	.word	0x00013fb0


	//   ....[29]....
        /*08a8*/ 	.word	0x00014030


	//   ....[30]....
        /*08ac*/ 	.word	0x000159b0


	//   ....[31]....
        /*08b0*/ 	.word	0x00015b90


	//   ....[32]....
        /*08b4*/ 	.word	0x00016770


	//   ....[33]....
        /*08b8*/ 	.word	0x00016940


	//   ....[34]....
        /*08bc*/ 	.word	0x00016ff0


	//   ....[35]....
        /*08c0*/ 	.word	0x00017120


	//   ....[36]....
        /*08c4*/ 	.word	0x00018eb0


	//   ....[37]....
        /*08c8*/ 	.word	0x00018ed0


	//   ....[38]....
        /*08cc*/ 	.word	0x000193f0


	//   ....[39]....
        /*08d0*/ 	.word	0x00019450


	//   ....[40]....
        /*08d4*/ 	.word	0x0001ad20


	//   ....[41]....
        /*08d8*/ 	.word	0x0001af40


	//   ....[42]....
        /*08dc*/ 	.word	0x0001baf0


	//   ....[43]....
        /*08e0*/ 	.word	0x0001bbf0


	//   ....[44]....
        /*08e4*/ 	.word	0x0001c520


	//   ....[45]....
        /*08e8*/ 	.word	0x0001c580


	//   ....[46]....
        /*08ec*/ 	.word	0x0001d8c0


	//   ....[47]....
        /*08f0*/ 	.word	0x0001d920


	//   ....[48]....
        /*08f4*/ 	.word	0x0001d940


	//   ....[49]....
        /*08f8*/ 	.word	0x0001d960


	//   ....[50]....
        /*08fc*/ 	.word	0x0001e4f0


	//   ....[51]....
        /*0900*/ 	.word	0x0001e540


	//   ....[52]....
        /*0904*/ 	.word	0x0001e570


	//   ....[53]....
        /*0908*/ 	.word	0x0001e5a0


	//   ....[54]....
        /*090c*/ 	.word	0x0001e5d0


	//   ....[55]....
        /*0910*/ 	.word	0x0001e600


	//   ....[56]....
        /*0914*/ 	.word	0x0001e630


	//   ....[57]....
        /*0918*/ 	.word	0x0001e660


	//   ....[58]....
        /*091c*/ 	.word	0x0001e690


	//   ....[59]....
        /*0920*/ 	.word	0x0001e6c0


	//   ....[60]....
        /*0924*/ 	.word	0x0001e6f0


	//   ....[61]....
        /*0928*/ 	.word	0x0001e720


	//   ....[62]....
        /*092c*/ 	.word	0x0001e750


	//   ....[63]....
        /*0930*/ 	.word	0x0001e780


	//   ....[64]....
        /*0934*/ 	.word	0x0001e7b0


	//   ....[65]....
        /*0938*/ 	.word	0x0001e7e0


	//   ....[66]....
        /*093c*/ 	.word	0x0001e810


	//   ....[67]....
        /*0940*/ 	.word	0x0001e840


	//   ....[68]....
        /*0944*/ 	.word	0x0001e870


	//   ....[69]....
        /*0948*/ 	.word	0x0001e8a0


	//   ....[70]....
        /*094c*/ 	.word	0x0001e8d0


	//   ....[71]....
        /*0950*/ 	.word	0x0001e900


	//   ....[72]....
        /*0954*/ 	.word	0x0001e930


	//   ....[73]....
        /*0958*/ 	.word	0x0001e960


	//   ....[74]....
        /*095c*/ 	.word	0x0001e990


	//   ....[75]....
        /*0960*/ 	.word	0x0001e9c0


	//   ....[76]....
        /*0964*/ 	.word	0x0001e9f0


	//   ....[77]....
        /*0968*/ 	.word	0x0001ea20


	//   ....[78]....
        /*096c*/ 	.word	0x0001ea50


	//   ....[79]....
        /*0970*/ 	.word	0x0001ea80


	//   ....[80]....
        /*0974*/ 	.word	0x0001eab0


	//   ....[81]....
        /*0978*/ 	.word	0x0001eae0


	//   ....[82]....
        /*097c*/ 	.word	0x0001eb10


	//   ....[83]....
        /*0980*/ 	.word	0x0001eb30


	//   ....[84]....
        /*0984*/ 	.word	0x0001eb40


	//   ....[85]....
        /*0988*/ 	.word	0x0001eb50


	//   ....[86]....
        /*098c*/ 	.word	0x0001eb70


	//   ....[87]....
        /*0990*/ 	.word	0x0001eba0


	//   ....[88]....
        /*0994*/ 	.word	0x0001ebc0


	//   ....[89]....
        /*0998*/ 	.word	0x0001ebd0


	//   ....[90]....
        /*099c*/ 	.word	0x0001ebf0


	//   ....[91]....
        /*09a0*/ 	.word	0x0001ec20


	//   ....[92]....
        /*09a4*/ 	.word	0x0001ec50


	//   ....[93]....
        /*09a8*/ 	.word	0x0001ec80


	//   ....[94]....
        /*09ac*/ 	.word	0x0001ecb0


	//   ....[95]....
        /*09b0*/ 	.word	0x0001ece0


	//   ....[96]....
        /*09b4*/ 	.word	0x0001ed10


	//   ....[97]....
        /*09b8*/ 	.word	0x0001ed30


	//   ....[98]....
        /*09bc*/ 	.word	0x0001ed40


	//   ....[99]....
        /*09c0*/ 	.word	0x0001ed60


	//   ....[100]....
        /*09c4*/ 	.word	0x0001ed90


	//   ....[101]....
        /*09c8*/ 	.word	0x0001edb0


	//   ....[102]....
        /*09cc*/ 	.word	0x0001edd0


	//   ....[103]....
        /*09d0*/ 	.word	0x0001ee00


	//   ....[104]....
        /*09d4*/ 	.word	0x0001ee30


	//   ....[105]....
        /*09d8*/ 	.word	0x0001ee40


	//   ....[106]....
        /*09dc*/ 	.word	0x0001ee70


	//   ....[107]....
        /*09e0*/ 	.word	0x0001eea0


	//   ....[108]....
        /*09e4*/ 	.word	0x0001eed0


	//   ....[109]....
        /*09e8*/ 	.word	0x0001ef00


	//   ....[110]....
        /*09ec*/ 	.word	0x0001ef30


	//   ....[111]....
        /*09f0*/ 	.word	0x0001ef60


	//   ....[112]....
        /*09f4*/ 	.word	0x0001ef90


	//   ....[113]....
        /*09f8*/ 	.word	0x0001efc0


	//   ....[114]....
        /*09fc*/ 	.word	0x0001f7c0


	//   ....[115]....
        /*0a00*/ 	.word	0x0001f7e0


	//   ....[116]....
        /*0a04*/ 	.word	0x0001f800


	//   ....[117]....
        /*0a08*/ 	.word	0x0001f810


	//   ....[118]....
        /*0a0c*/ 	.word	0x0001fea0


	//   ....[119]....
        /*0a10*/ 	.word	0x0001feb0


	//   ....[120]....
        /*0a14*/ 	.word	0x0001ffe0


	//   ....[121]....
        /*0a18*/ 	.word	0x0001fff0


	//   ....[122]....
        /*0a1c*/ 	.word	0x00020120


	//   ....[123]....
        /*0a20*/ 	.word	0x00020130


	//   ....[124]....
        /*0a24*/ 	.word	0x00020260


	//   ....[125]....
        /*0a28*/ 	.word	0x00020270


	//   ....[126]....
        /*0a2c*/ 	.word	0x00020640


	//   ....[127]....
        /*0a30*/ 	.word	0x00020650


	//   ....[128]....
        /*0a34*/ 	.word	0x00020dd0


	//   ....[129]....
        /*0a38*/ 	.word	0x00020de0


	//   ....[130]....
        /*0a3c*/ 	.word	0x00021c20


	//   ....[131]....
        /*0a40*/ 	.word	0x00021c30


	//   ....[132]....
        /*0a44*/ 	.word	0x00021d70


	//   ....[133]....
        /*0a48*/ 	.word	0x00021d80


	//   ....[134]....
        /*0a4c*/ 	.word	0x00021eb0


	//   ....[135]....
        /*0a50*/ 	.word	0x00021ec0


	//   ....[136]....
        /*0a54*/ 	.word	0x00021ff0


	//   ....[137]....
        /*0a58*/ 	.word	0x00022000


	//   ....[138]....
        /*0a5c*/ 	.word	0x00022180


	//   ....[139]....
        /*0a60*/ 	.word	0x00022370


	//   ....[140]....
        /*0a64*/ 	.word	0x000223a0


	//   ....[141]....
        /*0a68*/ 	.word	0x000223d0


	//   ....[142]....
        /*0a6c*/ 	.word	0x00022400


	//   ....[143]....
        /*0a70*/ 	.word	0x00022430


	//   ....[144]....
        /*0a74*/ 	.word	0x00022460


	//   ....[145]....
        /*0a78*/ 	.word	0x000225f0


	//   ....[146]....
        /*0a7c*/ 	.word	0x00022620


	//   ....[147]....
        /*0a80*/ 	.word	0x00022650


	//   ....[148]....
        /*0a84*/ 	.word	0x00022680


	//   ....[149]....
        /*0a88*/ 	.word	0x000226b0


	//   ....[150]....
        /*0a8c*/ 	.word	0x000226e0


	//   ....[151]....
        /*0a90*/ 	.word	0x00022770


	//   ....[152]....
        /*0a94*/ 	.word	0x000227a0


	//   ....[153]....
        /*0a98*/ 	.word	0x000227b0


	//   ....[154]....
        /*0a9c*/ 	.word	0x000227f0


	//   ....[155]....
        /*0aa0*/ 	.word	0x00024140


	//   ....[156]....
        /*0aa4*/ 	.word	0x000264c0


	//   ....[157]....
        /*0aa8*/ 	.word	0x000264f0


	//   ....[158]....
        /*0aac*/ 	.word	0x00026520


	//   ....[159]....
        /*0ab0*/ 	.word	0x000265b0


	//   ....[160]....
        /*0ab4*/ 	.word	0x000265f0


	//   ....[161]....
        /*0ab8*/ 	.word	0x00026600


	//   ....[162]....
        /*0abc*/ 	.word	0x00026640


	//   ....[163]....
        /*0ac0*/ 	.word	0x00026650


	//   ....[164]....
        /*0ac4*/ 	.word	0x00026a10


	//   ....[165]....
        /*0ac8*/ 	.word	0x00026a40


	//   ....[166]....
        /*0acc*/ 	.word	0x00026b10


	//   ....[167]....
        /*0ad0*/ 	.word	0x00026b30


	//   ....[168]....
        /*0ad4*/ 	.word	0x00026bc0


	//   ....[169]....
        /*0ad8*/ 	.word	0x00026bd0


	//   ....[170]....
        /*0adc*/ 	.word	0x00026be0


	//   ....[171]....
        /*0ae0*/ 	.word	0x00026c70


	//   ....[172]....
        /*0ae4*/ 	.word	0x000273d0


	//   ....[173]....
        /*0ae8*/ 	.word	0x00027400


	//   ....[174]....
        /*0aec*/ 	.word	0x000274c0


	//   ....[175]....
        /*0af0*/ 	.word	0x000274e0


	//   ....[176]....
        /*0af4*/ 	.word	0x00027580


	//   ....[177]....
        /*0af8*/ 	.word	0x000275a0


	//   ....[178]....
        /*0afc*/ 	.word	0x000275b0


	//   ....[179]....
        /*0b00*/ 	.word	0x00027640


	//   ....[180]....
        /*0b04*/ 	.word	0x00027d50


	//   ....[181]....
        /*0b08*/ 	.word	0x00027d70


	//   ....[182]....
        /*0b0c*/ 	.word	0x00027de0


	//   ....[183]....
        /*0b10*/ 	.word	0x00027df0


	//   ....[184]....
        /*0b14*/ 	.word	0x00027e40


	//   ....[185]....
        /*0b18*/ 	.word	0x00027e50


	//   ....[186]....
        /*0b1c*/ 	.word	0x00027e60


	//   ....[187]....
        /*0b20*/ 	.word	0x00027eb0


	//   ....[188]....
        /*0b24*/ 	.word	0x000281e0


	//   ....[189]....
        /*0b28*/ 	.word	0x00028200


	//   ....[190]....
        /*0b2c*/ 	.word	0x00028210


	//   ....[191]....
        /*0b30*/ 	.word	0x00028270


	//   ....[192]....
        /*0b34*/ 	.word	0x00028280


	//   ....[193]....
        /*0b38*/ 	.word	0x000282e0


	//   ....[194]....
        /*0b3c*/ 	.word	0x00028310


	//   ....[195]....
        /*0b40*/ 	.word	0x00028350


	//   ....[196]....
        /*0b44*/ 	.word	0x00029420


	//   ....[197]....
        /*0b48*/ 	.word	0x00029450


	//   ....[198]....
        /*0b4c*/ 	.word	0x000294b0


	//   ....[199]....
        /*0b50*/ 	.word	0x000294e0


	//   ....[200]....
        /*0b54*/ 	.word	0x00029510


	//   ....[201]....
        /*0b58*/ 	.word	0x00029540


	//   ....[202]....
        /*0b5c*/ 	.word	0x00029570


	//   ....[203]....
        /*0b60*/ 	.word	0x000295a0


	//   ....[204]....
        /*0b64*/ 	.word	0x00029740


	//   ....[205]....
        /*0b68*/ 	.word	0x00029770


	//   ....[206]....
        /*0b6c*/ 	.word	0x000297a0


	//   ....[207]....
        /*0b70*/ 	.word	0x000297d0


	//   ....[208]....
        /*0b74*/ 	.word	0x00029800


	//   ....[209]....
        /*0b78*/ 	.word	0x00029830


	//   ....[210]....
        /*0b7c*/ 	.word	0x000298f0


	//   ....[211]....
        /*0b80*/ 	.word	0x00029910


	//   ....[212]....
        /*0b84*/ 	.word	0x00029930


	//   ....[213]....
        /*0b88*/ 	.word	0x00029990


	//   ....[214]....
        /*0b8c*/ 	.word	0x0002a3e0


	//   ....[215]....
        /*0b90*/ 	.word	0x0002a780


	//   ....[216]....
        /*0b94*/ 	.word	0x0002a810


	//   ....[217]....
        /*0b98*/ 	.word	0x0002a900


	//   ....[218]....
        /*0b9c*/ 	.word	0x0002a990


	//   ....[219]....
        /*0ba0*/ 	.word	0x0002aa70


	//   ....[220]....
        /*0ba4*/ 	.word	0x0002ab00


	//   ....[221]....
        /*0ba8*/ 	.word	0x0002ac30


	//   ....[222]....
        /*0bac*/ 	.word	0x0002acd0


	//   ....[223]....
        /*0bb0*/ 	.word	0x0002ad60


	//   ....[224]....
        /*0bb4*/ 	.word	0x0002adb0


	//   ....[225]....
        /*0bb8*/ 	.word	0x0002ae00


	//   ....[226]....
        /*0bbc*/ 	.word	0x0002aee0


	//   ....[227]....
        /*0bc0*/ 	.word	0x0002af70


	//   ....[228]....
        /*0bc4*/ 	.word	0x0002afc0


	//   ....[229]....
        /*0bc8*/ 	.word	0x0002b010


	//   ....[230]....
        /*0bcc*/ 	.word	0x0002b3b0


	//   ....[231]....
        /*0bd0*/ 	.word	0x0002b4d0


	//   ....[232]....
        /*0bd4*/ 	.word	0x0002b600


	//   ....[233]....
        /*0bd8*/ 	.word	0x0002b720


	//   ....[234]....
        /*0bdc*/ 	.word	0x0002b850


	//   ....[235]....
        /*0be0*/ 	.word	0x0002b920


	//   ....[236]....
        /*0be4*/ 	.word	0x0002b980


	//   ....[237]....
        /*0be8*/ 	.word	0x0002b9d0


	//   ....[238]....
        /*0bec*/ 	.word	0x0002ba50


	//   ....[239]....
        /*0bf0*/ 	.word	0x0002bab0


	//   ....[240]....
        /*0bf4*/ 	.word	0x0002bb10


	//   ....[241]....
        /*0bf8*/ 	.word	0x0002bb60


	//   ....[242]....
        /*0bfc*/ 	.word	0x0002bbf0


	//   ....[243]....
        /*0c00*/ 	.word	0x0002bc60


	//   ....[244]....
        /*0c04*/ 	.word	0x0002bcc0


	//   ....[245]....
        /*0c08*/ 	.word	0x0002bd10


	//   ....[246]....
        /*0c0c*/ 	.word	0x0002bd80


	//   ....[247]....
        /*0c10*/ 	.word	0x0002bdd0


	//   ....[248]....
        /*0c14*/ 	.word	0x0002be30


	//   ....[249]....
        /*0c18*/ 	.word	0x0002be80


	//   ....[250]....
        /*0c1c*/ 	.word	0x0002bee0


	//   ....[251]....
        /*0c20*/ 	.word	0x0002bf30


	//   ....[252]....
        /*0c24*/ 	.word	0x0002bf90


	//   ....[253]....
        /*0c28*/ 	.word	0x0002c000


	//   ....[254]....
        /*0c2c*/ 	.word	0x0002c060


	//   ....[255]....
        /*0c30*/ 	.word	0x0002c0b0


	//   ....[0]....
        /*0c34*/ 	.word	0x0002c130


	//   ....[1]....
        /*0c38*/ 	.word	0x0002c180


	//   ....[2]....
        /*0c3c*/ 	.word	0x0002c1f0


	//   ....[3]....
        /*0c40*/ 	.word	0x0002c250


	//   ....[4]....
        /*0c44*/ 	.word	0x0002c2c0


	//   ....[5]....
        /*0c48*/ 	.word	0x0002c320


	//   ....[6]....
        /*0c4c*/ 	.word	0x0002c3a0


	//   ....[7]....
        /*0c50*/ 	.word	0x0002c420


	//   ....[8]....
        /*0c54*/ 	.word	0x0002c4b0


	//   ....[9]....
        /*0c58*/ 	.word	0x0002c510


	//   ....[10]....
        /*0c5c*/ 	.word	0x0002c590


	//   ....[11]....
        /*0c60*/ 	.word	0x0002c5e0


	//   ....[12]....
        /*0c64*/ 	.word	0x0002c670


	//   ....[13]....
        /*0c68*/ 	.word	0x0002c6c0


	//   ....[14]....
        /*0c6c*/ 	.word	0x0002c750


	//   ....[15]....
        /*0c70*/ 	.word	0x0002c7b0


	//   ....[16]....
        /*0c74*/ 	.word	0x0002c810


	//   ....[17]....
        /*0c78*/ 	.word	0x0002c860


	//   ....[18]....
        /*0c7c*/ 	.word	0x0002c8d0


	//   ....[19]....
        /*0c80*/ 	.word	0x0002c930


	//   ....[20]....
        /*0c84*/ 	.word	0x0002c990


	//   ....[21]....
        /*0c88*/ 	.word	0x0002c9e0


	//   ....[22]....
        /*0c8c*/ 	.word	0x0002ca50


	//   ....[23]....
        /*0c90*/ 	.word	0x0002cab0


	//   ....[24]....
        /*0c94*/ 	.word	0x0002cb10


	//   ....[25]....
        /*0c98*/ 	.word	0x0002cb60


	//   ....[26]....
        /*0c9c*/ 	.word	0x0002cbd0


	//   ....[27]....
        /*0ca0*/ 	.word	0x0002cc30


	//   ....[28]....
        /*0ca4*/ 	.word	0x0002ccc0


	//   ....[29]....
        /*0ca8*/ 	.word	0x0002cd20


	//   ....[30]....
        /*0cac*/ 	.word	0x0002cdb0


	//   ....[31]....
        /*0cb0*/ 	.word	0x0002ce20


	//   ....[32]....
        /*0cb4*/ 	.word	0x0002ceb0


	//   ....[33]....
        /*0cb8*/ 	.word	0x0002cf00


	//   ....[34]....
        /*0cbc*/ 	.word	0x0002cf80


	//   ....[35]....
        /*0cc0*/ 	.word	0x0002cff0


	//   ....[36]....
        /*0cc4*/ 	.word	0x0002d050


	//   ....[37]....
        /*0cc8*/ 	.word	0x0002d0a0


	//   ....[38]....
        /*0ccc*/ 	.word	0x0002d120


	//   ....[39]....
        /*0cd0*/ 	.word	0x0002d170


	//   ....[40]....
        /*0cd4*/ 	.word	0x0002d200


	//   ....[41]....
        /*0cd8*/ 	.word	0x0002d290


	//   ....[42]....
        /*0cdc*/ 	.word	0x0002d320


	//   ....[43]....
        /*0ce0*/ 	.word	0x0002d3b0


	//   ....[44]....
        /*0ce4*/ 	.word	0x0002d440


	//   ....[45]....
        /*0ce8*/ 	.word	0x0002d4d0


	//   ....[46]....
        /*0cec*/ 	.word	0x0002d550


	//   ....[47]....
        /*0cf0*/ 	.word	0x0002d5a0


	//   ....[48]....
        /*0cf4*/ 	.word	0x0002d630


	//   ....[49]....
        /*0cf8*/ 	.word	0x0002d6c0


	//   ....[50]....
        /*0cfc*/ 	.word	0x0002d740


	//   ....[51]....
        /*0d00*/ 	.word	0x0002d790


	//   ....[52]....
        /*0d04*/ 	.word	0x0002d820


	//   ....[53]....
        /*0d08*/ 	.word	0x0002d8b0


	//   ....[54]....
        /*0d0c*/ 	.word	0x0002d940


	//   ....[55]....
        /*0d10*/ 	.word	0x0002d9d0


	//   ....[56]....
        /*0d14*/ 	.word	0x0002da60


	//   ....[57]....
        /*0d18*/ 	.word	0x0002daf0


	//   ....[58]....
        /*0d1c*/ 	.word	0x0002dbb0


	//   ....[59]....
        /*0d20*/ 	.word	0x0002de90


	//   ....[60]....
        /*0d24*/ 	.word	0x0002df90


	//   ....[61]....
        /*0d28*/ 	.word	0x0002e050


	//   ....[62]....
        /*0d2c*/ 	.word	0x0002e0b0


	//   ....[63]....
        /*0d30*/ 	.word	0x0002e1a0


	//   ....[64]....
        /*0d34*/ 	.word	0x0002e240


	//   ....[65]....
        /*0d38*/ 	.word	0x0002e310


	//   ....[66]....
        /*0d3c*/ 	.word	0x0002e3b0


	//   ....[67]....
        /*0d40*/ 	.word	0x0002e490


	//   ....[68]....
        /*0d44*/ 	.word	0x0002e5d0


	//   ....[69]....
        /*0d48*/ 	.word	0x0002e6a0


	//   ....[70]....
        /*0d4c*/ 	.word	0x0002e7b0


	//   ....[71]....
        /*0d50*/ 	.word	0x0002e870


	//   ....[72]....
        /*0d54*/ 	.word	0x0002e8d0


	//   ....[73]....
        /*0d58*/ 	.word	0x0002e9d0


	//   ....[74]....
        /*0d5c*/ 	.word	0x0002ea30


	//   ....[75]....
        /*0d60*/ 	.word	0x0002ead0


	//   ....[76]....
        /*0d64*/ 	.word	0x0002ebf0


	//   ....[77]....
        /*0d68*/ 	.word	0x0002ec60


	//   ....[78]....
        /*0d6c*/ 	.word	0x0002ecc0


	//   ....[79]....
        /*0d70*/ 	.word	0x0002edd0


	//   ....[80]....
        /*0d74*/ 	.word	0x0002ee30


	//   ....[81]....
        /*0d78*/ 	.word	0x0002ef50


	//   ....[82]....
        /*0d7c*/ 	.word	0x0002efb0


	//   ....[83]....
        /*0d80*/ 	.word	0x0002f050


	//   ....[84]....
        /*0d84*/ 	.word	0x0002f1f0


	//   ....[85]....
        /*0d88*/ 	.word	0x0002f2a0


	//   ....[86]....
        /*0d8c*/ 	.word	0x0002f300


	//   ....[87]....
        /*0d90*/ 	.word	0x0002f3c0


	//   ....[88]....
        /*0d94*/ 	.word	0x0002f420


	//   ....[89]....
        /*0d98*/ 	.word	0x0002f4e0


	//   ....[90]....
        /*0d9c*/ 	.word	0x0002f540


	//   ....[91]....
        /*0da0*/ 	.word	0x0002f600


	//   ....[92]....
        /*0da4*/ 	.word	0x0002f6f0


	//   ....[93]....
        /*0da8*/ 	.word	0x0002f790


	//   ....[94]....
        /*0dac*/ 	.word	0x0002f7f0


	//   ....[95]....
        /*0db0*/ 	.word	0x0002f8c0


	//   ....[96]....
        /*0db4*/ 	.word	0x0002f920


	//   ....[97]....
        /*0db8*/ 	.word	0x0002f9f0


	//   ....[98]....
        /*0dbc*/ 	.word	0x0002fa50


	//   ....[99]....
        /*0dc0*/ 	.word	0x0002fb20


	//   ....[100]....
        /*0dc4*/ 	.word	0x0002fd00


	//   ....[101]....
        /*0dc8*/ 	.word	0x0002fda0


	//   ....[102]....
        /*0dcc*/ 	.word	0x0002ff10


	//   ....[103]....
        /*0dd0*/ 	.word	0x0002ff80


	//   ....[104]....
        /*0dd4*/ 	.word	0x0002fff0


	//   ....[105]....
        /*0dd8*/ 	.word	0x00030060


	//   ....[106]....
        /*0ddc*/ 	.word	0x000300d0


	//   ....[107]....
        /*0de0*/ 	.word	0x00030150


	//   ....[108]....
        /*0de4*/ 	.word	0x000301d0


	//   ....[109]....
        /*0de8*/ 	.word	0x00030260


	//   ....[110]....
        /*0dec*/ 	.word	0x000302d0


	//   ....[111]....
        /*0df0*/ 	.word	0x00030340


	//   ....[112]....
        /*0df4*/ 	.word	0x000303b0


	//   ....[113]....
        /*0df8*/ 	.word	0x00030430


	//   ....[114]....
        /*0dfc*/ 	.word	0x000304a0


	//   ....[115]....
        /*0e00*/ 	.word	0x00030550


	//   ....[116]....
        /*0e04*/ 	.word	0x000305a0


	//   ....[117]....
        /*0e08*/ 	.word	0x00030630


	//   ....[118]....
        /*0e0c*/ 	.word	0x00030760


	//----- nvinfo : EIATTR_REG_RECONFIG
	.align		4
.L_241:
        /*0e10*/ 	.byte	0x01, 0x54
	.zero		2


	//----- nvinfo : EIATTR_SYSCALL_OFFSETS
	.align		4
        /*0e14*/ 	.byte	0x04, 0x46
        /*0e16*/ 	.short	(.L_243 - .L_242)


	//   ....[0]....
.L_242:
        /*0e18*/ 	.word	0x000023f0


	//   ....[1]....
        /*0e1c*/ 	.word	0x00002540


	//   ....[2]....
        /*0e20*/ 	.word	0x0000ad60


	//   ....[3]....
        /*0e24*/ 	.word	0x0000b070


	//   ....[4]....
        /*0e28*/ 	.word	0x000259f0


	//   ....[5]....
        /*0e2c*/ 	.word	0x00025b60


	//   ....[6]....
        /*0e30*/ 	.word	0x00025cb0


	//   ....[7]....
        /*0e34*/ 	.word	0x00025df0


	//   ....[8]....
        /*0e38*/ 	.word	0x00027060


	//----- nvinfo : EIATTR_MBARRIER_INSTR_OFFSETS
	.align		4
.L_243:
        /*0e3c*/ 	.byte	0x04, 0x39
        /*0e3e*/ 	.short	(.L_245 - .L_244)


	//   ....[0]....
.L_244:
        /*0e40*/ 	.word	0x00000270
        /*0e44*/ 	.word	0x000000ff
        /*0e48*/ 	.word	0x00022800
        /*0e4c*/ 	.short	0x0100
        /*0e4e*/ 	.byte	0x08
	.zero		1


	//   ....[1]....
        /*0e50*/ 	.word	0x00000280
        /*0e54*/ 	.word	0x000000ff
        /*0e58*/ 	.word	0x00022820
        /*0e5c*/ 	.short	0x0100
        /*0e5e*/ 	.byte	0x08
	.zero		1


	//   ....[2]....
        /*0e60*/ 	.word	0x00000370
        /*0e64*/ 	.word	0x000000ff
        /*0e68*/ 	.word	0x00022830
        /*0e6c*/ 	.short	0x0100
        /*0e6e*/ 	.byte	0x08
	.zero		1


	//   ....[3]....
        /*0e70*/ 	.word	0x00000380
        /*0e74*/ 	.word	0x000000ff
        /*0e78*/ 	.word	0x00022840
        /*0e7c*/ 	.short	0x0100
        /*0e7e*/ 	.byte	0x08
	.zero		1


	//   ....[4]....
        /*0e80*/ 	.word	0x00000390
        /*0e84*/ 	.word	0x000000ff
        /*0e88*/ 	.word	0x00022838
        /*0e8c*/ 	.short	0x0100
        /*0e8e*/ 	.byte	0x08
	.zero		1


	//   ....[5]....
        /*0e90*/ 	.word	0x000003a0
        /*0e94*/ 	.word	0x000000ff
        /*0e98*/ 	.word	0x00022848
        /*0e9c*/ 	.short	0x0100
        /*0e9e*/ 	.byte	0x08
	.zero		1


	//   ....[6]....
        /*0ea0*/ 	.word	0x000004d0
        /*0ea4*/ 	.word	0x000000ff
        /*0ea8*/ 	.word	0x00022850
        /*0eac*/ 	.short	0x0100
        /*0eae*/ 	.byte	0x08
	.zero		1


	//   ....[7]....
        /*0eb0*/ 	.word	0x000004e0
        /*0eb4*/ 	.word	0x000000ff
        /*0eb8*/ 	.word	0x00022860
        /*0ebc*/ 	.short	0x0100
        /*0ebe*/ 	.byte	0x08
	.zero		1


	//   ....[8]....
        /*0ec0*/ 	.word	0x000004f0
        /*0ec4*/ 	.word	0x000000ff
        /*0ec8*/ 	.word	0x00022858
        /*0ecc*/ 	.short	0x0100
        /*0ece*/ 	.byte	0x08
	.zero		1


	//   ....[9]....
        /*0ed0*/ 	.word	0x00000500
        /*0ed4*/ 	.word	0x000000ff
        /*0ed8*/ 	.word	0x00022868
        /*0edc*/ 	.short	0x0100
        /*0ede*/ 	.byte	0x08
	.zero		1


	//   ....[10]....
        /*0ee0*/ 	.word	0x000005f0
        /*0ee4*/ 	.word	0x000000ff
        /*0ee8*/ 	.word	0x00022870
        /*0eec*/ 	.short	0x0100
        /*0eee*/ 	.byte	0x06
	.zero		1


	//   ....[11]....
        /*0ef0*/ 	.word	0x00000600
        /*0ef4*/ 	.word	0x000000ff
        /*0ef8*/ 	.word	0x00022880
        /*0efc*/ 	.short	0x0100
        /*0efe*/ 	.byte	0x06
	.zero		1


	//   ....[12]....
        /*0f00*/ 	.word	0x00000610
        /*0f04*/ 	.word	0x000000ff
        /*0f08*/ 	.word	0x00022878
        /*0f0c*/ 	.short	0x0100
        /*0f0e*/ 	.byte	0x06
	.zero		1


	//   ....[13]....
        /*0f10*/ 	.word	0x00000620
        /*0f14*/ 	.word	0x000000ff
        /*0f18*/ 	.word	0x00022888
        /*0f1c*/ 	.short	0x0100
        /*0f1e*/ 	.byte	0x06
	.zero		1


	//   ....[14]....
        /*0f20*/ 	.word	0x00000750
        /*0f24*/ 	.word	0x000000ff
        /*0f28*/ 	.word	0x00022890
        /*0f2c*/ 	.short	0x0100
        /*0f2e*/ 	.byte	0x08
	.zero		1


	//   ....[15]....
        /*0f30*/ 	.word	0x00000760
        /*0f34*/ 	.word	0x000000ff
        /*0f38*/ 	.word	0x000228a0
        /*0f3c*/ 	.short	0x0100
        /*0f3e*/ 	.byte	0x08
	.zero		1


	//   ....[16]....
        /*0f40*/ 	.word	0x00000770
        /*0f44*/ 	.word	0x000000ff
        /*0f48*/ 	.word	0x00022898
        /*0f4c*/ 	.short	0x0100
        /*0f4e*/ 	.byte	0x08
	.zero		1


	//   ....[17]....
        /*0f50*/ 	.word	0x00000780
        /*0f54*/ 	.word	0x000000ff
        /*0f58*/ 	.word	0x000228a8
        /*0f5c*/ 	.short	0x0100
        /*0f5e*/ 	.byte	0x08
	.zero		1


	//   ....[18]....
        /*0f60*/ 	.word	0x000008c0
        /*0f64*/ 	.word	0x000000ff
        /*0f68*/ 	.word	0x000228b0
        /*0f6c*/ 	.short	0x0100
        /*0f6e*/ 	.byte	0x08
	.zero		1


	//   ....[19]....
        /*0f70*/ 	.word	0x000008d0
        /*0f74*/ 	.word	0x000000ff
        /*0f78*/ 	.word	0x000228c0
        /*0f7c*/ 	.short	0x0100
        /*0f7e*/ 	.byte	0x08
	.zero		1


	//   ....[20]....
        /*0f80*/ 	.word	0x000008e0
        /*0f84*/ 	.word	0x000000ff
        /*0f88*/ 	.word	0x000228b8
        /*0f8c*/ 	.short	0x0100
        /*0f8e*/ 	.byte	0x08
	.zero		1


	//   ....[21]....
        /*0f90*/ 	.word	0x000008f0
        /*0f94*/ 	.word	0x000000ff
        /*0f98*/ 	.word	0x000228c8
        /*0f9c*/ 	.short	0x0100
        /*0f9e*/ 	.byte	0x08
	.zero		1


	//   ....[22]....
        /*0fa0*/ 	.word	0x000035e0
        /*0fa4*/ 	.word	0x00000053
        /*0fa8*/ 	.word	0x00022890
        /*0fac*/ 	.short	0x010a
        /*0fae*/ 	.byte	0x3f
	.zero		1


	//   ....[23]....
        /*0fb0*/ 	.word	0x00006580
        /*0fb4*/ 	.word	0x00000053
        /*0fb8*/ 	.word	0x00022890
        /*0fbc*/ 	.short	0x010a
        /*0fbe*/ 	.byte	0x3f
	.zero		1


	//   ....[24]....
        /*0fc0*/ 	.word	0x00009470
        /*0fc4*/ 	.word	0x00000053
        /*0fc8*/ 	.word	0x00022890
        /*0fcc*/ 	.short	0x010a
        /*0fce*/ 	.byte	0x3f
	.zero		1


	//   ....[25]....
        /*0fd0*/ 	.word	0x00009920
        /*0fd4*/ 	.word	0x00000004
        /*0fd8*/ 	.word	0x00000000
        /*0fdc*/ 	.short	0x0101
        /*0fde*/ 	.byte	0x3f
	.zero		1


	//   ....[26]....
        /*0fe0*/ 	.word	0x00009960
        /*0fe4*/ 	.word	0x00000053
        /*0fe8*/ 	.word	0x000228b0
        /*0fec*/ 	.short	0x010a
        /*0fee*/ 	.byte	0x3f
	.zero		1


	//   ....[27]....
        /*0ff0*/ 	.word	0x00009ed0
        /*0ff4*/ 	.word	0x00000053
        /*0ff8*/ 	.word	0x00000000
        /*0ffc*/ 	.short	0x0101
        /*0ffe*/ 	.byte	0x3f
	.zero		1


	//   ....[28]....
        /*1000*/ 	.word	0x0000adf0
        /*1004*/ 	.word	0x00000010
        /*1008*/ 	.word	0x00022800
        /*100c*/ 	.short	0x010a
        /*100e*/ 	.byte	0x3f
	.zero		1


	//   ....[29]....
        /*1010*/ 	.word	0x0000ae40
        /*1014*/ 	.word	0x00000010
        /*1018*/ 	.word	0x00022800
        /*101c*/ 	.short	0x010a
        /*101e*/ 	.byte	0x3f
	.zero		1


	//   ....[30]....
        /*1020*/ 	.word	0x0000b830
        /*1024*/ 	.word	0x00000010
        /*1028*/ 	.word	0x00022800
        /*102c*/ 	.short	0x010a
        /*102e*/ 	.byte	0x3f
	.zero		1


	//   ....[31]....
        /*1030*/ 	.word	0x0000ed20
        /*1034*/ 	.word	0x00000010
        /*1038*/ 	.word	0x00022800
        /*103c*/ 	.short	0x010a
        /*103e*/ 	.byte	0x3f
	.zero		1


	//   ....[32]....
        /*1040*/ 	.word	0x00011df0
        /*1044*/ 	.word	0x00000003
        /*1048*/ 	.word	0x00022830
        /*104c*/ 	.short	0x010a
        /*104e*/ 	.byte	0x3f
	.zero		1


	//   ....[33]....
        /*1050*/ 	.word	0x00011e30
        /*1054*/ 	.word	0x00000003
        /*1058*/ 	.word	0x00022830
        /*105c*/ 	.short	0x010a
        /*105e*/ 	.byte	0x3f
	.zero		1


	//   ....[34]....
        /*1060*/ 	.word	0x00012390
        /*1064*/ 	.word	0x00000000
        /*1068*/ 	.word	0x00000000
        /*106c*/ 	.short	0x0101
        /*106e*/ 	.byte	0x3f
	.zero		1


	//   ....[35]....
        /*1070*/ 	.word	0x00015240
        /*1074*/ 	.word	0x00000009
        /*1078*/ 	.word	0x00022830
        /*107c*/ 	.short	0x010a
        /*107e*/ 	.byte	0x3f
	.zero		1


	//   ....[36]....
        /*1080*/ 	.word	0x00015290
        /*1084*/ 	.word	0x00000009
        /*1088*/ 	.word	0x00022830
        /*108c*/ 	.short	0x010a
        /*108e*/ 	.byte	0x3f
	.zero		1


	//   ....[37]....
        /*1090*/ 	.word	0x000155e0
        /*1094*/ 	.word	0x00000009
        /*1098*/ 	.word	0x00022850
        /*109c*/ 	.short	0x010a
        /*109e*/ 	.byte	0x3f
	.zero		1


	//   ....[38]....
        /*10a0*/ 	.word	0x00015620
        /*10a4*/ 	.word	0x00000009
        /*10a8*/ 	.word	0x00022850
        /*10ac*/ 	.short	0x010a
        /*10ae*/ 	.byte	0x3f
	.zero		1


	//   ....[39]....
        /*10b0*/ 	.word	0x000159e0
        /*10b4*/ 	.word	0x00000008
        /*10b8*/ 	.word	0x00000000
        /*10bc*/ 	.short	0x0101
        /*10be*/ 	.byte	0x3f
	.zero		1


	//   ....[40]....
        /*10c0*/ 	.word	0x00017bf0
        /*10c4*/ 	.word	0x0000000f
        /*10c8*/ 	.word	0x00000000
        /*10cc*/ 	.short	0x0101
        /*10ce*/ 	.byte	0x3f
	.zero		1


	//   ....[41]....
        /*10d0*/ 	.word	0x000185c0
        /*10d4*/ 	.word	0x00000003
        /*10d8*/ 	.word	0x00022830
        /*10dc*/ 	.short	0x010a
        /*10de*/ 	.byte	0x3f
	.zero		1


	//   ....[42]....
        /*10e0*/ 	.word	0x00018610
        /*10e4*/ 	.word	0x00000003
        /*10e8*/ 	.word	0x00022830
        /*10ec*/ 	.short	0x010a
        /*10ee*/ 	.byte	0x3f
	.zero		1


	//   ....[43]....
        /*10f0*/ 	.word	0x00018990
        /*10f4*/ 	.word	0x00000005
        /*10f8*/ 	.word	0x00022850
        /*10fc*/ 	.short	0x010a
        /*10fe*/ 	.byte	0x3f
	.zero		1


	//   ....[44]....
        /*1100*/ 	.word	0x000189d0
        /*1104*/ 	.word	0x00000005
        /*1108*/ 	.word	0x00022850
        /*110c*/ 	.short	0x010a
        /*110e*/ 	.byte	0x3f
	.zero		1


	//   ....[45]....
        /*1110*/ 	.word	0x00018ca0
        /*1114*/ 	.word	0x00000003
        /*1118*/ 	.word	0x00000000
        /*111c*/ 	.short	0x0101
        /*111e*/ 	.byte	0x3f
	.zero		1


	//   ....[46]....
        /*1120*/ 	.word	0x00019eb0
        /*1124*/ 	.word	0x0000000d
        /*1128*/ 	.word	0x00000000
        /*112c*/ 	.short	0x0101
        /*112e*/ 	.byte	0x3f
	.zero		1


	//   ....[47]....
        /*1130*/ 	.word	0x0001a5c0
        /*1134*/ 	.word	0x00000003
        /*1138*/ 	.word	0x00022830
        /*113c*/ 	.short	0x010a
        /*113e*/ 	.byte	0x3f
	.zero		1


	//   ....[48]....
        /*1140*/ 	.word	0x0001a610
        /*1144*/ 	.word	0x00000003
        /*1148*/ 	.word	0x00022830
        /*114c*/ 	.short	0x010a
        /*114e*/ 	.byte	0x3f
	.zero		1


	//   ....[49]....
        /*1150*/ 	.word	0x0001a990
        /*1154*/ 	.word	0x00000005
        /*1158*/ 	.word	0x00022850
        /*115c*/ 	.short	0x010a
        /*115e*/ 	.byte	0x3f
	.zero		1


	//   ....[50]....
        /*1160*/ 	.word	0x0001a9d0
        /*1164*/ 	.word	0x00000005
        /*1168*/ 	.word	0x00022850
        /*116c*/ 	.short	0x010a
        /*116e*/ 	.byte	0x3f
	.zero		1


	//   ....[51]....
        /*1170*/ 	.word	0x0001ad40
        /*1174*/ 	.word	0x00000003
        /*1178*/ 	.word	0x00000000
        /*117c*/ 	.short	0x0101
        /*117e*/ 	.byte	0x3f
	.zero		1


	//   ....[52]....
        /*1180*/ 	.word	0x0001cfa0
        /*1184*/ 	.word	0x0000000a
        /*1188*/ 	.word	0x00000000
        /*118c*/ 	.short	0x0101
        /*118e*/ 	.byte	0x3f
	.zero		1


	//   ....[53]....
        /*1190*/ 	.word	0x0001d5e0
        /*1194*/ 	.word	0x0000000e
        /*1198*/ 	.word	0x00022850
        /*119c*/ 	.short	0x010a
        /*119e*/ 	.byte	0x3f
	.zero		1


	//   ....[54]....
        /*11a0*/ 	.word	0x0001d660
        /*11a4*/ 	.word	0x0000000e
        /*11a8*/ 	.word	0x00022850
        /*11ac*/ 	.short	0x010a
        /*11ae*/ 	.byte	0x3f
	.zero		1


	//   ....[55]....
        /*11b0*/ 	.word	0x0001dc00
        /*11b4*/ 	.word	0x0000000e
        /*11b8*/ 	.word	0x00000000
        /*11bc*/ 	.short	0x0101
        /*11be*/ 	.byte	0x3f
	.zero		1


	//   ....[56]....
        /*11c0*/ 	.word	0x0001fdc0
        /*11c4*/ 	.word	0x00000000
        /*11c8*/ 	.word	0x00000000
        /*11cc*/ 	.short	0x0101
        /*11ce*/ 	.byte	0x3f
	.zero		1


	//   ....[57]....
        /*11d0*/ 	.word	0x00020540
        /*11d4*/ 	.word	0x00000008
        /*11d8*/ 	.word	0x00000000
        /*11dc*/ 	.short	0x0101
        /*11de*/ 	.byte	0x3f
	.zero		1


	//   ....[58]....
        /*11e0*/ 	.word	0x00024220
        /*11e4*/ 	.word	0x00000010
        /*11e8*/ 	.word	0x00022820
        /*11ec*/ 	.short	0x010a
        /*11ee*/ 	.byte	0x3f
	.zero		1


	//   ....[59]....
        /*11f0*/ 	.word	0x000242b0
        /*11f4*/ 	.word	0x0000000a
        /*11f8*/ 	.word	0x000228a0
        /*11fc*/ 	.short	0x010a
        /*11fe*/ 	.byte	0x3f
	.zero		1


	//   ....[60]....
        /*1200*/ 	.word	0x000246e0
        /*1204*/ 	.word	0x0000000a
        /*1208*/ 	.word	0x000228c0
        /*120c*/ 	.short	0x010a
        /*120e*/ 	.byte	0x3f
	.zero		1


	//   ....[61]....
        /*1210*/ 	.word	0x00024a20
        /*1214*/ 	.word	0x00000009
        /*1218*/ 	.word	0x000228a0
        /*121c*/ 	.short	0x010a
        /*121e*/ 	.byte	0x3f
	.zero		1


	//   ....[62]....
        /*1220*/ 	.word	0x00024e40
        /*1224*/ 	.word	0x00000009
        /*1228*/ 	.word	0x000228c0
        /*122c*/ 	.short	0x010a
        /*122e*/ 	.byte	0x3f
	.zero		1


	//   ....[63]....
        /*1230*/ 	.word	0x000262d0
        /*1234*/ 	.word	0x00000004
        /*1238*/ 	.word	0x00022880
        /*123c*/ 	.short	0x010a
        /*123e*/ 	.byte	0x3f
	.zero		1


	//   ....[64]....
        /*1240*/ 	.word	0x00026770
        /*1244*/ 	.word	0x00000004
        /*1248*/ 	.word	0x00022870
        /*124c*/ 	.short	0x0107
        /*124e*/ 	.byte	0x3f
	.zero		1


	//   ....[65]....
        /*1250*/ 	.word	0x00026830
        /*1254*/ 	.word	0x00000004
        /*1258*/ 	.word	0x00022870
        /*125c*/ 	.short	0x0101
        /*125e*/ 	.byte	0x3f
	.zero		1


	//   ....[66]....
        /*1260*/ 	.word	0x00026880
        /*1264*/ 	.word	0x00000004
        /*1268*/ 	.word	0x00022840
        /*126c*/ 	.short	0x010a
        /*126e*/ 	.byte	0x3f
	.zero		1


	//   ....[67]....
        /*1270*/ 	.word	0x00026d40
        /*1274*/ 	.word	0x00000004
        /*1278*/ 	.word	0x00022830
        /*127c*/ 	.short	0x0107
        /*127e*/ 	.byte	0x3f
	.zero		1


	//   ....[68]....
        /*1280*/ 	.word	0x00026e10
        /*1284*/ 	.word	0x00000004
        /*1288*/ 	.word	0x00022830
        /*128c*/ 	.short	0x0101
        /*128e*/ 	.byte	0x3f
	.zero		1


	//   ....[69]....
        /*1290*/ 	.word	0x00027720
        /*1294*/ 	.word	0x00000010
        /*1298*/ 	.word	0x00022800
        /*129c*/ 	.short	0x0107
        /*129e*/ 	.byte	0x3f
	.zero		1


	//   ....[70]....
        /*12a0*/ 	.word	0x00027840
        /*12a4*/ 	.word	0x00000010
        /*12a8*/ 	.word	0x00022800
        /*12ac*/ 	.short	0x0101
        /*12ae*/ 	.byte	0x3f
	.zero		1


	//   ....[71]....
        /*12b0*/ 	.word	0x00027860
        /*12b4*/ 	.word	0x00000010
        /*12b8*/ 	.word	0x00022820
        /*12bc*/ 	.short	0x010a
        /*12be*/ 	.byte	0x3f
	.zero		1


	//   ....[72]....
        /*12c0*/ 	.word	0x00027b90
        /*12c4*/ 	.word	0x00000000
        /*12c8*/ 	.word	0x00022880
        /*12cc*/ 	.short	0x010a
        /*12ce*/ 	.byte	0x3f
	.zero		1


	//   ....[73]....
        /*12d0*/ 	.word	0x00027f40
        /*12d4*/ 	.word	0x00000000
        /*12d8*/ 	.word	0x00022870
        /*12dc*/ 	.short	0x0107
        /*12de*/ 	.byte	0x3f
	.zero		1


	//   ....[74]....
        /*12e0*/ 	.word	0x00028000
        /*12e4*/ 	.word	0x00000000
        /*12e8*/ 	.word	0x00022870
        /*12ec*/ 	.short	0x0101
        /*12ee*/ 	.byte	0x3f
	.zero		1


	//   ....[75]....
        /*12f0*/ 	.word	0x00028030
        /*12f4*/ 	.word	0x00000000
        /*12f8*/ 	.word	0x00022840
        /*12fc*/ 	.short	0x010a
        /*12fe*/ 	.byte	0x3f
	.zero		1


	//   ....[76]....
        /*1300*/ 	.word	0x000283f0
        /*1304*/ 	.word	0x00000000
        /*1308*/ 	.word	0x00022830
        /*130c*/ 	.short	0x0107
        /*130e*/ 	.byte	0x3f
	.zero		1


	//   ....[77]....
        /*1310*/ 	.word	0x000284b0
        /*1314*/ 	.word	0x00000000
        /*1318*/ 	.word	0x00022830
        /*131c*/ 	.short	0x0101
        /*131e*/ 	.byte	0x3f
	.zero		1


	//   ....[78]....
        /*1320*/ 	.word	0x00028540
        /*1324*/ 	.word	0x00000012
        /*1328*/ 	.word	0x00022870
        /*132c*/ 	.short	0x010a
        /*132e*/ 	.byte	0x3f
	.zero		1


	//   ....[79]....
        /*1330*/ 	.word	0x000285d0
        /*1334*/ 	.word	0x00000012
        /*1338*/ 	.word	0x00022860
        /*133c*/ 	.short	0x010a
        /*133e*/ 	.byte	0x3f
	.zero		1


	//   ....[80]....
        /*1340*/ 	.word	0x00028a30
        /*1344*/ 	.word	0x00000012
        /*1348*/ 	.word	0x00022850
        /*134c*/ 	.short	0x0101
        /*134e*/ 	.byte	0x3f
	.zero		1


	//   ....[81]....
        /*1350*/ 	.word	0x00028ac0
        /*1354*/ 	.word	0x00000012
        /*1358*/ 	.word	0x00000000
        /*135c*/ 	.short	0x0101
        /*135e*/ 	.byte	0x3f
	.zero		1


	//   ....[82]....
        /*1360*/ 	.word	0x00028c80
        /*1364*/ 	.word	0x00000012
        /*1368*/ 	.word	0x00022870
        /*136c*/ 	.short	0x010a
        /*136e*/ 	.byte	0x3f
	.zero		1


	//   ....[83]....
        /*1370*/ 	.word	0x00028d00
        /*1374*/ 	.word	0x00000012
        /*1378*/ 	.word	0x00022860
        /*137c*/ 	.short	0x010a
        /*137e*/ 	.byte	0x3f
	.zero		1


	//   ....[84]....
        /*1380*/ 	.word	0x00029170
        /*1384*/ 	.word	0x00000012
        /*1388*/ 	.word	0x00022850
        /*138c*/ 	.short	0x0101
        /*138e*/ 	.byte	0x3f
	.zero		1


	//   ....[85]....
        /*1390*/ 	.word	0x00029230
        /*1394*/ 	.word	0x00000012
        /*1398*/ 	.word	0x00000000
        /*139c*/ 	.short	0x0101
        /*139e*/ 	.byte	0x3f
	.zero		1


	//   ....[86]....
        /*13a0*/ 	.word	0x0002a360
        /*13a4*/ 	.word	0x00000004
        /*13a8*/ 	.word	0x00022820
        /*13ac*/ 	.short	0x010a
        /*13ae*/ 	.byte	0x3f
	.zero		1


	//   ....[87]....
        /*13b0*/ 	.word	0x0002a4d0
        /*13b4*/ 	.word	0x00000005
        /*13b8*/ 	.word	0x00022840
        /*13bc*/ 	.short	0x010a
        /*13be*/ 	.byte	0x3f
	.zero		1


	//   ....[88]....
        /*13c0*/ 	.word	0x0002a570
        /*13c4*/ 	.word	0x00000013
        /*13c8*/ 	.word	0x00022840
        /*13cc*/ 	.short	0x010a
        /*13ce*/ 	.byte	0x3f
	.zero		1


	//   ....[89]....
        /*13d0*/ 	.word	0x0002a5b0
        /*13d4*/ 	.word	0x00000005
        /*13d8*/ 	.word	0x00022860
        /*13dc*/ 	.short	0x010a
        /*13de*/ 	.byte	0x3f
	.zero		1


	//   ....[90]....
        /*13e0*/ 	.word	0x0002a5f0
        /*13e4*/ 	.word	0x00000013
        /*13e8*/ 	.word	0x00022860
        /*13ec*/ 	.short	0x010a
        /*13ee*/ 	.byte	0x3f
	.zero		1


	//   ....[91]....
        /*13f0*/ 	.word	0x0002a630
        /*13f4*/ 	.word	0x00000005
        /*13f8*/ 	.word	0x00022880
        /*13fc*/ 	.short	0x010a
        /*13fe*/ 	.byte	0x3f
	.zero		1


	//   ....[92]....
        /*1400*/ 	.word	0x0002a670
        /*1404*/ 	.word	0x00000013
        /*1408*/ 	.word	0x00022880
        /*140c*/ 	.short	0x010a
        /*140e*/ 	.byte	0x3f
	.zero		1


	//   ....[93]....
        /*1410*/ 	.word	0x0002a6d0
        /*1414*/ 	.word	0x00000053
        /*1418*/ 	.word	0x00022890
        /*141c*/ 	.short	0x010a
        /*141e*/ 	.byte	0x3f
	.zero		1


	//   ....[94]....
        /*1420*/ 	.word	0x0002a850
        /*1424*/ 	.word	0x00000053
        /*1428*/ 	.word	0x00022890
        /*142c*/ 	.short	0x010a
        /*142e*/ 	.byte	0x3f
	.zero		1


	//   ....[95]....
        /*1430*/ 	.word	0x0002a9d0
        /*1434*/ 	.word	0x00000053
        /*1438*/ 	.word	0x00022890
        /*143c*/ 	.short	0x010a
        /*143e*/ 	.byte	0x3f
	.zero		1


	//   ....[96]....
        /*1440*/ 	.word	0x0002ab30
        /*1444*/ 	.word	0x00000053
        /*1448*/ 	.word	0x000228b0
        /*144c*/ 	.short	0x010a
        /*144e*/ 	.byte	0x3f
	.zero		1


	//   ....[97]....
        /*1450*/ 	.word	0x0002ae40
        /*1454*/ 	.word	0x00000010
        /*1458*/ 	.word	0x00022800
        /*145c*/ 	.short	0x010a
        /*145e*/ 	.byte	0x3f
	.zero		1


	//   ....[98]....
        /*1460*/ 	.word	0x0002b050
        /*1464*/ 	.word	0x00000010
        /*1468*/ 	.word	0x00022800
        /*146c*/ 	.short	0x010a
        /*146e*/ 	.byte	0x3f
	.zero		1


	//   ....[99]....
        /*1470*/ 	.word	0x0002b0a0
        /*1474*/ 	.word	0x00000003
        /*1478*/ 	.word	0x00022830
        /*147c*/ 	.short	0x010a
        /*147e*/ 	.byte	0x3f
	.zero		1


	//   ....[100]....
        /*1480*/ 	.word	0x0002b0f0
        /*1484*/ 	.word	0x00000009
        /*1488*/ 	.word	0x00022830
        /*148c*/ 	.short	0x010a
        /*148e*/ 	.byte	0x3f
	.zero		1


	//   ....[101]....
        /*1490*/ 	.word	0x0002b140
        /*1494*/ 	.word	0x00000009
        /*1498*/ 	.word	0x00022850
        /*149c*/ 	.short	0x010a
        /*149e*/ 	.byte	0x3f
	.zero		1


	//   ....[102]....
        /*14a0*/ 	.word	0x0002b190
        /*14a4*/ 	.word	0x00000003
        /*14a8*/ 	.word	0x00022830
        /*14ac*/ 	.short	0x010a
        /*14ae*/ 	.byte	0x3f
	.zero		1


	//   ....[103]....
        /*14b0*/ 	.word	0x0002b1e0
        /*14b4*/ 	.word	0x00000005
        /*14b8*/ 	.word	0x00022850
        /*14bc*/ 	.short	0x010a
        /*14be*/ 	.byte	0x3f
	.zero		1


	//   ....[104]....
        /*14c0*/ 	.word	0x0002b230
        /*14c4*/ 	.word	0x00000003
        /*14c8*/ 	.word	0x00022830
        /*14cc*/ 	.short	0x010a
        /*14ce*/ 	.byte	0x3f
	.zero		1


	//   ....[105]....
        /*14d0*/ 	.word	0x0002b280
        /*14d4*/ 	.word	0x00000005
        /*14d8*/ 	.word	0x00022850
        /*14dc*/ 	.short	0x010a
        /*14de*/ 	.byte	0x3f
	.zero		1


	//   ....[106]....
        /*14e0*/ 	.word	0x0002b2d0
        /*14e4*/ 	.word	0x0000000e
        /*14e8*/ 	.word	0x00022850
        /*14ec*/ 	.short	0x010a
        /*14ee*/ 	.byte	0x3f
	.zero		1


	//   ....[107]....
        /*14f0*/ 	.word	0x0002dc70
        /*14f4*/ 	.word	0x00000010
        /*14f8*/ 	.word	0x00022820
        /*14fc*/ 	.short	0x010a
        /*14fe*/ 	.byte	0x3f
	.zero		1


	//   ....[108]....
        /*1500*/ 	.word	0x0002dcc0
        /*1504*/ 	.word	0x0000000a
        /*1508*/ 	.word	0x000228a0
        /*150c*/ 	.short	0x010a
        /*150e*/ 	.byte	0x3f
	.zero		1


	//   ....[109]....
        /*1510*/ 	.word	0x0002dd10
        /*1514*/ 	.word	0x0000000a
        /*1518*/ 	.word	0x000228c0
        /*151c*/ 	.short	0x010a
        /*151e*/ 	.byte	0x3f
	.zero		1


	//   ....[110]....
        /*1520*/ 	.word	0x0002dd60
        /*1524*/ 	.word	0x00000009
        /*1528*/ 	.word	0x000228a0
        /*152c*/ 	.short	0x010a
        /*152e*/ 	.byte	0x3f
	.zero		1


	//   ....[111]....
        /*1530*/ 	.word	0x0002ddb0
        /*1534*/ 	.word	0x00000009
        /*1538*/ 	.word	0x000228c0
        /*153c*/ 	.short	0x010a
        /*153e*/ 	.byte	0x3f
	.zero		1


	//   ....[112]....
        /*1540*/ 	.word	0x0002dee0
        /*1544*/ 	.word	0x00000004
        /*1548*/ 	.word	0x00022880
        /*154c*/ 	.short	0x010a
        /*154e*/ 	.byte	0x3f
	.zero		1


	//   ....[113]....
        /*1550*/ 	.word	0x0002e520
        /*1554*/ 	.word	0x00000004
        /*1558*/ 	.word	0x00022840
        /*155c*/ 	.short	0x010a
        /*155e*/ 	.byte	0x3f
	.zero		1


	//   ....[114]....
        /*1560*/ 	.word	0x0002f0f0
        /*1564*/ 	.word	0x00000010
        /*1568*/ 	.word	0x00022820
        /*156c*/ 	.short	0x010a
        /*156e*/ 	.byte	0x3f
	.zero		1


	//   ....[115]....
        /*1570*/ 	.word	0x0002f140
        /*1574*/ 	.word	0x00000000
        /*1578*/ 	.word	0x00022880
        /*157c*/ 	.short	0x010a
        /*157e*/ 	.byte	0x3f
	.zero		1


	//   ....[116]....
        /*1580*/ 	.word	0x0002f640
        /*1584*/ 	.word	0x00000000
        /*1588*/ 	.word	0x00022840
        /*158c*/ 	.short	0x010a
        /*158e*/ 	.byte	0x3f
	.zero		1


	//   ....[117]....
        /*1590*/ 	.word	0x0002fb60
        /*1594*/ 	.word	0x00000012
        /*1598*/ 	.word	0x00022870
        /*159c*/ 	.short	0x010a
        /*159e*/ 	.byte	0x3f
	.zero		1


	//   ....[118]....
        /*15a0*/ 	.word	0x0002fbb0
        /*15a4*/ 	.word	0x00000012
        /*15a8*/ 	.word	0x00022860
        /*15ac*/ 	.short	0x010a
        /*15ae*/ 	.byte	0x3f
	.zero		1


	//   ....[119]....
        /*15b0*/ 	.word	0x0002fc00
        /*15b4*/ 	.word	0x00000012
        /*15b8*/ 	.word	0x00022870
        /*15bc*/ 	.short	0x010a
        /*15be*/ 	.byte	0x3f
	.zero		1


	//   ....[120]....
        /*15c0*/ 	.word	0x0002fc50
        /*15c4*/ 	.word	0x00000012
        /*15c8*/ 	.word	0x00022860
        /*15cc*/ 	.short	0x010a
        /*15ce*/ 	.byte	0x3f
	.zero		1


	//   ....[121]....
        /*15d0*/ 	.word	0x00030680
        /*15d4*/ 	.word	0x00000004
        /*15d8*/ 	.word	0x00022820
        /*15dc*/ 	.short	0x010a
        /*15de*/ 	.byte	0x3f
	.zero		1


	//   ....[122]....
        /*15e0*/ 	.word	0x00030820
        /*15e4*/ 	.word	0x00000005
        /*15e8*/ 	.word	0x00022840
        /*15ec*/ 	.short	0x010a
        /*15ee*/ 	.byte	0x3f
	.zero		1


	//   ....[123]....
        /*15f0*/ 	.word	0x00030870
        /*15f4*/ 	.word	0x00000013
        /*15f8*/ 	.word	0x00022840
        /*15fc*/ 	.short	0x010a
        /*15fe*/ 	.byte	0x3f
	.zero		1


	//   ....[124]....
        /*1600*/ 	.word	0x000308c0
        /*1604*/ 	.word	0x00000005
        /*1608*/ 	.word	0x00022860
        /*160c*/ 	.short	0x010a
        /*160e*/ 	.byte	0x3f
	.zero		1


	//   ....[125]....
        /*1610*/ 	.word	0x00030910
        /*1614*/ 	.word	0x00000013
        /*1618*/ 	.word	0x00022860
        /*161c*/ 	.short	0x010a
        /*161e*/ 	.byte	0x3f
	.zero		1


	//   ....[126]....
        /*1620*/ 	.word	0x00030960
        /*1624*/ 	.word	0x00000005
        /*1628*/ 	.word	0x00022880
        /*162c*/ 	.short	0x010a
        /*162e*/ 	.byte	0x3f
	.zero		1


	//----- nvinfo : EIATTR_NUM_MBARRIERS
	.align		4
.L_245:
        /*1630*/ 	.byte	0x03, 0x38
        /*1632*/ 	.short	0x0016


	//----- nvinfo : EIATTR_EXIT_INSTR_OFFSETS
	.align		4
        /*1634*/ 	.byte	0x04, 0x1c
        /*1636*/ 	.short	(.L_247 - .L_246)


	//   ....[0]....
.L_246:
        /*1638*/ 	.word	0x0002a6c0


	//----- nvinfo : EIATTR_MAX_THREADS
	.align		4
.L_247:
        /*163c*/ 	.byte	0x04, 0x05
        /*163e*/ 	.short	(.L_249 - .L_248)
.L_248:
        /*1640*/ 	.word	0x00000180
        /*1644*/ 	.word	0x00000001
        /*1648*/ 	.word	0x00000001


	//----- nvinfo : EIATTR_CRS_STACK_SIZE
	.align		4
.L_249:
        /*164c*/ 	.byte	0x04, 0x1e
        /*164e*/ 	.short	(.L_251 - .L_250)
.L_250:
        /*1650*/ 	.word	0x00000000


	//----- nvinfo : EIATTR_CBANK_PARAM_SIZE
	.align		4
.L_251:
        /*1654*/ 	.byte	0x03, 0x19
        /*1656*/ 	.short	0x0af0


	//----- nvinfo : EIATTR_PARAM_CBANK
	.align		4
        /*1658*/ 	.byte	0x04, 0x0a
        /*165a*/ 	.short	(.L_253 - .L_252)
	.align		4
.L_252:
        /*165c*/ 	.word	index@(.nv.constant0._ZN7cutlass13device_kernelIN5flash11enable_sm90INS1_16FlashAttnFwdSm90INS1_25CollectiveMainloopFwdSm90ILi2EN4cute5tupleIJNS5_1CILi1EEES8_S8_EEENS6_IJNS7_ILi128EEESA_NS7_ILi192EEEEEELi128ENS_12float_e4m3_tEfNS_4arch4Sm90ELb0ELb1ELb0ELb1ELb1ELb1ELb0ELb1ELb1ELb1ELb1ELb0EEENS1_21CollectiveEpilogueFwdINS6_IJSA_SA_SA_EEES9_NS_10bfloat16_tESF_Li256ELb1ELb1ELb1ELb1EEENS1_36VarlenDynamicPersistentTileSchedulerILi128ELi128ELi256ELi128ELb1ELb1ELb1ELb1ELb0ELb1EEEEEEEEEvNT_6ParamsE)
        /*1660*/ 	.short	0x0210
        /*1662*/ 	.short	0x0af0


	//----- nvinfo : EIATTR_SW_WAR
	.align		4
.L_253:
        /*1664*/ 	.byte	0x04, 0x36
        /*1666*/ 	.short	(.L_255 - .L_254)
.L_254:
        /*1668*/ 	.word	0x00000008
.L_255:


//--------------------- .nv.info._ZN7cutlass13device_kernelIN5flash11enable_sm90INS1_16FlashAttnFwdSm90INS1_25CollectiveMainloopFwdSm90ILi2EN4cute5tupleIJNS5_1CILi1EEES8_S8_EEENS6_IJNS7_ILi128EEENS7_ILi160EEENS7_ILi192EEEEEELi128ENS_12float_e4m3_tEfNS_4arch4Sm90ELb1ELb0ELb0ELb0ELb1ELb0ELb0ELb1ELb1ELb1ELb1ELb0EEENS1_21CollectiveEpilogueFwdINS6_IJSA_SA_SB_EEES9_NS_10bfloat16_tESG_Li256ELb0ELb1ELb1ELb1EEENS1_19SingleTileSchedulerILb0ELb1ELb1ELi128EEEEEEEEEvNT_6ParamsE --------------------------
	.section	.nv.info._ZN7cutlass13device_kernelIN5flash11enable_sm90INS1_16FlashAttnFwdSm90INS1_25CollectiveMainloopFwdSm90ILi2EN4cute5tupleIJNS5_1CILi1EEES8_S8_EEENS6_IJNS7_ILi128EEENS7_ILi160EEENS7_ILi192EEEEEELi128ENS_12float_e4m3_tEfNS_4arch4Sm90ELb1ELb0ELb0ELb0ELb1ELb0ELb0ELb1ELb1ELb1ELb1ELb0EEENS1_21CollectiveEpilogueFwdINS6_IJSA_SA_SB_EEES9_NS_10bfloat16_tESG_Li256ELb0ELb1ELb1ELb1EEENS1_19SingleTileSchedulerILb0ELb1ELb1ELi128EEEEEEEEEvNT_6ParamsE,"",@"SHT_CUDA_INFO"
	.sectionflags	@""
	.align	4


	//----- nvinfo : EIATTR_CUDA_API_VERSION
	.align		4
        /*0000*/ 	.byte	0x04, 0x37
        /*0002*/ 	.short	(.L_257 - .L_256)
.L_256:
        /*0004*/ 	.word	0x00000082


	//----- nvinfo : EIATTR_KPARAM_INFO
	.align		4
.L_257:
        /*0008*/ 	.byte	0x04, 0x17
        /*000a*/ 	.short	(.L_259 - .L_258)
.L_258:
        /*000c*/ 	.word	0x00000000
        /*0010*/ 	.short	0x0000
        /*0012*/ 	.short	0x0070
        /*0014*/ 	.byte	0x00, 0xf0, 0x01, 0x28


	//----- nvinfo : EIATTR_SPARSE_MMA_MASK
	.align		4
.L_259:
        /*0018*/ 	.byte	0x03, 0x50
        /*001a*/ 	.short	0x0000


	//----- nvinfo : EIATTR_MAXREG_COUNT
	.align		4
        /*001c*/ 	.byte	0x03, 0x1b
        /*001e*/ 	.short	0x00a8


	//----- nvinfo : EIATTR_NUM_BARRIERS
	.align		4
        /*0020*/ 	.byte	0x02, 0x4c
        /*0022*/ 	.byte	0x10
	.zero		1


	//----- nvinfo : EIATTR_EXTERNS
	.align		4
        /*0024*/ 	.byte	0x04, 0x0f
        /*0026*/ 	.short	(.L_261 - .L_260)


	//   ....[0]....
	.align		4
.L_260:
        /*0028*/ 	.word	index@(__assertfail)


	//----- nvinfo : EIATTR_ANNOTATIONS
	.align		4
.L_261:
        /*002c*/ 	.byte	0x04, 0x55
        /*002e*/ 	.short	(.L_263 - .L_262)


	//   ....[0]....
.L_262:
        /* <DEDUP_REMOVED lines=11> */


	//----- nvinfo : EIATTR_MERCURY_ISA_VERSION
	.align		4
.L_263:
        /*00c8*/ 	.byte	0x03, 0x5f
        /*00ca*/ 	.short	0x0101


	//----- nvinfo : EIATTR_INT_WARP_WIDE_INSTR_OFFSETS
	.align		4
        /*00cc*/ 	.byte	0x04, 0x31
        /*00ce*/ 	.short	(.L_265 - .L_264)


	//   ....[0]....
.L_264:
        /*00d0*/ 	.word	0x000000c0


	//   ....[1]....
        /*00d4*/ 	.word	0x000000d0


	//   ....[2]....
        /*00d8*/ 	.word	0x00000170


	//----- nvinfo : EIATTR_COOP_GROUP_MASK_REGIDS
	.align		4
.L_265:
        /*00dc*/ 	.byte	0x04, 0x29
        /*00de*/ 	.short	(.L_267 - .L_266)


	//   ....[0]....
.L_266:
        /*00e0*/ 	.word	0xffffffff


	//   ....[1]....
        /*00e4*/ 	.word	0xffffffff


	//   ....[2]....
        /*00e8*/ 	.word	0xffffffff


	//   ....[3]....
        /*00ec*/ 	.word	0xffffffff


	//   ....[4]....
        /*00f0*/ 	.word	0xffffffff


	//   ....[5]....
        /*00f4*/ 	.word	0xffffffff


	//   ....[6]....
        /*00f8*/ 	.word	0xffffffff


	//   ....[7]....
        /*00fc*/ 	.word	0xffffffff


	//   ....[8]....
        /*0100*/ 	.word	0xffffffff


	//   ....[9]....
        /*0104*/ 	.word	0xffffffff


	//   ....[10]....
        /*0108*/ 	.word	0xffffffff


	//   ....[11]....
        /*010c*/ 	.word	0xffffffff


	//   ....[12]....
        /*0110*/ 	.word	0xffffffff


	//   ....[13]....
        /*0114*/ 	.word	0xffffffff


	//   ....[14]....
        /*0118*/ 	.word	0xffffffff


	//   ....[15]....
        /*011c*/ 	.word	0xffffffff


	//   ....[16]....
        /*0120*/ 	.word	0xffffffff


	//   ....[17]....
        /*0124*/ 	.word	0xffffffff


	//   ....[18]....
        /*0128*/ 	.word	0xffffffff


	//   ....[19]....
        /*012c*/ 	.word	0xffffffff


	//   ....[20]....
        /*0130*/ 	.word	0xffffffff


	//   ....[21]....
        /*0134*/ 	.word	0xffffffff


	//   ....[22]....
        /*0138*/ 	.word	0xffffffff


	//   ....[23]....
        /*013c*/ 	.word	0xffffffff


	//   ....[24]....
        /*0140*/ 	.word	0xffffffff


	//   ....[25]....
        /*0144*/ 	.word	0xffffffff


	//   ....[26]....
        /*0148*/ 	.word	0xffffffff


	//   ....[27]....
        /*014c*/ 	.word	0xffffffff


	//   ....[28]....
        /*0150*/ 	.word	0xffffffff


	//   ....[29]....
        /*0154*/ 	.word	0xffffffff


	//   ....[30]....
        /*0158*/ 	.word	0xffffffff


	//   ....[31]....
        /*015c*/ 	.word	0xffffffff


	//   ....[32]....
        /*0160*/ 	.word	0xffffffff


	//   ....[33]....
        /*0164*/ 	.word	0xffffffff


	//   ....[34]....
        /*0168*/ 	.word	0xffffffff


	//   ....[35]....
        /*016c*/ 	.word	0xffffffff


	//   ....[36]....
        /*0170*/ 	.word	0xffffffff


	//   ....[37]....
        /*0174*/ 	.word	0xffffffff


	//   ....[38]....
        /*0178*/ 	.word	0xffffffff


	//   ....[39]....
        /*017c*/ 	.word	0xffffffff


	//   ....[40]....
        /*0180*/ 	.word	0xffffffff


	//   ....[41]....
        /*0184*/ 	.word	0xffffffff


	//   ....[42]....
        /*0188*/ 	.word	0xffffffff


	//   ....[43]....
        /*018c*/ 	.word	0xffffffff


	//   ....[44]....
        /*0190*/ 	.word	0xffffffff


	//   ....[45]....
        /*0194*/ 	.word	0xffffffff


	//   ....[46]....
        /*0198*/ 	.word	0xffffffff


	//   ....[47]....
        /*019c*/ 	.word	0xffffffff


	//   ....[48]....
        /*01a0*/ 	.word	0xffffffff


	//   ....[49]....
        /*01a4*/ 	.word	0xffffffff


	//   ....[50]....
        /*01a8*/ 	.word	0xffffffff


	//   ....[51]....
        /*01ac*/ 	.word	0xffffffff


	//   ....[52]....
        /*01b0*/ 	.word	0xffffffff


	//   ....[53]....
        /*01b4*/ 	.word	0xffffffff


	//   ....[54]....
        /*01b8*/ 	.word	0xffffffff


	//   ....[55]....
        /*01bc*/ 	.word	0xffffffff


	//   ....[56]....
        /*01c0*/ 	.word	0xffffffff


	//   ....[57]....
        /*01c4*/ 	.word	0xffffffff


	//   ....[58]....
        /*01c8*/ 	.word	0xffffffff


	//   ....[59]....
        /*01cc*/ 	.word	0xffffffff


	//   ....[60]....
        /*01d0*/ 	.word	0xffffffff


	//   ....[61]....
        /*01d4*/ 	.word	0xffffffff


	//   ....[62]....
        /*01d8*/ 	.word	0xffffffff


	//   ....[63]....
        /*01dc*/ 	.word	0xffffffff


	//   ....[64]....
        /*01e0*/ 	.word	0xffffffff


	//   ....[65]....
        /*01e4*/ 	.word	0xffffffff


	//   ....[66]....
        /*01e8*/ 	.word	0xffffffff


	//   ....[67]....
        /*01ec*/ 	.word	0xffffffff


	//   ....[68]....
        /*01f0*/ 	.word	0xffffffff


	//   ....[69]....
        /*01f4*/ 	.word	0xffffffff


	//   ....[70]....
        /*01f8*/ 	.word	0xffffffff


	//   ....[71]....
        /*01fc*/ 	.word	0xffffffff


	//   ....[72]....
        /*0200*/ 	.word	0xffffffff


	//   ....[73]....
        /*0204*/ 	.word	0xffffffff


	//   ....[74]....
        /*0208*/ 	.word	0xffffffff


	//   ....[75]....
        /*020c*/ 	.word	0xffffffff


	//   ....[76]....
        /*0210*/ 	.word	0xffffffff


	//   ....[77]....
        /*0214*/ 	.word	0xffffffff


	//   ....[78]....
        /*0218*/ 	.word	0xffffffff


	//   ....[79]....
        /*021c*/ 	.word	0xffffffff


	//   ....[80]....
        /*0220*/ 	.word	0xffffffff


	//   ....[81]....
        /*0224*/ 	.word	0xffffffff


	//   ....[82]....
        /*0228*/ 	.word	0xffffffff


	//   ....[83]....
        /*022c*/ 	.word	0xffffffff


	//   ....[84]....
        /*0230*/ 	.word	0xffffffff


	//   ....[85]....
        /*0234*/ 	.word	0xffffffff


	//   ....[86]....
        /*0238*/ 	.word	0xffffffff


	//   ....[87]....
        /*023c*/ 	.word	0xffffffff


	//   ....[88]....
        /*0240*/ 	.word	0xffffffff


	//   ....[89]....
        /*0244*/ 	.word	0xffffffff


	//   ....[90]....
        /*0248*/ 	.word	0xffffffff


	//   ....[91]....
        /*024c*/ 	.word	0xffffffff


	//   ....[92]....
        /*0250*/ 	.word	0xffffffff


	//   ....[93]....
        /*0254*/ 	.word	0xffffffff


	//   ....[94]....
        /*0258*/ 	.word	0xffffffff


	//   ....[95]....
        /*025c*/ 	.word	0xffffffff


	//   ....[96]....
        /*0260*/ 	.word	0xffffffff


	//   ....[97]....
        /*0264*/ 	.word	0xffffffff


	//   ....[98]....
        /*0268*/ 	.word	0xffffffff


	//   ....[99]....
        /*026c*/ 	.word	0xffffffff


	//   ....[100]....
        /*0270*/ 	.word	0xffffffff


	//   ....[101]....
        /*0274*/ 	.word	0xffffffff


	//   ....[102]....
        /*0278*/ 	.word	0xffffffff


	//   ....[103]....
        /*027c*/ 	.word	0xffffffff


	//   ....[104]....
        /*0280*/ 	.word	0xffffffff


	//   ....[105]....
        /*0284*/ 	.word	0xffffffff


	//   ....[106]....
        /*0288*/ 	.word	0xffffffff


	//   ....[107]....
        /*028c*/ 	.word	0xffffffff


	//   ....[108]....
        /*0290*/ 	.word	0xffffffff


	//   ....[109]....
        /*0294*/ 	.word	0xffffffff


	//   ....[110]....
        /*0298*/ 	.word	0xffffffff


	//   ....[111]....
        /*029c*/ 	.word	0xffffffff


	//   ....[112]....
        /*02a0*/ 	.word	0xffffffff


	//   ....[113]....
        /*02a4*/ 	.word	0xffffffff


	//   ....[114]....
        /*02a8*/ 	.word	0xffffffff


	//   ....[115]....
        /*02ac*/ 	.word	0xffffffff


	//   ....[116]....
        /*02b0*/ 	.word	0xffffffff


	//   ....[117]....
        /*02b4*/ 	.word	0xffffffff


	//   ....[118]....
        /*02b8*/ 	.word	0xffffffff


	//   ....[119]....
        /*02bc*/ 	.word	0xffffffff


	//   ....[120]....
        /*02c0*/ 	.word	0xffffffff


	//   ....[121]....
        /*02c4*/ 	.word	0xffffffff


	//   ....[122]....
        /*02c8*/ 	.word	0xffffffff


	//   ....[123]....
        /*02cc*/ 	.word	0xffffffff


	//   ....[124]....
        /*02d0*/ 	.word	0xffffffff


	//   ....[125]....
        /*02d4*/ 	.word	0xffffffff


	//   ....[126]....
        /*02d8*/ 	.word	0xffffffff


	//   ....[127]....
        /*02dc*/ 	.word	0xffffffff


	//   ....[128]....
        /*02e0*/ 	.word	0xffffffff


	//   ....[129]....
        /*02e4*/ 	.word	0xffffffff


	//   ....[130]....
        /*02e8*/ 	.word	0xffffffff


	//   ....[131]....
        /*02ec*/ 	.word	0xffffffff


	//   ....[132]....
        /*02f0*/ 	.word	0xffffffff


	//   ....[133]....
        /*02f4*/ 	.word	0xffffffff


	//   ....[134]....
        /*02f8*/ 	.word	0xffffffff


	//   ....[135]....
        /*02fc*/ 	.word	0xffffffff


	//   ....[136]....
        /*0300*/ 	.word	0xffffffff


	//   ....[137]....
        /*0304*/ 	.word	0xffffffff


	//   ....[138]....
        /*0308*/ 	.word	0xffffffff


	//   ....[139]....
        /*030c*/ 	.word	0xffffffff


	//   ....[140]....
        /*0310*/ 	.word	0xffffffff


	//   ....[141]....
        /*0314*/ 	.word	0xffffffff


	//   ....[142]....
        /*0318*/ 	.word	0xffffffff


	//   ....[143]....
        /*031c*/ 	.word	0xffffffff


	//   ....[144]....
        /*0320*/ 	.word	0xffffffff


	//   ....[145]....
        /*0324*/ 	.word	0xffffffff


	//   ....[146]....
        /*0328*/ 	.word	0xffffffff


	//   ....[147]....
        /*032c*/ 	.word	0xffffffff


	//   ....[148]....
        /*0330*/ 	.word	0xffffffff


	//   ....[149]....
        /*0334*/ 	.word	0x0500000f


	//   ....[150]....
        /*0338*/ 	.word	0x0500000f


	//   ....[151]....
        /*033c*/ 	.word	0x0500000f


	//   ....[152]....
        /*0340*/ 	.word	0x0500000f


	//   ....[153]....
        /*0344*/ 	.word	0x0500000f


	//   ....[154]....
        /*0348*/ 	.word	0x0500000f


	//   ....[155]....
        /*034c*/ 	.word	0x0500000f


	//   ....[156]....
        /*0350*/ 	.word	0x0500000f


	//   ....[157]....
        /*0354*/ 	.word	0x0500000f


	//   ....[158]....
        /*0358*/ 	.word	0x0500000f


	//   ....[159]....
        /*035c*/ 	.word	0x0500000f


	//   ....[160]....
        /*0360*/ 	.word	0x0500000f


	//   ....[161]....
        /*0364*/ 	.word	0x0500000f


	//   ....[162]....
        /*0368*/ 	.word	0x0500000f


	//   ....[163]....
        /*036c*/ 	.word	0x0500000f


	//   ....[164]....
        /*0370*/ 	.word	0x0500000f


	//   ....[165]....
        /*0374*/ 	.word	0x0500000f


	//   ....[166]....
        /*0378*/ 	.word	0x0500000f


	//   ....[167]....
        /*037c*/ 	.word	0x0500000f


	//   ....[168]....
        /*0380*/ 	.word	0x0500000f


	//   ....[169]....
        /*0384*/ 	.word	0x0500000f


	//   ....[170]....
        /*0388*/ 	.word	0x0500000f


	//   ....[171]....
        /*038c*/ 	.word	0x0500000f


	//   ....[172]....
        /*0390*/ 	.word	0x0500000f


	//   ....[173]....
        /*0394*/ 	.word	0x0500000f


	//   ....[174]....
        /*0398*/ 	.word	0x0500000f


	//   ....[175]....
        /*039c*/ 	.word	0x0500000f


	//   ....[176]....
        /*03a0*/ 	.word	0x0500000f


	//   ....[177]....
        /*03a4*/ 	.word	0x0500000f


	//   ....[178]....
        /*03a8*/ 	.word	0x0500000f


	//   ....[179]....
        /*03ac*/ 	.word	0x0500000f


	//   ....[180]....
        /*03b0*/ 	.word	0x0500000f


	//   ....[181]....
        /*03b4*/ 	.word	0x0500000f


	//   ....[182]....
        /*03b8*/ 	.word	0x0500000f


	//   ....[183]....
        /*03bc*/ 	.word	0x0500000f


	//   ....[184]....
        /*03c0*/ 	.word	0x0500000f


	//   ....[185]....
        /*03c4*/ 	.word	0x0500000f


	//   ....[186]....
        /*03c8*/ 	.word	0x0500000f


	//   ....[187]....
        /*03cc*/ 	.word	0x0500000f


	//   ....[188]....
        /*03d0*/ 	.word	0x0500000f


	//   ....[189]....
        /*03d4*/ 	.word	0x0500000f


	//   ....[190]....
        /*03d8*/ 	.word	0x0500000f


	//   ....[191]....
        /*03dc*/ 	.word	0x0500000f


	//   ....[192]....
        /*03e0*/ 	.word	0x0500000f


	//   ....[193]....
        /*03e4*/ 	.word	0x0500000f


	//   ....[194]....
        /*03e8*/ 	.word	0x0500000f


	//   ....[195]....
        /*03ec*/ 	.word	0x0500000f


	//   ....[196]....
        /*03f0*/ 	.word	0x0500000f


	//   ....[197]....
        /*03f4*/ 	.word	0x0500000f


	//----- nvinfo : EIATTR_COOP_GROUP_INSTR_OFFSETS
	.align		4
.L_267:
        /*03f8*/ 	.byte	0x04, 0x28
        /*03fa*/ 	.short	(.L_269 - .L_268)


	//   ....[0]....
.L_268:
        /*03fc*/ 	.word	0x00000080


	//   ....[1]....
        /*0400*/ 	.word	0x00000090


	//   ....[2]....
        /*0404*/ 	.word	0x000002d0


	//   ....[3]....
        /*0408*/ 	.word	0x00000430


	//   ....[4]....
        /*040c*/ 	.word	0x00000550


	//   ....[5]....
        /*0410*/ 	.word	0x000006b0


	//   ....[6]....
        /*0414*/ 	.word	0x000014c0


	//   ....[7]....
        /*0418*/ 	.word	0x000028a0


	//   ....[8]....
        /*041c*/ 	.word	0x000028e0


	//   ....[9]....
        /*0420*/ 	.word	0x00003190


	//   ....[10]....
        /*0424*/ 	.word	0x00003260


	//   ....[11]....
        /*0428*/ 	.word	0x00003d00


	//   ....[12]....
        /*042c*/ 	.word	0x00003d70


	//   ....[13]....
        /*0430*/ 	.word	0x00006080


	//   ....[14]....
        /*0434*/ 	.word	0x000060a0


	//   ....[15]....
        /*0438*/ 	.word	0x000068d0


	//   ....[16]....
        /*043c*/ 	.word	0x000069d0


	//   ....[17]....
        /*0440*/ 	.word	0x000073b0


	//   ....[18]....
        /*0444*/ 	.word	0x00007400


	//   ....[19]....
        /*0448*/ 	.word	0x00009d90


	//   ....[20]....
        /*044c*/ 	.word	0x00009da0


	//   ....[21]....
        /*0450*/ 	.word	0x00009dd0


	//   ....[22]....
        /*0454*/ 	.word	0x00009de0


	//   ....[23]....
        /*0458*/ 	.word	0x0000b8d0


	//   ....[24]....
        /*045c*/ 	.word	0x0000b8e0


	//   ....[25]....
        /*0460*/ 	.word	0x0000b960


	//   ....[26]....
        /*0464*/ 	.word	0x0000b970


	//   ....[27]....
        /*0468*/ 	.word	0x0000c830


	//   ....[28]....
        /*046c*/ 	.word	0x0000c840


	//   ....[29]....
        /*0470*/ 	.word	0x0000c850


	//   ....[30]....
        /*0474*/ 	.word	0x0000c870


	//   ....[31]....
        /*0478*/ 	.word	0x0000c880


	//   ....[32]....
        /*047c*/ 	.word	0x0000c890


	//   ....[33]....
        /*0480*/ 	.word	0x0000c8a0


	//   ....[34]....
        /*0484*/ 	.word	0x0000c8c0


	//   ....[35]....
        /*0488*/ 	.word	0x0000c8d0


	//   ....[36]....
        /*048c*/ 	.word	0x0000c8e0


	//   ....[37]....
        /*0490*/ 	.word	0x0000c8f0


	//   ....[38]....
        /*0494*/ 	.word	0x0000c900


	//   ....[39]....
        /*0498*/ 	.word	0x0000c910


	//   ....[40]....
        /*049c*/ 	.word	0x0000c930


	//   ....[41]....
        /*04a0*/ 	.word	0x0000c940


	//   ....[42]....
        /*04a4*/ 	.word	0x0000c950


	//   ....[43]....
        /*04a8*/ 	.word	0x0000c960


	//   ....[44]....
        /*04ac*/ 	.word	0x0000c970


	//   ....[45]....
        /*04b0*/ 	.word	0x0000c980


	//   ....[46]....
        /*04b4*/ 	.word	0x0000c990


	//   ....[47]....
        /*04b8*/ 	.word	0x0000c9a0


	//   ....[48]....
        /*04bc*/ 	.word	0x0000c9b0


	//   ....[49]....
        /*04c0*/ 	.word	0x0000c9c0


	//   ....[50]....
        /*04c4*/ 	.word	0x0000c9d0


	//   ....[51]....
        /*04c8*/ 	.word	0x0000c9e0


	//   ....[52]....
        /*04cc*/ 	.word	0x0000c9f0


	//   ....[53]....
        /*04d0*/ 	.word	0x0000ca00


	//   ....[54]....
        /*04d4*/ 	.word	0x0000ca20


	//   ....[55]....
        /*04d8*/ 	.word	0x0000ca30


	//   ....[56]....
        /*04dc*/ 	.word	0x0000ca40


	//   ....[57]....
        /*04e0*/ 	.word	0x0000ca60


	//   ....[58]....
        /*04e4*/ 	.word	0x0000ca70


	//   ....[59]....
        /*04e8*/ 	.word	0x0000ca80


	//   ....[60]....
        /*04ec*/ 	.word	0x0000ca90


	//   ....[61]....
        /*04f0*/ 	.word	0x0000cab0


	//   ....[62]....
        /*04f4*/ 	.word	0x0000cac0


	//   ....[63]....
        /*04f8*/ 	.word	0x0000cae0


	//   ....[64]....
        /*04fc*/ 	.word	0x0000caf0


	//   ....[65]....
        /*0500*/ 	.word	0x0000cb00


	//   ....[66]....
        /*0504*/ 	.word	0x0000cb10


	//   ....[67]....
        /*0508*/ 	.word	0x0000cb20


	//   ....[68]....
        /*050c*/ 	.word	0x0000cb30


	//   ....[69]....
        /*0510*/ 	.word	0x0000cb40


	//   ....[70]....
        /*0514*/ 	.word	0x0000cb50


	//   ....[71]....
        /*0518*/ 	.word	0x0000cb60


	//   ....[72]....
        /*051c*/ 	.word	0x0000cb70


	//   ....[73]....
        /*0520*/ 	.word	0x0000cb80


	//   ....[74]....
        /*0524*/ 	.word	0x0000cba0


	//   ....[75]....
        /*0528*/ 	.word	0x0000cbd0


	//   ....[76]....
        /*052c*/ 	.word	0x0000cc00


	//   ....[77]....
        /*0530*/ 	.word	0x0000cc30


	//   ....[78]....
        /*0534*/ 	.word	0x0000cc60


	//   ....[79]....
        /*0538*/ 	.word	0x0000cc90


	//   ....[80]....
        /*053c*/ 	.word	0x0000ccc0


	//   ....[81]....
        /*0540*/ 	.word	0x0000ccd0


	//   ....[82]....
        /*0544*/ 	.word	0x0000ccf0


	//   ....[83]....
        /*0548*/ 	.word	0x0000cd20


	//   ....[84]....
        /*054c*/ 	.word	0x0000cd50


	//   ....[85]....
        /*0550*/ 	.word	0x0000cd80


	//   ....[86]....
        /*0554*/ 	.word	0x0000cd90


	//   ....[87]....
        /*0558*/ 	.word	0x0000cda0


	//   ....[88]....
        /*055c*/ 	.word	0x0000cdb0


	//   ....[89]....
        /*0560*/ 	.word	0x0000cdc0


	//   ....[90]....
        /*0564*/ 	.word	0x0000cdd0


	//   ....[91]....
        /*0568*/ 	.word	0x0000d230


	//   ....[92]....
        /*056c*/ 	.word	0x0000d270


	//   ....[93]....
        /*0570*/ 	.word	0x0000d2b0


	//   ....[94]....
        /*0574*/ 	.word	0x0000d2e0


	//   ....[95]....
        /*0578*/ 	.word	0x0000d330


	//   ....[96]....
        /*057c*/ 	.word	0x0000d360


	//   ....[97]....
        /*0580*/ 	.word	0x0000da20


	//   ....[98]....
        /*0584*/ 	.word	0x0000da50


	//   ....[99]....
        /*0588*/ 	.word	0x0000e5d0


	//   ....[100]....
        /*058c*/ 	.word	0x0000fcf0


	//   ....[101]....
        /*0590*/ 	.word	0x0000fd30


	//   ....[102]....
        /*0594*/ 	.word	0x0000fd70


	//   ....[103]....
        /*0598*/ 	.word	0x0000fe00


	//   ....[104]....
        /*059c*/ 	.word	0x0000fe10


	//   ....[105]....
        /*05a0*/ 	.word	0x0000fe80


	//   ....[106]....
        /*05a4*/ 	.word	0x0000fe90


	//   ....[107]....
        /*05a8*/ 	.word	0x0000fea0


	//   ....[108]....
        /*05ac*/ 	.word	0x0000ff10


	//   ....[109]....
        /*05b0*/ 	.word	0x0000ff90


	//   ....[110]....
        /*05b4*/ 	.word	0x000103e0


	//   ....[111]....
        /*05b8*/ 	.word	0x00010420


	//   ....[112]....
        /*05bc*/ 	.word	0x00010450


	//   ....[113]....
        /*05c0*/ 	.word	0x00010460


	//   ....[114]....
        /*05c4*/ 	.word	0x000104b0


	//   ....[115]....
        /*05c8*/ 	.word	0x00010530


	//   ....[116]....
        /*05cc*/ 	.word	0x00010560


	//   ....[117]....
        /*05d0*/ 	.word	0x000105d0


	//   ....[118]....
        /*05d4*/ 	.word	0x000105f0


	//   ....[119]....
        /*05d8*/ 	.word	0x00010680


	//   ....[120]....
        /*05dc*/ 	.word	0x00010cc0


	//   ....[121]....
        /*05e0*/ 	.word	0x00010cf0


	//   ....[122]....
        /*05e4*/ 	.word	0x00010d20


	//   ....[123]....
        /*05e8*/ 	.word	0x00010d90


	//   ....[124]....
        /*05ec*/ 	.word	0x00010e30


	//   ....[125]....
        /*05f0*/ 	.word	0x00010e50


	//   ....[126]....
        /*05f4*/ 	.word	0x00010ea0


	//   ....[127]....
        /*05f8*/ 	.word	0x00010f00


	//   ....[128]....
        /*05fc*/ 	.word	0x000117f0


	//   ....[129]....
        /*0600*/ 	.word	0x00011810


	//   ....[130]....
        /*0604*/ 	.word	0x00011830


	//   ....[131]....
        /*0608*/ 	.word	0x00011840


	//   ....[132]....
        /*060c*/ 	.word	0x00011890


	//   ....[133]....
        /*0610*/ 	.word	0x000118a0


	//   ....[134]....
        /*0614*/ 	.word	0x000118f0


	//   ....[135]....
        /*0618*/ 	.word	0x00011900


	//   ....[136]....
        /*061c*/ 	.word	0x00011910


	//   ....[137]....
        /*0620*/ 	.word	0x00011960


	//   ....[138]....
        /*0624*/ 	.word	0x00011d40


	//   ....[139]....
        /*0628*/ 	.word	0x00011d60


	//   ....[140]....
        /*062c*/ 	.word	0x00011d70


	//   ....[141]....
        /*0630*/ 	.word	0x00011d90


	//   ....[142]....
        /*0634*/ 	.word	0x00011db0


	//   ....[143]....
        /*0638*/ 	.word	0x00011e00


	//   ....[144]....
        /*063c*/ 	.word	0x00011e20


	//   ....[145]....
        /*0640*/ 	.word	0x00011e30


	//   ....[146]....
        /*0644*/ 	.word	0x00011e80


	//   ....[147]....
        /*0648*/ 	.word	0x00011ee0


	//   ....[148]....
        /*064c*/ 	.word	0x00012ea0


	//   ....[149]....
        /*0650*/ 	.word	0x00013480


	//   ....[150]....
        /*0654*/ 	.word	0x00013590


	//   ....[151]....
        /*0658*/ 	.word	0x00013670


	//   ....[152]....
        /*065c*/ 	.word	0x000136f0


	//   ....[153]....
        /*0660*/ 	.word	0x000137d0


	//   ....[154]....
        /*0664*/ 	.word	0x00013830


	//   ....[155]....
        /*0668*/ 	.word	0x00013910


	//   ....[156]....
        /*066c*/ 	.word	0x00013970


	//   ....[157]....
        /*0670*/ 	.word	0x00013a40


	//   ....[158]....
        /*0674*/ 	.word	0x00013ae0


	//   ....[159]....
        /*0678*/ 	.word	0x00013bd0


	//   ....[160]....
        /*067c*/ 	.word	0x00013d30


	//   ....[161]....
        /*0680*/ 	.word	0x00013df0


	//   ....[162]....
        /*0684*/ 	.word	0x00013ef0


	//   ....[163]....
        /*0688*/ 	.word	0x00013f90


	//   ....[164]....
        /*068c*/ 	.word	0x00014080


	//   ....[165]....
        /*0690*/ 	.word	0x00014140


	//   ....[166]....
        /*0694*/ 	.word	0x000141b0


	//   ....[167]....
        /*0698*/ 	.word	0x00014280


	//   ....[168]....
        /*069c*/ 	.word	0x000142f0


	//   ....[169]....
        /*06a0*/ 	.word	0x000143d0


	//   ....[170]....
        /*06a4*/ 	.word	0x00014460


	//   ....[171]....
        /*06a8*/ 	.word	0x000144b0


	//   ....[172]....
        /*06ac*/ 	.word	0x00014590


	//   ....[173]....
        /*06b0*/ 	.word	0x00014650


	//   ....[174]....
        /*06b4*/ 	.word	0x000146d0


	//   ....[175]....
        /*06b8*/ 	.word	0x000147c0


	//   ....[176]....
        /*06bc*/ 	.word	0x00014840


	//   ....[177]....
        /*06c0*/ 	.word	0x00014910


	//   ....[178]....
        /*06c4*/ 	.word	0x00014a50


	//   ....[179]....
        /*06c8*/ 	.word	0x00014af0


	//   ....[180]....
        /*06cc*/ 	.word	0x00014b60


	//   ....[181]....
        /*06d0*/ 	.word	0x00014c20


	//   ....[182]....
        /*06d4*/ 	.word	0x00014c80


	//   ....[183]....
        /*06d8*/ 	.word	0x00014d40


	//   ....[184]....
        /*06dc*/ 	.word	0x00014da0


	//   ....[185]....
        /*06e0*/ 	.word	0x00014e60


	//   ....[186]....
        /*06e4*/ 	.word	0x00014ec0


	//   ....[187]....
        /*06e8*/ 	.word	0x00014f80


	//   ....[188]....
        /*06ec*/ 	.word	0x00015060


	//   ....[189]....
        /*06f0*/ 	.word	0x00015100


	//   ....[190]....
        /*06f4*/ 	.word	0x00015160


	//   ....[191]....
        /*06f8*/ 	.word	0x00015220


	//   ....[192]....
        /*06fc*/ 	.word	0x00015280


	//   ....[193]....
        /*0700*/ 	.word	0x00015340


	//   ....[194]....
        /*0704*/ 	.word	0x000153a0


	//   ....[195]....
        /*0708*/ 	.word	0x00015460


	//   ....[196]....
        /*070c*/ 	.word	0x000154c0


	//   ....[197]....
        /*0710*/ 	.word	0x00015580


	//----- nvinfo : EIATTR_REG_RECONFIG
	.align		4
.L_269:
        /*0714*/ 	.byte	0x01, 0x54
	.zero		2


	//----- nvinfo : EIATTR_SYSCALL_OFFSETS
	.align		4
        /*0718*/ 	.byte	0x04, 0x46
        /*071a*/ 	.short	(.L_271 - .L_270)


	//   ....[0]....
.L_270:
        /*071c*/ 	.word	0x00001680


	//   ....[1]....
        /*0720*/ 	.word	0x0000ee20


	//   ....[2]....
        /*0724*/ 	.word	0x0000ef60


	//   ....[3]....
        /*0728*/ 	.word	0x0000f0a0


	//   ....[4]....
        /*072c*/ 	.word	0x0000f1c0


	//   ....[5]....
        /*0730*/ 	.word	0x00010a10


	//----- nvinfo : EIATTR_MBARRIER_INSTR_OFFSETS
	.align		4
.L_271:
        /*0734*/ 	.byte	0x04, 0x39
        /*0736*/ 	.short	(.L_273 - .L_272)


	//   ....[0]....
.L_272:
        /*0738*/ 	.word	0x00000180
        /*073c*/ 	.word	0x000000ff
        /*0740*/ 	.word	0x00029800
        /*0744*/ 	.short	0x0100
        /*0746*/ 	.byte	0x08
	.zero		1


	//   ....[1]....
        /*0748*/ 	.word	0x00000190
        /*074c*/ 	.word	0x000000ff
        /*0750*/ 	.word	0x00029820
        /*0754*/ 	.short	0x0100
        /*0756*/ 	.byte	0x08
	.zero		1


	//   ....[2]....
        /*0758*/ 	.word	0x00000280
        /*075c*/ 	.word	0x000000ff
        /*0760*/ 	.word	0x00029830
        /*0764*/ 	.short	0x0100
        /*0766*/ 	.byte	0x08
	.zero		1


	//   ....[3]....
        /*0768*/ 	.word	0x00000290
        /*076c*/ 	.word	0x000000ff
        /*0770*/ 	.word	0x00029840
        /*0774*/ 	.short	0x0100
        /*0776*/ 	.byte	0x08
	.zero		1


	//   ....[4]....
        /*0778*/ 	.word	0x000002a0
        /*077c*/ 	.word	0x000000ff
        /*0780*/ 	.word	0x00029838
        /*0784*/ 	.short	0x0100
        /*0786*/ 	.byte	0x08
	.zero		1


	//   ....[5]....
        /*0788*/ 	.word	0x000002b0
        /*078c*/ 	.word	0x000000ff
        /*0790*/ 	.word	0x00029848
        /*0794*/ 	.short	0x0100
        /*0796*/ 	.byte	0x08
	.zero		1


	//   ....[6]....
        /*0798*/ 	.word	0x000003e0
        /*079c*/ 	.word	0x000000ff
        /*07a0*/ 	.word	0x00029850
        /*07a4*/ 	.short	0x0100
        /*07a6*/ 	.byte	0x08
	.zero		1


	//   ....[7]....
        /*07a8*/ 	.word	0x000003f0
        /*07ac*/ 	.word	0x000000ff
        /*07b0*/ 	.word	0x00029860
        /*07b4*/ 	.short	0x0100
        /*07b6*/ 	.byte	0x08
	.zero		1


	//   ....[8]....
        /*07b8*/ 	.word	0x00000400
        /*07bc*/ 	.word	0x000000ff
        /*07c0*/ 	.word	0x00029858
        /*07c4*/ 	.short	0x0100
        /*07c6*/ 	.byte	0x08
	.zero		1


	//   ....[9]....
        /*07c8*/ 	.word	0x00000410
        /*07cc*/ 	.word	0x000000ff
        /*07d0*/ 	.word	0x00029868
        /*07d4*/ 	.short	0x0100
        /*07d6*/ 	.byte	0x08
	.zero		1


	//   ....[10]....
        /*07d8*/ 	.word	0x00000500
        /*07dc*/ 	.word	0x000000ff
        /*07e0*/ 	.word	0x00029870
        /*07e4*/ 	.short	0x0100
        /*07e6*/ 	.byte	0x06
	.zero		1


	//   ....[11]....
        /*07e8*/ 	.word	0x00000510
        /*07ec*/ 	.word	0x000000ff
        /*07f0*/ 	.word	0x00029880
        /*07f4*/ 	.short	0x0100
        /*07f6*/ 	.byte	0x06
	.zero		1


	//   ....[12]....
        /*07f8*/ 	.word	0x00000520
        /*07fc*/ 	.word	0x000000ff
        /*0800*/ 	.word	0x00029878
        /*0804*/ 	.short	0x0100
        /*0806*/ 	.byte	0x06
	.zero		1


	//   ....[13]....
        /*0808*/ 	.word	0x00000530
        /*080c*/ 	.word	0x000000ff
        /*0810*/ 	.word	0x00029888
        /*0814*/ 	.short	0x0100
        /*0816*/ 	.byte	0x06
	.zero		1


	//   ....[14]....
        /*0818*/ 	.word	0x00000660
        /*081c*/ 	.word	0x000000ff
        /*0820*/ 	.word	0x00029890
        /*0824*/ 	.short	0x0100
        /*0826*/ 	.byte	0x08
	.zero		1


	//   ....[15]....
        /*0828*/ 	.word	0x00000670
        /*082c*/ 	.word	0x000000ff
        /*0830*/ 	.word	0x000298a0
        /*0834*/ 	.short	0x0100
        /*0836*/ 	.byte	0x08
	.zero		1


	//   ....[16]....
        /*0838*/ 	.word	0x00000680
        /*083c*/ 	.word	0x000000ff
        /*0840*/ 	.word	0x00029898
        /*0844*/ 	.short	0x0100
        /*0846*/ 	.byte	0x08
	.zero		1


	//   ....[17]....
        /*0848*/ 	.word	0x00000690
        /*084c*/ 	.word	0x000000ff
        /*0850*/ 	.word	0x000298a8
        /*0854*/ 	.short	0x0100
        /*0856*/ 	.byte	0x08
	.zero		1


	//   ....[18]....
        /*0858*/ 	.word	0x000007d0
        /*085c*/ 	.word	0x000000ff
        /*0860*/ 	.word	0x000298b0
        /*0864*/ 	.short	0x0100
        /*0866*/ 	.byte	0x08
	.zero		1


	//   ....[19]....
        /*0868*/ 	.word	0x000007e0
        /*086c*/ 	.word	0x000000ff
        /*0870*/ 	.word	0x000298c0
        /*0874*/ 	.short	0x0100
        /*0876*/ 	.byte	0x08
	.zero		1


	//   ....[20]....
        /*0878*/ 	.word	0x000007f0
        /*087c*/ 	.word	0x000000ff
        /*0880*/ 	.word	0x000298b8
        /*0884*/ 	.short	0x0100
        /*0886*/ 	.byte	0x08
	.zero		1


	//   ....[21]....
        /*0888*/ 	.word	0x00000800
        /*088c*/ 	.word	0x000000ff
        /*0890*/ 	.word	0x000298c8
        /*0894*/ 	.short	0x0100
        /*0896*/ 	.byte	0x08
	.zero		1


	//   ....[22]....
        /*0898*/ 	.word	0x000016a0
        /*089c*/ 	.word	0x000000ff
        /*08a0*/ 	.word	0x00029800
        /*08a4*/ 	.short	0x010a
        /*08a6*/ 	.byte	0x27
	.zero		1


	//   ....[23]....
        /*08a8*/ 	.word	0x00001730
        /*08ac*/ 	.word	0x000000ff
        /*08b0*/ 	.word	0x00029830
        /*08b4*/ 	.short	0x010a
        /*08b6*/ 	.byte	0x27
	.zero		1


	//   ....[24]....
        /*08b8*/ 	.word	0x00001790
        /*08bc*/ 	.word	0x000000ff
        /*08c0*/ 	.word	0x00029830
        /*08c4*/ 	.short	0x010a
        /*08c6*/ 	.byte	0x27
	.zero		1


	//   ....[25]....
        /*08c8*/ 	.word	0x000027c0
        /*08cc*/ 	.word	0x000000ff
        /*08d0*/ 	.word	0x00000000
        /*08d4*/ 	.short	0x0101
        /*08d6*/ 	.byte	0x06
	.zero		1


	//   ....[26]....
        /*08d8*/ 	.word	0x00005080
        /*08dc*/ 	.word	0x000000ff
        /*08e0*/ 	.word	0x00029830
        /*08e4*/ 	.short	0x010a
        /*08e6*/ 	.byte	0x04
	.zero		1


	//   ....[27]....
        /*08e8*/ 	.word	0x000050c0
        /*08ec*/ 	.word	0x000000ff
        /*08f0*/ 	.word	0x00029830
        /*08f4*/ 	.short	0x010a
        /*08f6*/ 	.byte	0x04
	.zero		1


	//   ....[28]....
        /*08f8*/ 	.word	0x00005d30
        /*08fc*/ 	.word	0x000000ff
        /*0900*/ 	.word	0x00029850
        /*0904*/ 	.short	0x010a
        /*0906*/ 	.byte	0x0a
	.zero		1


	//   ....[29]....
        /*0908*/ 	.word	0x00005d70
        /*090c*/ 	.word	0x000000ff
        /*0910*/ 	.word	0x00029850
        /*0914*/ 	.short	0x010a
        /*0916*/ 	.byte	0x0a
	.zero		1


	//   ....[30]....
        /*0918*/ 	.word	0x00006100
        /*091c*/ 	.word	0x000000ff
        /*0920*/ 	.word	0x00000000
        /*0924*/ 	.short	0x0101
        /*0926*/ 	.byte	0x0a
	.zero		1


	//   ....[31]....
        /*0928*/ 	.word	0x000081e0
        /*092c*/ 	.word	0x000000ff
        /*0930*/ 	.word	0x00000000
        /*0934*/ 	.short	0x0101
        /*0936*/ 	.byte	0x06
	.zero		1


	//   ....[32]....
        /*0938*/ 	.word	0x00008960
        /*093c*/ 	.word	0x000000ff
        /*0940*/ 	.word	0x00029830
        /*0944*/ 	.short	0x010a
        /*0946*/ 	.byte	0x07
	.zero		1


	//   ....[33]....
        /*0948*/ 	.word	0x000089a0
        /*094c*/ 	.word	0x000000ff
        /*0950*/ 	.word	0x00029830
        /*0954*/ 	.short	0x010a
        /*0956*/ 	.byte	0x07
	.zero		1


	//   ....[34]....
        /*0958*/ 	.word	0x000095d0
        /*095c*/ 	.word	0x000000ff
        /*0960*/ 	.word	0x00029850
        /*0964*/ 	.short	0x010a
        /*0966*/ 	.byte	0x07
	.zero		1


	//   ....[35]....
        /*0968*/ 	.word	0x00009610
        /*096c*/ 	.word	0x000000ff
        /*0970*/ 	.word	0x00029850
        /*0974*/ 	.short	0x010a
        /*0976*/ 	.byte	0x07
	.zero		1


	//   ....[36]....
        /*0978*/ 	.word	0x00009930
        /*097c*/ 	.word	0x000000ff
        /*0980*/ 	.word	0x00000000
        /*0984*/ 	.short	0x0101
        /*0986*/ 	.byte	0x07
	.zero		1


	//   ....[37]....
        /*0988*/ 	.word	0x0000aee0
        /*098c*/ 	.word	0x000000ff
        /*0990*/ 	.word	0x00000000
        /*0994*/ 	.short	0x0101
        /*0996*/ 	.byte	0x06
	.zero		1


	//   ....[38]....
        /*0998*/ 	.word	0x0000b560
        /*099c*/ 	.word	0x000000ff
        /*09a0*/ 	.word	0x00029850
        /*09a4*/ 	.short	0x010a
        /*09a6*/ 	.byte	0x09
	.zero		1


	//   ....[39]....
        /*09a8*/ 	.word	0x0000b5a0
        /*09ac*/ 	.word	0x000000ff
        /*09b0*/ 	.word	0x00029850
        /*09b4*/ 	.short	0x010a
        /*09b6*/ 	.byte	0x09
	.zero		1


	//   ....[40]....
        /*09b8*/ 	.word	0x0000bc50
        /*09bc*/ 	.word	0x000000ff
        /*09c0*/ 	.word	0x00000000
        /*09c4*/ 	.short	0x0101
        /*09c6*/ 	.byte	0x04
	.zero		1


	//   ....[41]....
        /*09c8*/ 	.word	0x0000d320
        /*09cc*/ 	.word	0x000000ff
        /*09d0*/ 	.word	0x00000000
        /*09d4*/ 	.short	0x0101
        /*09d6*/ 	.byte	0x04
	.zero		1


	//   ....[42]....
        /*09d8*/ 	.word	0x0000f9d0
        /*09dc*/ 	.word	0x000000ff
        /*09e0*/ 	.word	0x00029880
        /*09e4*/ 	.short	0x010a
        /*09e6*/ 	.byte	0x2d
	.zero		1


	//   ....[43]....
        /*09e8*/ 	.word	0x00010050
        /*09ec*/ 	.word	0x000000ff
        /*09f0*/ 	.word	0x00029870
        /*09f4*/ 	.short	0x0107
        /*09f6*/ 	.byte	0x2d
	.zero		1


	//   ....[44]....
        /*09f8*/ 	.word	0x000100c0
        /*09fc*/ 	.word	0x000000ff
        /*0a00*/ 	.word	0x00029870
        /*0a04*/ 	.short	0x0101
        /*0a06*/ 	.byte	0x2d
	.zero		1


	//   ....[45]....
        /*0a08*/ 	.word	0x00010110
        /*0a0c*/ 	.word	0x000000ff
        /*0a10*/ 	.word	0x00029840
        /*0a14*/ 	.short	0x010a
        /*0a16*/ 	.byte	0x2d
	.zero		1


	//   ....[46]....
        /*0a18*/ 	.word	0x000107c0
        /*0a1c*/ 	.word	0x000000ff
        /*0a20*/ 	.word	0x00029830
        /*0a24*/ 	.short	0x0107
        /*0a26*/ 	.byte	0x2d
	.zero		1


	//   ....[47]....
        /*0a28*/ 	.word	0x00010830
        /*0a2c*/ 	.word	0x000000ff
        /*0a30*/ 	.word	0x00029830
        /*0a34*/ 	.short	0x0101
        /*0a36*/ 	.byte	0x2d
	.zero		1


	//   ....[48]....
        /*0a38*/ 	.word	0x00011020
        /*0a3c*/ 	.word	0x000000ff
        /*0a40*/ 	.word	0x00029800
        /*0a44*/ 	.short	0x0107
        /*0a46*/ 	.byte	0x2d
	.zero		1


	//   ....[49]....
        /*0a48*/ 	.word	0x00011080
        /*0a4c*/ 	.word	0x000000ff
        /*0a50*/ 	.word	0x00029800
        /*0a54*/ 	.short	0x0101
        /*0a56*/ 	.byte	0x2d
	.zero		1


	//   ....[50]....
        /*0a58*/ 	.word	0x00011090
        /*0a5c*/ 	.word	0x000000ff
        /*0a60*/ 	.word	0x00029820
        /*0a64*/ 	.short	0x010a
        /*0a66*/ 	.byte	0x2d
	.zero		1


	//   ....[51]....
        /*0a68*/ 	.word	0x00011520
        /*0a6c*/ 	.word	0x0000000a
        /*0a70*/ 	.word	0x00029880
        /*0a74*/ 	.short	0x010a
        /*0a76*/ 	.byte	0x3f
	.zero		1


	//   ....[52]....
        /*0a78*/ 	.word	0x00011a30
        /*0a7c*/ 	.word	0x0000000a
        /*0a80*/ 	.word	0x00029870
        /*0a84*/ 	.short	0x0107
        /*0a86*/ 	.byte	0x3f
	.zero		1


	//   ....[53]....
        /*0a88*/ 	.word	0x00011aa0
        /*0a8c*/ 	.word	0x0000000a
        /*0a90*/ 	.word	0x00029870
        /*0a94*/ 	.short	0x0101
        /*0a96*/ 	.byte	0x3f
	.zero		1


	//   ....[54]....
        /*0a98*/ 	.word	0x00011ad0
        /*0a9c*/ 	.word	0x0000000a
        /*0aa0*/ 	.word	0x00029840
        /*0aa4*/ 	.short	0x010a
        /*0aa6*/ 	.byte	0x3f
	.zero		1


	//   ....[55]....
        /*0aa8*/ 	.word	0x00011fc0
        /*0aac*/ 	.word	0x0000000a
        /*0ab0*/ 	.word	0x00029830
        /*0ab4*/ 	.short	0x0107
        /*0ab6*/ 	.byte	0x3f
	.zero		1


	//   ....[56]....
        /*0ab8*/ 	.word	0x00012040
        /*0abc*/ 	.word	0x0000000a
        /*0ac0*/ 	.word	0x00029830
        /*0ac4*/ 	.short	0x0101
        /*0ac6*/ 	.byte	0x3f
	.zero		1


	//   ....[57]....
        /*0ac8*/ 	.word	0x000120b0
        /*0acc*/ 	.word	0x00000013
        /*0ad0*/ 	.word	0x00029870
        /*0ad4*/ 	.short	0x010a
        /*0ad6*/ 	.byte	0x3f
	.zero		1


	//   ....[58]....
        /*0ad8*/ 	.word	0x00012120
        /*0adc*/ 	.word	0x00000013
        /*0ae0*/ 	.word	0x00029860
        /*0ae4*/ 	.short	0x010a
        /*0ae6*/ 	.byte	0x3f
	.zero		1


	//   ....[59]....
        /*0ae8*/ 	.word	0x00012620
        /*0aec*/ 	.word	0x00000013
        /*0af0*/ 	.word	0x00029850
        /*0af4*/ 	.short	0x0101
        /*0af6*/ 	.byte	0x3f
	.zero		1


	//   ....[60]....
        /*0af8*/ 	.word	0x000126c0
        /*0afc*/ 	.word	0x00000013
        /*0b00*/ 	.word	0x00000000
        /*0b04*/ 	.short	0x0101
        /*0b06*/ 	.byte	0x3f
	.zero		1


	//   ....[61]....
        /*0b08*/ 	.word	0x000127b0
        /*0b0c*/ 	.word	0x00000011
        /*0b10*/ 	.word	0x00029870
        /*0b14*/ 	.short	0x010a
        /*0b16*/ 	.byte	0x3f
	.zero		1


	//   ....[62]....
        /*0b18*/ 	.word	0x00012850
        /*0b1c*/ 	.word	0x00000011
        /*0b20*/ 	.word	0x00029860
        /*0b24*/ 	.short	0x010a
        /*0b26*/ 	.byte	0x3f
	.zero		1


	//   ....[63]....
        /*0b28*/ 	.word	0x00012d30
        /*0b2c*/ 	.word	0x00000011
        /*0b30*/ 	.word	0x00029850
        /*0b34*/ 	.short	0x0101
        /*0b36*/ 	.byte	0x3f
	.zero		1


	//   ....[64]....
        /*0b38*/ 	.word	0x00012df0
        /*0b3c*/ 	.word	0x00000011
        /*0b40*/ 	.word	0x00000000
        /*0b44*/ 	.short	0x0101
        /*0b46*/ 	.byte	0x3f
	.zero		1


	//   ....[65]....
        /*0b48*/ 	.word	0x00012e50
        /*0b4c*/ 	.word	0x00000006
        /*0b50*/ 	.word	0x00029820
        /*0b54*/ 	.short	0x010a
        /*0b56*/ 	.byte	0x3f
	.zero		1


	//   ....[66]....
        /*0b58*/ 	.word	0x00012f90
        /*0b5c*/ 	.word	0x00000005
        /*0b60*/ 	.word	0x00029840
        /*0b64*/ 	.short	0x010a
        /*0b66*/ 	.byte	0x3f
	.zero		1


	//   ....[67]....
        /*0b68*/ 	.word	0x00013030
        /*0b6c*/ 	.word	0x00000003
        /*0b70*/ 	.word	0x00029840
        /*0b74*/ 	.short	0x010a
        /*0b76*/ 	.byte	0x3f
	.zero		1


	//   ....[68]....
        /*0b78*/ 	.word	0x00013070
        /*0b7c*/ 	.word	0x00000005
        /*0b80*/ 	.word	0x00029860
        /*0b84*/ 	.short	0x010a
        /*0b86*/ 	.byte	0x3f
	.zero		1


	//   ....[69]....
        /*0b88*/ 	.word	0x000130b0
        /*0b8c*/ 	.word	0x00000003
        /*0b90*/ 	.word	0x00029860
        /*0b94*/ 	.short	0x010a
        /*0b96*/ 	.byte	0x3f
	.zero		1


	//   ....[70]....
        /*0b98*/ 	.word	0x000130f0
        /*0b9c*/ 	.word	0x00000005
        /*0ba0*/ 	.word	0x00029880
        /*0ba4*/ 	.short	0x010a
        /*0ba6*/ 	.byte	0x3f
	.zero		1


	//   ....[71]....
        /*0ba8*/ 	.word	0x00013130
        /*0bac*/ 	.word	0x00000003
        /*0bb0*/ 	.word	0x00029880
        /*0bb4*/ 	.short	0x010a
        /*0bb6*/ 	.byte	0x3f
	.zero		1


	//   ....[72]....
        /*0bb8*/ 	.word	0x000131a0
        /*0bbc*/ 	.word	0x00000003
        /*0bc0*/ 	.word	0x00029800
        /*0bc4*/ 	.short	0x010a
        /*0bc6*/ 	.byte	0x3f
	.zero		1


	//   ....[73]....
        /*0bc8*/ 	.word	0x00013200
        /*0bcc*/ 	.word	0x00000005
        /*0bd0*/ 	.word	0x00029830
        /*0bd4*/ 	.short	0x010a
        /*0bd6*/ 	.byte	0x3f
	.zero		1


	//   ....[74]....
        /*0bd8*/ 	.word	0x00013260
        /*0bdc*/ 	.word	0x00000008
        /*0be0*/ 	.word	0x00029830
        /*0be4*/ 	.short	0x010a
        /*0be6*/ 	.byte	0x3f
	.zero		1


	//   ....[75]....
        /*0be8*/ 	.word	0x000132c0
        /*0bec*/ 	.word	0x00000008
        /*0bf0*/ 	.word	0x00029850
        /*0bf4*/ 	.short	0x010a
        /*0bf6*/ 	.byte	0x3f
	.zero		1


	//   ....[76]....
        /*0bf8*/ 	.word	0x00013320
        /*0bfc*/ 	.word	0x00000008
        /*0c00*/ 	.word	0x00029830
        /*0c04*/ 	.short	0x010a
        /*0c06*/ 	.byte	0x3f
	.zero		1


	//   ....[77]....
        /*0c08*/ 	.word	0x00013380
        /*0c0c*/ 	.word	0x00000008
        /*0c10*/ 	.word	0x00029850
        /*0c14*/ 	.short	0x010a
        /*0c16*/ 	.byte	0x3f
	.zero		1


	//   ....[78]....
        /*0c18*/ 	.word	0x000133e0
        /*0c1c*/ 	.word	0x00000003
        /*0c20*/ 	.word	0x00029850
        /*0c24*/ 	.short	0x010a
        /*0c26*/ 	.byte	0x3f
	.zero		1


	//   ....[79]....
        /*0c28*/ 	.word	0x000134e0
        /*0c2c*/ 	.word	0x00000002
        /*0c30*/ 	.word	0x00029880
        /*0c34*/ 	.short	0x010a
        /*0c36*/ 	.byte	0x3f
	.zero		1


	//   ....[80]....
        /*0c38*/ 	.word	0x00013c80
        /*0c3c*/ 	.word	0x00000002
        /*0c40*/ 	.word	0x00029840
        /*0c44*/ 	.short	0x010a
        /*0c46*/ 	.byte	0x3f
	.zero		1


	//   ....[81]....
        /*0c48*/ 	.word	0x00014950
        /*0c4c*/ 	.word	0x00000003
        /*0c50*/ 	.word	0x00029820
        /*0c54*/ 	.short	0x010a
        /*0c56*/ 	.byte	0x3f
	.zero		1


	//   ....[82]....
        /*0c58*/ 	.word	0x000149a0
        /*0c5c*/ 	.word	0x0000000a
        /*0c60*/ 	.word	0x00029880
        /*0c64*/ 	.short	0x010a
        /*0c66*/ 	.byte	0x3f
	.zero		1


	//   ....[83]....
        /*0c68*/ 	.word	0x00014fb0
        /*0c6c*/ 	.word	0x0000000a
        /*0c70*/ 	.word	0x00029840
        /*0c74*/ 	.short	0x010a
        /*0c76*/ 	.byte	0x3f
	.zero		1


	//   ....[84]....
        /*0c78*/ 	.word	0x000155b0
        /*0c7c*/ 	.word	0x00000013
        /*0c80*/ 	.word	0x00029870
        /*0c84*/ 	.short	0x010a
        /*0c86*/ 	.byte	0x3f
	.zero		1


	//   ....[85]....
        /*0c88*/ 	.word	0x00015600
        /*0c8c*/ 	.word	0x00000013
        /*0c90*/ 	.word	0x00029860
        /*0c94*/ 	.short	0x010a
        /*0c96*/ 	.byte	0x3f
	.zero		1


	//   ....[86]....
        /*0c98*/ 	.word	0x00015650
        /*0c9c*/ 	.word	0x00000011
        /*0ca0*/ 	.word	0x00029870
        /*0ca4*/ 	.short	0x010a
        /*0ca6*/ 	.byte	0x3f
	.zero		1


	//   ....[87]....
        /*0ca8*/ 	.word	0x000156a0
        /*0cac*/ 	.word	0x00000011
        /*0cb0*/ 	.word	0x00029860
        /*0cb4*/ 	.short	0x010a
        /*0cb6*/ 	.byte	0x3f
	.zero		1


	//   ....[88]....
        /*0cb8*/ 	.word	0x000156f0
        /*0cbc*/ 	.word	0x00000006
        /*0cc0*/ 	.word	0x00029820
        /*0cc4*/ 	.short	0x010a
        /*0cc6*/ 	.byte	0x3f
	.zero		1


	//   ....[89]....
        /*0cc8*/ 	.word	0x00015740
        /*0ccc*/ 	.word	0x00000005
        /*0cd0*/ 	.word	0x00029840
        /*0cd4*/ 	.short	0x010a
        /*0cd6*/ 	.byte	0x3f
	.zero		1


	//   ....[90]....
        /*0cd8*/ 	.word	0x00015790
        /*0cdc*/ 	.word	0x00000003
        /*0ce0*/ 	.word	0x00029840
        /*0ce4*/ 	.short	0x010a
        /*0ce6*/ 	.byte	0x3f
	.zero		1


	//   ....[91]....
        /*0ce8*/ 	.word	0x000157e0
        /*0cec*/ 	.word	0x00000005
        /*0cf0*/ 	.word	0x00029860
        /*0cf4*/ 	.short	0x010a
        /*0cf6*/ 	.byte	0x3f
	.zero		1


	//   ....[92]....
        /*0cf8*/ 	.word	0x00015830
        /*0cfc*/ 	.word	0x00000003
        /*0d00*/ 	.word	0x00029860
        /*0d04*/ 	.short	0x010a
        /*0d06*/ 	.byte	0x3f
	.zero		1


	//   ....[93]....
        /*0d08*/ 	.word	0x00015880
        /*0d0c*/ 	.word	0x00000005
        /*0d10*/ 	.word	0x00029880
        /*0d14*/ 	.short	0x010a
        /*0d16*/ 	.byte	0x3f
	.zero		1


	//----- nvinfo : EIATTR_NUM_MBARRIERS
	.align		4
.L_273:
        /*0d18*/ 	.byte	0x03, 0x38
        /*0d1a*/ 	.short	0x0016


	//----- nvinfo : EIATTR_EXIT_INSTR_OFFSETS
	.align		4
        /*0d1c*/ 	.byte	0x04, 0x1c
        /*0d1e*/ 	.short	(.L_275 - .L_274)


	//   ....[0]....
.L_274:
        /*0d20*/ 	.word	0x00013180


	//----- nvinfo : EIATTR_MAX_THREADS
	.align		4
.L_275:
        /*0d24*/ 	.byte	0x04, 0x05
        /*0d26*/ 	.short	(.L_277 - .L_276)
.L_276:
        /*0d28*/ 	.word	0x00000180
        /*0d2c*/ 	.word	0x00000001
        /*0d30*/ 	.word	0x00000001


	//----- nvinfo : EIATTR_CRS_STACK_SIZE
	.align		4
.L_277:
        /*0d34*/ 	.byte	0x04, 0x1e
        /*0d36*/ 	.short	(.L_279 - .L_278)
.L_278:
        /*0d38*/ 	.word	0x00000000


	//----- nvinfo : EIATTR_CBANK_PARAM_SIZE
	.align		4
.L_279:
        /*0d3c*/ 	.byte	0x03, 0x19
        /*0d3e*/ 	.short	0x0a70


	//----- nvinfo : EIATTR_PARAM_CBANK
	.align		4
        /*0d40*/ 	.byte	0x04, 0x0a
        /*0d42*/ 	.short	(.L_281 - .L_280)
	.align		4
.L_280:
        /*0d44*/ 	.word	index@(.nv.constant0._ZN7cutlass13device_kernelIN5flash11enable_sm90INS1_16FlashAttnFwdSm90INS1_25CollectiveMainloopFwdSm90ILi2EN4cute5tupleIJNS5_1CILi1EEES8_S8_EEENS6_IJNS7_ILi128EEENS7_ILi160EEENS7_ILi192EEEEEELi128ENS_12float_e4m3_tEfNS_4arch4Sm90ELb1ELb0ELb0ELb0ELb1ELb0ELb0ELb1ELb1ELb1ELb1ELb0EEENS1_21CollectiveEpilogueFwdINS6_IJSA_SA_SB_EEES9_NS_10bfloat16_tESG_Li256ELb0ELb1ELb1ELb1EEENS1_19SingleTileSchedulerILb0ELb1ELb1ELi128EEEEEEEEEvNT_6ParamsE)
        /*0d48*/ 	.short	0x0210
        /*0d4a*/ 	.short	0x0a70


	//----- nvinfo : EIATTR_SW_WAR
	.align		4
.L_281:
        /*0d4c*/ 	.byte	0x04, 0x36
        /*0d4e*/ 	.short	(.L_283 - .L_282)
.L_282:
        /*0d50*/ 	.word	0x00000008
.L_283:


//--------------------- .nv.info._ZN7cutlass13device_kernelIN5flash11enable_sm90INS1_16FlashAttnFwdSm90INS1_25CollectiveMainloopFwdSm90ILi2EN4cute5tupleIJNS5_1CILi1EEES8_S8_EEENS6_IJNS7_ILi128EEENS7_ILi160EEENS7_ILi192EEEEEELi128ENS_12float_e4m3_tEfNS_4arch4Sm90ELb1ELb0ELb0ELb1ELb1ELb0ELb0ELb1ELb1ELb1ELb1ELb0EEENS1_21CollectiveEpilogueFwdINS6_IJSA_SA_SB_EEES9_NS_10bfloat16_tESG_Li256ELb1ELb1ELb1ELb1EEENS1_36VarlenDynamicPersistentTileSchedulerILi128ELi160ELi256ELi128ELb1ELb1ELb1ELb1ELb1ELb1EEEEEEEEEvNT_6ParamsE --------------------------
	.section	.nv.info._ZN7cutlass13device_kernelIN5flash11enable_sm90INS1_16FlashAttnFwdSm90INS1_25CollectiveMainloopFwdSm90ILi2EN4cute5tupleIJNS5_1CILi1EEES8_S8_EEENS6_IJNS7_ILi128EEENS7_ILi160EEENS7_ILi192EEEEEELi128ENS_12float_e4m3_tEfNS_4arch4Sm90ELb1ELb0ELb0ELb1ELb1ELb0ELb0ELb1ELb1ELb1ELb1ELb0EEENS1_21CollectiveEpilogueFwdINS6_IJSA_SA_SB_EEES9_NS_10bfloat16_tESG_Li256ELb1ELb1ELb1ELb1EEENS1_36VarlenDynamicPersistentTileSchedulerILi128ELi160ELi256ELi128ELb1ELb1ELb1ELb1ELb1ELb1EEEEEEEEEvNT_6ParamsE,"",@"SHT_CUDA_INFO"
	.sectionflags	@""
	.align	4


	//----- nvinfo : EIATTR_CUDA_API_VERSION
	.align		4
        /*0000*/ 	.byte	0x04, 0x37
        /*0002*/ 	.short	(.L_285 - .L_284)
.L_284:
        /*0004*/ 	.word	0x00000082


	//----- nvinfo : EIATTR_KPARAM_INFO
	.align		4
.L_285:
        /*0008*/ 	.byte	0x04, 0x17
        /*000a*/ 	.short	(.L_287 - .L_286)
.L_286:
        /*000c*/ 	.word	0x00000000
        /*0010*/ 	.short	0x0000
        /*0012*/ 	.short	0x0070
        /*0014*/ 	.byte	0x00, 0xf0, 0x01, 0x2a


	//----- nvinfo : EIATTR_SPARSE_MMA_MASK
	.align		4
.L_287:
        /*0018*/ 	.byte	0x03, 0x50
        /*001a*/ 	.short	0x0000


	//----- nvinfo : EIATTR_MAXREG_COUNT
	.align		4
        /*001c*/ 	.byte	0x03, 0x1b
        /*001e*/ 	.short	0x00a8


	//----- nvinfo : EIATTR_NUM_BARRIERS
	.align		4
        /*0020*/ 	.byte	0x02, 0x4c
        /*0022*/ 	.byte	0x10
	.zero		1


	//----- nvinfo : EIATTR_EXTERNS
	.align		4
        /*0024*/ 	.byte	0x04, 0x0f
        /*0026*/ 	.short	(.L_289 - .L_288)


	//   ....[0]....
	.align		4
.L_288:
        /*0028*/ 	.word	index@(__assertfail)


	//----- nvinfo : EIATTR_ANNOTATIONS
	.align		4
.L_289:
        /*002c*/ 	.byte	0x04, 0x55
        /*002e*/ 	.short	(.L_291 - .L_290)


	//   ....[0]....
.L_290:
        /* <DEDUP_REMOVED lines=32> */


	//----- nvinfo : EIATTR_MERCURY_ISA_VERSION
	.align		4
.L_291:
        /*0220*/ 	.byte	0x03, 0x5f
        /*0222*/ 	.short	0x0101


	//----- nvinfo : EIATTR_UNUSED_LOAD_BYTE_OFFSET
	.align		4
        /*0224*/ 	.byte	0x04, 0x44
        /*0226*/ 	.short	(.L_293 - .L_292)


	//   ....[0]....
.L_292:
        /*0228*/ 	.word	0x000009a0
        /*022c*/ 	.word	0x0000fff0


	//   ....[1]....
        /*0230*/ 	.word	0x0000c620
        /*0234*/ 	.word	0x0000fff0


	//----- nvinfo : EIATTR_INT_WARP_WIDE_INSTR_OFFSETS
	.align		4
.L_293:
        /*0238*/ 	.byte	0x04, 0x31
        /*023a*/ 	.short	(.L_295 - .L_294)


	//   ....[0]....
.L_294:
        /*023c*/ 	.word	0x000000c0


	//   ....[1]....
        /*0240*/ 	.word	0x000000d0


	//   ....[2]....
        /*0244*/ 	.word	0x00000170


	//   ....[3]....
        /*0248*/ 	.word	0x00011e40


	//   ....[4]....
        /*024c*/ 	.word	0x00011ed0


	//   ....[5]....
        /*0250*/ 	.word	0x00015a90


	//   ....[6]....
        /*0254*/ 	.word	0x00015b20


	//----- nvinfo : EIATTR_COOP_GROUP_MASK_REGIDS
	.align		4
.L_295:
        /*0258*/ 	.byte	0x04, 0x29
        /*025a*/ 	.short	(.L_297 - .L_296)


	//   ....[0]....
.L_296:
        /*025c*/ 	.word	0xffffffff


	//   ....[1]....
        /*0260*/ 	.word	0xffffffff


	//   ....[2]....
        /*0264*/ 	.word	0xffffffff


	//   ....[3]....
        /*0268*/ 	.word	0xffffffff


	//   ....[4]....
        /*026c*/ 	.word	0xffffffff


	//   ....[5]....
        /*0270*/ 	.word	0xffffffff


	//   ....[6]....
        /*0274*/ 	.word	0xffffffff


	//   ....[7]....
        /*0278*/ 	.word	0xffffffff


	//   ....[8]....
        /*027c*/ 	.word	0xffffffff


	//   ....[9]....
        /*0280*/ 	.word	0xffffffff


	//   ....[10]....
        /*0284*/ 	.word	0xffffffff


	//   ....[11]....
        /*0288*/ 	.word	0xffffffff


	//   ....[12]....
        /*028c*/ 	.word	0xffffffff


	//   ....[13]....
        /*0290*/ 	.word	0xffffffff


	//   ....[14]....
        /*0294*/ 	.word	0xffffffff


	//   ....[15]....
        /*0298*/ 	.word	0xffffffff


	//   ....[16]....
        /*029c*/ 	.word	0xffffffff


	//   ....[17]....
        /*02a0*/ 	.word	0xffffffff


	//   ....[18]....
        /*02a4*/ 	.word	0xffffffff


	//   ....[19]....
        /*02a8*/ 	.word	0xffffffff


	//   ....[20]....
        /*02ac*/ 	.word	0xffffffff


	//   ....[21]....
        /*02b0*/ 	.word	0xffffffff


	//   ....[22]....
        /*02b4*/ 	.word	0xffffffff


	//   ....[23]....
        /*02b8*/ 	.word	0xffffffff


	//   ....[24]....
        /*02bc*/ 	.word	0xffffffff


	//   ....[25]....
        /*02c0*/ 	.word	0xffffffff


	//   ....[26]....
        /*02c4*/ 	.word	0xffffffff


	//   ....[27]....
        /*02c8*/ 	.word	0xffffffff


	//   ....[28]....
        /*02cc*/ 	.word	0xffffffff


	//   ....[29]....
        /*02d0*/ 	.word	0xffffffff


	//   ....[30]....
        /*02d4*/ 	.word	0xffffffff


	//   ....[31]....
        /*02d8*/ 	.word	0xffffffff


	//   ....[32]....
        /*02dc*/ 	.word	0xffffffff


	//   ....[33]....
        /*02e0*/ 	.word	0xffffffff


	//   ....[34]....
        /*02e4*/ 	.word	0xffffffff


	//   ....[35]....
        /*02e8*/ 	.word	0xffffffff


	//   ....[36]....
        /*02ec*/ 	.word	0xffffffff


	//   ....[37]....
        /*02f0*/ 	.word	0xffffffff


	//   ....[38]....
        /*02f4*/ 	.word	0xffffffff


	//   ....[39]....
        /*02f8*/ 	.word	0xffffffff


	//   ....[40]....
        /*02fc*/ 	.word	0xffffffff


	//   ....[41]....
        /*0300*/ 	.word	0xffffffff


	//   ....[42]....
        /*0304*/ 	.word	0xffffffff


	//   ....[43]....
        /*0308*/ 	.word	0xffffffff


	//   ....[44]....
        /*030c*/ 	.word	0xffffffff


	//   ....[45]....
        /*0310*/ 	.word	0xffffffff


	//   ....[46]....
        /*0314*/ 	.word	0xffffffff


	//   ....[47]....
        /*0318*/ 	.word	0xffffffff


	//   ....[48]....
        /*031c*/ 	.word	0xffffffff


	//   ....[49]....
        /*0320*/ 	.word	0xffffffff


	//   ....[50]....
        /*0324*/ 	.word	0xffffffff


	//   ....[51]....
        /*0328*/ 	.word	0xffffffff


	//   ....[52]....
        /*032c*/ 	.word	0xffffffff


	//   ....[53]....
        /*0330*/ 	.word	0xffffffff


	//   ....[54]....
        /*0334*/ 	.word	0xffffffff


	//   ....[55]....
        /*0338*/ 	.word	0xffffffff


	//   ....[56]....
        /*033c*/ 	.word	0xffffffff


	//   ....[57]....
        /*0340*/ 	.word	0xffffffff


	//   ....[58]....
        /*0344*/ 	.word	0xffffffff


	//   ....[59]....
        /*0348*/ 	.word	0xffffffff


	//   ....[60]....
        /*034c*/ 	.word	0xffffffff


	//   ....[61]....
        /*0350*/ 	.word	0xffffffff


	//   ....[62]....
        /*0354*/ 	.word	0xffffffff


	//   ....[63]....
        /*0358*/ 	.word	0xffffffff


	//   ....[64]....
        /*035c*/ 	.word	0xffffffff


	//   ....[65]....
        /*0360*/ 	.word	0xffffffff


	//   ....[66]....
        /*0364*/ 	.word	0xffffffff


	//   ....[67]....
        /*0368*/ 	.word	0xffffffff


	//   ....[68]....
        /*036c*/ 	.word	0xffffffff


	//   ....[69]....
        /*0370*/ 	.word	0xffffffff


	//   ....[70]....
        /*0374*/ 	.word	0xffffffff


	//   ....[71]....
        /*0378*/ 	.word	0xffffffff


	//   ....[72]....
        /*037c*/ 	.word	0xffffffff


	//   ....[73]....
        /*0380*/ 	.word	0xffffffff


	//   ....[74]....
        /*0384*/ 	.word	0xffffffff


	//   ....[75]....
        /*0388*/ 	.word	0xffffffff


	//   ....[76]....
        /*038c*/ 	.word	0xffffffff


	//   ....[77]....
        /*0390*/ 	.word	0xffffffff


	//   ....[78]....
        /*0394*/ 	.word	0xffffffff


	//   ....[79]....
        /*0398*/ 	.word	0xffffffff


	//   ....[80]....
        /*039c*/ 	.word	0xffffffff


	//   ....[81]....
        /*03a0*/ 	.word	0xffffffff


	//   ....[82]....
        /*03a4*/ 	.word	0xffffffff


	//   ....[83]....
        /*03a8*/ 	.word	0xffffffff


	//   ....[84]....
        /*03ac*/ 	.word	0xffffffff


	//   ....[85]....
        /*03b0*/ 	.word	0xffffffff


	//   ....[86]....
        /*03b4*/ 	.word	0xffffffff


	//   ....[87]....
        /*03b8*/ 	.word	0xffffffff


	//   ....[88]....
        /*03bc*/ 	.word	0xffffffff


	//   ....[89]....
        /*03c0*/ 	.word	0xffffffff


	//   ....[90]....
        /*03c4*/ 	.word	0xffffffff


	//   ....[91]....
        /*03c8*/ 	.word	0xffffffff


	//   ....[92]....
        /*03cc*/ 	.word	0xffffffff


	//   ....[93]....
        /*03d0*/ 	.word	0xffffffff


	//   ....[94]....
        /*03d4*/ 	.word	0xffffffff


	//   ....[95]....
        /*03d8*/ 	.word	0xffffffff


	//   ....[96]....
        /*03dc*/ 	.word	0xffffffff


	//   ....[97]....
        /*03e0*/ 	.word	0xffffffff


	//   ....[98]....
        /*03e4*/ 	.word	0xffffffff


	//   ....[99]....
        /*03e8*/ 	.word	0xffffffff


	//   ....[100]....
        /*03ec*/ 	.word	0xffffffff


	//   ....[101]....
        /*03f0*/ 	.word	0xffffffff


	//   ....[102]....
        /*03f4*/ 	.word	0xffffffff


	//   ....[103]....
        /*03f8*/ 	.word	0xffffffff


	//   ....[104]....
        /*03fc*/ 	.word	0xffffffff


	//   ....[105]....
        /*0400*/ 	.word	0xffffffff


	//   ....[106]....
        /*0404*/ 	.word	0xffffffff


	//   ....[107]....
        /*0408*/ 	.word	0xffffffff


	//   ....[108]....
        /*040c*/ 	.word	0xffffffff


	//   ....[109]....
        /*0410*/ 	.word	0xffffffff


	//   ....[110]....
        /*0414*/ 	.word	0xffffffff


	//   ....[111]....
        /*0418*/ 	.word	0xffffffff


	//   ....[112]....
        /*041c*/ 	.word	0xffffffff


	//   ....[113]....
        /*0420*/ 	.word	0xffffffff


	//   ....[114]....
        /*0424*/ 	.word	0xffffffff


	//   ....[115]....
        /*0428*/ 	.word	0xffffffff


	//   ....[116]....
        /*042c*/ 	.word	0xffffffff


	//   ....[117]....
        /*0430*/ 	.word	0xffffffff


	//   ....[118]....
        /*0434*/ 	.word	0xffffffff


	//   ....[119]....
        /*0438*/ 	.word	0xffffffff


	//   ....[120]....
        /*043c*/ 	.word	0xffffffff


	//   ....[121]....
        /*0440*/ 	.word	0xffffffff


	//   ....[122]....
        /*0444*/ 	.word	0xffffffff


	//   ....[123]....
        /*0448*/ 	.word	0xffffffff


	//   ....[124]....
        /*044c*/ 	.word	0xffffffff


	//   ....[125]....
        /*0450*/ 	.word	0xffffffff


	//   ....[126]....
        /*0454*/ 	.word	0xffffffff


	//   ....[127]....
        /*0458*/ 	.word	0xffffffff


	//   ....[128]....
        /*045c*/ 	.word	0xffffffff


	//   ....[129]....
        /*0460*/ 	.word	0xffffffff


	//   ....[130]....
        /*0464*/ 	.word	0xffffffff


	//   ....[131]....
        /*0468*/ 	.word	0xffffffff


	//   ....[132]....
        /*046c*/ 	.word	0xffffffff


	//   ....[133]....
        /*0470*/ 	.word	0xffffffff


	//   ....[134]....
        /*0474*/ 	.word	0xffffffff


	//   ....[135]....
        /*0478*/ 	.word	0xffffffff


	//   ....[136]....
        /*047c*/ 	.word	0xffffffff


	//   ....[137]....
        /*0480*/ 	.word	0xffffffff


	//   ....[138]....
        /*0484*/ 	.word	0xffffffff


	//   ....[139]....
        /*0488*/ 	.word	0xffffffff


	//   ....[140]....
        /*048c*/ 	.word	0xffffffff


	//   ....[141]....
        /*0490*/ 	.word	0xffffffff


	//   ....[142]....
        /*0494*/ 	.word	0xffffffff


	//   ....[143]....
        /*0498*/ 	.word	0xffffffff


	//   ....[144]....
        /*049c*/ 	.word	0xffffffff


	//   ....[145]....
        /*04a0*/ 	.word	0xffffffff


	//   ....[146]....
        /*04a4*/ 	.word	0xffffffff


	//   ....[147]....
        /*04a8*/ 	.word	0xffffffff


	//   ....[148]....
        /*04ac*/ 	.word	0xffffffff


	//   ....[149]....
        /*04b0*/ 	.word	0xffffffff


	//   ....[150]....
        /*04b4*/ 	.word	0xffffffff


	//   ....[151]....
        /*04b8*/ 	.word	0xffffffff


	//   ....[152]....
        /*04bc*/ 	.word	0xffffffff


	//   ....[153]....
        /*04c0*/ 	.word	0xffffffff


	//   ....[154]....
        /*04c4*/ 	.word	0xffffffff


	//   ....[155]....
        /*04c8*/ 	.word	0xffffffff


	//   ....[156]....
        /*04cc*/ 	.word	0xffffffff


	//   ....[157]....
        /*04d0*/ 	.word	0xffffffff


	//   ....[158]....
        /*04d4*/ 	.word	0xffffffff


	//   ....[159]....
        /*04d8*/ 	.word	0xffffffff


	//   ....[160]....
        /*04dc*/ 	.word	0xffffffff


	//   ....[161]....
        /*04e0*/ 	.word	0xffffffff


	//   ....[162]....
        /*04e4*/ 	.word	0xffffffff


	//   ....[163]....
        /*04e8*/ 	.word	0xffffffff


	//   ....[164]....
        /*04ec*/ 	.word	0xffffffff


	//   ....[165]....
        /*04f0*/ 	.word	0xffffffff


	//   ....[166]....
        /*04f4*/ 	.word	0xffffffff


	//   ....[167]....
        /*04f8*/ 	.word	0xffffffff


	//   ....[168]....
        /*04fc*/ 	.word	0xffffffff


	//   ....[169]....
        /*0500*/ 	.word	0xffffffff


	//   ....[170]....
        /*0504*/ 	.word	0xffffffff


	//   ....[171]....
        /*0508*/ 	.word	0xffffffff


	//   ....[172]....
        /*050c*/ 	.word	0xffffffff


	//   ....[173]....
        /*0510*/ 	.word	0xffffffff


	//   ....[174]....
        /*0514*/ 	.word	0xffffffff


	//   ....[175]....
        /*0518*/ 	.word	0xffffffff


	//   ....[176]....
        /*051c*/ 	.word	0xffffffff


	//   ....[177]....
        /*0520*/ 	.word	0xffffffff


	//   ....[178]....
        /*0524*/ 	.word	0xffffffff


	//   ....[179]....
        /*0528*/ 	.word	0xffffffff


	//   ....[180]....
        /*052c*/ 	.word	0xffffffff


	//   ....[181]....
        /*0530*/ 	.word	0xffffffff


	//   ....[182]....
        /*0534*/ 	.word	0xffffffff


	//   ....[183]....
        /*0538*/ 	.word	0xffffffff


	//   ....[184]....
        /*053c*/ 	.word	0xffffffff


	//   ....[185]....
        /*0540*/ 	.word	0xffffffff


	//   ....[186]....
        /*0544*/ 	.word	0xffffffff


	//   ....[187]....
        /*0548*/ 	.word	0xffffffff


	//   ....[188]....
        /*054c*/ 	.word	0xffffffff


	//   ....[189]....
        /*0550*/ 	.word	0xffffffff


	//   ....[190]....
        /*0554*/ 	.word	0xffffffff


	//   ....[191]....
        /*0558*/ 	.word	0xffffffff


	//   ....[192]....
        /*055c*/ 	.word	0xffffffff


	//   ....[193]....
        /*0560*/ 	.word	0xffffffff


	//   ....[194]....
        /*0564*/ 	.word	0xffffffff


	//   ....[195]....
        /*0568*/ 	.word	0xffffffff


	//   ....[196]....
        /*056c*/ 	.word	0xffffffff


	//   ....[197]....
        /*0570*/ 	.word	0xffffffff


	//   ....[198]....
        /*0574*/ 	.word	0xffffffff


	//   ....[199]....
        /*0578*/ 	.word	0x0500000f


	//   ....[200]....
        /*057c*/ 	.word	0x0500000f


	//   ....[201]....
        /*0580*/ 	.word	0x0500000f


	//   ....[202]....
        /*0584*/ 	.word	0x0500000f


	//   ....[203]....
        /*0588*/ 	.word	0x0500000f


	//   ....[204]....
        /*058c*/ 	.word	0x0500000f


	//   ....[205]....
        /*0590*/ 	.word	0x0500000f


	//   ....[206]....
        /*0594*/ 	.word	0x0500000f


	//   ....[207]....
        /*0598*/ 	.word	0x0500000f


	//   ....[208]....
        /*059c*/ 	.word	0x0500000f


	//   ....[209]....
        /*05a0*/ 	.word	0x0500000f


	//   ....[210]....
        /*05a4*/ 	.word	0x0500000f


	//   ....[211]....
        /*05a8*/ 	.word	0x0500000f


	//   ....[212]....
        /*05ac*/ 	.word	0x0500000f


	//   ....[213]....
        /*05b0*/ 	.word	0x0500000f


	//   ....[214]....
        /*05b4*/ 	.word	0x0500000f


	//   ....[215]....
        /*05b8*/ 	.word	0x0500000f


	//   ....[216]....
        /*05bc*/ 	.word	0x0500000f


	//   ....[217]....
        /*05c0*/ 	.word	0x0500000f


	//   ....[218]....
        /*05c4*/ 	.word	0x0500000f


	//   ....[219]....
        /*05c8*/ 	.word	0x0500000f


	//   ....[220]....
        /*05cc*/ 	.word	0x0500000f


	//   ....[221]....
        /*05d0*/ 	.word	0x0500000f


	//   ....[222]....
        /*05d4*/ 	.word	0x0500000f


	//   ....[223]....
        /*05d8*/ 	.word	0x0500000f


	//   ....[224]....
        /*05dc*/ 	.word	0x0500000f


	//   ....[225]....
        /*05e0*/ 	.word	0x0500000f


	//   ....[226]....
        /*05e4*/ 	.word	0x0500000f


	//   ....[227]....
        /*05e8*/ 	.word	0x0500000f


	//   ....[228]....
        /*05ec*/ 	.word	0x0500000f


	//   ....[229]....
        /*05f0*/ 	.word	0x0500000f


	//   ....[230]....
        /*05f4*/ 	.word	0x0500000f


	//   ....[231]....
        /*05f8*/ 	.word	0x0500000f


	//   ....[232]....
        /*05fc*/ 	.word	0x0500000f


	//   ....[233]....
        /*0600*/ 	.word	0x0500000f


	//   ....[234]....
        /*0604*/ 	.word	0x0500000f


	//   ....[235]....
        /*0608*/ 	.word	0x0500000f


	//   ....[236]....
        /*060c*/ 	.word	0x0500000f


	//   ....[237]....
        /*0610*/ 	.word	0x0500000f


	//   ....[238]....
        /*0614*/ 	.word	0x0500000f


	//   ....[239]....
        /*0618*/ 	.word	0x0500000f


	//   ....[240]....
        /*061c*/ 	.word	0x0500000f


	//   ....[241]....
        /*0620*/ 	.word	0x0500000f


	//   ....[242]....
        /*0624*/ 	.word	0x0500000f


	//   ....[243]....
        /*0628*/ 	.word	0x0500000f


	//   ....[244]....
        /*062c*/ 	.word	0x0500000f


	//   ....[245]....
        /*0630*/ 	.word	0x0500000f


	//   ....[246]....
        /*0634*/ 	.word	0x0500000f


	//   ....[247]....
        /*0638*/ 	.word	0x0500000f


	//   ....[248]....
        /*063c*/ 	.word	0x0500000f


	//----- nvinfo : EIATTR_COOP_GROUP_INSTR_OFFSETS
	.align		4
.L_297:
        /*0640*/ 	.byte	0x04, 0x28
        /*0642*/ 	.short	(.L_299 - .L_298)


	//   ....[0]....
.L_298:
        /*0644*/ 	.word	0x00000080


	//   ....[1]....
        /*0648*/ 	.word	0x00000090


	//   ....[2]....
        /*064c*/ 	.word	0x000002d0


	//   ....[3]....
        /*0650*/ 	.word	0x00000430


	//   ....[4]....
        /*0654*/ 	.word	0x00000550


	//   ....[5]....
        /*0658*/ 	.word	0x000006b0


	//   ....[6]....
        /*065c*/ 	.word	0x00001d20


	//   ....[7]....
        /*0660*/ 	.word	0x00002f80


	//   ....[8]....
        /*0664*/ 	.word	0x00002fb0


	//   ....[9]....
        /*0668*/ 	.word	0x00003860


	//   ....[10]....
        /*066c*/ 	.word	0x000038f0


	//   ....[11]....
        /*0670*/ 	.word	0x00004460


	//   ....[12]....
        /*0674*/ 	.word	0x000044e0


	//   ....[13]....
        /*0678*/ 	.word	0x000066f0


	//   ....[14]....
        /*067c*/ 	.word	0x00006720


	//   ....[15]....
        /*0680*/ 	.word	0x00006f50


	//   ....[16]....
        /*0684*/ 	.word	0x00007060


	//   ....[17]....
        /*0688*/ 	.word	0x00007ab0


	//   ....[18]....
        /*068c*/ 	.word	0x00007b20


	//   ....[19]....
        /*0690*/ 	.word	0x0000a3f0


	//   ....[20]....
        /*0694*/ 	.word	0x0000a400


	//   ....[21]....
        /*0698*/ 	.word	0x0000a430


	//   ....[22]....
        /*069c*/ 	.word	0x0000a440


	//   ....[23]....
        /*06a0*/ 	.word	0x0000be60


	//   ....[24]....
        /*06a4*/ 	.word	0x0000be70


	//   ....[25]....
        /*06a8*/ 	.word	0x0000bef0


	//   ....[26]....
        /*06ac*/ 	.word	0x0000bf00


	//   ....[27]....
        /*06b0*/ 	.word	0x0000ce70


	//   ....[28]....
        /*06b4*/ 	.word	0x0000ce80


	//   ....[29]....
        /*06b8*/ 	.word	0x0000ce90


	//   ....[30]....
        /*06bc*/ 	.word	0x0000cea0


	//   ....[31]....
        /*06c0*/ 	.word	0x0000ceb0


	//   ....[32]....
        /*06c4*/ 	.word	0x0000cec0


	//   ....[33]....
        /*06c8*/ 	.word	0x0000ced0


	//   ....[34]....
        /*06cc*/ 	.word	0x0000cee0


	//   ....[35]....
        /*06d0*/ 	.word	0x0000cef0


	//   ....[36]....
        /*06d4*/ 	.word	0x0000cf00


	//   ....[37]....
        /*06d8*/ 	.word	0x0000cf10


	//   ....[38]....
        /*06dc*/ 	.word	0x0000cf20


	//   ....[39]....
        /*06e0*/ 	.word	0x0000cf30


	//   ....[40]....
        /*06e4*/ 	.word	0x0000cf40


	//   ....[41]....
        /*06e8*/ 	.word	0x0000cf50


	//   ....[42]....
        /*06ec*/ 	.word	0x0000cf80


	//   ....[43]....
        /*06f0*/ 	.word	0x0000cf90


	//   ....[44]....
        /*06f4*/ 	.word	0x0000cfa0


	//   ....[45]....
        /*06f8*/ 	.word	0x0000cfb0


	//   ....[46]....
        /*06fc*/ 	.word	0x0000cfe0


	//   ....[47]....
        /*0700*/ 	.word	0x0000cff0


	//   ....[48]....
        /*0704*/ 	.word	0x0000d000


	//   ....[49]....
        /*0708*/ 	.word	0x0000d010


	//   ....[50]....
        /*070c*/ 	.word	0x0000d020


	//   ....[51]....
        /*0710*/ 	.word	0x0000d030


	//   ....[52]....
        /*0714*/ 	.word	0x0000d040


	//   ....[53]....
        /*0718*/ 	.word	0x0000d050


	//   ....[54]....
        /*071c*/ 	.word	0x0000d060


	//   ....[55]....
        /*0720*/ 	.word	0x0000d070


	//   ....[56]....
        /*0724*/ 	.word	0x0000d080


	//   ....[57]....
        /*0728*/ 	.word	0x0000d0a0


	//   ....[58]....
        /*072c*/ 	.word	0x0000d0b0


	//   ....[59]....
        /*0730*/ 	.word	0x0000d0d0


	//   ....[60]....
        /*0734*/ 	.word	0x0000d0e0


	//   ....[61]....
        /*0738*/ 	.word	0x0000d0f0


	//   ....[62]....
        /*073c*/ 	.word	0x0000d110


	//   ....[63]....
        /*0740*/ 	.word	0x0000d130


	//   ....[64]....
        /*0744*/ 	.word	0x0000d150


	//   ....[65]....
        /*0748*/ 	.word	0x0000d160


	//   ....[66]....
        /*074c*/ 	.word	0x0000d180


	//   ....[67]....
        /*0750*/ 	.word	0x0000d1a0


	//   ....[68]....
        /*0754*/ 	.word	0x0000d1d0


	//   ....[69]....
        /*0758*/ 	.word	0x0000d1f0


	//   ....[70]....
        /*075c*/ 	.word	0x0000d200


	//   ....[71]....
        /*0760*/ 	.word	0x0000d220


	//   ....[72]....
        /*0764*/ 	.word	0x0000d250


	//   ....[73]....
        /*0768*/ 	.word	0x0000d260


	//   ....[74]....
        /*076c*/ 	.word	0x0000d270


	//   ....[75]....
        /*0770*/ 	.word	0x0000d2a0


	//   ....[76]....
        /*0774*/ 	.word	0x0000d2d0


	//   ....[77]....
        /*0778*/ 	.word	0x0000d300


	//   ....[78]....
        /*077c*/ 	.word	0x0000d330


	//   ....[79]....
        /*0780*/ 	.word	0x0000d360


	//   ....[80]....
        /*0784*/ 	.word	0x0000d390


	//   ....[81]....
        /*0788*/ 	.word	0x0000d3c0


	//   ....[82]....
        /*078c*/ 	.word	0x0000d3f0


	//   ....[83]....
        /*0790*/ 	.word	0x0000d420


	//   ....[84]....
        /*0794*/ 	.word	0x0000d450


	//   ....[85]....
        /*0798*/ 	.word	0x0000d480


	//   ....[86]....
        /*079c*/ 	.word	0x0000d4b0


	//   ....[87]....
        /*07a0*/ 	.word	0x0000d4e0


	//   ....[88]....
        /*07a4*/ 	.word	0x0000d510


	//   ....[89]....
        /*07a8*/ 	.word	0x0000d540


	//   ....[90]....
        /*07ac*/ 	.word	0x0000d570


	//   ....[91]....
        /*07b0*/ 	.word	0x0000dda0


	//   ....[92]....
        /*07b4*/ 	.word	0x0000dde0


	//   ....[93]....
        /*07b8*/ 	.word	0x0000de10


	//   ....[94]....
        /*07bc*/ 	.word	0x0000de40


	//   ....[95]....
        /*07c0*/ 	.word	0x0000e510


	//   ....[96]....
        /*07c4*/ 	.word	0x0000e530


	//   ....[97]....
        /*07c8*/ 	.word	0x0000e600


	//   ....[98]....
        /*07cc*/ 	.word	0x0000e620


	//   ....[99]....
        /*07d0*/ 	.word	0x0000e6e0


	//   ....[100]....
        /*07d4*/ 	.word	0x0000e700


	//   ....[101]....
        /*07d8*/ 	.word	0x0000e7d0


	//   ....[102]....
        /*07dc*/ 	.word	0x0000e7f0


	//   ....[103]....
        /*07e0*/ 	.word	0x0000ebb0


	//   ....[104]....
        /*07e4*/ 	.word	0x0000ebc0


	//   ....[105]....
        /*07e8*/ 	.word	0x0000eff0


	//   ....[106]....
        /*07ec*/ 	.word	0x0000f000


	//   ....[107]....
        /*07f0*/ 	.word	0x0000fcf0


	//   ....[108]....
        /*07f4*/ 	.word	0x0000fd10


	//   ....[109]....
        /*07f8*/ 	.word	0x0000fdd0


	//   ....[110]....
        /*07fc*/ 	.word	0x0000fdf0


	//   ....[111]....
        /*0800*/ 	.word	0x0000feb0


	//   ....[112]....
        /*0804*/ 	.word	0x0000fed0


	//   ....[113]....
        /*0808*/ 	.word	0x0000ffa0


	//   ....[114]....
        /*080c*/ 	.word	0x0000ffc0


	//   ....[115]....
        /*0810*/ 	.word	0x00010100


	//   ....[116]....
        /*0814*/ 	.word	0x00010310


	//   ....[117]....
        /*0818*/ 	.word	0x00010340


	//   ....[118]....
        /*081c*/ 	.word	0x00010370


	//   ....[119]....
        /*0820*/ 	.word	0x000103a0


	//   ....[120]....
        /*0824*/ 	.word	0x000103d0


	//   ....[121]....
        /*0828*/ 	.word	0x00010420


	//   ....[122]....
        /*082c*/ 	.word	0x000105a0


	//   ....[123]....
        /*0830*/ 	.word	0x000105d0


	//   ....[124]....
        /*0834*/ 	.word	0x00010600


	//   ....[125]....
        /*0838*/ 	.word	0x00010630


	//   ....[126]....
        /*083c*/ 	.word	0x00010660


	//   ....[127]....
        /*0840*/ 	.word	0x00010690


	//   ....[128]....
        /*0844*/ 	.word	0x00010720


	//   ....[129]....
        /*0848*/ 	.word	0x00010780


	//   ....[130]....
        /*084c*/ 	.word	0x00010790


	//   ....[131]....
        /*0850*/ 	.word	0x000107e0


	//   ....[132]....
        /*0854*/ 	.word	0x00012df0


	//   ....[133]....
        /*0858*/ 	.word	0x00012e20


	//   ....[134]....
        /*085c*/ 	.word	0x00012e50


	//   ....[135]....
        /*0860*/ 	.word	0x00012e70


	//   ....[136]....
        /*0864*/ 	.word	0x00012f00


	//   ....[137]....
        /*0868*/ 	.word	0x00012f40


	//   ....[138]....
        /*086c*/ 	.word	0x00012f80


	//   ....[139]....
        /*0870*/ 	.word	0x00012f90


	//   ....[140]....
        /*0874*/ 	.word	0x00013070


	//   ....[141]....
        /*0878*/ 	.word	0x00013090


	//   ....[142]....
        /*087c*/ 	.word	0x00013470


	//   ....[143]....
        /*0880*/ 	.word	0x000134b0


	//   ....[144]....
        /*0884*/ 	.word	0x000134d0


	//   ....[145]....
        /*0888*/ 	.word	0x00013580


	//   ....[146]....
        /*088c*/ 	.word	0x000135a0


	//   ....[147]....
        /*0890*/ 	.word	0x00013630


	//   ....[148]....
        /*0894*/ 	.word	0x00013650


	//   ....[149]....
        /*0898*/ 	.word	0x00013660


	//   ....[150]....
        /*089c*/ 	.word	0x000136f0


	//   ....[151]....
        /*08a0*/ 	.word	0x00013750


	//   ....[152]....
        /*08a4*/ 	.word	0x00013ea0


	//   ....[153]....
        /*08a8*/ 	.word	0x00013ed0


	//   ....[154]....
        /*08ac*/ 	.word	0x00013ef0


	//   ....[155]....
        /*08b0*/ 	.word	0x00013f80


	//   ....[156]....
        /*08b4*/ 	.word	0x00013fa0


	//   ....[157]....
        /*08b8*/ 	.word	0x00014030


	//   ....[158]....
        /*08bc*/ 	.word	0x00014050


	//   ....[159]....
        /*08c0*/ 	.word	0x00014060


	//   ....[160]....
        /*08c4*/ 	.word	0x00014a80


	//   ....[161]....
        /*08c8*/ 	.word	0x00014aa0


	//   ....[162]....
        /*08cc*/ 	.word	0x00014ac0


	//   ....[163]....
        /*08d0*/ 	.word	0x00014b10


	//   ....[164]....
        /*08d4*/ 	.word	0x00014b20


	//   ....[165]....
        /*08d8*/ 	.word	0x00014b70


	//   ....[166]....
        /*08dc*/ 	.word	0x00014b80


	//   ....[167]....
        /*08e0*/ 	.word	0x00014b90


	//   ....[168]....
        /*08e4*/ 	.word	0x00014be0


	//   ....[169]....
        /*08e8*/ 	.word	0x00014c30


	//   ....[170]....
        /*08ec*/ 	.word	0x00015020


	//   ....[171]....
        /*08f0*/ 	.word	0x00015040


	//   ....[172]....
        /*08f4*/ 	.word	0x00015050


	//   ....[173]....
        /*08f8*/ 	.word	0x00015060


	//   ....[174]....
        /*08fc*/ 	.word	0x000150c0


	//   ....[175]....
        /*0900*/ 	.word	0x000150d0


	//   ....[176]....
        /*0904*/ 	.word	0x00015130


	//   ....[177]....
        /*0908*/ 	.word	0x00015160


	//   ....[178]....
        /*090c*/ 	.word	0x000151a0


	//   ....[179]....
        /*0910*/ 	.word	0x00015200


	//   ....[180]....
        /*0914*/ 	.word	0x00016440


	//   ....[181]....
        /*0918*/ 	.word	0x00016490


	//   ....[182]....
        /*091c*/ 	.word	0x000164c0


	//   ....[183]....
        /*0920*/ 	.word	0x000164f0


	//   ....[184]....
        /*0924*/ 	.word	0x00016520


	//   ....[185]....
        /*0928*/ 	.word	0x00016530


	//   ....[186]....
        /*092c*/ 	.word	0x00016560


	//   ....[187]....
        /*0930*/ 	.word	0x000165b0


	//   ....[188]....
        /*0934*/ 	.word	0x00016710


	//   ....[189]....
        /*0938*/ 	.word	0x00016740


	//   ....[190]....
        /*093c*/ 	.word	0x00016780


	//   ....[191]....
        /*0940*/ 	.word	0x000167b0


	//   ....[192]....
        /*0944*/ 	.word	0x000167e0


	//   ....[193]....
        /*0948*/ 	.word	0x00016810


	//   ....[194]....
        /*094c*/ 	.word	0x000168b0


	//   ....[195]....
        /*0950*/ 	.word	0x00016900


	//   ....[196]....
        /*0954*/ 	.word	0x00016910


	//   ....[197]....
        /*0958*/ 	.word	0x00016950


	//   ....[198]....
        /*095c*/ 	.word	0x00017440


	//   ....[199]....
        /*0960*/ 	.word	0x00017a70


	//   ....[200]....
        /*0964*/ 	.word	0x00017b50


	//   ....[201]....
        /*0968*/ 	.word	0x00017c20


	//   ....[202]....
        /*096c*/ 	.word	0x00017cb0


	//   ....[203]....
        /*0970*/ 	.word	0x00017d80


	//   ....[204]....
        /*0974*/ 	.word	0x00017e10


	//   ....[205]....
        /*0978*/ 	.word	0x00017ec0


	//   ....[206]....
        /*097c*/ 	.word	0x00017f50


	//   ....[207]....
        /*0980*/ 	.word	0x00018000


	//   ....[208]....
        /*0984*/ 	.word	0x00018060


	//   ....[209]....
        /*0988*/ 	.word	0x00018160


	//   ....[210]....
        /*098c*/ 	.word	0x00018260


	//   ....[211]....
        /*0990*/ 	.word	0x00018310


	//   ....[212]....
        /*0994*/ 	.word	0x00018440


	//   ....[213]....
        /*0998*/ 	.word	0x000184f0


	//   ....[214]....
        /*099c*/ 	.word	0x000185f0


	//   ....[215]....
        /*09a0*/ 	.word	0x000186b0


	//   ....[216]....
        /*09a4*/ 	.word	0x00018710


	//   ....[217]....
        /*09a8*/ 	.word	0x000187b0


	//   ....[218]....
        /*09ac*/ 	.word	0x00018870


	//   ....[219]....
        /*09b0*/ 	.word	0x00018940


	//   ....[220]....
        /*09b4*/ 	.word	0x000189f0


	//   ....[221]....
        /*09b8*/ 	.word	0x00018a50


	//   ....[222]....
        /*09bc*/ 	.word	0x00018ab0


	//   ....[223]....
        /*09c0*/ 	.word	0x00018bb0


	//   ....[224]....
        /*09c4*/ 	.word	0x00018c10


	//   ....[225]....
        /*09c8*/ 	.word	0x00018d10


	//   ....[226]....
        /*09cc*/ 	.word	0x00018d70


	//   ....[227]....
        /*09d0*/ 	.word	0x00018e50


	//   ....[228]....
        /*09d4*/ 	.word	0x00018f80


	//   ....[229]....
        /*09d8*/ 	.word	0x00019030


	//   ....[230]....
        /*09dc*/ 	.word	0x00019090


	//   ....[231]....
        /*09e0*/ 	.word	0x00019150


	//   ....[232]....
        /*09e4*/ 	.word	0x000191b0


	//   ....[233]....
        /*09e8*/ 	.word	0x00019270


	//   ....[234]....
        /*09ec*/ 	.word	0x000192d0


	//   ....[235]....
        /*09f0*/ 	.word	0x00019390


	//   ....[236]....
        /*09f4*/ 	.word	0x000193f0


	//   ....[237]....
        /*09f8*/ 	.word	0x000194b0


	//   ....[238]....
        /*09fc*/ 	.word	0x000195a0


	//   ....[239]....
        /*0a00*/ 	.word	0x00019640


	//   ....[240]....
        /*0a04*/ 	.word	0x000196a0


	//   ....[241]....
        /*0a08*/ 	.word	0x00019770


	//   ....[242]....
        /*0a0c*/ 	.word	0x000197d0


	//   ....[243]....
        /*0a10*/ 	.word	0x000198a0


	//   ....[244]....
        /*0a14*/ 	.word	0x00019900


	//   ....[245]....
        /*0a18*/ 	.word	0x000199d0


	//   ....[246]....
        /*0a1c*/ 	.word	0x00019a30


	//   ....[247]....
        /*0a20*/ 	.word	0x00019b00


	//   ....[248]....
        /*0a24*/ 	.word	0x00019d60


	//----- nvinfo : EIATTR_REG_RECONFIG
	.align		4
.L_299:
        /*0a28*/ 	.byte	0x01, 0x54
	.zero		2


	//----- nvinfo : EIATTR_SYSCALL_OFFSETS
	.align		4
        /*0a2c*/ 	.byte	0x04, 0x46
        /*0a2e*/ 	.short	(.L_301 - .L_300)


	//   ....[0]....
.L_300:
        /*0a30*/ 	.word	0x00001f00


	//   ....[1]....
        /*0a34*/ 	.word	0x00012040


	//   ....[2]....
        /*0a38*/ 	.word	0x000121b0


	//   ....[3]....
        /*0a3c*/ 	.word	0x00012300


	//   ....[4]....
        /*0a40*/ 	.word	0x00012440


	//   ....[5]....
        /*0a44*/ 	.word	0x00013b10


	//----- nvinfo : EIATTR_MBARRIER_INSTR_OFFSETS
	.align		4
.L_301:
        /*0a48*/ 	.byte	0x04, 0x39
        /*0a4a*/ 	.short	(.L_303 - .L_302)


	//   ....[0]....
.L_302:
        /*0a4c*/ 	.word	0x00000180
        /*0a50*/ 	.word	0x000000ff
        /*0a54*/ 	.word	0x00029800
        /*0a58*/ 	.short	0x0100
        /*0a5a*/ 	.byte	0x08
	.zero		1


	//   ....[1]....
        /*0a5c*/ 	.word	0x00000190
        /*0a60*/ 	.word	0x000000ff
        /*0a64*/ 	.word	0x00029820
        /*0a68*/ 	.short	0x0100
        /*0a6a*/ 	.byte	0x08
	.zero		1


	//   ....[2]....
        /*0a6c*/ 	.word	0x00000280
        /*0a70*/ 	.word	0x000000ff
        /*0a74*/ 	.word	0x00029830
        /*0a78*/ 	.short	0x0100
        /*0a7a*/ 	.byte	0x08
	.zero		1


	//   ....[3]....
        /*0a7c*/ 	.word	0x00000290
        /*0a80*/ 	.word	0x000000ff
        /*0a84*/ 	.word	0x00029840
        /*0a88*/ 	.short	0x0100
        /*0a8a*/ 	.byte	0x08
	.zero		1


	//   ....[4]....
        /*0a8c*/ 	.word	0x000002a0
        /*0a90*/ 	.word	0x000000ff
        /*0a94*/ 	.word	0x00029838
        /*0a98*/ 	.short	0x0100
        /*0a9a*/ 	.byte	0x08
	.zero		1


	//   ....[5]....
        /*0a9c*/ 	.word	0x000002b0
        /*0aa0*/ 	.word	0x000000ff
        /*0aa4*/ 	.word	0x00029848
        /*0aa8*/ 	.short	0x0100
        /*0aaa*/ 	.byte	0x08
	.zero		1


	//   ....[6]....
        /*0aac*/ 	.word	0x000003e0
        /*0ab0*/ 	.word	0x000000ff
        /*0ab4*/ 	.word	0x00029850
        /*0ab8*/ 	.short	0x0100
        /*0aba*/ 	.byte	0x08
	.zero		1


	//   ....[7]....
        /*0abc*/ 	.word	0x000003f0
        /*0ac0*/ 	.word	0x000000ff
        /*0ac4*/ 	.word	0x00029860
        /*0ac8*/ 	.short	0x0100
        /*0aca*/ 	.byte	0x08
	.zero		1


	//   ....[8]....
        /*0acc*/ 	.word	0x00000400
        /*0ad0*/ 	.word	0x000000ff
        /*0ad4*/ 	.word	0x00029858
        /*0ad8*/ 	.short	0x0100
        /*0ada*/ 	.byte	0x08
	.zero		1


	//   ....[9]....
        /*0adc*/ 	.word	0x00000410
        /*0ae0*/ 	.word	0x000000ff
        /*0ae4*/ 	.word	0x00029868
        /*0ae8*/ 	.short	0x0100
        /*0aea*/ 	.byte	0x08
	.zero		1


	//   ....[10]....
        /*0aec*/ 	.word	0x00000500
        /*0af0*/ 	.word	0x000000ff
        /*0af4*/ 	.word	0x00029870
        /*0af8*/ 	.short	0x0100
        /*0afa*/ 	.byte	0x06
	.zero		1


	//   ....[11]....
        /*0afc*/ 	.word	0x00000510
        /*0b00*/ 	.word	0x000000ff
        /*0b04*/ 	.word	0x00029880
        /*0b08*/ 	.short	0x0100
        /*0b0a*/ 	.byte	0x06
	.zero		1


	//   ....[12]....
        /*0b0c*/ 	.word	0x00000520
        /*0b10*/ 	.word	0x000000ff
        /*0b14*/ 	.word	0x00029878
        /*0b18*/ 	.short	0x0100
        /*0b1a*/ 	.byte	0x06
	.zero		1


	//   ....[13]....
        /*0b1c*/ 	.word	0x00000530
        /*0b20*/ 	.word	0x000000ff
        /*0b24*/ 	.word	0x00029888
        /*0b28*/ 	.short	0x0100
        /*0b2a*/ 	.byte	0x06
	.zero		1


	//   ....[14]....
        /*0b2c*/ 	.word	0x00000660
        /*0b30*/ 	.word	0x000000ff
        /*0b34*/ 	.word	0x00029890
        /*0b38*/ 	.short	0x0100
        /*0b3a*/ 	.byte	0x08
	.zero		1


	//   ....[15]....
        /*0b3c*/ 	.word	0x00000670
        /*0b40*/ 	.word	0x000000ff
        /*0b44*/ 	.word	0x000298a0
        /*0b48*/ 	.short	0x0100
        /*0b4a*/ 	.byte	0x08
	.zero		1


	//   ....[16]....
        /*0b4c*/ 	.word	0x00000680
        /*0b50*/ 	.word	0x000000ff
        /*0b54*/ 	.word	0x00029898
        /*0b58*/ 	.short	0x0100
        /*0b5a*/ 	.byte	0x08
	.zero		1


	//   ....[17]....
        /*0b5c*/ 	.word	0x00000690
        /*0b60*/ 	.word	0x000000ff
        /*0b64*/ 	.word	0x000298a8
        /*0b68*/ 	.short	0x0100
        /*0b6a*/ 	.byte	0x08
	.zero		1


	//   ....[18]....
        /*0b6c*/ 	.word	0x000007e0
        /*0b70*/ 	.word	0x000000ff
        /*0b74*/ 	.word	0x000298b0
        /*0b78*/ 	.short	0x0100
        /*0b7a*/ 	.byte	0x08
	.zero		1


	//   ....[19]....
        /*0b7c*/ 	.word	0x000007f0
        /*0b80*/ 	.word	0x000000ff
        /*0b84*/ 	.word	0x000298c0
        /*0b88*/ 	.short	0x0100
        /*0b8a*/ 	.byte	0x08
	.zero		1


	//   ....[20]....
        /*0b8c*/ 	.word	0x00000800
        /*0b90*/ 	.word	0x000000ff
        /*0b94*/ 	.word	0x000298b8
        /*0b98*/ 	.short	0x0100
        /*0b9a*/ 	.byte	0x08
	.zero		1


	//   ....[21]....
        /*0b9c*/ 	.word	0x00000810
        /*0ba0*/ 	.word	0x000000ff
        /*0ba4*/ 	.word	0x000298c8
        /*0ba8*/ 	.short	0x0100
        /*0baa*/ 	.byte	0x08
	.zero		1


	//   ....[22]....
        /*0bac*/ 	.word	0x00001f80
        /*0bb0*/ 	.word	0x000000ff
        /*0bb4*/ 	.word	0x00029800
        /*0bb8*/ 	.short	0x010a
        /*0bba*/ 	.byte	0x27
	.zero		1


	//   ....[23]....
        /*0bbc*/ 	.word	0x00002000
        /*0bc0*/ 	.word	0x00000000
        /*0bc4*/ 	.word	0x00029830
        /*0bc8*/ 	.short	0x010a
        /*0bca*/ 	.byte	0x3f
	.zero		1


	//   ....[24]....
        /*0bcc*/ 	.word	0x00002040
        /*0bd0*/ 	.word	0x00000000
        /*0bd4*/ 	.word	0x00029830
        /*0bd8*/ 	.short	0x010a
        /*0bda*/ 	.byte	0x3f
	.zero		1


	//   ....[25]....
        /*0bdc*/ 	.word	0x00003110
        /*0be0*/ 	.word	0x000000ff
        /*0be4*/ 	.word	0x00000000
        /*0be8*/ 	.short	0x0101
        /*0bea*/ 	.byte	0x04
	.zero		1


	//   ....[26]....
        /*0bec*/ 	.word	0x00005730
        /*0bf0*/ 	.word	0x000000ff
        /*0bf4*/ 	.word	0x00029830
        /*0bf8*/ 	.short	0x010a
        /*0bfa*/ 	.byte	0x05
	.zero		1


	//   ....[27]....
        /*0bfc*/ 	.word	0x00005770
        /*0c00*/ 	.word	0x000000ff
        /*0c04*/ 	.word	0x00029830
        /*0c08*/ 	.short	0x010a
        /*0c0a*/ 	.byte	0x05
	.zero		1


	//   ....[28]....
        /*0c0c*/ 	.word	0x000063b0
        /*0c10*/ 	.word	0x000000ff
        /*0c14*/ 	.word	0x00029850
        /*0c18*/ 	.short	0x010a
        /*0c1a*/ 	.byte	0x05
	.zero		1


	//   ....[29]....
        /*0c1c*/ 	.word	0x000063f0
        /*0c20*/ 	.word	0x000000ff
        /*0c24*/ 	.word	0x00029850
        /*0c28*/ 	.short	0x010a
        /*0c2a*/ 	.byte	0x05
	.zero		1


	//   ....[30]....
        /*0c2c*/ 	.word	0x00006770
        /*0c30*/ 	.word	0x000000ff
        /*0c34*/ 	.word	0x00000000
        /*0c38*/ 	.short	0x0101
        /*0c3a*/ 	.byte	0x05
	.zero		1


	//   ....[31]....
        /*0c3c*/ 	.word	0x00008860
        /*0c40*/ 	.word	0x000000ff
        /*0c44*/ 	.word	0x00000000
        /*0c48*/ 	.short	0x0101
        /*0c4a*/ 	.byte	0x04
	.zero		1


	//   ....[32]....
        /*0c4c*/ 	.word	0x00008fb0
        /*0c50*/ 	.word	0x000000ff
        /*0c54*/ 	.word	0x00029830
        /*0c58*/ 	.short	0x010a
        /*0c5a*/ 	.byte	0x05
	.zero		1


	//   ....[33]....
        /*0c5c*/ 	.word	0x00008ff0
        /*0c60*/ 	.word	0x000000ff
        /*0c64*/ 	.word	0x00029830
        /*0c68*/ 	.short	0x010a
        /*0c6a*/ 	.byte	0x05
	.zero		1


	//   ....[34]....
        /*0c6c*/ 	.word	0x00009c00
        /*0c70*/ 	.word	0x000000ff
        /*0c74*/ 	.word	0x00029850
        /*0c78*/ 	.short	0x010a
        /*0c7a*/ 	.byte	0x05
	.zero		1


	//   ....[35]....
        /*0c7c*/ 	.word	0x00009c40
        /*0c80*/ 	.word	0x000000ff
        /*0c84*/ 	.word	0x00029850
        /*0c88*/ 	.short	0x010a
        /*0c8a*/ 	.byte	0x05
	.zero		1


	//   ....[36]....
        /*0c8c*/ 	.word	0x00009f90
        /*0c90*/ 	.word	0x000000ff
        /*0c94*/ 	.word	0x00000000
        /*0c98*/ 	.short	0x0101
        /*0c9a*/ 	.byte	0x05
	.zero		1


	//   ....[37]....
        /*0c9c*/ 	.word	0x0000b540
        /*0ca0*/ 	.word	0x000000ff
        /*0ca4*/ 	.word	0x00000000
        /*0ca8*/ 	.short	0x0101
        /*0caa*/ 	.byte	0x04
	.zero		1


	//   ....[38]....
        /*0cac*/ 	.word	0x0000bbc0
        /*0cb0*/ 	.word	0x000000ff
        /*0cb4*/ 	.word	0x00029850
        /*0cb8*/ 	.short	0x010a
        /*0cba*/ 	.byte	0x05
	.zero		1


	//   ....[39]....
        /*0cbc*/ 	.word	0x0000bc00
        /*0cc0*/ 	.word	0x000000ff
        /*0cc4*/ 	.word	0x00029850
        /*0cc8*/ 	.short	0x010a
        /*0cca*/ 	.byte	0x05
	.zero		1


	//   ....[40]....
        /*0ccc*/ 	.word	0x0000c1e0
        /*0cd0*/ 	.word	0x000000ff
        /*0cd4*/ 	.word	0x00000000
        /*0cd8*/ 	.short	0x0101
        /*0cda*/ 	.byte	0x04
	.zero		1


	//   ....[41]....
        /*0cdc*/ 	.word	0x0000e500
        /*0ce0*/ 	.word	0x00000003
        /*0ce4*/ 	.word	0x00000000
        /*0ce8*/ 	.short	0x0101
        /*0cea*/ 	.byte	0x3f
	.zero		1


	//   ....[42]....
        /*0cec*/ 	.word	0x0000e9a0
        /*0cf0*/ 	.word	0x00000002
        /*0cf4*/ 	.word	0x00000000
        /*0cf8*/ 	.short	0x0101
        /*0cfa*/ 	.byte	0x3f
	.zero		1


	//   ....[43]....
        /*0cfc*/ 	.word	0x00012b10
        /*0d00*/ 	.word	0x00000000
        /*0d04*/ 	.word	0x00029880
        /*0d08*/ 	.short	0x010a
        /*0d0a*/ 	.byte	0x3f
	.zero		1


	//   ....[44]....
        /*0d0c*/ 	.word	0x00013150
        /*0d10*/ 	.word	0x00000000
        /*0d14*/ 	.word	0x00029870
        /*0d18*/ 	.short	0x0107
        /*0d1a*/ 	.byte	0x3f
	.zero		1


	//   ....[45]....
        /*0d1c*/ 	.word	0x00013200
        /*0d20*/ 	.word	0x00000000
        /*0d24*/ 	.word	0x00029870
        /*0d28*/ 	.short	0x0101
        /*0d2a*/ 	.byte	0x3f
	.zero		1


	//   ....[46]....
        /*0d2c*/ 	.word	0x00013230
        /*0d30*/ 	.word	0x00000000
        /*0d34*/ 	.word	0x00029840
        /*0d38*/ 	.short	0x010a
        /*0d3a*/ 	.byte	0x3f
	.zero		1


	//   ....[47]....
        /*0d3c*/ 	.word	0x00013860
        /*0d40*/ 	.word	0x00000000
        /*0d44*/ 	.word	0x00029830
        /*0d48*/ 	.short	0x0107
        /*0d4a*/ 	.byte	0x3f
	.zero		1


	//   ....[48]....
        /*0d4c*/ 	.word	0x00013920
        /*0d50*/ 	.word	0x00000000
        /*0d54*/ 	.word	0x00029830
        /*0d58*/ 	.short	0x0101
        /*0d5a*/ 	.byte	0x3f
	.zero		1


	//   ....[49]....
        /*0d5c*/ 	.word	0x000141a0
        /*0d60*/ 	.word	0x00000010
        /*0d64*/ 	.word	0x00029800
        /*0d68*/ 	.short	0x0107
        /*0d6a*/ 	.byte	0x3f
	.zero		1


	//   ....[50]....
        /*0d6c*/ 	.word	0x000142a0
        /*0d70*/ 	.word	0x00000010
        /*0d74*/ 	.word	0x00029800
        /*0d78*/ 	.short	0x0101
        /*0d7a*/ 	.byte	0x3f
	.zero		1


	//   ....[51]....
        /*0d7c*/ 	.word	0x000142c0
        /*0d80*/ 	.word	0x00000010
        /*0d84*/ 	.word	0x00029820
        /*0d88*/ 	.short	0x010a
        /*0d8a*/ 	.byte	0x3f
	.zero		1


	//   ....[52]....
        /*0d8c*/ 	.word	0x000147e0
        /*0d90*/ 	.word	0x00000000
        /*0d94*/ 	.word	0x00029880
        /*0d98*/ 	.short	0x010a
        /*0d9a*/ 	.byte	0x3f
	.zero		1


	//   ....[53]....
        /*0d9c*/ 	.word	0x00014cc0
        /*0da0*/ 	.word	0x00000000
        /*0da4*/ 	.word	0x00029870
        /*0da8*/ 	.short	0x0107
        /*0daa*/ 	.byte	0x3f
	.zero		1


	//   ....[54]....
        /*0dac*/ 	.word	0x00014d70
        /*0db0*/ 	.word	0x00000000
        /*0db4*/ 	.word	0x00029870
        /*0db8*/ 	.short	0x0101
        /*0dba*/ 	.byte	0x3f
	.zero		1


	//   ....[55]....
        /*0dbc*/ 	.word	0x00014da0
        /*0dc0*/ 	.word	0x00000000
        /*0dc4*/ 	.word	0x00029840
        /*0dc8*/ 	.short	0x010a
        /*0dca*/ 	.byte	0x3f
	.zero		1


	//   ....[56]....
        /*0dcc*/ 	.word	0x000152a0
        /*0dd0*/ 	.word	0x00000000
        /*0dd4*/ 	.word	0x00029830
        /*0dd8*/ 	.short	0x0107
        /*0dda*/ 	.byte	0x3f
	.zero		1


	//   ....[57]....
        /*0ddc*/ 	.word	0x00015350
        /*0de0*/ 	.word	0x00000000
        /*0de4*/ 	.word	0x00029830
        /*0de8*/ 	.short	0x0101
        /*0dea*/ 	.byte	0x3f
	.zero		1


	//   ....[58]....
        /*0dec*/ 	.word	0x000153e0
        /*0df0*/ 	.word	0x00000000
        /*0df4*/ 	.word	0x00029870
        /*0df8*/ 	.short	0x010a
        /*0dfa*/ 	.byte	0x3f
	.zero		1


	//   ....[59]....
        /*0dfc*/ 	.word	0x00015460
        /*0e00*/ 	.word	0x00000000
        /*0e04*/ 	.word	0x00029860
        /*0e08*/ 	.short	0x010a
        /*0e0a*/ 	.byte	0x3f
	.zero		1


	//   ....[60]....
        /*0e0c*/ 	.word	0x00015960
        /*0e10*/ 	.word	0x00000000
        /*0e14*/ 	.word	0x00029850
        /*0e18*/ 	.short	0x0101
        /*0e1a*/ 	.byte	0x3f
	.zero		1


	//   ....[61]....
        /*0e1c*/ 	.word	0x000159f0
        /*0e20*/ 	.word	0x00000000
        /*0e24*/ 	.word	0x00000000
        /*0e28*/ 	.short	0x0101
        /*0e2a*/ 	.byte	0x3f
	.zero		1


	//   ....[62]....
        /*0e2c*/ 	.word	0x00015bc0
        /*0e30*/ 	.word	0x00000012
        /*0e34*/ 	.word	0x00029870
        /*0e38*/ 	.short	0x010a
        /*0e3a*/ 	.byte	0x3f
	.zero		1


	//   ....[63]....
        /*0e3c*/ 	.word	0x00015c30
        /*0e40*/ 	.word	0x00000012
        /*0e44*/ 	.word	0x00029860
        /*0e48*/ 	.short	0x010a
        /*0e4a*/ 	.byte	0x3f
	.zero		1


	//   ....[64]....
        /*0e4c*/ 	.word	0x00016140
        /*0e50*/ 	.word	0x00000012
        /*0e54*/ 	.word	0x00029850
        /*0e58*/ 	.short	0x0101
        /*0e5a*/ 	.byte	0x3f
	.zero		1


	//   ....[65]....
        /*0e5c*/ 	.word	0x00016200
        /*0e60*/ 	.word	0x00000012
        /*0e64*/ 	.word	0x00000000
        /*0e68*/ 	.short	0x0101
        /*0e6a*/ 	.byte	0x3f
	.zero		1


	//   ....[66]....
        /*0e6c*/ 	.word	0x000173c0
        /*0e70*/ 	.word	0x00000004
        /*0e74*/ 	.word	0x00029820
        /*0e78*/ 	.short	0x010a
        /*0e7a*/ 	.byte	0x3f
	.zero		1


	//   ....[67]....
        /*0e7c*/ 	.word	0x00017560
        /*0e80*/ 	.word	0x00000005
        /*0e84*/ 	.word	0x00029840
        /*0e88*/ 	.short	0x010a
        /*0e8a*/ 	.byte	0x3f
	.zero		1


	//   ....[68]....
        /*0e8c*/ 	.word	0x00017600
        /*0e90*/ 	.word	0x00000013
        /*0e94*/ 	.word	0x00029840
        /*0e98*/ 	.short	0x010a
        /*0e9a*/ 	.byte	0x3f
	.zero		1


	//   ....[69]....
        /*0e9c*/ 	.word	0x00017640
        /*0ea0*/ 	.word	0x00000005
        /*0ea4*/ 	.word	0x00029860
        /*0ea8*/ 	.short	0x010a
        /*0eaa*/ 	.byte	0x3f
	.zero		1


	//   ....[70]....
        /*0eac*/ 	.word	0x00017680
        /*0eb0*/ 	.word	0x00000013
        /*0eb4*/ 	.word	0x00029860
        /*0eb8*/ 	.short	0x010a
        /*0eba*/ 	.byte	0x3f
	.zero		1


	//   ....[71]....
        /*0ebc*/ 	.word	0x000176c0
        /*0ec0*/ 	.word	0x00000005
        /*0ec4*/ 	.word	0x00029880
        /*0ec8*/ 	.short	0x010a
        /*0eca*/ 	.byte	0x3f
	.zero		1


	//   ....[72]....
        /*0ecc*/ 	.word	0x00017700
        /*0ed0*/ 	.word	0x00000013
        /*0ed4*/ 	.word	0x00029880
        /*0ed8*/ 	.short	0x010a
        /*0eda*/ 	.byte	0x3f
	.zero		1


	//   ....[73]....
        /*0edc*/ 	.word	0x00017770
        /*0ee0*/ 	.word	0x00000003
        /*0ee4*/ 	.word	0x00029800
        /*0ee8*/ 	.short	0x010a
        /*0eea*/ 	.byte	0x3f
	.zero		1


	//   ....[74]....
        /*0eec*/ 	.word	0x000177c0
        /*0ef0*/ 	.word	0x00000000
        /*0ef4*/ 	.word	0x00029830
        /*0ef8*/ 	.short	0x010a
        /*0efa*/ 	.byte	0x3f
	.zero		1


	//   ....[75]....
        /*0efc*/ 	.word	0x00017820
        /*0f00*/ 	.word	0x00000004
        /*0f04*/ 	.word	0x00029830
        /*0f08*/ 	.short	0x010a
        /*0f0a*/ 	.byte	0x3f
	.zero		1


	//   ....[76]....
        /*0f0c*/ 	.word	0x00017880
        /*0f10*/ 	.word	0x00000004
        /*0f14*/ 	.word	0x00029850
        /*0f18*/ 	.short	0x010a
        /*0f1a*/ 	.byte	0x3f
	.zero		1


	//   ....[77]....
        /*0f1c*/ 	.word	0x000178e0
        /*0f20*/ 	.word	0x00000004
        /*0f24*/ 	.word	0x00029830
        /*0f28*/ 	.short	0x010a
        /*0f2a*/ 	.byte	0x3f
	.zero		1


	//   ....[78]....
        /*0f2c*/ 	.word	0x00017940
        /*0f30*/ 	.word	0x00000004
        /*0f34*/ 	.word	0x00029850
        /*0f38*/ 	.short	0x010a
        /*0f3a*/ 	.byte	0x3f
	.zero		1


	//   ....[79]....
        /*0f3c*/ 	.word	0x000179a0
        /*0f40*/ 	.word	0x00000006
        /*0f44*/ 	.word	0x00029850
        /*0f48*/ 	.short	0x010a
        /*0f4a*/ 	.byte	0x3f
	.zero		1


	//   ....[80]....
        /*0f4c*/ 	.word	0x00017aa0
        /*0f50*/ 	.word	0x00000000
        /*0f54*/ 	.word	0x00029880
        /*0f58*/ 	.short	0x010a
        /*0f5a*/ 	.byte	0x3f
	.zero		1


	//   ....[81]....
        /*0f5c*/ 	.word	0x000181b0
        /*0f60*/ 	.word	0x00000000
        /*0f64*/ 	.word	0x00029840
        /*0f68*/ 	.short	0x010a
        /*0f6a*/ 	.byte	0x3f
	.zero		1


	//   ....[82]....
        /*0f6c*/ 	.word	0x00018e80
        /*0f70*/ 	.word	0x00000010
        /*0f74*/ 	.word	0x00029820
        /*0f78*/ 	.short	0x010a
        /*0f7a*/ 	.byte	0x3f
	.zero		1


	//   ....[83]....
        /*0f7c*/ 	.word	0x00018ed0
        /*0f80*/ 	.word	0x00000000
        /*0f84*/ 	.word	0x00029880
        /*0f88*/ 	.short	0x010a
        /*0f8a*/ 	.byte	0x3f
	.zero		1


	//   ....[84]....
        /*0f8c*/ 	.word	0x000194f0
        /*0f90*/ 	.word	0x00000000
        /*0f94*/ 	.word	0x00029840
        /*0f98*/ 	.short	0x010a
        /*0f9a*/ 	.byte	0x3f
	.zero		1


	//   ....[85]....
        /*0f9c*/ 	.word	0x00019b40
        /*0fa0*/ 	.word	0x00000000
        /*0fa4*/ 	.word	0x00029870
        /*0fa8*/ 	.short	0x010a
        /*0faa*/ 	.byte	0x3f
	.zero		1


	//   ....[86]....
        /*0fac*/ 	.word	0x00019b90
        /*0fb0*/ 	.word	0x00000000
        /*0fb4*/ 	.word	0x00029860
        /*0fb8*/ 	.short	0x010a
        /*0fba*/ 	.byte	0x3f
	.zero		1


	//   ....[87]....
        /*0fbc*/ 	.word	0x00019be0
        /*0fc0*/ 	.word	0x00000012
        /*0fc4*/ 	.word	0x00029870
        /*0fc8*/ 	.short	0x010a
        /*0fca*/ 	.byte	0x3f
	.zero		1


	//   ....[88]....
        /*0fcc*/ 	.word	0x00019c30
        /*0fd0*/ 	.word	0x00000012
        /*0fd4*/ 	.word	0x00029860
        /*0fd8*/ 	.short	0x010a
        /*0fda*/ 	.byte	0x3f
	.zero		1


	//   ....[89]....
        /*0fdc*/ 	.word	0x00019c80
        /*0fe0*/ 	.word	0x00000004
        /*0fe4*/ 	.word	0x00029820
        /*0fe8*/ 	.short	0x010a
        /*0fea*/ 	.byte	0x3f
	.zero		1


	//   ....[90]....
        /*0fec*/ 	.word	0x00019e20
        /*0ff0*/ 	.word	0x00000005
        /*0ff4*/ 	.word	0x00029840
        /*0ff8*/ 	.short	0x010a
        /*0ffa*/ 	.byte	0x3f
	.zero		1


	//   ....[91]....
        /*0ffc*/ 	.word	0x00019e70
        /*1000*/ 	.word	0x00000013
        /*1004*/ 	.word	0x00029840
        /*1008*/ 	.short	0x010a
        /*100a*/ 	.byte	0x3f
	.zero		1


	//   ....[92]....
        /*100c*/ 	.word	0x00019ec0
        /*1010*/ 	.word	0x00000005
        /*1014*/ 	.word	0x00029860
        /*1018*/ 	.short	0x010a
        /*101a*/ 	.byte	0x3f
	.zero		1


	//   ....[93]....
        /*101c*/ 	.word	0x00019f10
        /*1020*/ 	.word	0x00000013
        /*1024*/ 	.word	0x00029860
        /*1028*/ 	.short	0x010a
        /*102a*/ 	.byte	0x3f
	.zero		1


	//   ....[94]....
        /*102c*/ 	.word	0x00019f60
        /*1030*/ 	.word	0x00000005
        /*1034*/ 	.word	0x00029880
        /*1038*/ 	.short	0x010a
        /*103a*/ 	.byte	0x3f
	.zero		1


	//----- nvinfo : EIATTR_NUM_MBARRIERS
	.align		4
.L_303:
        /*103c*/ 	.byte	0x03, 0x38
        /*103e*/ 	.short	0x0016


	//----- nvinfo : EIATTR_EXIT_INSTR_OFFSETS
	.align		4
        /*1040*/ 	.byte	0x04, 0x1c
        /*1042*/ 	.short	(.L_305 - .L_304)


	//   ....[0]....
.L_304:
        /*1044*/ 	.word	0x000009e0


	//   ....[1]....
        /*1048*/ 	.word	0x000100b0


	//   ....[2]....
        /*104c*/ 	.word	0x00017750


	//----- nvinfo : EIATTR_MAX_THREADS
	.align		4
.L_305:
        /*1050*/ 	.byte	0x04, 0x05
        /*1052*/ 	.short	(.L_307 - .L_306)
.L_306:
        /*1054*/ 	.word	0x00000180
        /*1058*/ 	.word	0x00000001
        /*105c*/ 	.word	0x00000001


	//----- nvinfo : EIATTR_CRS_STACK_SIZE
	.align		4
.L_307:
        /*1060*/ 	.byte	0x04, 0x1e
        /*1062*/ 	.short	(.L_309 - .L_308)
.L_308:
        /*1064*/ 	.word	0x00000000


	//----- nvinfo : EIATTR_CBANK_PARAM_SIZE
	.align		4
.L_309:
        /*1068*/ 	.byte	0x03, 0x19
        /*106a*/ 	.short	0x0af0


	//----- nvinfo : EIATTR_PARAM_CBANK
	.align		4
        /*106c*/ 	.byte	0x04, 0x0a
        /*106e*/ 	.short	(.L_311 - .L_310)
	.align		4
.L_310:
        /*1070*/ 	.word	index@(.nv.constant0._ZN7cutlass13device_kernelIN5flash11enable_sm90INS1_16FlashAttnFwdSm90INS1_25CollectiveMainloopFwdSm90ILi2EN4cute5tupleIJNS5_1CILi1EEES8_S8_EEENS6_IJNS7_ILi128EEENS7_ILi160EEENS7_ILi192EEEEEELi128ENS_12float_e4m3_tEfNS_4arch4Sm90ELb1ELb0ELb0ELb1ELb1ELb0ELb0ELb1ELb1ELb1ELb1ELb0EEENS1_21CollectiveEpilogueFwdINS6_IJSA_SA_SB_EEES9_NS_10bfloat16_tESG_Li256ELb1ELb1ELb1ELb1EEENS1_36VarlenDynamicPersistentTileSchedulerILi128ELi160ELi256ELi128ELb1ELb1ELb1ELb1ELb1ELb1EEEEEEEEEvNT_6ParamsE)
        /*1074*/ 	.short	0x0210
        /*1076*/ 	.short	0x0af0


	//----- nvinfo : EIATTR_SW_WAR
	.align		4
.L_311:
        /*1078*/ 	.byte	0x04, 0x36
        /*107a*/ 	.short	(.L_313 - .L_312)
.L_312:
        /*107c*/ 	.word	0x00000008
.L_313:


//--------------------- .nv.info._ZN7cutlass13device_kernelIN5flash11enable_sm90INS1_16FlashAttnFwdSm90INS1_25CollectiveMainloopFwdSm90ILi2EN4cute5tupleIJNS5_1CILi1EEES8_S8_EEENS6_IJNS7_ILi128EEENS7_ILi160EEENS7_ILi192EEEEEELi128ENS_12float_e4m3_tEfNS_4arch4Sm90ELb1ELb0ELb0ELb1ELb1ELb1ELb0ELb1ELb1ELb1ELb1ELb0EEENS1_21CollectiveEpilogueFwdINS6_IJSA_SA_SB_EEES9_NS_10bfloat16_tESG_Li256ELb1ELb1ELb1ELb1EEENS1_36VarlenDynamicPersistentTileSchedulerILi128ELi160ELi256ELi128ELb1ELb1ELb1ELb1ELb1ELb1EEEEEEEEEvNT_6ParamsE --------------------------
	.section	.nv.info._ZN7cutlass13device_kernelIN5flash11enable_sm90INS1_16FlashAttnFwdSm90INS1_25CollectiveMainloopFwdSm90ILi2EN4cute5tupleIJNS5_1CILi1EEES8_S8_EEENS6_IJNS7_ILi128EEENS7_ILi160EEENS7_ILi192EEEEEELi128ENS_12float_e4m3_tEfNS_4arch4Sm90ELb1ELb0ELb0ELb1ELb1ELb1ELb0ELb1ELb1ELb1ELb1ELb0EEENS1_21CollectiveEpilogueFwdINS6_IJSA_SA_SB_EEES9_NS_10bfloat16_tESG_Li256ELb1ELb1ELb1ELb1EEENS1_36VarlenDynamicPersistentTileSchedulerILi128ELi160ELi256ELi128ELb1ELb1ELb1ELb1ELb1ELb1EEEEEEEEEvNT_6ParamsE,"",@"SHT_CUDA_INFO"
	.sectionflags	@""
	.align	4


	//----- nvinfo : EIATTR_CUDA_API_VERSION
	.align		4
        /*0000*/ 	.byte	0x04, 0x37
        /*0002*/ 	.short	(.L_315 - .L_314)
.L_314:
        /*0004*/ 	.word	0x00000082


	//----- nvinfo : EIATTR_KPARAM_INFO
	.align		4
.L_315:
        /*0008*/ 	.byte	0x04, 0x17
        /*000a*/ 	.short	(.L_317 - .L_316)
.L_316:
        /*000c*/ 	.word	0x00000000
        /*0010*/ 	.short	0x0000
        /*0012*/ 	.short	0x0070
        /*0014*/ 	.byte	0x00, 0xf0, 0x01, 0x2a


	//----- nvinfo : EIATTR_SPARSE_MMA_MASK
	.align		4
.L_317:
        /*0018*/ 	.byte	0x03, 0x50
        /*001a*/ 	.short	0x0000


	//----- nvinfo : EIATTR_MAXREG_COUNT
	.align		4
        /*001c*/ 	.byte	0x03, 0x1b
        /*001e*/ 	.short	0x00a8


	//----- nvinfo : EIATTR_NUM_BARRIERS
	.align		4
        /*0020*/ 	.byte	0x02, 0x4c
        /*0022*/ 	.byte	0x10
	.zero		1


	//----- nvinfo : EIATTR_EXTERNS
	.align		4
        /*0024*/ 	.byte	0x04, 0x0f
        /*0026*/ 	.short	(.L_319 - .L_318)


	//   ....[0]....
	.align		4
.L_318:
        /*0028*/ 	.word	index@(__assertfail)


	//----- nvinfo : EIATTR_ANNOTATIONS
	.align		4
.L_319:
        /*002c*/ 	.byte	0x04, 0x55
        /*002e*/ 	.short	(.L_321 - .L_320)


	//   ....[0]....
.L_320:
        /* <DEDUP_REMOVED lines=36> */


	//----- nvinfo : EIATTR_MERCURY_ISA_VERSION
	.align		4
.L_321:
        /*0258*/ 	.byte	0x03, 0x5f
        /*025a*/ 	.short	0x0101


	//----- nvinfo : EIATTR_UNUSED_LOAD_BYTE_OFFSET
	.align		4
        /*025c*/ 	.byte	0x04, 0x44
        /*025e*/ 	.short	(.L_323 - .L_322)


	//   ....[0]....
.L_322:
        /*0260*/ 	.word	0x00000aa0
        /*0264*/ 	.word	0x0000fff0


	//   ....[1]....
        /*0268*/ 	.word	0x00023420
        /*026c*/ 	.word	0x0000fff0


	//----- nvinfo : EIATTR_INT_WARP_WIDE_INSTR_OFFSETS
	.align		4
.L_323:
        /*0270*/ 	.byte	0x04, 0x31
        /*0272*/ 	.short	(.L_325 - .L_324)


	//   ....[0]....
.L_324:
        /*0274*/ 	.word	0x00000130


	//   ....[1]....
        /*0278*/ 	.word	0x00000170


	//   ....[2]....
        /*027c*/ 	.word	0x000001e0


	//   ....[3]....
        /*0280*/ 	.word	0x0002a760


	//   ....[4]....
        /*0284*/ 	.word	0x0002a7f0


	//   ....[5]....
        /*0288*/ 	.word	0x0002e650


	//   ....[6]....
        /*028c*/ 	.word	0x0002e6e0


	//----- nvinfo : EIATTR_COOP_GROUP_MASK_REGIDS
	.align		4
.L_325:
        /*0290*/ 	.byte	0x04, 0x29
        /*0292*/ 	.short	(.L_327 - .L_326)


	//   ....[0]....
.L_326:
        /*0294*/ 	.word	0xffffffff


	//   ....[1]....
        /*0298*/ 	.word	0xffffffff


	//   ....[2]....
        /*029c*/ 	.word	0xffffffff


	//   ....[3]....
        /*02a0*/ 	.word	0xffffffff


	//   ....[4]....
        /*02a4*/ 	.word	0xffffffff


	//   ....[5]....
        /*02a8*/ 	.word	0xffffffff


	//   ....[6]....
        /*02ac*/ 	.word	0xffffffff


	//   ....[7]....
        /*02b0*/ 	.word	0xffffffff


	//   ....[8]....
        /*02b4*/ 	.word	0xffffffff


	//   ....[9]....
        /*02b8*/ 	.word	0xffffffff


	//   ....[10]....
        /*02bc*/ 	.word	0xffffffff


	//   ....[11]....
        /*02c0*/ 	.word	0xffffffff


	//   ....[12]....
        /*02c4*/ 	.word	0xffffffff


	//   ....[13]....
        /*02c8*/ 	.word	0xffffffff


	//   ....[14]....
        /*02cc*/ 	.word	0xffffffff


	//   ....[15]....
        /*02d0*/ 	.word	0xffffffff


	//   ....[16]....
        /*02d4*/ 	.word	0xffffffff


	//   ....[17]....
        /*02d8*/ 	.word	0xffffffff


	//   ....[18]....
        /*02dc*/ 	.word	0xffffffff


	//   ....[19]....
        /*02e0*/ 	.word	0xffffffff


	//   ....[20]....
        /*02e4*/ 	.word	0xffffffff


	//   ....[21]....
        /*02e8*/ 	.word	0xffffffff


	//   ....[22]....
        /*02ec*/ 	.word	0xffffffff


	//   ....[23]....
        /*02f0*/ 	.word	0xffffffff


	//   ....[24]....
        /*02f4*/ 	.word	0xffffffff


	//   ....[25]....
        /*02f8*/ 	.word	0xffffffff


	//   ....[26]....
        /*02fc*/ 	.word	0xffffffff


	//   ....[27]....
        /*0300*/ 	.word	0xffffffff


	//   ....[28]....
        /*0304*/ 	.word	0xffffffff


	//   ....[29]....
        /*0308*/ 	.word	0xffffffff


	//   ....[30]....
        /*030c*/ 	.word	0xffffffff


	//   ....[31]....
        /*0310*/ 	.word	0xffffffff


	//   ....[32]....
        /*0314*/ 	.word	0xffffffff


	//   ....[33]....
        /*0318*/ 	.word	0xffffffff


	//   ....[34]....
        /*031c*/ 	.word	0xffffffff


	//   ....[35]....
        /*0320*/ 	.word	0xffffffff


	//   ....[36]....
        /*0324*/ 	.word	0xffffffff


	//   ....[37]....
        /*0328*/ 	.word	0xffffffff


	//   ....[38]....
        /*032c*/ 	.word	0xffffffff


	//   ....[39]....
        /*0330*/ 	.word	0xffffffff


	//   ....[40]....
        /*0334*/ 	.word	0xffffffff


	//   ....[41]....
        /*0338*/ 	.word	0xffffffff


	//   ....[42]....
        /*033c*/ 	.word	0xffffffff


	//   ....[43]....
        /*0340*/ 	.word	0xffffffff


	//   ....[44]....
        /*0344*/ 	.word	0xffffffff


	//   ....[45]....
        /*0348*/ 	.word	0xffffffff


	//   ....[46]....
        /*034c*/ 	.word	0xffffffff


	//   ....[47]....
        /*0350*/ 	.word	0xffffffff


	//   ....[48]....
        /*0354*/ 	.word	0xffffffff


	//   ....[49]....
        /*0358*/ 	.word	0xffffffff


	//   ....[50]....
        /*035c*/ 	.word	0xffffffff


	//   ....[51]....
        /*0360*/ 	.word	0xffffffff


	//   ....[52]....
        /*0364*/ 	.word	0xffffffff


	//   ....[53]....
        /*0368*/ 	.word	0xffffffff


	//   ....[54]....
        /*036c*/ 	.word	0xffffffff


	//   ....[55]....
        /*0370*/ 	.word	0xffffffff


	//   ....[56]....
        /*0374*/ 	.word	0xffffffff


	//   ....[57]....
        /*0378*/ 	.word	0xffffffff


	//   ....[58]....
        /*037c*/ 	.word	0xffffffff


	//   ....[59]....
        /*0380*/ 	.word	0xffffffff


	//   ....[60]....
        /*0384*/ 	.word	0xffffffff


	//   ....[61]....
        /*0388*/ 	.word	0xffffffff


	//   ....[62]....
        /*038c*/ 	.word	0xffffffff


	//   ....[63]....
        /*0390*/ 	.word	0xffffffff


	//   ....[64]....
        /*0394*/ 	.word	0xffffffff


	//   ....[65]....
        /*0398*/ 	.word	0xffffffff


	//   ....[66]....
        /*039c*/ 	.word	0xffffffff


	//   ....[67]....
        /*03a0*/ 	.word	0xffffffff


	//   ....[68]....
        /*03a4*/ 	.word	0xffffffff


	//   ....[69]....
        /*03a8*/ 	.word	0xffffffff


	//   ....[70]....
        /*03ac*/ 	.word	0xffffffff


	//   ....[71]....
        /*03b0*/ 	.word	0xffffffff


	//   ....[72]....
        /*03b4*/ 	.word	0xffffffff


	//   ....[73]....
        /*03b8*/ 	.word	0xffffffff


	//   ....[74]....
        /*03bc*/ 	.word	0xffffffff


	//   ....[75]....
        /*03c0*/ 	.word	0xffffffff


	//   ....[76]....
        /*03c4*/ 	.word	0xffffffff


	//   ....[77]....
        /*03c8*/ 	.word	0xffffffff


	//   ....[78]....
        /*03cc*/ 	.word	0xffffffff


	//   ....[79]....
        /*03d0*/ 	.word	0xffffffff


	//   ....[80]....
        /*03d4*/ 	.word	0xffffffff


	//   ....[81]....
        /*03d8*/ 	.word	0xffffffff


	//   ....[82]....
        /*03dc*/ 	.word	0xffffffff


	//   ....[83]....
        /*03e0*/ 	.word	0xffffffff


	//   ....[84]....
        /*03e4*/ 	.word	0xffffffff


	//   ....[85]....
        /*03e8*/ 	.word	0xffffffff


	//   ....[86]....
        /*03ec*/ 	.word	0xffffffff


	//   ....[87]....
        /*03f0*/ 	.word	0xffffffff


	//   ....[88]....
        /*03f4*/ 	.word	0xffffffff


	//   ....[89]....
        /*03f8*/ 	.word	0xffffffff


	//   ....[90]....
        /*03fc*/ 	.word	0xffffffff


	//   ....[91]....
        /*0400*/ 	.word	0xffffffff


	//   ....[92]....
        /*0404*/ 	.word	0xffffffff


	//   ....[93]....
        /*0408*/ 	.word	0xffffffff


	//   ....[94]....
        /*040c*/ 	.word	0xffffffff


	//   ....[95]....
        /*0410*/ 	.word	0xffffffff


	//   ....[96]....
        /*0414*/ 	.word	0xffffffff


	//   ....[97]....
        /*0418*/ 	.word	0xffffffff


	//   ....[98]....
        /*041c*/ 	.word	0xffffffff


	//   ....[99]....
        /*0420*/ 	.word	0xffffffff


	//   ....[100]....
        /*0424*/ 	.word	0xffffffff


	//   ....[101]....
        /*0428*/ 	.word	0xffffffff


	//   ....[102]....
        /*042c*/ 	.word	0xffffffff


	//   ....[103]....
        /*0430*/ 	.word	0xffffffff


	//   ....[104]....
        /*0434*/ 	.word	0xffffffff


	//   ....[105]....
        /*0438*/ 	.word	0xffffffff


	//   ....[106]....
        /*043c*/ 	.word	0xffffffff


	//   ....[107]....
        /*0440*/ 	.word	0xffffffff


	//   ....[108]....
        /*0444*/ 	.word	0xffffffff


	//   ....[109]....
        /*0448*/ 	.word	0xffffffff


	//   ....[110]....
        /*044c*/ 	.word	0xffffffff


	//   ....[111]....
        /*0450*/ 	.word	0xffffffff


	//   ....[112]....
        /*0454*/ 	.word	0xffffffff


	//   ....[113]....
        /*0458*/ 	.word	0xffffffff


	//   ....[114]....
        /*045c*/ 	.word	0xffffffff


	//   ....[115]....
        /*0460*/ 	.word	0xffffffff


	//   ....[116]....
        /*0464*/ 	.word	0xffffffff


	//   ....[117]....
        /*0468*/ 	.word	0xffffffff


	//   ....[118]....
        /*046c*/ 	.word	0xffffffff


	//   ....[119]....
        /*0470*/ 	.word	0xffffffff


	//   ....[120]....
        /*0474*/ 	.word	0xffffffff


	//   ....[121]....
        /*0478*/ 	.word	0xffffffff


	//   ....[122]....
        /*047c*/ 	.word	0xffffffff


	//   ....[123]....
        /*0480*/ 	.word	0xffffffff


	//   ....[124]....
        /*0484*/ 	.word	0xffffffff


	//   ....[125]....
        /*0488*/ 	.word	0xffffffff


	//   ....[126]....
        /*048c*/ 	.word	0xffffffff


	//   ....[127]....
        /*0490*/ 	.word	0xffffffff


	//   ....[128]....
        /*0494*/ 	.word	0xffffffff


	//   ....[129]....
        /*0498*/ 	.word	0xffffffff


	//   ....[130]....
        /*049c*/ 	.word	0xffffffff


	//   ....[131]....
        /*04a0*/ 	.word	0xffffffff


	//   ....[132]....
        /*04a4*/ 	.word	0xffffffff


	//   ....[133]....
        /*04a8*/ 	.word	0xffffffff


	//   ....[134]....
        /*04ac*/ 	.word	0xffffffff


	//   ....[135]....
        /*04b0*/ 	.word	0xffffffff


	//   ....[136]....
        /*04b4*/ 	.word	0xffffffff


	//   ....[137]....
        /*04b8*/ 	.word	0xffffffff


	//   ....[138]....
        /*04bc*/ 	.word	0xffffffff


	//   ....[139]....
        /*04c0*/ 	.word	0xffffffff


	//   ....[140]....
        /*04c4*/ 	.word	0xffffffff


	//   ....[141]....
        /*04c8*/ 	.word	0xffffffff


	//   ....[142]....
        /*04cc*/ 	.word	0xffffffff


	//   ....[143]....
        /*04d0*/ 	.word	0xffffffff


	//   ....[144]....
        /*04d4*/ 	.word	0xffffffff


	//   ....[145]....
        /*04d8*/ 	.word	0xffffffff


	//   ....[146]....
        /*04dc*/ 	.word	0xffffffff


	//   ....[147]....
        /*04e0*/ 	.word	0xffffffff


	//   ....[148]....
        /*04e4*/ 	.word	0xffffffff


	//   ....[149]....
        /*04e8*/ 	.word	0xffffffff


	//   ....[150]....
        /*04ec*/ 	.word	0xffffffff


	//   ....[151]....
        /*04f0*/ 	.word	0xffffffff


	//   ....[152]....
        /*04f4*/ 	.word	0xffffffff


	//   ....[153]....
        /*04f8*/ 	.word	0xffffffff


	//   ....[154]....
        /*04fc*/ 	.word	0xffffffff


	//   ....[155]....
        /*0500*/ 	.word	0xffffffff


	//   ....[156]....
        /*0504*/ 	.word	0xffffffff


	//   ....[157]....
        /*0508*/ 	.word	0xffffffff


	//   ....[158]....
        /*050c*/ 	.word	0xffffffff


	//   ....[159]....
        /*0510*/ 	.word	0xffffffff


	//   ....[160]....
        /*0514*/ 	.word	0xffffffff


	//   ....[161]....
        /*0518*/ 	.word	0xffffffff


	//   ....[162]....
        /*051c*/ 	.word	0xffffffff


	//   ....[163]....
        /*0520*/ 	.word	0xffffffff


	//   ....[164]....
        /*0524*/ 	.word	0xffffffff


	//   ....[165]....
        /*0528*/ 	.word	0xffffffff


	//   ....[166]....
        /*052c*/ 	.word	0xffffffff


	//   ....[167]....
        /*0530*/ 	.word	0xffffffff


	//   ....[168]....
        /*0534*/ 	.word	0xffffffff


	//   ....[169]....
        /*0538*/ 	.word	0xffffffff


	//   ....[170]....
        /*053c*/ 	.word	0xffffffff


	//   ....[171]....
        /*0540*/ 	.word	0xffffffff


	//   ....[172]....
        /*0544*/ 	.word	0xffffffff


	//   ....[173]....
        /*0548*/ 	.word	0xffffffff


	//   ....[174]....
        /*054c*/ 	.word	0xffffffff


	//   ....[175]....
        /*0550*/ 	.word	0xffffffff


	//   ....[176]....
        /*0554*/ 	.word	0xffffffff


	//   ....[177]....
        /*0558*/ 	.word	0xffffffff


	//   ....[178]....
        /*055c*/ 	.word	0xffffffff


	//   ....[179]....
        /*0560*/ 	.word	0xffffffff


	//   ....[180]....
        /*0564*/ 	.word	0xffffffff


	//   ....[181]....
        /*0568*/ 	.word	0xffffffff


	//   ....[182]....
        /*056c*/ 	.word	0xffffffff


	//   ....[183]....
        /*0570*/ 	.word	0xffffffff


	//   ....[184]....
        /*0574*/ 	.word	0xffffffff


	//   ....[185]....
        /*0578*/ 	.word	0xffffffff


	//   ....[186]....
        /*057c*/ 	.word	0xffffffff


	//   ....[187]....
        /*0580*/ 	.word	0xffffffff


	//   ....[188]....
        /*0584*/ 	.word	0xffffffff


	//   ....[189]....
        /*0588*/ 	.word	0xffffffff


	//   ....[190]....
        /*058c*/ 	.word	0xffffffff


	//   ....[191]....
        /*0590*/ 	.word	0xffffffff


	//   ....[192]....
        /*0594*/ 	.word	0xffffffff


	//   ....[193]....
        /*0598*/ 	.word	0xffffffff


	//   ....[194]....
        /*059c*/ 	.word	0xffffffff


	//   ....[195]....
        /*05a0*/ 	.word	0xffffffff


	//   ....[196]....
        /*05a4*/ 	.word	0xffffffff


	//   ....[197]....
        /*05a8*/ 	.word	0xffffffff


	//   ....[198]....
        /*05ac*/ 	.word	0xffffffff


	//   ....[199]....
        /*05b0*/ 	.word	0xffffffff


	//   ....[200]....
        /*05b4*/ 	.word	0xffffffff


	//   ....[201]....
        /*05b8*/ 	.word	0xffffffff


	//   ....[202]....
        /*05bc*/ 	.word	0xffffffff


	//   ....[203]....
        /*05c0*/ 	.word	0xffffffff


	//   ....[204]....
        /*05c4*/ 	.word	0xffffffff


	//   ....[205]....
        /*05c8*/ 	.word	0xffffffff


	//   ....[206]....
        /*05cc*/ 	.word	0xffffffff


	//   ....[207]....
        /*05d0*/ 	.word	0xffffffff


	//   ....[208]....
        /*05d4*/ 	.word	0xffffffff


	//   ....[209]....
        /*05d8*/ 	.word	0xffffffff


	//   ....[210]....
        /*05dc*/ 	.word	0xffffffff


	//   ....[211]....
        /*05e0*/ 	.word	0xffffffff


	//   ....[212]....
        /*05e4*/ 	.word	0xffffffff


	//   ....[213]....
        /*05e8*/ 	.word	0xffffffff


	//   ....[214]....
        /*05ec*/ 	.word	0xffffffff


	//   ....[215]....
        /*05f0*/ 	.word	0xffffffff


	//   ....[216]....
        /*05f4*/ 	.word	0xffffffff


	//   ....[217]....
        /*05f8*/ 	.word	0xffffffff


	//   ....[218]....
        /*05fc*/ 	.word	0xffffffff


	//   ....[219]....
        /*0600*/ 	.word	0xffffffff


	//   ....[220]....
        /*0604*/ 	.word	0xffffffff


	//   ....[221]....
        /*0608*/ 	.word	0xffffffff


	//   ....[222]....
        /*060c*/ 	.word	0xffffffff


	//   ....[223]....
        /*0610*/ 	.word	0xffffffff


	//   ....[224]....
        /*0614*/ 	.word	0xffffffff


	//   ....[225]....
        /*0618*/ 	.word	0x0500000f


	//   ....[226]....
        /*061c*/ 	.word	0x0500000f


	//   ....[227]....
        /*0620*/ 	.word	0x0500000f


	//   ....[228]....
        /*0624*/ 	.word	0x0500000f


	//   ....[229]....
        /*0628*/ 	.word	0x0500000f


	//   ....[230]....
        /*062c*/ 	.word	0x0500000f


	//   ....[231]....
        /*0630*/ 	.word	0x0500000f


	//   ....[232]....
        /*0634*/ 	.word	0x0500000f


	//   ....[233]....
        /*0638*/ 	.word	0x0500000f


	//   ....[234]....
        /*063c*/ 	.word	0x0500000f


	//   ....[235]....
        /*0640*/ 	.word	0x0500000f


	//   ....[236]....
        /*0644*/ 	.word	0x0500000f


	//   ....[237]....
        /*0648*/ 	.word	0x0500000f


	//   ....[238]....
        /*064c*/ 	.word	0x0500000f


	//   ....[239]....
        /*0650*/ 	.word	0x0500000f


	//   ....[240]....
        /*0654*/ 	.word	0x0500000f


	//   ....[241]....
        /*0658*/ 	.word	0x0500000f


	//   ....[242]....
        /*065c*/ 	.word	0x0500000f


	//   ....[243]....
        /*0660*/ 	.word	0x0500000f


	//   ....[244]....
        /*0664*/ 	.word	0x0500000f


	//   ....[245]....
        /*0668*/ 	.word	0x0500000f


	//   ....[246]....
        /*066c*/ 	.word	0x0500000f


	//   ....[247]....
        /*0670*/ 	.word	0x0500000f


	//   ....[248]....
        /*0674*/ 	.word	0x0500000f


	//   ....[249]....
        /*0678*/ 	.word	0x0500000f


	//   ....[250]....
        /*067c*/ 	.word	0x0500000f


	//   ....[251]....
        /*0680*/ 	.word	0x0500000f


	//   ....[252]....
        /*0684*/ 	.word	0x0500000f


	//   ....[253]....
        /*0688*/ 	.word	0x0500000f


	//   ....[254]....
        /*068c*/ 	.word	0x0500000f


	//   ....[255]....
        /*0690*/ 	.word	0x0500000f


	//   ....[0]....
        /*0694*/ 	.word	0x0500000f


	//   ....[1]....
        /*0698*/ 	.word	0x0500000f


	//   ....[2]....
        /*069c*/ 	.word	0x0500000f


	//   ....[3]....
        /*06a0*/ 	.word	0x0500000f


	//   ....[4]....
        /*06a4*/ 	.word	0x0500000f


	//   ....[5]....
        /*06a8*/ 	.word	0x0500000f


	//   ....[6]....
        /*06ac*/ 	.word	0x0500000f


	//   ....[7]....
        /*06b0*/ 	.word	0x0500000f


	//   ....[8]....
        /*06b4*/ 	.word	0x0500000f


	//   ....[9]....
        /*06b8*/ 	.word	0x0500000f


	//   ....[10]....
        /*06bc*/ 	.word	0x0500000f


	//   ....[11]....
        /*06c0*/ 	.word	0x0500000f


	//   ....[12]....
        /*06c4*/ 	.word	0x0500000f


	//   ....[13]....
        /*06c8*/ 	.word	0x0500000f


	//   ....[14]....
        /*06cc*/ 	.word	0x0500000f


	//   ....[15]....
        /*06d0*/ 	.word	0x0500000f


	//   ....[16]....
        /*06d4*/ 	.word	0x0500000f


	//   ....[17]....
        /*06d8*/ 	.word	0x0500000f


	//   ....[18]....
        /*06dc*/ 	.word	0x0500000f


	//   ....[19]....
        /*06e0*/ 	.word	0x0500000f


	//   ....[20]....
        /*06e4*/ 	.word	0x0500000f


	//   ....[21]....
        /*06e8*/ 	.word	0x0500000f


	//   ....[22]....
        /*06ec*/ 	.word	0x0500000f


	//   ....[23]....
        /*06f0*/ 	.word	0x0500000f


	//   ....[24]....
        /*06f4*/ 	.word	0x0500000f


	//   ....[25]....
        /*06f8*/ 	.word	0x0500000f


	//   ....[26]....
        /*06fc*/ 	.word	0x0500000f


	//   ....[27]....
        /*0700*/ 	.word	0x0500000f


	//   ....[28]....
        /*0704*/ 	.word	0x0500000f


	//   ....[29]....
        /*0708*/ 	.word	0x0500000f


	//   ....[30]....
        /*070c*/ 	.word	0x0500000f


	//   ....[31]....
        /*0710*/ 	.word	0x0500000f


	//   ....[32]....
        /*0714*/ 	.word	0x0500000f


	//   ....[33]....
        /*0718*/ 	.word	0x0500000f


	//   ....[34]....
        /*071c*/ 	.word	0x0500000f


	//   ....[35]....
        /*0720*/ 	.word	0x0500000f


	//   ....[36]....
        /*0724*/ 	.word	0x0500000f


	//   ....[37]....
        /*0728*/ 	.word	0x0500000f


	//   ....[38]....
        /*072c*/ 	.word	0x0500000f


	//   ....[39]....
        /*0730*/ 	.word	0x0500000f


	//   ....[40]....
        /*0734*/ 	.word	0x0500000f


	//   ....[41]....
        /*0738*/ 	.word	0x0500000f


	//   ....[42]....
        /*073c*/ 	.word	0x0500000f


	//   ....[43]....
        /*0740*/ 	.word	0x0500000f


	//   ....[44]....
        /*0744*/ 	.word	0x0500000f


	//   ....[45]....
        /*0748*/ 	.word	0x0500000f


	//   ....[46]....
        /*074c*/ 	.word	0x0500000f


	//   ....[47]....
        /*0750*/ 	.word	0x0500000f


	//   ....[48]....
        /*0754*/ 	.word	0x0500000f


	//   ....[49]....
        /*0758*/ 	.word	0x0500000f


	//   ....[50]....
        /*075c*/ 	.word	0x0500000f


	//   ....[51]....
        /*0760*/ 	.word	0x0500000f


	//   ....[52]....
        /*0764*/ 	.word	0x0500000f


	//   ....[53]....
        /*0768*/ 	.word	0x0500000f


	//   ....[54]....
        /*076c*/ 	.word	0x0500000f


	//   ....[55]....
        /*0770*/ 	.word	0x0500000f


	//   ....[56]....
        /*0774*/ 	.word	0x0500000f


	//   ....[57]....
        /*0778*/ 	.word	0x0500000f


	//   ....[58]....
        /*077c*/ 	.word	0x0500000f


	//   ....[59]....
        /*0780*/ 	.word	0x0500000f


	//   ....[60]....
        /*0784*/ 	.word	0x0500000f


	//   ....[61]....
        /*0788*/ 	.word	0x0500000f


	//   ....[62]....
        /*078c*/ 	.word	0x0500000f


	//   ....[63]....
        /*0790*/ 	.word	0x0500000f


	//   ....[64]....
        /*0794*/ 	.word	0x0500000f


	//   ....[65]....
        /*0798*/ 	.word	0x0500000f


	//   ....[66]....
        /*079c*/ 	.word	0x0500000f


	//   ....[67]....
        /*07a0*/ 	.word	0x0500000f


	//   ....[68]....
        /*07a4*/ 	.word	0x0500000f


	//   ....[69]....
        /*07a8*/ 	.word	0x0500000f


	//   ....[70]....
        /*07ac*/ 	.word	0x0500000f


	//   ....[71]....
        /*07b0*/ 	.word	0x0500000f


	//   ....[72]....
        /*07b4*/ 	.word	0x0500000f


	//   ....[73]....
        /*07b8*/ 	.word	0x0500000f


	//   ....[74]....
        /*07bc*/ 	.word	0x0500000f


	//   ....[75]....
        /*07c0*/ 	.word	0x0500000f


	//   ....[76]....
        /*07c4*/ 	.word	0x0500000f


	//   ....[77]....
        /*07c8*/ 	.word	0x0500000f


	//   ....[78]....
        /*07cc*/ 	.word	0x0500000f


	//   ....[79]....
        /*07d0*/ 	.word	0x0500000f


	//   ....[80]....
        /*07d4*/ 	.word	0x0500000f


	//   ....[81]....
        /*07d8*/ 	.word	0x0500000f


	//   ....[82]....
        /*07dc*/ 	.word	0x0500000f


	//   ....[83]....
        /*07e0*/ 	.word	0x0500000f


	//   ....[84]....
        /*07e4*/ 	.word	0x0500000f


	//   ....[85]....
        /*07e8*/ 	.word	0x0500000f


	//   ....[86]....
        /*07ec*/ 	.word	0x0500000f


	//   ....[87]....
        /*07f0*/ 	.word	0x0500000f


	//   ....[88]....
        /*07f4*/ 	.word	0x0500000f


	//   ....[89]....
        /*07f8*/ 	.word	0x0500000f


	//   ....[90]....
        /*07fc*/ 	.word	0x0500000f


	//   ....[91]....
        /*0800*/ 	.word	0x0500000f


	//   ....[92]....
        /*0804*/ 	.word	0x0500000f


	//   ....[93]....
        /*0808*/ 	.word	0x0500000f


	//   ....[94]....
        /*080c*/ 	.word	0x0500000f


	//   ....[95]....
        /*0810*/ 	.word	0x0500000f


	//   ....[96]....
        /*0814*/ 	.word	0x0500000f


	//   ....[97]....
        /*0818*/ 	.word	0x0500000f


	//   ....[98]....
        /*081c*/ 	.word	0x0500000f


	//   ....[99]....
        /*0820*/ 	.word	0x0500000f


	//   ....[100]....
        /*0824*/ 	.word	0x0500000f


	//   ....[101]....
        /*0828*/ 	.word	0x0500000f


	//   ....[102]....
        /*082c*/ 	.word	0x0500000f


	//   ....[103]....
        /*0830*/ 	.word	0x0500000f


	//   ....[104]....
        /*0834*/ 	.word	0x0500000f


	//   ....[105]....
        /*0838*/ 	.word	0x0500000f


	//   ....[106]....
        /*083c*/ 	.word	0x0500000f


	//   ....[107]....
        /*0840*/ 	.word	0x0500000f


	//   ....[108]....
        /*0844*/ 	.word	0x0500000f


	//   ....[109]....
        /*0848*/ 	.word	0x0500000f


	//   ....[110]....
        /*084c*/ 	.word	0x0500000f


	//   ....[111]....
        /*0850*/ 	.word	0x0500000f


	//   ....[112]....
        /*0854*/ 	.word	0x0500000f


	//   ....[113]....
        /*0858*/ 	.word	0x0500000f


	//   ....[114]....
        /*085c*/ 	.word	0x0500000f


	//   ....[115]....
        /*0860*/ 	.word	0x0500000f


	//   ....[116]....
        /*0864*/ 	.word	0x0500000f


	//   ....[117]....
        /*0868*/ 	.word	0x0500000f


	//   ....[118]....
        /*086c*/ 	.word	0x0500000f


	//   ....[119]....
        /*0870*/ 	.word	0x0500000f


	//   ....[120]....
        /*0874*/ 	.word	0x0500000f


	//   ....[121]....
        /*0878*/ 	.word	0x0500000f


	//   ....[122]....
        /*087c*/ 	.word	0x0500000f


	//   ....[123]....
        /*0880*/ 	.word	0x0500000f


	//   ....[124]....
        /*0884*/ 	.word	0x0500000f


	//   ....[125]....
        /*0888*/ 	.word	0x0500000f


	//   ....[126]....
        /*088c*/ 	.word	0x0500000f


	//   ....[127]....
        /*0890*/ 	.word	0x0500000f


	//   ....[128]....
        /*0894*/ 	.word	0x0500000f


	//   ....[129]....
        /*0898*/ 	.word	0x0500000f


	//   ....[130]....
        /*089c*/ 	.word	0x0500000f


	//   ....[131]....
        /*08a0*/ 	.word	0x0500000f


	//   ....[132]....
        /*08a4*/ 	.word	0x0500000f


	//   ....[133]....
        /*08a8*/ 	.word	0x0500000f


	//   ....[134]....
        /*08ac*/ 	.word	0x0500000f


	//   ....[135]....
        /*08b0*/ 	.word	0x0500000f


	//   ....[136]....
        /*08b4*/ 	.word	0x0500000f


	//   ....[137]....
        /*08b8*/ 	.word	0x0500000f


	//   ....[138]....
        /*08bc*/ 	.word	0x0500000f


	//   ....[139]....
        /*08c0*/ 	.word	0x0500000f


	//   ....[140]....
        /*08c4*/ 	.word	0x0500000f


	//   ....[141]....
        /*08c8*/ 	.word	0x0500000f


	//   ....[142]....
        /*08cc*/ 	.word	0x0500000f


	//----- nvinfo : EIATTR_COOP_GROUP_INSTR_OFFSETS
	.align		4
.L_327:
        /*08d0*/ 	.byte	0x04, 0x28
        /*08d2*/ 	.short	(.L_329 - .L_328)


	//   ....[0]....
.L_328:
        /*08d4*/ 	.word	0x00000070


	//   ....[1]....
        /*08d8*/ 	.word	0x00000140


	//   ....[2]....
        /*08dc*/ 	.word	0x00000190


	//   ....[3]....
        /*08e0*/ 	.word	0x000003c0


	//   ....[4]....
        /*08e4*/ 	.word	0x00000520


	//   ....[5]....
        /*08e8*/ 	.word	0x00000640


	//   ....[6]....
        /*08ec*/ 	.word	0x000007a0


	//   ....[7]....
        /*08f0*/ 	.word	0x00003960


	//   ....[8]....
        /*08f4*/ 	.word	0x00003970


	//   ....[9]....
        /*08f8*/ 	.word	0x000065e0


	//   ....[10]....
        /*08fc*/ 	.word	0x000065f0


	//   ....[11]....
        /*0900*/ 	.word	0x00009970


	//   ....[12]....
        /*0904*/ 	.word	0x00009980


	//   ....[13]....
        /*0908*/ 	.word	0x0000c7d0


	//   ....[14]....
        /*090c*/ 	.word	0x0000c7e0


	//   ....[15]....
        /*0910*/ 	.word	0x0000f800


	//   ....[16]....
        /*0914*/ 	.word	0x0000f810


	//   ....[17]....
        /*0918*/ 	.word	0x0000fa80


	//   ....[18]....
        /*091c*/ 	.word	0x0000fa90


	//   ....[19]....
        /*0920*/ 	.word	0x0000ffa0


	//   ....[20]....
        /*0924*/ 	.word	0x0000ffc0


	//   ....[21]....
        /*0928*/ 	.word	0x00010160


	//   ....[22]....
        /*092c*/ 	.word	0x00010180


	//   ....[23]....
        /*0930*/ 	.word	0x00010d10


	//   ....[24]....
        /*0934*/ 	.word	0x000113d0


	//   ....[25]....
        /*0938*/ 	.word	0x000113e0


	//   ....[26]....
        /*093c*/ 	.word	0x000113f0


	//   ....[27]....
        /*0940*/ 	.word	0x00011400


	//   ....[28]....
        /*0944*/ 	.word	0x00014a30


	//   ....[29]....
        /*0948*/ 	.word	0x00014a40


	//   ....[30]....
        /*094c*/ 	.word	0x00014a50


	//   ....[31]....
        /*0950*/ 	.word	0x00014a60


	//   ....[32]....
        /*0954*/ 	.word	0x00019210


	//   ....[33]....
        /*0958*/ 	.word	0x00019750


	//   ....[34]....
        /*095c*/ 	.word	0x00019a00


	//   ....[35]....
        /*0960*/ 	.word	0x00019a50


	//   ....[36]....
        /*0964*/ 	.word	0x0001a610


	//   ....[37]....
        /*0968*/ 	.word	0x0001a740


	//   ....[38]....
        /*096c*/ 	.word	0x0001cef0


	//   ....[39]....
        /*0970*/ 	.word	0x0001cf10


	//   ....[40]....
        /*0974*/ 	.word	0x0001d940


	//   ....[41]....
        /*0978*/ 	.word	0x0001da40


	//   ....[42]....
        /*097c*/ 	.word	0x0001e300


	//   ....[43]....
        /*0980*/ 	.word	0x0001e360


	//   ....[44]....
        /*0984*/ 	.word	0x00020ee0


	//   ....[45]....
        /*0988*/ 	.word	0x00020f00


	//   ....[46]....
        /*098c*/ 	.word	0x000211c0


	//   ....[47]....
        /*0990*/ 	.word	0x000211e0


	//   ....[48]....
        /*0994*/ 	.word	0x00022c50


	//   ....[49]....
        /*0998*/ 	.word	0x00022c60


	//   ....[50]....
        /*099c*/ 	.word	0x00022ce0


	//   ....[51]....
        /*09a0*/ 	.word	0x00022cf0


	//   ....[52]....
        /*09a4*/ 	.word	0x000238a0


	//   ....[53]....
        /*09a8*/ 	.word	0x000238d0


	//   ....[54]....
        /*09ac*/ 	.word	0x00023900


	//   ....[55]....
        /*09b0*/ 	.word	0x00023930


	//   ....[56]....
        /*09b4*/ 	.word	0x00023970


	//   ....[57]....
        /*09b8*/ 	.word	0x000239a0


	//   ....[58]....
        /*09bc*/ 	.word	0x000239d0


	//   ....[59]....
        /*09c0*/ 	.word	0x00023a00


	//   ....[60]....
        /*09c4*/ 	.word	0x00023a30


	//   ....[61]....
        /*09c8*/ 	.word	0x00023a60


	//   ....[62]....
        /*09cc*/ 	.word	0x00023a90


	//   ....[63]....
        /*09d0*/ 	.word	0x00023ac0


	//   ....[64]....
        /*09d4*/ 	.word	0x00023af0


	//   ....[65]....
        /*09d8*/ 	.word	0x00023b20


	//   ....[66]....
        /*09dc*/ 	.word	0x00023b50


	//   ....[67]....
        /*09e0*/ 	.word	0x00023b80


	//   ....[68]....
        /*09e4*/ 	.word	0x00023bb0


	//   ....[69]....
        /*09e8*/ 	.word	0x00023be0


	//   ....[70]....
        /*09ec*/ 	.word	0x00023c10


	//   ....[71]....
        /*09f0*/ 	.word	0x00023c40


	//   ....[72]....
        /*09f4*/ 	.word	0x00023c70


	//   ....[73]....
        /*09f8*/ 	.word	0x00023ca0


	//   ....[74]....
        /*09fc*/ 	.word	0x00023cd0


	//   ....[75]....
        /*0a00*/ 	.word	0x00023d00


	//   ....[76]....
        /*0a04*/ 	.word	0x00023d30


	//   ....[77]....
        /*0a08*/ 	.word	0x00023d60


	//   ....[78]....
        /*0a0c*/ 	.word	0x00023d90


	//   ....[79]....
        /*0a10*/ 	.word	0x00023dc0


	//   ....[80]....
        /*0a14*/ 	.word	0x00023df0


	//   ....[81]....
        /*0a18*/ 	.word	0x00023e20


	//   ....[82]....
        /*0a1c*/ 	.word	0x00023e50


	//   ....[83]....
        /*0a20*/ 	.word	0x00023e80


	//   ....[84]....
        /*0a24*/ 	.word	0x00023eb0


	//   ....[85]....
        /*0a28*/ 	.word	0x00023ee0


	//   ....[86]....
        /*0a2c*/ 	.word	0x00023f10


	//   ....[87]....
        /*0a30*/ 	.word	0x00023f40


	//   ....[88]....
        /*0a34*/ 	.word	0x00023f70


	//   ....[89]....
        /*0a38*/ 	.word	0x00023fa0


	//   ....[90]....
        /*0a3c*/ 	.word	0x00023fd0


	//   ....[91]....
        /*0a40*/ 	.word	0x00024000


	//   ....[92]....
        /*0a44*/ 	.word	0x00024030


	//   ....[93]....
        /*0a48*/ 	.word	0x00024040


	//   ....[94]....
        /*0a4c*/ 	.word	0x00024050


	//   ....[95]....
        /*0a50*/ 	.word	0x00024060


	//   ....[96]....
        /*0a54*/ 	.word	0x00024070


	//   ....[97]....
        /*0a58*/ 	.word	0x00024080


	//   ....[98]....
        /*0a5c*/ 	.word	0x00024090


	//   ....[99]....
        /*0a60*/ 	.word	0x000240a0


	//   ....[100]....
        /*0a64*/ 	.word	0x000240b0


	//   ....[101]....
        /*0a68*/ 	.word	0x000240e0


	//   ....[102]....
        /*0a6c*/ 	.word	0x00024110


	//   ....[103]....
        /*0a70*/ 	.word	0x00024140


	//   ....[104]....
        /*0a74*/ 	.word	0x00024170


	//   ....[105]....
        /*0a78*/ 	.word	0x000241a0


	//   ....[106]....
        /*0a7c*/ 	.word	0x000241d0


	//   ....[107]....
        /*0a80*/ 	.word	0x00024200


	//   ....[108]....
        /*0a84*/ 	.word	0x00024230


	//   ....[109]....
        /*0a88*/ 	.word	0x00024260


	//   ....[110]....
        /*0a8c*/ 	.word	0x00024290


	//   ....[111]....
        /*0a90*/ 	.word	0x000242c0


	//   ....[112]....
        /*0a94*/ 	.word	0x000242f0


	//   ....[113]....
        /*0a98*/ 	.word	0x00024320


	//   ....[114]....
        /*0a9c*/ 	.word	0x00024350


	//   ....[115]....
        /*0aa0*/ 	.word	0x00024380


	//   ....[116]....
        /*0aa4*/ 	.word	0x00024bc0


	//   ....[117]....
        /*0aa8*/ 	.word	0x00024be0


	//   ....[118]....
        /*0aac*/ 	.word	0x00024bf0


	//   ....[119]....
        /*0ab0*/ 	.word	0x00024c00


	//   ....[120]....
        /*0ab4*/ 	.word	0x00025320


	//   ....[121]....
        /*0ab8*/ 	.word	0x00025330


	//   ....[122]....
        /*0abc*/ 	.word	0x00025440


	//   ....[123]....
        /*0ac0*/ 	.word	0x00025450


	//   ....[124]....
        /*0ac4*/ 	.word	0x00025560


	//   ....[125]....
        /*0ac8*/ 	.word	0x00025570


	//   ....[126]....
        /*0acc*/ 	.word	0x00025680


	//   ....[127]....
        /*0ad0*/ 	.word	0x00025690


	//   ....[128]....
        /*0ad4*/ 	.word	0x00025a40


	//   ....[129]....
        /*0ad8*/ 	.word	0x00025a80


	//   ....[130]....
        /*0adc*/ 	.word	0x000262c0


	//   ....[131]....
        /*0ae0*/ 	.word	0x000262d0


	//   ....[132]....
        /*0ae4*/ 	.word	0x00027230


	//   ....[133]....
        /*0ae8*/ 	.word	0x00027240


	//   ....[134]....
        /*0aec*/ 	.word	0x00027360


	//   ....[135]....
        /*0af0*/ 	.word	0x00027370


	//   ....[136]....
        /*0af4*/ 	.word	0x00027480


	//   ....[137]....
        /*0af8*/ 	.word	0x00027490


	//   ....[138]....
        /*0afc*/ 	.word	0x000275a0


	//   ....[139]....
        /*0b00*/ 	.word	0x000275b0


	//   ....[140]....
        /*0b04*/ 	.word	0x00027710


	//   ....[141]....
        /*0b08*/ 	.word	0x00027900


	//   ....[142]....
        /*0b0c*/ 	.word	0x00027930


	//   ....[143]....
        /*0b10*/ 	.word	0x00027960


	//   ....[144]....
        /*0b14*/ 	.word	0x00027990


	//   ....[145]....
        /*0b18*/ 	.word	0x000279c0


	//   ....[146]....
        /*0b1c*/ 	.word	0x000279f0


	//   ....[147]....
        /*0b20*/ 	.word	0x00027b80


	//   ....[148]....
        /*0b24*/ 	.word	0x00027bb0


	//   ....[149]....
        /*0b28*/ 	.word	0x00027be0


	//   ....[150]....
        /*0b2c*/ 	.word	0x00027c10


	//   ....[151]....
        /*0b30*/ 	.word	0x00027c40


	//   ....[152]....
        /*0b34*/ 	.word	0x00027c70


	//   ....[153]....
        /*0b38*/ 	.word	0x00027d00


	//   ....[154]....
        /*0b3c*/ 	.word	0x00027d30


	//   ....[155]....
        /*0b40*/ 	.word	0x00027d40


	//   ....[156]....
        /*0b44*/ 	.word	0x00027d80


	//   ....[157]....
        /*0b48*/ 	.word	0x00029400


	//   ....[158]....
        /*0b4c*/ 	.word	0x0002b770


	//   ....[159]....
        /*0b50*/ 	.word	0x0002b780


	//   ....[160]....
        /*0b54*/ 	.word	0x0002b830


	//   ....[161]....
        /*0b58*/ 	.word	0x0002b8a0


	//   ....[162]....
        /*0b5c*/ 	.word	0x0002b900


	//   ....[163]....
        /*0b60*/ 	.word	0x0002b920


	//   ....[164]....
        /*0b64*/ 	.word	0x0002b930


	//   ....[165]....
        /*0b68*/ 	.word	0x0002b940


	//   ....[166]....
        /*0b6c*/ 	.word	0x0002ba20


	//   ....[167]....
        /*0b70*/ 	.word	0x0002ba30


	//   ....[168]....
        /*0b74*/ 	.word	0x0002bed0


	//   ....[169]....
        /*0b78*/ 	.word	0x0002bef0


	//   ....[170]....
        /*0b7c*/ 	.word	0x0002bf10


	//   ....[171]....
        /*0b80*/ 	.word	0x0002bfd0


	//   ....[172]....
        /*0b84*/ 	.word	0x0002bff0


	//   ....[173]....
        /*0b88*/ 	.word	0x0002c080


	//   ....[174]....
        /*0b8c*/ 	.word	0x0002c0a0


	//   ....[175]....
        /*0b90*/ 	.word	0x0002c0b0


	//   ....[176]....
        /*0b94*/ 	.word	0x0002c140


	//   ....[177]....
        /*0b98*/ 	.word	0x0002c1a0


	//   ....[178]....
        /*0b9c*/ 	.word	0x0002c960


	//   ....[179]....
        /*0ba0*/ 	.word	0x0002c990


	//   ....[180]....
        /*0ba4*/ 	.word	0x0002ca50


	//   ....[181]....
        /*0ba8*/ 	.word	0x0002ca70


	//   ....[182]....
        /*0bac*/ 	.word	0x0002cb10


	//   ....[183]....
        /*0bb0*/ 	.word	0x0002cb30


	//   ....[184]....
        /*0bb4*/ 	.word	0x0002cb40


	//   ....[185]....
        /*0bb8*/ 	.word	0x0002cbd0


	//   ....[186]....
        /*0bbc*/ 	.word	0x0002d580


	//   ....[187]....
        /*0bc0*/ 	.word	0x0002d5b0


	//   ....[188]....
        /*0bc4*/ 	.word	0x0002d610


	//   ....[189]....
        /*0bc8*/ 	.word	0x0002d640


	//   ....[190]....
        /*0bcc*/ 	.word	0x0002d650


	//   ....[191]....
        /*0bd0*/ 	.word	0x0002d6a0


	//   ....[192]....
        /*0bd4*/ 	.word	0x0002d6b0


	//   ....[193]....
        /*0bd8*/ 	.word	0x0002d6c0


	//   ....[194]....
        /*0bdc*/ 	.word	0x0002d710


	//   ....[195]....
        /*0be0*/ 	.word	0x0002d760


	//   ....[196]....
        /*0be4*/ 	.word	0x0002dbb0


	//   ....[197]....
        /*0be8*/ 	.word	0x0002dbd0


	//   ....[198]....
        /*0bec*/ 	.word	0x0002dbe0


	//   ....[199]....
        /*0bf0*/ 	.word	0x0002dbf0


	//   ....[200]....
        /*0bf4*/ 	.word	0x0002dc50


	//   ....[201]....
        /*0bf8*/ 	.word	0x0002dc60


	//   ....[202]....
        /*0bfc*/ 	.word	0x0002dcc0


	//   ....[203]....
        /*0c00*/ 	.word	0x0002dcf0


	//   ....[204]....
        /*0c04*/ 	.word	0x0002dd30


	//   ....[205]....
        /*0c08*/ 	.word	0x0002dd90


	//   ....[206]....
        /*0c0c*/ 	.word	0x0002efc0


	//   ....[207]....
        /*0c10*/ 	.word	0x0002eff0


	//   ....[208]....
        /*0c14*/ 	.word	0x0002f050


	//   ....[209]....
        /*0c18*/ 	.word	0x0002f080


	//   ....[210]....
        /*0c1c*/ 	.word	0x0002f0b0


	//   ....[211]....
        /*0c20*/ 	.word	0x0002f0e0


	//   ....[212]....
        /*0c24*/ 	.word	0x0002f110


	//   ....[213]....
        /*0c28*/ 	.word	0x0002f140


	//   ....[214]....
        /*0c2c*/ 	.word	0x0002f2e0


	//   ....[215]....
        /*0c30*/ 	.word	0x0002f310


	//   ....[216]....
        /*0c34*/ 	.word	0x0002f340


	//   ....[217]....
        /*0c38*/ 	.word	0x0002f370


	//   ....[218]....
        /*0c3c*/ 	.word	0x0002f3a0


	//   ....[219]....
        /*0c40*/ 	.word	0x0002f3d0


	//   ....[220]....
        /*0c44*/ 	.word	0x0002f490


	//   ....[221]....
        /*0c48*/ 	.word	0x0002f4b0


	//   ....[222]....
        /*0c4c*/ 	.word	0x0002f4d0


	//   ....[223]....
        /*0c50*/ 	.word	0x0002f530


	//   ....[224]....
        /*0c54*/ 	.word	0x0002ff70


	//   ....[225]....
        /*0c58*/ 	.word	0x00030310


	//   ....[226]....
        /*0c5c*/ 	.word	0x000303a0


	//   ....[227]....
        /*0c60*/ 	.word	0x00030440


	//   ....[228]....
        /*0c64*/ 	.word	0x000304d0


	//   ....[229]....
        /*0c68*/ 	.word	0x000305c0


	//   ....[230]....
        /*0c6c*/ 	.word	0x00030650


	//   ....[231]....
        /*0c70*/ 	.word	0x000306f0


	//   ....[232]....
        /*0c74*/ 	.word	0x00030780


	//   ....[233]....
        /*0c78*/ 	.word	0x00030870


	//   ....[234]....
        /*0c7c*/ 	.word	0x00030900


	//   ....[235]....
        /*0c80*/ 	.word	0x000309a0


	//   ....[236]....
        /*0c84*/ 	.word	0x00030a30


	//   ....[237]....
        /*0c88*/ 	.word	0x00030b70


	//   ....[238]....
        /*0c8c*/ 	.word	0x00030c10


	//   ....[239]....
        /*0c90*/ 	.word	0x00030ca0


	//   ....[240]....
        /*0c94*/ 	.word	0x00030cf0


	//   ....[241]....
        /*0c98*/ 	.word	0x00030d40


	//   ....[242]....
        /*0c9c*/ 	.word	0x00030e10


	//   ....[243]....
        /*0ca0*/ 	.word	0x00030ea0


	//   ....[244]....
        /*0ca4*/ 	.word	0x00030ef0


	//   ....[245]....
        /*0ca8*/ 	.word	0x00030f40


	//   ....[246]....
        /*0cac*/ 	.word	0x00031240


	//   ....[247]....
        /*0cb0*/ 	.word	0x00031350


	//   ....[248]....
        /*0cb4*/ 	.word	0x00031480


	//   ....[249]....
        /*0cb8*/ 	.word	0x000315a0


	//   ....[250]....
        /*0cbc*/ 	.word	0x000316c0


	//   ....[251]....
        /*0cc0*/ 	.word	0x000317c0


	//   ....[252]....
        /*0cc4*/ 	.word	0x00031820


	//   ....[253]....
        /*0cc8*/ 	.word	0x00031870


	//   ....[254]....
        /*0ccc*/ 	.word	0x000318f0


	//   ....[255]....
        /*0cd0*/ 	.word	0x00031940


	//   ....[0]....
        /*0cd4*/ 	.word	0x000319a0


	//   ....[1]....
        /*0cd8*/ 	.word	0x00031a10


	//   ....[2]....
        /*0cdc*/ 	.word	0x00031a90


	//   ....[3]....
        /*0ce0*/ 	.word	0x00031b00


	//   ....[4]....
        /*0ce4*/ 	.word	0x00031b60


	//   ....[5]....
        /*0ce8*/ 	.word	0x00031bb0


	//   ....[6]....
        /*0cec*/ 	.word	0x00031c30


	//   ....[7]....
        /*0cf0*/ 	.word	0x00031ca0


	//   ....[8]....
        /*0cf4*/ 	.word	0x00031d00


	//   ....[9]....
        /*0cf8*/ 	.word	0x00031d50


	//   ....[10]....
        /*0cfc*/ 	.word	0x00031dd0


	//   ....[11]....
        /*0d00*/ 	.word	0x00031e20


	//   ....[12]....
        /*0d04*/ 	.word	0x00031e80


	//   ....[13]....
        /*0d08*/ 	.word	0x00031ed0


	//   ....[14]....
        /*0d0c*/ 	.word	0x00031f30


	//   ....[15]....
        /*0d10*/ 	.word	0x00031fa0


	//   ....[16]....
        /*0d14*/ 	.word	0x00032000


	//   ....[17]....
        /*0d18*/ 	.word	0x00032050


	//   ....[18]....
        /*0d1c*/ 	.word	0x000320d0


	//   ....[19]....
        /*0d20*/ 	.word	0x00032140


	//   ....[20]....
        /*0d24*/ 	.word	0x000321a0


	//   ....[21]....
        /*0d28*/ 	.word	0x000321f0


	//   ....[22]....
        /*0d2c*/ 	.word	0x00032250


	//   ....[23]....
        /*0d30*/ 	.word	0x000322c0


	//   ....[24]....
        /*0d34*/ 	.word	0x00032340


	//   ....[25]....
        /*0d38*/ 	.word	0x000323b0


	//   ....[26]....
        /*0d3c*/ 	.word	0x00032430


	//   ....[27]....
        /*0d40*/ 	.word	0x00032480


	//   ....[28]....
        /*0d44*/ 	.word	0x00032500


	//   ....[29]....
        /*0d48*/ 	.word	0x00032550


	//   ....[30]....
        /*0d4c*/ 	.word	0x000325b0


	//   ....[31]....
        /*0d50*/ 	.word	0x00032620


	//   ....[32]....
        /*0d54*/ 	.word	0x00032690


	//   ....[33]....
        /*0d58*/ 	.word	0x00032700


	//   ....[34]....
        /*0d5c*/ 	.word	0x00032760


	//   ....[35]....
        /*0d60*/ 	.word	0x000327c0


	//   ....[36]....
        /*0d64*/ 	.word	0x00032850


	//   ....[37]....
        /*0d68*/ 	.word	0x000328b0


	//   ....[38]....
        /*0d6c*/ 	.word	0x00032930


	//   ....[39]....
        /*0d70*/ 	.word	0x000329a0


	//   ....[40]....
        /*0d74*/ 	.word	0x00032a00


	//   ....[41]....
        /*0d78*/ 	.word	0x00032a50


	//   ....[42]....
        /*0d7c*/ 	.word	0x00032ad0


	//   ....[43]....
        /*0d80*/ 	.word	0x00032b40


	//   ....[44]....
        /*0d84*/ 	.word	0x00032ba0


	//   ....[45]....
        /*0d88*/ 	.word	0x00032bf0


	//   ....[46]....
        /*0d8c*/ 	.word	0x00032c70


	//   ....[47]....
        /*0d90*/ 	.word	0x00032ce0


	//   ....[48]....
        /*0d94*/ 	.word	0x00032d40


	//   ....[49]....
        /*0d98*/ 	.word	0x00032d90


	//   ....[50]....
        /*0d9c*/ 	.word	0x00032e10


	//   ....[51]....
        /*0da0*/ 	.word	0x00032e80


	//   ....[52]....
        /*0da4*/ 	.word	0x00032ee0


	//   ....[53]....
        /*0da8*/ 	.word	0x00032f30


	//   ....[54]....
        /*0dac*/ 	.word	0x00032fb0


	//   ....[55]....
        /*0db0*/ 	.word	0x00033000


	//   ....[56]....
        /*0db4*/ 	.word	0x00033090


	//   ....[57]....
        /*0db8*/ 	.word	0x00033120


	//   ....[58]....
        /*0dbc*/ 	.word	0x000331b0


	//   ....[59]....
        /*0dc0*/ 	.word	0x00033240


	//   ....[60]....
        /*0dc4*/ 	.word	0x000332d0


	//   ....[61]....
        /*0dc8*/ 	.word	0x00033360


	//   ....[62]....
        /*0dcc*/ 	.word	0x00033410


	//   ....[63]....
        /*0dd0*/ 	.word	0x000334a0


	//   ....[64]....
        /*0dd4*/ 	.word	0x00033540


	//   ....[65]....
        /*0dd8*/ 	.word	0x000335d0


	//   ....[66]....
        /*0ddc*/ 	.word	0x00033650


	//   ....[67]....
        /*0de0*/ 	.word	0x000336a0


	//   ....[68]....
        /*0de4*/ 	.word	0x00033730


	//   ....[69]....
        /*0de8*/ 	.word	0x000337c0


	//   ....[70]....
        /*0dec*/ 	.word	0x00033850


	//   ....[71]....
        /*0df0*/ 	.word	0x000338e0


	//   ....[72]....
        /*0df4*/ 	.word	0x00033970


	//   ....[73]....
        /*0df8*/ 	.word	0x00033a00


	//   ....[74]....
        /*0dfc*/ 	.word	0x00033ac0


	//   ....[75]....
        /*0e00*/ 	.word	0x00033d90


	//   ....[76]....
        /*0e04*/ 	.word	0x00033e90


	//   ....[77]....
        /*0e08*/ 	.word	0x00033f40


	//   ....[78]....
        /*0e0c*/ 	.word	0x00034090


	//   ....[79]....
        /*0e10*/ 	.word	0x000340f0


	//   ....[80]....
        /*0e14*/ 	.word	0x000341a0


	//   ....[81]....
        /*0e18*/ 	.word	0x00034260


	//   ....[82]....
        /*0e1c*/ 	.word	0x00034310


	//   ....[83]....
        /*0e20*/ 	.word	0x000343d0


	//   ....[84]....
        /*0e24*/ 	.word	0x00034480


	//   ....[85]....
        /*0e28*/ 	.word	0x00034530


	//   ....[86]....
        /*0e2c*/ 	.word	0x00034690


	//   ....[87]....
        /*0e30*/ 	.word	0x00034750


	//   ....[88]....
        /*0e34*/ 	.word	0x000348a0


	//   ....[89]....
        /*0e38*/ 	.word	0x00034950


	//   ....[90]....
        /*0e3c*/ 	.word	0x00034a50


	//   ....[91]....
        /*0e40*/ 	.word	0x00034b10


	//   ....[92]....
        /*0e44*/ 	.word	0x00034b70


	//   ....[93]....
        /*0e48*/ 	.word	0x00034c10


	//   ....[94]....
        /*0e4c*/ 	.word	0x00034cd0


	//   ....[95]....
        /*0e50*/ 	.word	0x00034da0


	//   ....[96]....
        /*0e54*/ 	.word	0x00034e50


	//   ....[97]....
        /*0e58*/ 	.word	0x00034ec0


	//   ....[98]....
        /*0e5c*/ 	.word	0x00034f20


	//   ....[99]....
        /*0e60*/ 	.word	0x00035030


	//   ....[100]....
        /*0e64*/ 	.word	0x00035090


	//   ....[101]....
        /*0e68*/ 	.word	0x000351b0


	//   ....[102]....
        /*0e6c*/ 	.word	0x00035210


	//   ....[103]....
        /*0e70*/ 	.word	0x000352b0


	//   ....[104]....
        /*0e74*/ 	.word	0x00035450


	//   ....[105]....
        /*0e78*/ 	.word	0x00035510


	//   ....[106]....
        /*0e7c*/ 	.word	0x000355c0


	//   ....[107]....
        /*0e80*/ 	.word	0x00035680


	//   ....[108]....
        /*0e84*/ 	.word	0x00035730


	//   ....[109]....
        /*0e88*/ 	.word	0x000357e0


	//   ....[110]....
        /*0e8c*/ 	.word	0x00035890


	//   ....[111]....
        /*0e90*/ 	.word	0x00035940


	//   ....[112]....
        /*0e94*/ 	.word	0x000359a0


	//   ....[113]....
        /*0e98*/ 	.word	0x00035a80


	//   ....[114]....
        /*0e9c*/ 	.word	0x00035b70


	//   ....[115]....
        /*0ea0*/ 	.word	0x00035c10


	//   ....[116]....
        /*0ea4*/ 	.word	0x00035c70


	//   ....[117]....
        /*0ea8*/ 	.word	0x00035d40


	//   ....[118]....
        /*0eac*/ 	.word	0x00035da0


	//   ....[119]....
        /*0eb0*/ 	.word	0x00035e70


	//   ....[120]....
        /*0eb4*/ 	.word	0x00035ed0


	//   ....[121]....
        /*0eb8*/ 	.word	0x00035fa0


	//   ....[122]....
        /*0ebc*/ 	.word	0x00036000


	//   ....[123]....
        /*0ec0*/ 	.word	0x000360d0


	//   ....[124]....
        /*0ec4*/ 	.word	0x000362b0


	//   ....[125]....
        /*0ec8*/ 	.word	0x00036350


	//   ....[126]....
        /*0ecc*/ 	.word	0x000364c0


	//   ....[127]....
        /*0ed0*/ 	.word	0x00036530


	//   ....[128]....
        /*0ed4*/ 	.word	0x000365a0


	//   ....[129]....
        /*0ed8*/ 	.word	0x00036610


	//   ....[130]....
        /*0edc*/ 	.word	0x00036680


	//   ....[131]....
        /*0ee0*/ 	.word	0x00036700


	//   ....[132]....
        /*0ee4*/ 	.word	0x00036780


	//   ....[133]....
        /*0ee8*/ 	.word	0x00036810


	//   ....[134]....
        /*0eec*/ 	.word	0x00036880


	//   ....[135]....
        /*0ef0*/ 	.word	0x000368f0


	//   ....[136]....
        /*0ef4*/ 	.word	0x00036960


	//   ....[137]....
        /*0ef8*/ 	.word	0x000369e0


	//   ....[138]....
        /*0efc*/ 	.word	0x00036a50


	//   ....[139]....
        /*0f00*/ 	.word	0x00036b00


	//   ....[140]....
        /*0f04*/ 	.word	0x00036b50


	//   ....[141]....
        /*0f08*/ 	.word	0x00036be0


	//   ....[142]....
        /*0f0c*/ 	.word	0x00036d10


	//----- nvinfo : EIATTR_REG_RECONFIG
	.align		4
.L_329:
        /*0f10*/ 	.byte	0x01, 0x54
	.zero		2


	//----- nvinfo : EIATTR_SYSCALL_OFFSETS
	.align		4
        /*0f14*/ 	.byte	0x04, 0x46
        /*0f16*/ 	.short	(.L_331 - .L_330)


	//   ....[0]....
.L_330:
        /*0f18*/ 	.word	0x00002010


	//   ....[1]....
        /*0f1c*/ 	.word	0x00002160


	//   ....[2]....
        /*0f20*/ 	.word	0x00010ea0


	//   ....[3]....
        /*0f24*/ 	.word	0x000111b0


	//   ....[4]....
        /*0f28*/ 	.word	0x0002a950


	//   ....[5]....
        /*0f2c*/ 	.word	0x0002aac0


	//   ....[6]....
        /*0f30*/ 	.word	0x0002ac10


	//   ....[7]....
        /*0f34*/ 	.word	0x0002ad50


	//   ....[8]....
        /*0f38*/ 	.word	0x0002c5d0


	//----- nvinfo : EIATTR_MBARRIER_INSTR_OFFSETS
	.align		4
.L_331:
        /*0f3c*/ 	.byte	0x04, 0x39
        /*0f3e*/ 	.short	(.L_333 - .L_332)


	//   ....[0]....
.L_332:
        /*0f40*/ 	.word	0x00000270
        /*0f44*/ 	.word	0x000000ff
        /*0f48*/ 	.word	0x00029800
        /*0f4c*/ 	.short	0x0100
        /*0f4e*/ 	.byte	0x08
	.zero		1


	//   ....[1]....
        /*0f50*/ 	.word	0x00000280
        /*0f54*/ 	.word	0x000000ff
        /*0f58*/ 	.word	0x00029820
        /*0f5c*/ 	.short	0x0100
        /*0f5e*/ 	.byte	0x08
	.zero		1


	//   ....[2]....
        /*0f60*/ 	.word	0x00000370
        /*0f64*/ 	.word	0x000000ff
        /*0f68*/ 	.word	0x00029830
        /*0f6c*/ 	.short	0x0100
        /*0f6e*/ 	.byte	0x08
	.zero		1


	//   ....[3]....
        /*0f70*/ 	.word	0x00000380
        /*0f74*/ 	.word	0x000000ff
        /*0f78*/ 	.word	0x00029840
        /*0f7c*/ 	.short	0x0100
        /*0f7e*/ 	.byte	0x08
	.zero		1


	//   ....[4]....
        /*0f80*/ 	.word	0x00000390
        /*0f84*/ 	.word	0x000000ff
        /*0f88*/ 	.word	0x00029838
        /*0f8c*/ 	.short	0x0100
        /*0f8e*/ 	.byte	0x08
	.zero		1


	//   ....[5]....
        /*0f90*/ 	.word	0x000003a0
        /*0f94*/ 	.word	0x000000ff
        /*0f98*/ 	.word	0x00029848
        /*0f9c*/ 	.short	0x0100
        /*0f9e*/ 	.byte	0x08
	.zero		1


	//   ....[6]....
        /*0fa0*/ 	.word	0x000004d0
        /*0fa4*/ 	.word	0x000000ff
        /*0fa8*/ 	.word	0x00029850
        /*0fac*/ 	.short	0x0100
        /*0fae*/ 	.byte	0x08
	.zero		1


	//   ....[7]....
        /*0fb0*/ 	.word	0x000004e0
        /*0fb4*/ 	.word	0x000000ff
        /*0fb8*/ 	.word	0x00029860
        /*0fbc*/ 	.short	0x0100
        /*0fbe*/ 	.byte	0x08
	.zero		1


	//   ....[8]....
        /*0fc0*/ 	.word	0x000004f0
        /*0fc4*/ 	.word	0x000000ff
        /*0fc8*/ 	.word	0x00029858
        /*0fcc*/ 	.short	0x0100
        /*0fce*/ 	.byte	0x08
	.zero		1


	//   ....[9]....
        /*0fd0*/ 	.word	0x00000500
        /*0fd4*/ 	.word	0x000000ff
        /*0fd8*/ 	.word	0x00029868
        /*0fdc*/ 	.short	0x0100
        /*0fde*/ 	.byte	0x08
	.zero		1


	//   ....[10]....
        /*0fe0*/ 	.word	0x000005f0
        /*0fe4*/ 	.word	0x000000ff
        /*0fe8*/ 	.word	0x00029870
        /*0fec*/ 	.short	0x0100
        /*0fee*/ 	.byte	0x06
	.zero		1


	//   ....[11]....
        /*0ff0*/ 	.word	0x00000600
        /*0ff4*/ 	.word	0x000000ff
        /*0ff8*/ 	.word	0x00029880
        /*0ffc*/ 	.short	0x0100
        /*0ffe*/ 	.byte	0x06
	.zero		1


	//   ....[12]....
        /*1000*/ 	.word	0x00000610
        /*1004*/ 	.word	0x000000ff
        /*1008*/ 	.word	0x00029878
        /*100c*/ 	.short	0x0100
        /*100e*/ 	.byte	0x06
	.zero		1


	//   ....[13]....
        /*1010*/ 	.word	0x00000620
        /*1014*/ 	.word	0x000000ff
        /*1018*/ 	.word	0x00029888
        /*101c*/ 	.short	0x0100
        /*101e*/ 	.byte	0x06
	.zero		1


	//   ....[14]....
        /*1020*/ 	.word	0x00000750
        /*1024*/ 	.word	0x000000ff
        /*1028*/ 	.word	0x00029890
        /*102c*/ 	.short	0x0100
        /*102e*/ 	.byte	0x08
	.zero		1


	//   ....[15]....
        /*1030*/ 	.word	0x00000760
        /*1034*/ 	.word	0x000000ff
        /*1038*/ 	.word	0x000298a0
        /*103c*/ 	.short	0x0100
        /*103e*/ 	.byte	0x08
	.zero		1


	//   ....[16]....
        /*1040*/ 	.word	0x00000770
        /*1044*/ 	.word	0x000000ff
        /*1048*/ 	.word	0x00029898
        /*104c*/ 	.short	0x0100
        /*104e*/ 	.byte	0x08
	.zero		1


	//   ....[17]....
        /*1050*/ 	.word	0x00000780
        /*1054*/ 	.word	0x000000ff
        /*1058*/ 	.word	0x000298a8
        /*105c*/ 	.short	0x0100
        /*105e*/ 	.byte	0x08
	.zero		1


	//   ....[18]....
        /*1060*/ 	.word	0x000008c0
        /*1064*/ 	.word	0x000000ff
        /*1068*/ 	.word	0x000298b0
        /*106c*/ 	.short	0x0100
        /*106e*/ 	.byte	0x08
	.zero		1


	//   ....[19]....
        /*1070*/ 	.word	0x000008d0
        /*1074*/ 	.word	0x000000ff
        /*1078*/ 	.word	0x000298c0
        /*107c*/ 	.short	0x0100
        /*107e*/ 	.byte	0x08
	.zero		1


	//   ....[20]....
        /*1080*/ 	.word	0x000008e0
        /*1084*/ 	.word	0x000000ff
        /*1088*/ 	.word	0x000298b8
        /*108c*/ 	.short	0x0100
        /*108e*/ 	.byte	0x08
	.zero		1


	//   ....[21]....
        /*1090*/ 	.word	0x000008f0
        /*1094*/ 	.word	0x000000ff
        /*1098*/ 	.word	0x000298c8
        /*109c*/ 	.short	0x0100
        /*109e*/ 	.byte	0x08
	.zero		1


	//   ....[22]....
        /*10a0*/ 	.word	0x00003910
        /*10a4*/ 	.word	0x0000005f
        /*10a8*/ 	.word	0x00029890
        /*10ac*/ 	.short	0x010a
        /*10ae*/ 	.byte	0x3f
	.zero		1


	//   ....[23]....
        /*10b0*/ 	.word	0x00009910
        /*10b4*/ 	.word	0x0000005f
        /*10b8*/ 	.word	0x00029890
        /*10bc*/ 	.short	0x010a
        /*10be*/ 	.byte	0x3f
	.zero		1


	//   ....[24]....
        /*10c0*/ 	.word	0x0000f660
        /*10c4*/ 	.word	0x0000005f
        /*10c8*/ 	.word	0x00029890
        /*10cc*/ 	.short	0x010a
        /*10ce*/ 	.byte	0x3f
	.zero		1


	//   ....[25]....
        /*10d0*/ 	.word	0x0000fdb0
        /*10d4*/ 	.word	0x0000000b
        /*10d8*/ 	.word	0x00000000
        /*10dc*/ 	.short	0x0101
        /*10de*/ 	.byte	0x3f
	.zero		1


	//   ....[26]....
        /*10e0*/ 	.word	0x0000fdf0
        /*10e4*/ 	.word	0x0000005f
        /*10e8*/ 	.word	0x000298b0
        /*10ec*/ 	.short	0x010a
        /*10ee*/ 	.byte	0x3f
	.zero		1


	//   ....[27]....
        /*10f0*/ 	.word	0x00010400
        /*10f4*/ 	.word	0x0000005f
        /*10f8*/ 	.word	0x00000000
        /*10fc*/ 	.short	0x0101
        /*10fe*/ 	.byte	0x3f
	.zero		1


	//   ....[28]....
        /*1100*/ 	.word	0x00010f30
        /*1104*/ 	.word	0x00000012
        /*1108*/ 	.word	0x00029800
        /*110c*/ 	.short	0x010a
        /*110e*/ 	.byte	0x3f
	.zero		1


	//   ....[29]....
        /*1110*/ 	.word	0x00010f80
        /*1114*/ 	.word	0x00000012
        /*1118*/ 	.word	0x00029800
        /*111c*/ 	.short	0x010a
        /*111e*/ 	.byte	0x3f
	.zero		1


	//   ....[30]....
        /*1120*/ 	.word	0x00011970
        /*1124*/ 	.word	0x00000012
        /*1128*/ 	.word	0x00029800
        /*112c*/ 	.short	0x010a
        /*112e*/ 	.byte	0x3f
	.zero		1


	//   ....[31]....
        /*1130*/ 	.word	0x00014e80
        /*1134*/ 	.word	0x00000012
        /*1138*/ 	.word	0x00029800
        /*113c*/ 	.short	0x010a
        /*113e*/ 	.byte	0x3f
	.zero		1


	//   ....[32]....
        /*1140*/ 	.word	0x00017fa0
        /*1144*/ 	.word	0x00000000
        /*1148*/ 	.word	0x00029830
        /*114c*/ 	.short	0x010a
        /*114e*/ 	.byte	0x3f
	.zero		1


	//   ....[33]....
        /*1150*/ 	.word	0x00017fe0
        /*1154*/ 	.word	0x00000000
        /*1158*/ 	.word	0x00029830
        /*115c*/ 	.short	0x010a
        /*115e*/ 	.byte	0x3f
	.zero		1


	//   ....[34]....
        /*1160*/ 	.word	0x0001a930
        /*1164*/ 	.word	0x00000050
        /*1168*/ 	.word	0x00000000
        /*116c*/ 	.short	0x0101
        /*116e*/ 	.byte	0x3f
	.zero		1


	//   ....[35]....
        /*1170*/ 	.word	0x0001b9a0
        /*1174*/ 	.word	0x0000000b
        /*1178*/ 	.word	0x00029830
        /*117c*/ 	.short	0x010a
        /*117e*/ 	.byte	0x3f
	.zero		1


	//   ....[36]....
        /*1180*/ 	.word	0x0001b9f0
        /*1184*/ 	.word	0x0000000b
        /*1188*/ 	.word	0x00029830
        /*118c*/ 	.short	0x010a
        /*118e*/ 	.byte	0x3f
	.zero		1


	//   ....[37]....
        /*1190*/ 	.word	0x0001caf0
        /*1194*/ 	.word	0x00000008
        /*1198*/ 	.word	0x00029850
        /*119c*/ 	.short	0x010a
        /*119e*/ 	.byte	0x3f
	.zero		1


	//   ....[38]....
        /*11a0*/ 	.word	0x0001cb30
        /*11a4*/ 	.word	0x00000008
        /*11a8*/ 	.word	0x00029850
        /*11ac*/ 	.short	0x010a
        /*11ae*/ 	.byte	0x3f
	.zero		1


	//   ....[39]....
        /*11b0*/ 	.word	0x0001e520
        /*11b4*/ 	.word	0x00000008
        /*11b8*/ 	.word	0x00000000
        /*11bc*/ 	.short	0x0101
        /*11be*/ 	.byte	0x3f
	.zero		1


	//   ....[40]....
        /*11c0*/ 	.word	0x0001f020
        /*11c4*/ 	.word	0x00000008
        /*11c8*/ 	.word	0x00000000
        /*11cc*/ 	.short	0x0101
        /*11ce*/ 	.byte	0x3f
	.zero		1


	//   ....[41]....
        /*11d0*/ 	.word	0x0001f7a0
        /*11d4*/ 	.word	0x00000004
        /*11d8*/ 	.word	0x00029830
        /*11dc*/ 	.short	0x010a
        /*11de*/ 	.byte	0x3f
	.zero		1


	//   ....[42]....
        /*11e0*/ 	.word	0x0001f7f0
        /*11e4*/ 	.word	0x00000004
        /*11e8*/ 	.word	0x00029830
        /*11ec*/ 	.short	0x010a
        /*11ee*/ 	.byte	0x3f
	.zero		1


	//   ....[43]....
        /*11f0*/ 	.word	0x000208c0
        /*11f4*/ 	.word	0x00000008
        /*11f8*/ 	.word	0x00029850
        /*11fc*/ 	.short	0x010a
        /*11fe*/ 	.byte	0x3f
	.zero		1


	//   ....[44]....
        /*1200*/ 	.word	0x00020900
        /*1204*/ 	.word	0x00000008
        /*1208*/ 	.word	0x00029850
        /*120c*/ 	.short	0x010a
        /*120e*/ 	.byte	0x3f
	.zero		1


	//   ....[45]....
        /*1210*/ 	.word	0x00020c60
        /*1214*/ 	.word	0x00000004
        /*1218*/ 	.word	0x00000000
        /*121c*/ 	.short	0x0101
        /*121e*/ 	.byte	0x3f
	.zero		1


	//   ....[46]....
        /*1220*/ 	.word	0x000222a0
        /*1224*/ 	.word	0x00000008
        /*1228*/ 	.word	0x00000000
        /*122c*/ 	.short	0x0101
        /*122e*/ 	.byte	0x3f
	.zero		1


	//   ....[47]....
        /*1230*/ 	.word	0x00022910
        /*1234*/ 	.word	0x00000014
        /*1238*/ 	.word	0x00029850
        /*123c*/ 	.short	0x010a
        /*123e*/ 	.byte	0x3f
	.zero		1


	//   ....[48]....
        /*1240*/ 	.word	0x00022990
        /*1244*/ 	.word	0x00000014
        /*1248*/ 	.word	0x00029850
        /*124c*/ 	.short	0x010a
        /*124e*/ 	.byte	0x3f
	.zero		1


	//   ....[49]....
        /*1250*/ 	.word	0x00022f90
        /*1254*/ 	.word	0x00000002
        /*1258*/ 	.word	0x00000000
        /*125c*/ 	.short	0x0101
        /*125e*/ 	.byte	0x3f
	.zero		1


	//   ....[50]....
        /*1260*/ 	.word	0x000252e0
        /*1264*/ 	.word	0x00000000
        /*1268*/ 	.word	0x00000000
        /*126c*/ 	.short	0x0101
        /*126e*/ 	.byte	0x3f
	.zero		1


	//   ....[51]....
        /*1270*/ 	.word	0x00025940
        /*1274*/ 	.word	0x0000000c
        /*1278*/ 	.word	0x00000000
        /*127c*/ 	.short	0x0101
        /*127e*/ 	.byte	0x3f
	.zero		1


	//   ....[52]....
        /*1280*/ 	.word	0x000294e0
        /*1284*/ 	.word	0x00000017
        /*1288*/ 	.word	0x00029820
        /*128c*/ 	.short	0x010a
        /*128e*/ 	.byte	0x3f
	.zero		1


	//   ....[53]....
        /*1290*/ 	.word	0x00029570
        /*1294*/ 	.word	0x00000009
        /*1298*/ 	.word	0x000298a0
        /*129c*/ 	.short	0x010a
        /*129e*/ 	.byte	0x3f
	.zero		1


	//   ....[54]....
        /*12a0*/ 	.word	0x000299a0
        /*12a4*/ 	.word	0x00000009
        /*12a8*/ 	.word	0x000298c0
        /*12ac*/ 	.short	0x010a
        /*12ae*/ 	.byte	0x3f
	.zero		1


	//   ....[55]....
        /*12b0*/ 	.word	0x00029ce0
        /*12b4*/ 	.word	0x00000009
        /*12b8*/ 	.word	0x000298a0
        /*12bc*/ 	.short	0x010a
        /*12be*/ 	.byte	0x3f
	.zero		1


	//   ....[56]....
        /*12c0*/ 	.word	0x0002a100
        /*12c4*/ 	.word	0x00000009
        /*12c8*/ 	.word	0x000298c0
        /*12cc*/ 	.short	0x010a
        /*12ce*/ 	.byte	0x3f
	.zero		1


	//   ....[57]....
        /*12d0*/ 	.word	0x0002b430
        /*12d4*/ 	.word	0x00000000
        /*12d8*/ 	.word	0x00029880
        /*12dc*/ 	.short	0x010a
        /*12de*/ 	.byte	0x3f
	.zero		1


	//   ....[58]....
        /*12e0*/ 	.word	0x0002bb30
        /*12e4*/ 	.word	0x00000000
        /*12e8*/ 	.word	0x00029870
        /*12ec*/ 	.short	0x0107
        /*12ee*/ 	.byte	0x3f
	.zero		1


	//   ....[59]....
        /*12f0*/ 	.word	0x0002bbf0
        /*12f4*/ 	.word	0x00000000
        /*12f8*/ 	.word	0x00029870
        /*12fc*/ 	.short	0x0101
        /*12fe*/ 	.byte	0x3f
	.zero		1


	//   ....[60]....
        /*1300*/ 	.word	0x0002bc40
        /*1304*/ 	.word	0x00000000
        /*1308*/ 	.word	0x00029840
        /*130c*/ 	.short	0x010a
        /*130e*/ 	.byte	0x3f
	.zero		1


	//   ....[61]....
        /*1310*/ 	.word	0x0002c2e0
        /*1314*/ 	.word	0x00000000
        /*1318*/ 	.word	0x00029830
        /*131c*/ 	.short	0x0107
        /*131e*/ 	.byte	0x3f
	.zero		1


	//   ....[62]....
        /*1320*/ 	.word	0x0002c3c0
        /*1324*/ 	.word	0x00000000
        /*1328*/ 	.word	0x00029830
        /*132c*/ 	.short	0x0101
        /*132e*/ 	.byte	0x3f
	.zero		1


	//   ....[63]....
        /*1330*/ 	.word	0x0002ccb0
        /*1334*/ 	.word	0x00000017
        /*1338*/ 	.word	0x00029800
        /*133c*/ 	.short	0x0107
        /*133e*/ 	.byte	0x3f
	.zero		1


	//   ....[64]....
        /*1340*/ 	.word	0x0002cdc0
        /*1344*/ 	.word	0x00000017
        /*1348*/ 	.word	0x00029800
        /*134c*/ 	.short	0x0101
        /*134e*/ 	.byte	0x3f
	.zero		1


	//   ....[65]....
        /*1350*/ 	.word	0x0002cde0
        /*1354*/ 	.word	0x00000017
        /*1358*/ 	.word	0x00029820
        /*135c*/ 	.short	0x010a
        /*135e*/ 	.byte	0x3f
	.zero		1


	//   ....[66]....
        /*1360*/ 	.word	0x0002d2c0
        /*1364*/ 	.word	0x00000000
        /*1368*/ 	.word	0x00029880
        /*136c*/ 	.short	0x010a
        /*136e*/ 	.byte	0x3f
	.zero		1


	//   ....[67]....
        /*1370*/ 	.word	0x0002d820
        /*1374*/ 	.word	0x00000000
        /*1378*/ 	.word	0x00029870
        /*137c*/ 	.short	0x0107
        /*137e*/ 	.byte	0x3f
	.zero		1


	//   ....[68]....
        /*1380*/ 	.word	0x0002d8e0
        /*1384*/ 	.word	0x00000000
        /*1388*/ 	.word	0x00029870
        /*138c*/ 	.short	0x0101
        /*138e*/ 	.byte	0x3f
	.zero		1


	//   ....[69]....
        /*1390*/ 	.word	0x0002d910
        /*1394*/ 	.word	0x00000000
        /*1398*/ 	.word	0x00029840
        /*139c*/ 	.short	0x010a
        /*139e*/ 	.byte	0x3f
	.zero		1


	//   ....[70]....
        /*13a0*/ 	.word	0x0002de30
        /*13a4*/ 	.word	0x00000000
        /*13a8*/ 	.word	0x00029830
        /*13ac*/ 	.short	0x0107
        /*13ae*/ 	.byte	0x3f
	.zero		1


	//   ....[71]....
        /*13b0*/ 	.word	0x0002def0
        /*13b4*/ 	.word	0x00000000
        /*13b8*/ 	.word	0x00029830
        /*13bc*/ 	.short	0x0101
        /*13be*/ 	.byte	0x3f
	.zero		1


	//   ....[72]....
        /*13c0*/ 	.word	0x0002df80
        /*13c4*/ 	.word	0x00000003
        /*13c8*/ 	.word	0x00029870
        /*13cc*/ 	.short	0x010a
        /*13ce*/ 	.byte	0x3f
	.zero		1


	//   ....[73]....
        /*13d0*/ 	.word	0x0002e010
        /*13d4*/ 	.word	0x00000003
        /*13d8*/ 	.word	0x00029860
        /*13dc*/ 	.short	0x010a
        /*13de*/ 	.byte	0x3f
	.zero		1


	//   ....[74]....
        /*13e0*/ 	.word	0x0002e520
        /*13e4*/ 	.word	0x00000003
        /*13e8*/ 	.word	0x00029850
        /*13ec*/ 	.short	0x0101
        /*13ee*/ 	.byte	0x3f
	.zero		1


	//   ....[75]....
        /*13f0*/ 	.word	0x0002e5b0
        /*13f4*/ 	.word	0x00000003
        /*13f8*/ 	.word	0x00000000
        /*13fc*/ 	.short	0x0101
        /*13fe*/ 	.byte	0x3f
	.zero		1


	//   ....[76]....
        /*1400*/ 	.word	0x0002e770
        /*1404*/ 	.word	0x00000011
        /*1408*/ 	.word	0x00029870
        /*140c*/ 	.short	0x010a
        /*140e*/ 	.byte	0x3f
	.zero		1


	//   ....[77]....
        /*1410*/ 	.word	0x0002e7f0
        /*1414*/ 	.word	0x00000011
        /*1418*/ 	.word	0x00029860
        /*141c*/ 	.short	0x010a
        /*141e*/ 	.byte	0x3f
	.zero		1


	//   ....[78]....
        /*1420*/ 	.word	0x0002ed10
        /*1424*/ 	.word	0x00000011
        /*1428*/ 	.word	0x00029850
        /*142c*/ 	.short	0x0101
        /*142e*/ 	.byte	0x3f
	.zero		1


	//   ....[79]....
        /*1430*/ 	.word	0x0002edc0
        /*1434*/ 	.word	0x00000011
        /*1438*/ 	.word	0x00000000
        /*143c*/ 	.short	0x0101
        /*143e*/ 	.byte	0x3f
	.zero		1


	//   ....[80]....
        /*1440*/ 	.word	0x0002fef0
        /*1444*/ 	.word	0x00000005
        /*1448*/ 	.word	0x00029820
        /*144c*/ 	.short	0x010a
        /*144e*/ 	.byte	0x3f
	.zero		1


	//   ....[81]....
        /*1450*/ 	.word	0x00030060
        /*1454*/ 	.word	0x00000003
        /*1458*/ 	.word	0x00029840
        /*145c*/ 	.short	0x010a
        /*145e*/ 	.byte	0x3f
	.zero		1


	//   ....[82]....
        /*1460*/ 	.word	0x00030100
        /*1464*/ 	.word	0x00000005
        /*1468*/ 	.word	0x00029840
        /*146c*/ 	.short	0x010a
        /*146e*/ 	.byte	0x3f
	.zero		1


	//   ....[83]....
        /*1470*/ 	.word	0x00030140
        /*1474*/ 	.word	0x00000003
        /*1478*/ 	.word	0x00029860
        /*147c*/ 	.short	0x010a
        /*147e*/ 	.byte	0x3f
	.zero		1


	//   ....[84]....
        /*1480*/ 	.word	0x00030180
        /*1484*/ 	.word	0x00000005
        /*1488*/ 	.word	0x00029860
        /*148c*/ 	.short	0x010a
        /*148e*/ 	.byte	0x3f
	.zero		1


	//   ....[85]....
        /*1490*/ 	.word	0x000301c0
        /*1494*/ 	.word	0x00000003
        /*1498*/ 	.word	0x00029880
        /*149c*/ 	.short	0x010a
        /*149e*/ 	.byte	0x3f
	.zero		1


	//   ....[86]....
        /*14a0*/ 	.word	0x00030200
        /*14a4*/ 	.word	0x00000005
        /*14a8*/ 	.word	0x00029880
        /*14ac*/ 	.short	0x010a
        /*14ae*/ 	.byte	0x3f
	.zero		1


	//   ....[87]....
        /*14b0*/ 	.word	0x00030260
        /*14b4*/ 	.word	0x0000005f
        /*14b8*/ 	.word	0x00029890
        /*14bc*/ 	.short	0x010a
        /*14be*/ 	.byte	0x3f
	.zero		1


	//   ....[88]....
        /*14c0*/ 	.word	0x00030510
        /*14c4*/ 	.word	0x0000005f
        /*14c8*/ 	.word	0x00029890
        /*14cc*/ 	.short	0x010a
        /*14ce*/ 	.byte	0x3f
	.zero		1


	//   ....[89]....
        /*14d0*/ 	.word	0x000307c0
        /*14d4*/ 	.word	0x0000005f
        /*14d8*/ 	.word	0x00029890
        /*14dc*/ 	.short	0x010a
        /*14de*/ 	.byte	0x3f
	.zero		1


	//   ....[90]....
        /*14e0*/ 	.word	0x00030a70
        /*14e4*/ 	.word	0x0000005f
        /*14e8*/ 	.word	0x000298b0
        /*14ec*/ 	.short	0x010a
        /*14ee*/ 	.byte	0x3f
	.zero		1


	//   ....[91]....
        /*14f0*/ 	.word	0x00030d70
        /*14f4*/ 	.word	0x00000012
        /*14f8*/ 	.word	0x00029800
        /*14fc*/ 	.short	0x010a
        /*14fe*/ 	.byte	0x3f
	.zero		1


	//   ....[92]....
        /*1500*/ 	.word	0x00030f80
        /*1504*/ 	.word	0x00000012
        /*1508*/ 	.word	0x00029800
        /*150c*/ 	.short	0x010a
        /*150e*/ 	.byte	0x3f
	.zero		1


	//   ....[93]....
        /*1510*/ 	.word	0x00030fd0
        /*1514*/ 	.word	0x00000000
        /*1518*/ 	.word	0x00029830
        /*151c*/ 	.short	0x010a
        /*151e*/ 	.byte	0x3f
	.zero		1


	//   ....[94]....
        /*1520*/ 	.word	0x00031020
        /*1524*/ 	.word	0x0000000b
        /*1528*/ 	.word	0x00029830
        /*152c*/ 	.short	0x010a
        /*152e*/ 	.byte	0x3f
	.zero		1


	//   ....[95]....
        /*1530*/ 	.word	0x00031070
        /*1534*/ 	.word	0x00000008
        /*1538*/ 	.word	0x00029850
        /*153c*/ 	.short	0x010a
        /*153e*/ 	.byte	0x3f
	.zero		1


	//   ....[96]....
        /*1540*/ 	.word	0x000310c0
        /*1544*/ 	.word	0x00000004
        /*1548*/ 	.word	0x00029830
        /*154c*/ 	.short	0x010a
        /*154e*/ 	.byte	0x3f
	.zero		1


	//   ....[97]....
        /*1550*/ 	.word	0x00031110
        /*1554*/ 	.word	0x00000008
        /*1558*/ 	.word	0x00029850
        /*155c*/ 	.short	0x010a
        /*155e*/ 	.byte	0x3f
	.zero		1


	//   ....[98]....
        /*1560*/ 	.word	0x00031160
        /*1564*/ 	.word	0x00000014
        /*1568*/ 	.word	0x00029850
        /*156c*/ 	.short	0x010a
        /*156e*/ 	.byte	0x3f
	.zero		1


	//   ....[99]....
        /*1570*/ 	.word	0x00033b80
        /*1574*/ 	.word	0x00000017
        /*1578*/ 	.word	0x00029820
        /*157c*/ 	.short	0x010a
        /*157e*/ 	.byte	0x3f
	.zero		1


	//   ....[100]....
        /*1580*/ 	.word	0x00033bd0
        /*1584*/ 	.word	0x00000009
        /*1588*/ 	.word	0x000298a0
        /*158c*/ 	.short	0x010a
        /*158e*/ 	.byte	0x3f
	.zero		1


	//   ....[101]....
        /*1590*/ 	.word	0x00033c20
        /*1594*/ 	.word	0x00000009
        /*1598*/ 	.word	0x000298c0
        /*159c*/ 	.short	0x010a
        /*159e*/ 	.byte	0x3f
	.zero		1


	//   ....[102]....
        /*15a0*/ 	.word	0x00033c70
        /*15a4*/ 	.word	0x00000009
        /*15a8*/ 	.word	0x000298a0
        /*15ac*/ 	.short	0x010a
        /*15ae*/ 	.byte	0x3f
	.zero		1


	//   ....[103]....
        /*15b0*/ 	.word	0x00033cc0
        /*15b4*/ 	.word	0x00000009
        /*15b8*/ 	.word	0x000298c0
        /*15bc*/ 	.short	0x010a
        /*15be*/ 	.byte	0x3f
	.zero		1


	//   ....[104]....
        /*15c0*/ 	.word	0x00033de0
        /*15c4*/ 	.word	0x00000000
        /*15c8*/ 	.word	0x00029880
        /*15cc*/ 	.short	0x010a
        /*15ce*/ 	.byte	0x3f
	.zero		1


	//   ....[105]....
        /*15d0*/ 	.word	0x000345e0
        /*15d4*/ 	.word	0x00000000
        /*15d8*/ 	.word	0x00029840
        /*15dc*/ 	.short	0x010a
        /*15de*/ 	.byte	0x3f
	.zero		1


	//   ....[106]....
        /*15e0*/ 	.word	0x00035350
        /*15e4*/ 	.word	0x00000017
        /*15e8*/ 	.word	0x00029820
        /*15ec*/ 	.short	0x010a
        /*15ee*/ 	.byte	0x3f
	.zero		1


	//   ....[107]....
        /*15f0*/ 	.word	0x000353a0
        /*15f4*/ 	.word	0x00000000
        /*15f8*/ 	.word	0x00029880
        /*15fc*/ 	.short	0x010a
        /*15fe*/ 	.byte	0x3f
	.zero		1


	//   ....[108]....
        /*1600*/ 	.word	0x00035ac0
        /*1604*/ 	.word	0x00000000
        /*1608*/ 	.word	0x00029840
        /*160c*/ 	.short	0x010a
        /*160e*/ 	.byte	0x3f
	.zero		1


	//   ....[109]....
        /*1610*/ 	.word	0x00036110
        /*1614*/ 	.word	0x00000003
        /*1618*/ 	.word	0x00029870
        /*161c*/ 	.short	0x010a
        /*161e*/ 	.byte	0x3f
	.zero		1


	//   ....[110]....
        /*1620*/ 	.word	0x00036160
        /*1624*/ 	.word	0x00000003
        /*1628*/ 	.word	0x00029860
        /*162c*/ 	.short	0x010a
        /*162e*/ 	.byte	0x3f
	.zero		1


	//   ....[111]....
        /*1630*/ 	.word	0x000361b0
        /*1634*/ 	.word	0x00000011
        /*1638*/ 	.word	0x00029870
        /*163c*/ 	.short	0x010a
        /*163e*/ 	.byte	0x3f
	.zero		1


	//   ....[112]....
        /*1640*/ 	.word	0x00036200
        /*1644*/ 	.word	0x00000011
        /*1648*/ 	.word	0x00029860
        /*164c*/ 	.short	0x010a
        /*164e*/ 	.byte	0x3f
	.zero		1


	//   ....[113]....
        /*1650*/ 	.word	0x00036c30
        /*1654*/ 	.word	0x00000005
        /*1658*/ 	.word	0x00029820
        /*165c*/ 	.short	0x010a
        /*165e*/ 	.byte	0x3f
	.zero		1


	//   ....[114]....
        /*1660*/ 	.word	0x00036dd0
        /*1664*/ 	.word	0x00000003
        /*1668*/ 	.word	0x00029840
        /*166c*/ 	.short	0x010a
        /*166e*/ 	.byte	0x3f
	.zero		1


	//   ....[115]....
        /*1670*/ 	.word	0x00036e20
        /*1674*/ 	.word	0x00000005
        /*1678*/ 	.word	0x00029840
        /*167c*/ 	.short	0x010a
        /*167e*/ 	.byte	0x3f
	.zero		1


	//   ....[116]....
        /*1680*/ 	.word	0x00036e70
        /*1684*/ 	.word	0x00000003
        /*1688*/ 	.word	0x00029860
        /*168c*/ 	.short	0x010a
        /*168e*/ 	.byte	0x3f
	.zero		1


	//   ....[117]....
        /*1690*/ 	.word	0x00036ec0
        /*1694*/ 	.word	0x00000005
        /*1698*/ 	.word	0x00029860
        /*169c*/ 	.short	0x010a
        /*169e*/ 	.byte	0x3f
	.zero		1


	//   ....[118]....
        /*16a0*/ 	.word	0x00036f10
        /*16a4*/ 	.word	0x00000003
        /*16a8*/ 	.word	0x00029880
        /*16ac*/ 	.short	0x010a
        /*16ae*/ 	.byte	0x3f
	.zero		1


	//----- nvinfo : EIATTR_NUM_MBARRIERS
	.align		4
.L_333:
        /*16b0*/ 	.byte	0x03, 0x38
        /*16b2*/ 	.short	0x0016


	//----- nvinfo : EIATTR_EXIT_INSTR_OFFSETS
	.align		4
        /*16b4*/ 	.byte	0x04, 0x1c
        /*16b6*/ 	.short	(.L_335 - .L_334)


	//   ....[0]....
.L_334:
        /*16b8*/ 	.word	0x00030250


	//----- nvinfo : EIATTR_MAX_THREADS
	.align		4
.L_335:
        /*16bc*/ 	.byte	0x04, 0x05
        /*16be*/ 	.short	(.L_337 - .L_336)
.L_336:
        /*16c0*/ 	.word	0x00000180
        /*16c4*/ 	.word	0x00000001
        /*16c8*/ 	.word	0x00000001


	//----- nvinfo : EIATTR_CRS_STACK_SIZE
	.align		4
.L_337:
        /*16cc*/ 	.byte	0x04, 0x1e
        /*16ce*/ 	.short	(.L_339 - .L_338)
.L_338:
        /*16d0*/ 	.word	0x00000000


	//----- nvinfo : EIATTR_CBANK_PARAM_SIZE
	.align		4
.L_339:
        /*16d4*/ 	.byte	0x03, 0x19
        /*16d6*/ 	.short	0x0af0


	//----- nvinfo : EIATTR_PARAM_CBANK
	.align		4
        /*16d8*/ 	.byte	0x04, 0x0a
        /*16da*/ 	.short	(.L_341 - .L_340)
	.align		4
.L_340:
        /*16dc*/ 	.word	index@(.nv.constant0._ZN7cutlass13device_kernelIN5flash11enable_sm90INS1_16FlashAttnFwdSm90INS1_25CollectiveMainloopFwdSm90ILi2EN4cute5tupleIJNS5_1CILi1EEES8_S8_EEENS6_IJNS7_ILi128EEENS7_ILi160EEENS7_ILi192EEEEEELi128ENS_12float_e4m3_tEfNS_4arch4Sm90ELb1ELb0ELb0ELb1ELb1ELb1ELb0ELb1ELb1ELb1ELb1ELb0EEENS1_21CollectiveEpilogueFwdINS6_IJSA_SA_SB_EEES9_NS_10bfloat16_tESG_Li256ELb1ELb1ELb1ELb1EEENS1_36VarlenDynamicPersistentTileSchedulerILi128ELi160ELi256ELi128ELb1ELb1ELb1ELb1ELb1ELb1EEEEEEEEEvNT_6ParamsE)
        /*16e0*/ 	.short	0x0210
        /*16e2*/ 	.short	0x0af0


	//----- nvinfo : EIATTR_SW_WAR
	.align		4
.L_341:
        /*16e4*/ 	.byte	0x04, 0x36
        /*16e6*/ 	.short	(.L_343 - .L_342)
.L_342:
        /*16e8*/ 	.word	0x00000008
.L_343:


//--------------------- .nv.callgraph             --------------------------
	.section	.nv.callgraph,"",@"SHT_CUDA_CALLGRAPH"
	.align	4
	.sectionentsize	8
	.align		4
        /*0000*/ 	.word	0x00000000
	.align		4
        /*0004*/ 	.word	0xffffffff
	.align		4
        /*0008*/ 	.word	index@(_ZN7cutlass13device_kernelIN5flash11enable_sm90INS1_16FlashAttnFwdSm90INS1_25CollectiveMainloopFwdSm90ILi2EN4cute5tupleIJNS5_1CILi1EEES8_S8_EEENS6_IJNS7_ILi128EEENS7_ILi160EEENS7_ILi192EEEEEELi128ENS_12float_e4m3_tEfNS_4arch4Sm90ELb0ELb0ELb0ELb0ELb1ELb0ELb0ELb1ELb1ELb1ELb1ELb0EEENS1_21CollectiveEpilogueFwdINS6_IJSA_SA_SB_EEES9_NS_10bfloat16_tESG_Li256ELb0ELb1ELb1ELb1EEENS1_19SingleTileSchedulerILb0ELb1ELb1ELi128EEEEEEEEEvNT_6ParamsE)
	.align		4
        /*000c*/ 	.word	index@(__assertfail)
	.align		4
        /*0010*/ 	.word	index@(_ZN7cutlass13device_kernelIN5flash11enable_sm90INS1_16FlashAttnFwdSm90INS1_25CollectiveMainloopFwdSm90ILi2EN4cute5tupleIJNS5_1CILi1EEES8_S8_EEENS6_IJNS7_ILi128EEENS7_ILi160EEENS7_ILi192EEEEEELi128ENS_12float_e4m3_tEfNS_4arch4Sm90ELb0ELb0ELb0ELb1ELb1ELb0ELb0ELb1ELb1ELb1ELb1ELb0EEENS1_21CollectiveEpilogueFwdINS6_IJSA_SA_SB_EEES9_NS_10bfloat16_tESG_Li256ELb1ELb1ELb1ELb1EEENS1_36VarlenDynamicPersistentTileSchedulerILi128ELi160ELi256ELi128ELb1ELb1ELb1ELb0ELb1ELb1EEEEEEEEEvNT_6ParamsE)
	.align		4
        /*0014*/ 	.word	index@(__assertfail)
	.align		4
        /*0018*/ 	.word	index@(_ZN7cutlass13device_kernelIN5flash11enable_sm90INS1_16FlashAttnFwdSm90INS1_25CollectiveMainloopFwdSm90ILi2EN4cute5tupleIJNS5_1CILi1EEES8_S8_EEENS6_IJNS7_ILi128EEENS7_ILi160EEENS7_ILi192EEEEEELi128ENS_12float_e4m3_tEfNS_4arch4Sm90ELb0ELb0ELb0ELb1ELb1ELb1ELb0ELb1ELb1ELb1ELb1ELb0EEENS1_21CollectiveEpilogueFwdINS6_IJSA_SA_SB_EEES9_NS_10bfloat16_tESG_Li256ELb1ELb1ELb1ELb1EEENS1_36VarlenDynamicPersistentTileSchedulerILi128ELi160ELi256ELi128ELb1ELb1ELb1ELb0ELb1ELb1EEEEEEEEEvNT_6ParamsE)
	.align		4
        /*001c*/ 	.word	index@(__assertfail)
	.align		4
        /*0020*/ 	.word	index@(_ZN7cutlass13device_kernelIN5flash11enable_sm90INS1_16FlashAttnFwdSm90INS1_25CollectiveMainloopFwdSm90ILi2EN4cute5tupleIJNS5_1CILi1EEES8_S8_EEENS6_IJNS7_ILi128EEESA_NS7_ILi192EEEEEELi128ENS_12float_e4m3_tEfNS_4arch4Sm90ELb0ELb1ELb0ELb0ELb1ELb0ELb0ELb1ELb1ELb1ELb1ELb0EEENS1_21CollectiveEpilogueFwdINS6_IJSA_SA_SA_EEES9_NS_10bfloat16_tESF_Li256ELb0ELb1ELb1ELb1EEENS1_19SingleTileSchedulerILb0ELb1ELb1ELi128EEEEEEEEEvNT_6ParamsE)
	.align		4
        /*0024*/ 	.word	index@(__assertfail)
	.align		4
        /*0028*/ 	.word	index@(_ZN7cutlass13device_kernelIN5flash11enable_sm90INS1_16FlashAttnFwdSm90INS1_25CollectiveMainloopFwdSm90ILi2EN4cute5tupleIJNS5_1CILi1EEES8_S8_EEENS6_IJNS7_ILi128EEESA_NS7_ILi192EEEEEELi128ENS_12float_e4m3_tEfNS_4arch4Sm90ELb0ELb1ELb0ELb1ELb1ELb0ELb0ELb1ELb1ELb1ELb1ELb0EEENS1_21CollectiveEpilogueFwdINS6_IJSA_SA_SA_EEES9_NS_10bfloat16_tESF_Li256ELb1ELb1ELb1ELb1EEENS1_36VarlenDynamicPersistentTileSchedulerILi128ELi128ELi256ELi128ELb1ELb1ELb1ELb1ELb0ELb1EEEEEEEEEvNT_6ParamsE)
	.align		4
        /*002c*/ 	.word	index@(__assertfail)
	.align		4
        /*0030*/ 	.word	index@(_ZN7cutlass13device_kernelIN5flash11enable_sm90INS1_16FlashAttnFwdSm90INS1_25CollectiveMainloopFwdSm90ILi2EN4cute5tupleIJNS5_1CILi1EEES8_S8_EEENS6_IJNS7_ILi128EEESA_NS7_ILi192EEEEEELi128ENS_12float_e4m3_tEfNS_4arch4Sm90ELb0ELb1ELb0ELb1ELb1ELb1ELb0ELb1ELb1ELb1ELb1ELb0EEENS1_21CollectiveEpilogueFwdINS6_IJSA_SA_SA_EEES9_NS_10bfloat16_tESF_Li256ELb1ELb1ELb1ELb1EEENS1_36VarlenDynamicPersistentTileSchedulerILi128ELi128ELi256ELi128ELb1ELb1ELb1ELb1ELb0ELb1EEEEEEEEEvNT_6ParamsE)
	.align		4
        /*0034*/ 	.word	index@(__assertfail)
	.align		4
        /*0038*/ 	.word	index@(_ZN7cutlass13device_kernelIN5flash11enable_sm90INS1_16FlashAttnFwdSm90INS1_25CollectiveMainloopFwdSm90ILi2EN4cute5tupleIJNS5_1CILi1EEES8_S8_EEENS6_IJNS7_ILi128EEENS7_ILi160EEENS7_ILi192EEEEEELi128ENS_12float_e4m3_tEfNS_4arch4Sm90ELb1ELb0ELb0ELb0ELb1ELb0ELb0ELb1ELb1ELb1ELb1ELb0EEENS1_21CollectiveEpilogueFwdINS6_IJSA_SA_SB_EEES9_NS_10bfloat16_tESG_Li256ELb0ELb1ELb1ELb1EEENS1_19SingleTileSchedulerILb0ELb1ELb1ELi128EEEEEEEEEvNT_6ParamsE)
	.align		4
        /*003c*/ 	.word	index@(__assertfail)
	.align		4
        /*0040*/ 	.word	index@(_ZN7cutlass13device_kernelIN5flash11enable_sm90INS1_16FlashAttnFwdSm90INS1_25CollectiveMainloopFwdSm90ILi2EN4cute5tupleIJNS5_1CILi1EEES8_S8_EEENS6_IJNS7_ILi128EEENS7_ILi160EEENS7_ILi192EEEEEELi128ENS_12float_e4m3_tEfNS_4arch4Sm90ELb1ELb0ELb0ELb1ELb1ELb0ELb0ELb1ELb1ELb1ELb1ELb0EEENS1_21CollectiveEpilogueFwdINS6_IJSA_SA_SB_EEES9_NS_10bfloat16_tESG_Li256ELb1ELb1ELb1ELb1EEENS1_36VarlenDynamicPersistentTileSchedulerILi128ELi160ELi256ELi128ELb1ELb1ELb1ELb1ELb1ELb1EEEEEEEEEvNT_6ParamsE)
	.align		4
        /*0044*/ 	.word	index@(__assertfail)
	.align		4
        /*0048*/ 	.word	index@(_ZN7cutlass13device_kernelIN5flash11enable_sm90INS1_16FlashAttnFwdSm90INS1_25CollectiveMainloopFwdSm90ILi2EN4cute5tupleIJNS5_1CILi1EEES8_S8_EEENS6_IJNS7_ILi128EEENS7_ILi160EEENS7_ILi192EEEEEELi128ENS_12float_e4m3_tEfNS_4arch4Sm90ELb1ELb0ELb0ELb1ELb1ELb1ELb0ELb1ELb1ELb1ELb1ELb0EEENS1_21CollectiveEpilogueFwdINS6_IJSA_SA_SB_EEES9_NS_10bfloat16_tESG_Li256ELb1ELb1ELb1ELb1EEENS1_36VarlenDynamicPersistentTileSchedulerILi128ELi160ELi256ELi128ELb1ELb1ELb1ELb1ELb1ELb1EEEEEEEEEvNT_6ParamsE)
	.align		4
        /*004c*/ 	.word	index@(__assertfail)
	.align		4
        /*0050*/ 	.word	0x00000000
	.align		4
        /*0054*/ 	.word	0xfffffffe
	.align		4
        /*0058*/ 	.word	0x00000000
	.align		4
        /*005c*/ 	.word	0xfffffffd
	.align		4
        /*0060*/ 	.word	0x00000000
	.align		4
        /*0064*/ 	.word	0xfffffffc


//--------------------- .nv.constant4             --------------------------
	.section	.nv.constant4,"a",@progbits
	.align	8
	.align		8
.nv.constant4:
        /*0000*/ 	.dword	__assertfail
	.align		8
        /*0008*/ 	.dword	__unnamed_1
	.align		8
        /*0010*/ 	.dword	__unnamed_2
	.align		8
        /*0018*/ 	.dword	__unnamed_3
	.align		8
        /*0020*/ 	.dword	__unnamed_4
	.align		8
        /*0028*/ 	.dword	__unnamed_5
	.align		8
        /*0030*/ 	.dword	__unnamed_6
	.align		8
        /*0038*/ 	.dword	__unnamed_7
	.align		8
        /*0040*/ 	.dword	_ZZN5flash28permute_output_fp8_VcolmajorIN4cute6TensorINS1_11ArrayEngineIfLm64EEENS1_6LayoutINS1_5tupleIJNS6_IJNS1_1CILi2EEES8_NS7_ILi16EEEEEENS7_ILi1EEESB_EEENS6_IJNS6_IJSB_S8_NS7_ILi4EEEEEENS7_ILi0EEESF_EEEEEEEEEvRT_E9upper_map
	.align		8
        /*0048*/ 	.dword	__unnamed_8
	.align		8
        /*0050*/ 	.dword	__unnamed_9
	.align		8
        /*0058*/ 	.dword	__unnamed_10
	.align		8
        /*0060*/ 	.dword	__unnamed_11
	.align		8
        /*0068*/ 	.dword	__unnamed_12
	.align		8
        /*0070*/ 	.dword	_ZN82_INTERNAL_aa131164_46_flash_fwd_hdim192_128_e4m3_paged_split_sm90_cu_4cb42ef5_32384cuda3std3__45__cpo5beginE
	.align		8
        /*0078*/ 	.dword	_ZN82_INTERNAL_aa131164_46_flash_fwd_hdim192_128_e4m3_paged_split_sm90_cu_4cb42ef5_32384cuda3std3__45__cpo3endE
	.align		8
        /*0080*/ 	.dword	_ZN82_INTERNAL_aa131164_46_flash_fwd_hdim192_128_e4m3_paged_split_sm90_cu_4cb42ef5_32384cuda3std3__45__cpo6cbeginE
	.align		8
        /*0088*/ 	.dword	_ZN82_INTERNAL_aa131164_46_flash_fwd_hdim192_128_e4m3_paged_split_sm90_cu_4cb42ef5_32384cuda3std3__45__cpo4cendE
	.align		8
        /*0090*/ 	.dword	_ZN82_INTERNAL_aa131164_46_flash_fwd_hdim192_128_e4m3_paged_split_sm90_cu_4cb42ef5_32384cuda3std3__484_GLOBAL__N__aa131164_46_flash_fwd_hdim192_128_e4m3_paged_split_sm90_cu_4cb42ef5_32386ignoreE
	.align		8
        /*0098*/ 	.dword	_ZN82_INTERNAL_aa131164_46_flash_fwd_hdim192_128_e4m3_paged_split_sm90_cu_4cb42ef5_32384cuda3std3__419piecewise_constructE
	.align		8
        /*00a0*/ 	.dword	_ZN82_INTERNAL_aa131164_46_flash_fwd_hdim192_128_e4m3_paged_split_sm90_cu_4cb42ef5_32384cuda3std3__48in_placeE
	.align		8
        /*00a8*/ 	.dword	_ZN82_INTERNAL_aa131164_46_flash_fwd_hdim192_128_e4m3_paged_split_sm90_cu_4cb42ef5_32384cuda3std6ranges3__45__cpo4swapE
	.align		8
        /*00b0*/ 	.dword	_ZN82_INTERNAL_aa131164_46_flash_fwd_hdim192_128_e4m3_paged_split_sm90_cu_4cb42ef5_32384cuda3std6ranges3__45__cpo9iter_moveE
	.align		8
        /*00b8*/ 	.dword	_ZN82_INTERNAL_aa131164_46_flash_fwd_hdim192_128_e4m3_paged_split_sm90_cu_4cb42ef5_32384cute7productE
	.align		8
        /*00c0*/ 	.dword	_ZN82_INTERNAL_aa131164_46_flash_fwd_hdim192_128_e4m3_paged_split_sm90_cu_4cb42ef5_32384cute1_E
	.align		8
        /*00c8*/ 	.dword	$str$23
	.align		8
        /*00d0*/ 	.dword	$str$24


//--------------------- .text._ZN7cutlass13device_kernelIN5flash11enable_sm90INS1_16FlashAttnFwdSm90INS1_25CollectiveMainloopFwdSm90ILi2EN4cute5tupleIJNS5_1CILi1EEES8_S8_EEENS6_IJNS7_ILi128EEENS7_ILi160EEENS7_ILi192EEEEEELi128ENS_12float_e4m3_tEfNS_4arch4Sm90ELb0ELb0ELb0ELb0ELb1ELb0ELb0ELb1ELb1ELb1ELb1ELb0EEENS1_21CollectiveEpilogueFwdINS6_IJSA_SA_SB_EEES9_NS_10bfloat16_tESG_Li256ELb0ELb1ELb1ELb1EEENS1_19SingleTileSchedulerILb0ELb1ELb1ELi128EEEEEEEEEvNT_6ParamsE --------------------------
	.section	.text._ZN7cutlass13device_kernelIN5flash11enable_sm90INS1_16FlashAttnFwdSm90INS1_25CollectiveMainloopFwdSm90ILi2EN4cute5tupleIJNS5_1CILi1EEES8_S8_EEENS6_IJNS7_ILi128EEENS7_ILi160EEENS7_ILi192EEEEEELi128ENS_12float_e4m3_tEfNS_4arch4Sm90ELb0ELb0ELb0ELb0ELb1ELb0ELb0ELb1ELb1ELb1ELb1ELb0EEENS1_21CollectiveEpilogueFwdINS6_IJSA_SA_SB_EEES9_NS_10bfloat16_tESG_Li256ELb0ELb1ELb1ELb1EEENS1_19SingleTileSchedulerILb0ELb1ELb1ELi128EEEEEEEEEvNT_6ParamsE,"ax",@progbits
	.align	128
.text._ZN7cutlass13device_kernelIN5flash11enable_sm90INS1_16FlashAttnFwdSm90INS1_25CollectiveMainloopFwdSm90ILi2EN4cute5tupleIJNS5_1CILi1EEES8_S8_EEENS6_IJNS7_ILi128EEENS7_ILi160EEENS7_ILi192EEEEEELi128ENS_12float_e4m3_tEfNS_4arch4Sm90ELb0ELb0ELb0ELb0ELb1ELb0ELb0ELb1ELb1ELb1ELb1ELb0EEENS1_21CollectiveEpilogueFwdINS6_IJSA_SA_SB_EEES9_NS_10bfloat16_tESG_Li256ELb0ELb1ELb1ELb1EEENS1_19SingleTileSchedulerILb0ELb1ELb1ELi128EEEEEEEEEvNT_6ParamsE:
        .type           _ZN7cutlass13device_kernelIN5flash11enable_sm90INS1_16FlashAttnFwdSm90INS1_25CollectiveMainloopFwdSm90ILi2EN4cute5tupleIJNS5_1CILi1EEES8_S8_EEENS6_IJNS7_ILi128EEENS7_ILi160EEENS7_ILi192EEEEEELi128ENS_12float_e4m3_tEfNS_4arch4Sm90ELb0ELb0ELb0ELb0ELb1ELb0ELb0ELb1ELb1ELb1ELb1ELb0EEENS1_21CollectiveEpilogueFwdINS6_IJSA_SA_SB_EEES9_NS_10bfloat16_tESG_Li256ELb0ELb1ELb1ELb1EEENS1_19SingleTileSchedulerILb0ELb1ELb1ELi128EEEEEEEEEvNT_6ParamsE,@function
        .size           _ZN7cutlass13device_kernelIN5flash11enable_sm90INS1_16FlashAttnFwdSm90INS1_25CollectiveMainloopFwdSm90ILi2EN4cute5tupleIJNS5_1CILi1EEES8_S8_EEENS6_IJNS7_ILi128EEENS7_ILi160EEENS7_ILi192EEEEEELi128ENS_12float_e4m3_tEfNS_4arch4Sm90ELb0ELb0ELb0ELb0ELb1ELb0ELb0ELb1ELb1ELb1ELb1ELb0EEENS1_21CollectiveEpilogueFwdINS6_IJSA_SA_SB_EEES9_NS_10bfloat16_tESG_Li256ELb0ELb1ELb1ELb1EEENS1_19SingleTileSchedulerILb0ELb1ELb1ELi128EEEEEEEEEvNT_6ParamsE,(.L_x_3314 - _ZN7cutlass13device_kernelIN5flash11enable_sm90INS1_16FlashAttnFwdSm90INS1_25CollectiveMainloopFwdSm90ILi2EN4cute5tupleIJNS5_1CILi1EEES8_S8_EEENS6_IJNS7_ILi128EEENS7_ILi160EEENS7_ILi192EEEEEELi128ENS_12float_e4m3_tEfNS_4arch4Sm90ELb0ELb0ELb0ELb0ELb1ELb0ELb0ELb1ELb1ELb1ELb1ELb0EEENS1_21CollectiveEpilogueFwdINS6_IJSA_SA_SB_EEES9_NS_10bfloat16_tESG_Li256ELb0ELb1ELb1ELb1EEENS1_19SingleTileSchedulerILb0ELb1ELb1ELi128EEEEEEEEEvNT_6ParamsE)
        .other          _ZN7cutlass13device_kernelIN5flash11enable_sm90INS1_16FlashAttnFwdSm90INS1_25CollectiveMainloopFwdSm90ILi2EN4cute5tupleIJNS5_1CILi1EEES8_S8_EEENS6_IJNS7_ILi128EEENS7_ILi160EEENS7_ILi192EEEEEELi128ENS_12float_e4m3_tEfNS_4arch4Sm90ELb0ELb0ELb0ELb0ELb1ELb0ELb0ELb1ELb1ELb1ELb1ELb0EEENS1_21CollectiveEpilogueFwdINS6_IJSA_SA_SB_EEES9_NS_10bfloat16_tESG_Li256ELb0ELb1ELb1ELb1EEENS1_19SingleTileSchedulerILb0ELb1ELb1ELi128EEEEEEEEEvNT_6ParamsE,@"STO_CUDA_ENTRY STV_DEFAULT"
_ZN7cutlass13device_kernelIN5flash11enable_sm90INS1_16FlashAttnFwdSm90INS1_25CollectiveMainloopFwdSm90ILi2EN4cute5tupleIJNS5_1CILi1EEES8_S8_EEENS6_IJNS7_ILi128EEENS7_ILi160EEENS7_ILi192EEEEEELi128ENS_12float_e4m3_tEfNS_4arch4Sm90ELb0ELb0ELb0ELb0ELb1ELb0ELb0ELb1ELb1ELb1ELb1ELb0EEENS1_21CollectiveEpilogueFwdINS6_IJSA_SA_SB_EEES9_NS_10bfloat16_tESG_Li256ELb0ELb1ELb1ELb1EEENS1_19SingleTileSchedulerILb0ELb1ELb1ELi128EEEEEEEEEvNT_6ParamsE:
[----:B------:R-:W0:Y:S02]  /*0000*/  LDC R1, c[0x0][0x28] ;  /* 0x00000a00ff017b82 */ /* 0x000e240000000800 */
[----:B0-----:R-:W-:Y:S01]  /*0010*/  VIADD R1, R1, 0xfffffff0 ;  /* 0xfffffff001017836 */ /* 0x001fe20000000000 */
[----:B------:R-:W0:Y:S01]  /*0020*/  S2R R31, SR_TID.X ;  /* 0x00000000001f7919 */ /* 0x000e220000002100 */
[----:B------:R-:W-:Y:S01]  /*0030*/  ELECT P0, URZ, PT ;  /* 0x00000000003f782f */ /* 0x000fe20003800000 */
[----:B------:R-:W-:Y:S01]  /*0040*/  UMOV UR4, 0x80 ;  /* 0x0000008000047882 */ /* 0x000fe20000000000 */
[----:B------:R-:W-:Y:S01]  /*0050*/  UMOV UR7, 0x100 ;  /* 0x0000010000077882 */ /* 0x000fe20000000000 */
[----:B0-----:R-:W-:-:S05]  /*0060*/  SHF.R.U32.HI R0, RZ, 0x5, R31 ;  /* 0x00000005ff007819 */ /* 0x001fca000001161f */
[----:B------:R-:W0:Y:S02]  /*0070*/  SHFL.IDX PT, R2, R0, RZ, 0x1f ;  /* 0x00001fff00027589 */ /* 0x000e2400000e0000 */
[C---:B0-----:R-:W-:Y:S02]  /*0080*/  ISETP.NE.OR P0, PT, R2.reuse, RZ, !P0 ;  /* 0x000000ff0200720c */ /* 0x041fe40004705670 */
[----:B------:R-:W-:Y:S02]  /*0090*/  ISETP.NE.AND P1, PT, R2, RZ, PT ;  /* 0x000000ff0200720c */ /* 0x000fe40003f25270 */
[----:B------:R-:W-:-:S05]  /*00a0*/  SHF.R.U32.HI R2, RZ, 0x7, R31 ;  /* 0x00000007ff027819 */ /* 0x000fca000001161f */
[----:B------:R0:W1:Y:S04]  /*00b0*/  SHFL.IDX PT, R4, R2, RZ, 0x1f ;  /* 0x00001fff02047589 */ /* 0x00006800000e0000 */
[----:B------:R-:W-:Y:S01]  /*00c0*/  VOTEU.ALL UP0, P0 ;  /* 0x00000000003f7886 */ /* 0x000fe20000000000 */
[----:B------:R-:W-:-:S04]  /*00d0*/  VOTEU.ALL UP1, P0 ;  /* 0x00000000003f7886 */ /* 0x000fc80000020000 */
[----:B------:R-:W2:Y:S01]  /*00e0*/  @!UP0 S2UR UR8, SR_CgaCtaId ;  /* 0x00000000000889c3 */ /* 0x000ea20000008800 */
[----:B------:R-:W-:Y:S01]  /*00f0*/  @!UP0 UMOV UR6, 0x400 ;  /* 0x0000040000068882 */ /* 0x000fe20000000000 */
[----:B------:R-:W-:-:S04]  /*0100*/  @!UP0 UIADD3 UR4, -UR4, 0x100000, URZ ;  /* 0x0010000004048890 */ /* 0x000fc8000fffe13f */
[----:B------:R-:W-:Y:S02]  /*0110*/  @!UP0 USHF.L.U32 UR5, UR4, 0xb, URZ ;  /* 0x0000000b04058899 */ /* 0x000fe4000800063f */
[----:B------:R-:W-:Y:S02]  /*0120*/  @!UP0 USHF.L.U32 UR4, UR4, 0x1, URZ ;  /* 0x0000000104048899 */ /* 0x000fe4000800063f */
[----:B--2---:R-:W-:Y:S02]  /*0130*/  @!UP0 ULEA UR8, UR8, UR6, 0x18 ;  /* 0x0000000608088291 */ /* 0x004fe4000f8ec03f */
[----:B------:R-:W-:-:S04]  /*0140*/  @!UP0 UIADD3 UR6, -UR7, 0x100000, URZ ;  /* 0x0010000007068890 */ /* 0x000fc8000fffe13f */
[----:B------:R-:W-:Y:S02]  /*0150*/  @!UP0 USHF.L.U32 UR7, UR6, 0xb, URZ ;  /* 0x0000000b06078899 */ /* 0x000fe4000800063f */
[----:B------:R-:W-:Y:S01]  /*0160*/  @!UP0 USHF.L.U32 UR6, UR6, 0x1, URZ ;  /* 0x0000000106068899 */ /* 0x000fe2000800063f */
[----:B------:R-:W-:-:S05]  /*0170*/  VOTEU.ALL UP0, P0 ;  /* 0x00000000003f7886 */ /* 0x000fca0000000000 */
[----:B------:R0:W2:Y:S06]  /*0180*/  @!UP0 SYNCS.EXCH.64 URZ, [UR8+0x29800], UR4 ;  /* 0x02980004083f85b2 */ /* 0x0000ac0008000100 */
[----:B------:R0:W3:Y:S02]  /*0190*/  @!UP1 SYNCS.EXCH.64 URZ, [UR8+0x29820], UR6 ;  /* 0x02982006083f95b2 */ /* 0x0000e40008000100 */
[----:B01----:R-:W-:Y:S05]  /*01a0*/  @P1 BRA `(.L_x_0) ;  /* 0x0000000000481947 */ /* 0x003fea0003800000 */
[----:B------:R-:W0:Y:S01]  /*01b0*/  S2UR UR5, SR_CgaCtaId ;  /* 0x00000000000579c3 */ /* 0x000e220000008800 */
[----:B------:R-:W-:Y:S01]  /*01c0*/  UMOV UR4, 0x400 ;  /* 0x0000040000047882 */ /* 0x000fe20000000000 */
[----:B------:R-:W-:Y:S01]  /*01d0*/  UMOV UR6, 0x80 ;  /* 0x0000008000067882 */ /* 0x000fe20000000000 */
[----:B------:R-:W-:Y:S01]  /*01e0*/  UMOV UR7, 0x100 ;  /* 0x0000010000077882 */ /* 0x000fe20000000000 */
[----:B------:R-:W-:Y:S01]  /*01f0*/  ELECT P0, URZ, PT ;  /* 0x00000000003f782f */ /* 0x000fe20003800000 */
[----:B0-----:R-:W-:Y:S02]  /*0200*/  ULEA UR8, UR5, UR4, 0x18 ;  /* 0x0000000405087291 */ /* 0x001fe4000f8ec03f */
[----:B------:R-:W-:-:S04]  /*0210*/  UIADD3 UR4, -UR6, 0x100000, URZ ;  /* 0x0010000006047890 */ /* 0x000fc8000fffe13f */
[----:B------:R-:W-:Y:S02]  /*0220*/  USHF.L.U32 UR5, UR4, 0xb, URZ ;  /* 0x0000000b04057899 */ /* 0x000fe4000800063f */
[----:B------:R-:W-:Y:S02]  /*0230*/  USHF.L.U32 UR4, UR4, 0x1, URZ ;  /* 0x0000000104047899 */ /* 0x000fe4000800063f */
[----:B------:R-:W-:-:S04]  /*0240*/  UIADD3 UR6, -UR7, 0x100000, URZ ;  /* 0x0010000007067890 */ /* 0x000fc8000fffe13f */
[----:B------:R-:W-:Y:S02]  /*0250*/  USHF.L.U32 UR7, UR6, 0xb, URZ ;  /* 0x0000000b06077899 */ /* 0x000fe4000800063f */
[----:B------:R-:W-:Y:S01]  /*0260*/  USHF.L.U32 UR6, UR6, 0x1, URZ ;  /* 0x0000000106067899 */ /* 0x000fe2000800063f */
[----:B------:R-:W0:Y:S03]  /*0270*/  FENCE.VIEW.ASYNC.S ;  /* 0x00000000000073c6 */ /* 0x000e260000000000 */
[----:B0-----:R0:W1:Y:S08]  /*0280*/  SYNCS.EXCH.64 URZ, [UR8+0x29830], UR4 ;  /* 0x02983004083f75b2 */ /* 0x0010700008000100 */
[----:B------:R0:W4:Y:S01]  /*0290*/  SYNCS.EXCH.64 URZ, [UR8+0x29840], UR6 ;  /* 0x02984006083f75b2 */ /* 0x0001220008000100 */
[----:B------:R0:W0:Y:S01]  /*02a0*/  SYNCS.EXCH.64 URZ, [UR8+0x29838], UR4 ;  /* 0x02983804083f75b2 */ /* 0x0000220008000100 */
[----:B------:R0:W0:Y:S01]  /*02b0*/  SYNCS.EXCH.64 URZ, [UR8+0x29848], UR6 ;  /* 0x02984806083f75b2 */ /* 0x0000220008000100 */
[----:B------:R-:W-:Y:S01]  /*02c0*/  NOP ;  /* 0x0000000000007918 */ /* 0x000fe20000000000 */
.L_x_0:
[----:B------:R-:W5:Y:S01]  /*02d0*/  SHFL.IDX PT, R3, R0, RZ, 0x1f ;  /* 0x00001fff00037589 */ /* 0x000f6200000e0000 */
[----:B------:R-:W-:Y:S01]  /*02e0*/  NOP ;  /* 0x0000000000007918 */ /* 0x000fe20000000000 */
[----:B-----5:R-:W-:-:S13]  /*02f0*/  ISETP.NE.AND P0, PT, R3, RZ, PT ;  /* 0x000000ff0300720c */ /* 0x020fda0003f05270 */
[----:B------:R-:W-:Y:S05]  /*0300*/  @P0 BRA `(.L_x_1) ;  /* 0x0000000000480947 */ /* 0x000fea0003800000 */
[----:B0-----:R-:W0:Y:S01]  /*0310*/  S2UR UR5, SR_CgaCtaId ;  /* 0x00000000000579c3 */ /* 0x001e220000008800 */
        /* <DEDUP_REMOVED lines=12> */
[----:B0-----:R0:W0:Y:S08]  /*03e0*/  SYNCS.EXCH.64 URZ, [UR8+0x29850], UR4 ;  /* 0x02985004083f75b2 */ /* 0x0010300008000100 */
[----:B------:R0:W0:Y:S01]  /*03f0*/  SYNCS.EXCH.64 URZ, [UR8+0x29860], UR6 ;  /* 0x02986006083f75b2 */ /* 0x0000220008000100 */
[----:B------:R0:W0:Y:S01]  /*0400*/  SYNCS.EXCH.64 URZ, [UR8+0x29858], UR4 ;  /* 0x02985804083f75b2 */ /* 0x0000220008000100 */
[----:B------:R0:W0:Y:S01]  /*0410*/  SYNCS.EXCH.64 URZ, [UR8+0x29868], UR6 ;  /* 0x02986806083f75b2 */ /* 0x0000220008000100 */
[----:B------:R-:W-:Y:S01]  /*0420*/  NOP ;  /* 0x0000000000007918 */ /* 0x000fe20000000000 */
.L_x_1:
[----:B------:R-:W5:Y:S01]  /*0430*/  SHFL.IDX PT, R3, R0, RZ, 0x1f ;  /* 0x00001fff00037589 */ /* 0x000f6200000e0000 */
[----:B------:R-:W-:Y:S01]  /*0440*/  NOP ;  /* 0x0000000000007918 */ /* 0x000fe20000000000 */
[----:B-----5:R-:W-:-:S13]  /*0450*/  ISETP.NE.AND P0, PT, R3, RZ, PT ;  /* 0x000000ff0300720c */ /* 0x020fda0003f05270 */
[----:B------:R-:W-:Y:S05]  /*0460*/  @P0 BRA `(.L_x_2) ;  /* 0x0000000000380947 */ /* 0x000fea0003800000 */
[----:B0-----:R-:W0:Y:S01]  /*0470*/  S2UR UR5, SR_CgaCtaId ;  /* 0x00000000000579c3 */ /* 0x001e220000008800 */
[----:B------:R-:W-:Y:S01]  /*0480*/  UMOV UR4, 0x400 ;  /* 0x0000040000047882 */ /* 0x000fe20000000000 */
[----:B------:R-:W-:Y:S01]  /*0490*/  UMOV UR7, 0x80 ;  /* 0x0000008000077882 */ /* 0x000fe20000000000 */
[----:B------:R-:W-:Y:S01]  /*04a0*/  ELECT P0, URZ, PT ;  /* 0x00000000003f782f */ /* 0x000fe20003800000 */
[----:B0-----:R-:W-:Y:S02]  /*04b0*/  ULEA UR6, UR5, UR4, 0x18 ;  /* 0x0000000405067291 */ /* 0x001fe4000f8ec03f */
[----:B------:R-:W-:-:S04]  /*04c0*/  UIADD3 UR4, -UR7, 0x100000, URZ ;  /* 0x0010000007047890 */ /* 0x000fc8000fffe13f */
[----:B------:R-:W-:Y:S02]  /*04d0*/  USHF.L.U32 UR5, UR4, 0xb, URZ ;  /* 0x0000000b04057899 */ /* 0x000fe4000800063f */
[----:B------:R-:W-:Y:S01]  /*04e0*/  USHF.L.U32 UR4, UR4, 0x1, URZ ;  /* 0x0000000104047899 */ /* 0x000fe2000800063f */
[----:B------:R-:W0:Y:S11]  /*04f0*/  FENCE.VIEW.ASYNC.S ;  /* 0x00000000000073c6 */ /* 0x000e360000000000 */
[----:B0-----:R0:W0:Y:S01]  /*0500*/  SYNCS.EXCH.64 URZ, [UR6+0x29870], UR4 ;  /* 0x02987004063f75b2 */ /* 0x0010220008000100 */
[----:B------:R0:W0:Y:S01]  /*0510*/  SYNCS.EXCH.64 URZ, [UR6+0x29880], UR4 ;  /* 0x02988004063f75b2 */ /* 0x0000220008000100 */
[----:B------:R0:W0:Y:S01]  /*0520*/  SYNCS.EXCH.64 URZ, [UR6+0x29878], UR4 ;  /* 0x02987804063f75b2 */ /* 0x0000220008000100 */
[----:B------:R0:W0:Y:S01]  /*0530*/  SYNCS.EXCH.64 URZ, [UR6+0x29888], UR4 ;  /* 0x02988804063f75b2 */ /* 0x0000220008000100 */
[----:B------:R-:W-:Y:S01]  /*0540*/  NOP ;  /* 0x0000000000007918 */ /* 0x000fe20000000000 */
.L_x_2:
        /* <DEDUP_REMOVED lines=22> */
.L_x_3:
[----:B------:R-:W5:Y:S01]  /*06b0*/  SHFL.IDX PT, R3, R0, RZ, 0x1f ;  /* 0x00001fff00037589 */ /* 0x000f6200000e0000 */
[----:B------:R-:W-:Y:S01]  /*06c0*/  R2UR UR9, R4 ;  /* 0x00000000040972ca */ /* 0x000fe200000e0000 */
        /* <DEDUP_REMOVED lines=21> */
.L_x_4:
[----:B------:R-:W-:Y:S01]  /*0820*/  UISETP.NE.AND UP0, UPT, UR9, URZ, UPT ;  /* 0x0000003f0900728c */ /* 0x000fe2000bf05270 */
[----:B------:R-:W-:Y:S01]  /*0830*/  NOP ;  /* 0x0000000000007918 */ /* 0x000fe20000000000 */
[----:B------:R-:W-:Y:S01]  /*0840*/  UMOV UR48, 0x1 ;  /* 0x0000000100307882 */ /* 0x000fe20000000000 */
[----:B------:R-:W-:Y:S01]  /*0850*/  ULDC.64 UR56, c[0x0][0x208] ;  /* 0x0000820000387ab9 */ /* 0x000fe20000000a00 */
[----:B------:R-:W-:Y:S01]  /*0860*/  USEL UR48, UR48, 0x2, !UP0 ;  /* 0x0000000230307887 */ /* 0x000fe2000c000000 */
[----:B------:R-:W-:Y:S01]  /*0870*/  BSSY B6, `(.L_x_5) ;  /* 0x0000ea9000067945 */ /* 0x000fe20003800000 */
[----:B01234-:R-:W-:Y:S01]  /*0880*/  BAR.SYNC.DEFER_BLOCKING 0x0 ;  /* 0x0000000000007b1d */ /* 0x01ffe20000010000 */
[----:B------:R-:W-:-:S13]  /*0890*/  PLOP3.LUT P0, PT, PT, PT, UP0, 0x80, 0x0 ;  /* 0x000000000000781c */ /* 0x000fda0003f0f008 */
[----:B------:R-:W-:Y:S05]  /*08a0*/  @!P0 BRA `(.L_x_6) ;  /* 0x0000009c00c08947 */ /* 0x000fea0003800000 */
.L_x_7:
[----:B------:R-:W-:-:S08]  /*08b0*/  NOP ;  /* 0x0000000000007918 */ /* 0x000fd00000000000 */
[----:B------:R-:W0:Y:S02]  /*08c0*/  USETMAXREG.TRY_ALLOC.CTAPOOL UP0, 0xe8 ;  /* 0x000000e8000079c8 */ /* 0x000e240008000600 */
[----:B0-----:R-:W-:-:S13]  /*08d0*/  PLOP3.LUT P0, PT, PT, PT, UP0, 0x80, 0x0 ;  /* 0x000000000000781c */ /* 0x001fda0003f0f008 */
[----:B------:R-:W-:Y:S05]  /*08e0*/  @!P0 BRA `(.L_x_7) ;  /* 0xfffffffc00f08947 */ /* 0x000fea000383ffff */
[----:B------:R-:W0:Y:S01]  /*08f0*/  S2UR UR6, SR_CTAID.Y ;  /* 0x00000000000679c3 */ /* 0x000e220000002600 */
[----:B------:R-:W-:Y:S01]  /*0900*/  LOP3.LUT R0, R31, 0xffffff80, RZ, 0xc0, !PT ;  /* 0xffffff801f007812 */ /* 0x000fe200078ec0ff */
[----:B------:R-:W-:Y:S02]  /*0910*/  ULDC UR8, c[0x0][0xc50] ;  /* 0x0003140000087ab9 */ /* 0x000fe40000000800 */
[----:B------:R-:W-:-:S04]  /*0920*/  UISETP.NE.AND UP0, UPT, UR8, 0x1, UPT ;  /* 0x000000010800788c */ /* 0x000fc8000bf05270 */
[----:B------:R-:W-:Y:S08]  /*0930*/  BAR.ARV 0x8, 0x180 ;  /* 0x0206000000007b1d */ /* 0x000ff00000002000 */
[----:B------:R-:W1:Y:S01]  /*0940*/  S2UR UR49, SR_CTAID.Z ;  /* 0x00000000003179c3 */ /* 0x000e620000002700 */
[----:B------:R-:W-:Y:S01]  /*0950*/  ISETP.NE.AND P0, PT, R0, 0x80, PT ;  /* 0x000000800000780c */ /* 0x000fe20003f05270 */
[----:B------:R-:W-:Y:S01]  /*0960*/  @UP0 ULDC UR4, c[0x0][0xc54] ;  /* 0x0003150000040ab9 */ /* 0x000fe20000000800 */
[----:B------:R-:W-:Y:S01]  /*0970*/  @UP0 ULDC UR7, c[0x0][0xc58] ;  /* 0x0003160000070ab9 */ /* 0x000fe20000000800 */
[----:B0-----:R-:W-:-:S10]  /*0980*/  UIMAD.WIDE.U32 UR4, UR6, UR4, URZ ;  /* 0x00000004060472a5 */ /* 0x001fd4000f8e003f */
[----:B------:R-:W-:Y:S06]  /*0990*/  @!P0 BAR.ARV 0x9, 0x100 ;  /* 0x0244000000008b1d */ /* 0x000fec0000002000 */
[----:B------:R-:W-:Y:S01]  /*09a0*/  UMOV UR51, UR6 ;  /* 0x0000000600337c82 */ /* 0x000fe20008000000 */
[----:B------:R-:W-:Y:S01]  /*09b0*/  @UP0 USHF.R.U32.HI UR51, URZ, UR7, UR5 ;  /* 0x000000073f330299 */ /* 0x000fe20008011605 */
[----:B-1----:R-:W-:-:S03]  /*09c0*/  ISETP.LE.AND P0, PT, RZ, UR49, PT ;  /* 0x00000031ff007c0c */ /* 0x002fc6000bf03270 */
[----:B------:R-:W-:-:S04]  /*09d0*/  UIADD3 UR4, -UR51, URZ, URZ ;  /* 0x0000003f33047290 */ /* 0x000fc8000fffe13f */
[----:B------:R-:W-:-:S06]  /*09e0*/  UIMAD UR8, UR8, UR4, UR6 ;  /* 0x00000004080872a4 */ /* 0x000fcc000f8e0206 */
[----:B------:R-:W-:Y:S06]  /*09f0*/  @!P0 BRA `(.L_x_8) ;  /* 0x000000e800408947 */ /* 0x000fec0003800000 */
[----:B------:R-:W-:Y:S01]  /*0a00*/  ULDC.64 UR4, c[0x0][0x990] ;  /* 0x0002640000047ab9 */ /* 0x000fe20000000a00 */
[----:B------:R-:W-:Y:S01]  /*0a10*/  ULDC.64 UR6, c[0x0][0x998] ;  /* 0x0002660000067ab9 */ /* 0x000fe20000000a00 */
[----:B------:R-:W-:Y:S01]  /*0a20*/  UISETP.NE.U32.AND UP0, UPT, UR4, URZ, UPT ;  /* 0x0000003f0400728c */ /* 0x000fe2000bf05070 */
[----:B------:R-:W-:Y:S01]  /*0a30*/  IMAD.MOV.U32 R0, RZ, RZ, 0x3f800000 ;  /* 0x3f800000ff007424 */ /* 0x000fe200078e00ff */
[----:B------:R-:W-:Y:S01]  /*0a40*/  UISETP.NE.U32.AND UP1, UPT, UR6, URZ, UPT ;  /* 0x0000003f0600728c */ /* 0x000fe2000bf25070 */
[----:B------:R-:W-:Y:S01]  /*0a50*/  IMAD.MOV.U32 R3, RZ, RZ, 0x3f800000 ;  /* 0x3f800000ff037424 */ /* 0x000fe200078e00ff */
[----:B------:R-:W-:Y:S02]  /*0a60*/  UISETP.NE.AND.EX UP0, UPT, UR5, URZ, UPT, UP0 ;  /* 0x0000003f0500728c */ /* 0x000fe4000bf05300 */
[----:B------:R-:W-:Y:S02]  /*0a70*/  UISETP.NE.AND.EX UP1, UPT, UR7, URZ, UPT, UP1 ;  /* 0x0000003f0700728c */ /* 0x000fe4000bf25310 */
[----:B------:R-:W-:-:S02]  /*0a80*/  USHF.R.S32.HI UR39, URZ, 0x1f, UR49 ;  /* 0x0000001f3f277899 */ /* 0x000fc40008011431 */
[----:B------:R-:W-:Y:S01]  /*0a90*/  PLOP3.LUT P0, PT, PT, PT, UP0, 0x80, 0x0 ;  /* 0x000000000000781c */ /* 0x000fe20003f0f008 */
[----:B------:R-:W-:Y:S01]  /*0aa0*/  ULDC UR55, c[0x0][0x424] ;  /* 0x0001090000377ab9 */ /* 0x000fe20000000800 */
[----:B------:R-:W-:-:S03]  /*0ab0*/  PLOP3.LUT P1, PT, PT, PT, UP1, 0x80, 0x0 ;  /* 0x000000000000781c */ /* 0x000fc60003f2f018 */
[----:B------:R-:W-:Y:S02]  /*0ac0*/  @UP0 ULDC.64 UR12, c[0x0][0x9a8] ;  /* 0x00026a00000c0ab9 */ /* 0x000fe40000000a00 */
[----:B------:R-:W-:Y:S01]  /*0ad0*/  @UP1 ULDC.64 UR16, c[0x0][0x9b8] ;  /* 0x00026e0000101ab9 */ /* 0x000fe20000000a00 */
[----:B------:R-:W-:Y:S02]  /*0ae0*/  @UP0 UIMAD UR9, UR39, UR12, URZ ;  /* 0x0000000c270902a4 */ /* 0x000fe4000f8e023f */
[----:B------:R-:W-:Y:S02]  /*0af0*/  @UP1 UIMAD UR15, UR39, UR16, URZ ;  /* 0x00000010270f12a4 */ /* 0x000fe4000f8e023f */
[----:B------:R-:W-:Y:S02]  /*0b00*/  @UP0 UIMAD UR14, UR49, UR13, UR9 ;  /* 0x0000000d310e02a4 */ /* 0x000fe4000f8e0209 */
[----:B------:R-:W-:Y:S02]  /*0b10*/  @UP0 UIMAD.WIDE.U32 UR10, UR49, UR12, URZ ;  /* 0x0000000c310a02a5 */ /* 0x000fe4000f8e003f */
[----:B------:R-:W-:-:S02]  /*0b20*/  @UP0 USHF.R.S32.HI UR9, URZ, 0x1f, UR51 ;  /* 0x0000001f3f090899 */ /* 0x000fc40008011433 */
[----:B------:R-:W-:Y:S02]  /*0b30*/  @UP1 UIMAD.WIDE.U32 UR12, UR49, UR16, URZ ;  /* 0x00000010310c12a5 */ /* 0x000fe4000f8e003f */
[----:B------:R-:W-:Y:S02]  /*0b40*/  @UP1 UIMAD UR15, UR49, UR17, UR15 ;  /* 0x00000011310f12a4 */ /* 0x000fe4000f8e020f */
[----:B------:R-:W-:Y:S01]  /*0b50*/  @UP1 USHF.R.S32.HI UR20, URZ, 0x1f, UR51 ;  /* 0x0000001f3f141899 */ /* 0x000fe20008011433 */
[----:B------:R-:W-:Y:S01]  /*0b60*/  @UP0 ULDC.64 UR16, c[0x0][0x9b0] ;  /* 0x00026c0000100ab9 */ /* 0x000fe20000000a00 */
[----:B------:R-:W-:Y:S01]  /*0b70*/  @UP1 ULDC.64 UR18, c[0x0][0x9c0] ;  /* 0x0002700000121ab9 */ /* 0x000fe20000000a00 */
[----:B------:R-:W-:Y:S02]  /*0b80*/  @UP0 UIMAD UR9, UR9, UR16, URZ ;  /* 0x00000010090902a4 */ /* 0x000fe4000f8e023f */
[----:B------:R-:W-:Y:S02]  /*0b90*/  @UP0 UIADD3 UR11, UR11, UR14, URZ ;  /* 0x0000000e0b0b0290 */ /* 0x000fe4000fffe03f */
[----:B------:R-:W-:-:S02]  /*0ba0*/  @UP1 UIMAD UR14, UR20, UR18, URZ ;  /* 0x00000012140e12a4 */ /* 0x000fc4000f8e023f */
[----:B------:R-:W-:Y:S02]  /*0bb0*/  @UP1 UIADD3 UR13, UR13, UR15, URZ ;  /* 0x0000000f0d0d1290 */ /* 0x000fe4000fffe03f */
[----:B------:R-:W-:Y:S02]  /*0bc0*/  @UP0 UIMAD UR9, UR51, UR17, UR9 ;  /* 0x00000011330902a4 */ /* 0x000fe4000f8e0209 */
[----:B------:R-:W-:Y:S02]  /*0bd0*/  @UP0 UIMAD.WIDE.U32 UR10, UR51, UR16, UR10 ;  /* 0x00000010330a02a5 */ /* 0x000fe4000f8e000a */
[----:B------:R-:W-:Y:S02]  /*0be0*/  @UP1 UIMAD UR14, UR51, UR19, UR14 ;  /* 0x00000013330e12a4 */ /* 0x000fe4000f8e020e */
[----:B------:R-:W-:Y:S02]  /*0bf0*/  @UP1 UIMAD.WIDE.U32 UR12, UR51, UR18, UR12 ;  /* 0x00000012330c12a5 */ /* 0x000fe4000f8e000c */
[----:B------:R-:W-:-:S02]  /*0c00*/  @UP0 UIADD3 UR11, UR11, UR9, URZ ;  /* 0x000000090b0b0290 */ /* 0x000fc4000fffe03f */
[----:B------:R-:W-:Y:S02]  /*0c10*/  @UP1 UIADD3 UR9, UR13, UR14, URZ ;  /* 0x0000000e0d091290 */ /* 0x000fe4000fffe03f */
[----:B------:R-:W-:Y:S02]  /*0c20*/  @UP1 ULEA UR6, UP3, UR12, UR6, 0x2 ;  /* 0x000000060c061291 */ /* 0x000fe4000f86103f */
[----:B------:R-:W-:Y:S02]  /*0c30*/  @UP0 ULEA UR4, UP2, UR10, UR4, 0x2 ;  /* 0x000000040a040291 */ /* 0x000fe4000f84103f */
[----:B------:R-:W-:Y:S02]  /*0c40*/  @UP1 ULEA.HI.X UR7, UR12, UR7, UR9, 0x2, UP3 ;  /* 0x000000070c071291 */ /* 0x000fe400098f1409 */
[----:B------:R-:W-:Y:S01]  /*0c50*/  IMAD.U32 R6, RZ, RZ, UR6 ;  /* 0x00000006ff067e24 */ /* 0x000fe2000f8e00ff */
[----:B------:R-:W-:Y:S01]  /*0c60*/  @UP0 ULEA.HI.X UR5, UR10, UR5, UR11, 0x2, UP2 ;  /* 0x000000050a050291 */ /* 0x000fe200090f140b */
[----:B------:R-:W-:-:S02]  /*0c70*/  IMAD.U32 R4, RZ, RZ, UR4 ;  /* 0x00000004ff047e24 */ /* 0x000fc4000f8e00ff */
[----:B------:R-:W-:-:S03]  /*0c80*/  IMAD.U32 R7, RZ, RZ, UR7 ;  /* 0x00000007ff077e24 */ /* 0x000fc6000f8e00ff */
[----:B------:R-:W-:Y:S01]  /*0c90*/  IMAD.U32 R5, RZ, RZ, UR5 ;  /* 0x00000005ff057e24 */ /* 0x000fe2000f8e00ff */
[----:B------:R-:W-:Y:S01]  /*0ca0*/  ULDC.64 UR4, c[0x0][0x418] ;  /* 0x0001060000047ab9 */ /* 0x000fe20000000a00 */
[----:B------:R0:W5:Y:S01]  /*0cb0*/  @P1 LDG.E R0, desc[UR56][R6.64] ;  /* 0x0000003806001981 */ /* 0x000162000c1e1900 */
[----:B------:R-:W-:-:S03]  /*0cc0*/  UISETP.NE.U32.AND UP0, UPT, UR4, URZ, UPT ;  /* 0x0000003f0400728c */ /* 0x000fc6000bf05070 */
[----:B------:R-:W-:Y:S01]  /*0cd0*/  ULDC UR4, c[0x0][0x2f0] ;  /* 0x0000bc0000047ab9 */ /* 0x000fe20000000800 */
[----:B------:R-:W-:Y:S01]  /*0ce0*/  UISETP.NE.AND.EX UP0, UPT, UR5, URZ, UPT, UP0 ;  /* 0x0000003f0500728c */ /* 0x000fe2000bf05300 */
[----:B------:R0:W5:Y:S03]  /*0cf0*/  @P0 LDG.E R3, desc[UR56][R4.64] ;  /* 0x0000003804030981 */ /* 0x000166000c1e1900 */
[----:B------:R-:W-:-:S04]  /*0d00*/  USEL UR55, UR55, 0x1, UP0 ;  /* 0x0000000137377887 */ /* 0x000fc80008000000 */
[----:B------:R-:W-:-:S04]  /*0d10*/  UIMAD UR55, UR55, UR4, URZ ;  /* 0x00000004373772a4 */ /* 0x000fc8000f8e023f */
[----:B------:R-:W-:Y:S02]  /*0d20*/  UISETP.GE.AND UP0, UPT, UR55, 0x1, UPT ;  /* 0x000000013700788c */ /* 0x000fe4000bf06270 */
[----:B------:R-:W-:-:S04]  /*0d30*/  UIADD3 UR4, UR55, 0x9f, URZ ;  /* 0x0000009f37047890 */ /* 0x000fc8000fffe03f */
[----:B------:R-:W-:Y:S01]  /*0d40*/  PLOP3.LUT P0, PT, PT, PT, UP0, 0x80, 0x0 ;  /* 0x000000000000781c */ /* 0x000fe20003f0f008 */
[----:B------:R-:W-:-:S04]  /*0d50*/  UIMAD.WIDE UR4, UR4, 0x66666667, URZ ;  /* 0x66666667040478a5 */ /* 0x000fc8000f8e023f */
[----:B------:R-:W-:Y:S02]  /*0d60*/  USHF.R.U32.HI UR6, URZ, 0x1f, UR5 ;  /* 0x0000001f3f067899 */ /* 0x000fe40008011605 */
[----:B------:R-:W-:Y:S01]  /*0d70*/  ULOP3.LUT UR38, UR8, 0xffff, URZ, 0xc0, !UPT ;  /* 0x0000ffff08267892 */ /* 0x000fe2000f8ec03f */
[----:B------:R-:W-:Y:S01]  /*0d80*/  UMOV UR4, URZ ;  /* 0x0000003f00047c82 */ /* 0x000fe20008000000 */
[----:B------:R-:W-:-:S04]  /*0d90*/  ULEA.HI.SX32 UR6, UR5, UR6, 0x1a ;  /* 0x0000000605067291 */ /* 0x000fc8000f8fd23f */
[----:B0-----:R-:W-:Y:S08]  /*0da0*/  @!P0 BRA `(.L_x_9) ;  /* 0x0000000000908947 */ /* 0x001ff00003800000 */
[----:B------:R-:W-:Y:S01]  /*0db0*/  USHF.R.U32.HI UR8, URZ, 0x10, UR8 ;  /* 0x000000103f087899 */ /* 0x000fe20008011608 */
[----:B------:R-:W-:-:S03]  /*0dc0*/  UMOV UR4, URZ ;  /* 0x0000003f00047c82 */ /* 0x000fc60008000000 */
[----:B------:R-:W-:-:S11]  /*0dd0*/  UISETP.NE.AND UP0, UPT, UR8, URZ, UPT ;  /* 0x0000003f0800728c */ /* 0x000fd6000bf05270 */
[----:B------:R-:W-:Y:S02]  /*0de0*/  @!UP0 ULDC UR8, c[0x0][0x9f0] ;  /* 0x00027c0000088ab9 */ /* 0x000fe40000000800 */
[----:B------:R-:W-:Y:S01]  /*0df0*/  IMAD.U32 R6, RZ, RZ, UR8 ;  /* 0x00000008ff067e24 */ /* 0x000fe2000f8e00ff */
[----:B------:R-:W-:-:S04]  /*0e00*/  UIADD3 UR7, UR6, -0x1, UR8 ;  /* 0xffffffff06077890 */ /* 0x000fc8000fffe008 */
[-C--:B------:R-:W-:Y:S02]  /*0e10*/  IABS R4, R6.reuse ;  /* 0x0000000600047213 */ /* 0x080fe40000000000 */
[----:B------:R-:W-:Y:S01]  /*0e20*/  IMAD.U32 R7, RZ, RZ, UR7 ;  /* 0x00000007ff077e24 */ /* 0x000fe2000f8e00ff */
[----:B------:R-:W-:Y:S01]  /*0e30*/  IABS R8, R6 ;  /* 0x0000000600087213 */ /* 0x000fe20000000000 */
[----:B------:R-:W-:Y:S01]  /*0e40*/  ULOP3.LUT UR7, UR7, UR8, URZ, 0x3c, !UPT ;  /* 0x0000000807077292 */ /* 0x000fe2000f8e3c3f */
[----:B------:R-:W-:Y:S02]  /*0e50*/  R2UR UR11, R4 ;  /* 0x00000000040b72ca */ /* 0x000fe400000e0000 */
[----:B------:R-:W-:-:S05]  /*0e60*/  IABS R7, R7 ;  /* 0x0000000700077213 */ /* 0x000fca0000000000 */
[----:B------:R-:W-:-:S05]  /*0e70*/  IMAD.MOV.U32 R6, RZ, RZ, R7 ;  /* 0x000000ffff067224 */ /* 0x000fca00078e0007 */
[----:B------:R-:W-:Y:S01]  /*0e80*/  R2UR UR10, R6 ;  /* 0x00000000060a72ca */ /* 0x000fe200000e0000 */
[----:B------:R-:W0:Y:S08]  /*0e90*/  I2F.RP R4, UR11 ;  /* 0x0000000b00047d06 */ /* 0x000e300008209400 */
[----:B0-----:R-:W0:Y:S02]  /*0ea0*/  MUFU.RCP R4, R4 ;  /* 0x0000000400047308 */ /* 0x001e240000001000 */
[----:B0-----:R-:W-:-:S02]  /*0eb0*/  VIADD R5, R4, 0xffffffe ;  /* 0x0ffffffe04057836 */ /* 0x001fc40000000000 */
[----:B------:R-:W-:-:S04]  /*0ec0*/  IMAD.MOV R4, RZ, RZ, -R8 ;  /* 0x000000ffff047224 */ /* 0x000fc800078e0a08 */
[----:B------:R-:W0:Y:S02]  /*0ed0*/  F2I.FTZ.U32.TRUNC.NTZ R5, R5 ;  /* 0x0000000500057305 */ /* 0x000e24000021f000 */
[----:B0-----:R-:W-:-:S13]  /*0ee0*/  R2UR UR5, R5 ;  /* 0x00000000050572ca */ /* 0x001fda00000e0000 */
[----:B------:R-:W-:-:S04]  /*0ef0*/  UIADD3 UR9, URZ, -UR5, URZ ;  /* 0x800000053f097290 */ /* 0x000fc8000fffe03f */
[----:B------:R-:W-:-:S04]  /*0f00*/  UIMAD UR9, UR9, UR11, URZ ;  /* 0x0000000b090972a4 */ /* 0x000fc8000f8e023f */
[----:B------:R-:W-:-:S03]  /*0f10*/  UIMAD.WIDE.U32 UR4, UR5, UR9, UR4 ;  /* 0x00000009050472a5 */ /* 0x000fc6000f8e0004 */
[----:B------:R-:W-:Y:S01]  /*0f20*/  R2UR UR9, R4 ;  /* 0x00000000040972ca */ /* 0x000fe200000e0000 */
[----:B------:R-:W-:-:S12]  /*0f30*/  UIMAD.WIDE.U32 UR4, UR5, UR10, URZ ;  /* 0x0000000a050472a5 */ /* 0x000fd8000f8e003f */
[----:B------:R-:W-:-:S04]  /*0f40*/  UIMAD UR4, UR5, UR9, UR10 ;  /* 0x00000009050472a4 */ /* 0x000fc8000f8e020a */
[----:B------:R-:W-:-:S11]  /*0f50*/  UISETP.GT.U32.AND UP1, UPT, UR11, UR4, UPT ;  /* 0x000000040b00728c */ /* 0x000fd6000bf24070 */
[----:B------:R-:W-:Y:S02]  /*0f60*/  @!UP1 UIADD3 UR4, UR4, -UR11, URZ ;  /* 0x8000000b04049290 */ /* 0x000fe4000fffe03f */
[----:B------:R-:W-:Y:S02]  /*0f70*/  @!UP1 UIADD3 UR5, UR5, 0x1, URZ ;  /* 0x0000000105059890 */ /* 0x000fe4000fffe03f */
[----:B------:R-:W-:Y:S02]  /*0f80*/  UISETP.GE.U32.AND UP0, UPT, UR4, UR11, UPT ;  /* 0x0000000b0400728c */ /* 0x000fe4000bf06070 */
[----:B------:R-:W-:-:S09]  /*0f90*/  UISETP.GE.AND UP1, UPT, UR7, URZ, UPT ;  /* 0x0000003f0700728c */ /* 0x000fd2000bf26270 */
[----:B------:R-:W-:Y:S02]  /*0fa0*/  @UP0 UIADD3 UR5, UR5, 0x1, URZ ;  /* 0x0000000105050890 */ /* 0x000fe4000fffe03f */
[----:B------:R-:W-:-:S05]  /*0fb0*/  UISETP.NE.AND UP0, UPT, UR8, URZ, UPT ;  /* 0x0000003f0800728c */ /* 0x000fca000bf05270 */
[----:B------:R-:W-:Y:S02]  /*0fc0*/  UMOV UR4, UR5 ;  /* 0x0000000500047c82 */ /* 0x000fe40008000000 */
[----:B------:R-:W-:-:S04]  /*0fd0*/  @!UP1 UIADD3 UR4, -UR4, URZ, URZ ;  /* 0x0000003f04049290 */ /* 0x000fc8000fffe13f */
[----:B------:R-:W-:-:S12]  /*0fe0*/  @!UP0 ULOP3.LUT UR4, URZ, UR8, URZ, 0x33, !UPT ;  /* 0x000000083f048292 */ /* 0x000fd8000f8e333f */
.L_x_9:
[----:B------:R-:W-:Y:S01]  /*0ff0*/  UIMAD UR38, UR38, UR4, URZ ;  /* 0x00000004262672a4 */ /* 0x000fe2000f8e023f */
[----:B------:R-:W-:Y:S02]  /*1000*/  IMAD.U32 R4, RZ, RZ, UR6 ;  /* 0x00000006ff047e24 */ /* 0x000fe4000f8e00ff */
[----:B-----5:R-:W-:Y:S01]  /*1010*/  FMUL.FTZ R0, R3, R0 ;  /* 0x0000000003007220 */ /* 0x020fe20000410000 */
[----:B------:R-:W-:Y:S01]  /*1020*/  IMAD.U32 R5, RZ, RZ, UR4 ;  /* 0x00000004ff057e24 */ /* 0x000fe2000f8e00ff */
[----:B------:R-:W-:Y:S01]  /*1030*/  ULDC UR4, c[0x0][0x988] ;  /* 0x0002620000047ab9 */ /* 0x000fe20000000800 */
[----:B------:R-:W-:Y:S02]  /*1040*/  VIADD R16, R31, 0xffffff80 ;  /* 0xffffff801f107836 */ /* 0x000fe40000000000 */
[----:B------:R-:W-:Y:S01]  /*1050*/  FMUL.FTZ R0, R0, UR4 ;  /* 0x0000000400007c20 */ /* 0x000fe20008410000 */
[----:B------:R-:W-:Y:S01]  /*1060*/  PLOP3.LUT P0, PT, PT, PT, PT, 0x80, 0x0 ;  /* 0x000000000000781c */ /* 0x000fe20003f0f070 */
[----:B------:R-:W-:Y:S01]  /*1070*/  IMAD.MOV.U32 R3, RZ, RZ, RZ ;  /* 0x000000ffff037224 */ /* 0x000fe200078e00ff */
[----:B------:R-:W-:-:S02]  /*1080*/  VIADDMNMX R4, R5, UR38, R4, PT ;  /* 0x0000002605047c46 */ /* 0x000fc4000b800104 */
[----:B------:R-:W-:Y:S02]  /*1090*/  CS2R R30, SRZ ;  /* 0x00000000001e7805 */ /* 0x000fe4000001ff00 */
[----:B------:R-:W-:Y:S01]  /*10a0*/  R2UR UR37, R0 ;  /* 0x00000000002572ca */ /* 0x000fe200000e0000 */
[----:B------:R-:W-:Y:S01]  /*10b0*/  IMAD.MOV.U32 R0, RZ, RZ, RZ ;  /* 0x000000ffff007224 */ /* 0x000fe200078e00ff */
[----:B------:R-:W-:Y:S02]  /*10c0*/  R2UR UR54, R4 ;  /* 0x00000000043672ca */ /* 0x000fe400000e0000 */
[----:B------:R-:W-:Y:S02]  /*10d0*/  CS2R R4, SRZ ;  /* 0x0000000000047805 */ /* 0x000fe4000001ff00 */
[----:B------:R-:W-:Y:S02]  /*10e0*/  CS2R R26, SRZ ;  /* 0x00000000001a7805 */ /* 0x000fe4000001ff00 */
[----:B------:R-:W-:Y:S01]  /*10f0*/  CS2R R8, SRZ ;  /* 0x0000000000087805 */ /* 0x000fe2000001ff00 */
[----:B------:R-:W-:Y:S01]  /*1100*/  IMAD.MOV.U32 R36, RZ, RZ, RZ ;  /* 0x000000ffff247224 */ /* 0x000fe200078e00ff */
[----:B------:R-:W-:-:S02]  /*1110*/  CS2R R10, SRZ ;  /* 0x00000000000a7805 */ /* 0x000fc4000001ff00 */
[----:B------:R-:W-:Y:S02]  /*1120*/  CS2R R38, SRZ ;  /* 0x0000000000267805 */ /* 0x000fe4000001ff00 */
[----:B------:R-:W-:Y:S01]  /*1130*/  CS2R R34, SRZ ;  /* 0x0000000000227805 */ /* 0x000fe2000001ff00 */
[----:B------:R-:W-:Y:S01]  /*1140*/  IMAD.MOV.U32 R33, RZ, RZ, RZ ;  /* 0x000000ffff217224 */ /* 0x000fe200078e00ff */
[----:B------:R-:W-:Y:S02]  /*1150*/  MOV R44, RZ ;  /* 0x000000ff002c7202 */ /* 0x000fe40000000f00 */
[----:B------:R-:W-:Y:S02]  /*1160*/  CS2R R12, SRZ ;  /* 0x00000000000c7805 */ /* 0x000fe4000001ff00 */
[----:B------:R-:W-:Y:S02]  /*1170*/  CS2R R46, SRZ ;  /* 0x00000000002e7805 */ /* 0x000fe4000001ff00 */
[----:B------:R-:W-:Y:S01]  /*1180*/  CS2R R42, SRZ ;  /* 0x00000000002a7805 */ /* 0x000fe2000001ff00 */
[----:B------:R-:W-:Y:S01]  /*1190*/  UISETP.GT.AND UP0, UPT, UR54, UR38, UPT ;  /* 0x000000263600728c */ /* 0x000fe2000bf04270 */
[----:B------:R-:W-:Y:S01]  /*11a0*/  IMAD.MOV.U32 R41, RZ, RZ, RZ ;  /* 0x000000ffff297224 */ /* 0x000fe200078e00ff */
[----:B------:R-:W-:Y:S01]  /*11b0*/  CS2R R14, SRZ ;  /* 0x00000000000e7805 */ /* 0x000fe2000001ff00 */
[----:B------:R-:W-:Y:S01]  /*11c0*/  IMAD.MOV.U32 R52, RZ, RZ, RZ ;  /* 0x000000ffff347224 */ /* 0x000fe200078e00ff */
[----:B------:R-:W-:-:S02]  /*11d0*/  CS2R R54, SRZ ;  /* 0x0000000000367805 */ /* 0x000fc4000001ff00 */
[----:B------:R-:W-:Y:S02]  /*11e0*/  CS2R R50, SRZ ;  /* 0x0000000000327805 */ /* 0x000fe4000001ff00 */
[----:B------:R-:W-:Y:S01]  /*11f0*/  PLOP3.LUT P1, PT, PT, PT, UP0, 0x80, 0x0 ;  /* 0x000000000000781c */ /* 0x000fe20003f2f008 */
[----:B------:R-:W-:Y:S01]  /*1200*/  IMAD.MOV.U32 R49, RZ, RZ, RZ ;  /* 0x000000ffff317224 */ /* 0x000fe200078e00ff */
[----:B------:R-:W-:Y:S01]  /*1210*/  CS2R R62, SRZ ;  /* 0x00000000003e7805 */ /* 0x000fe2000001ff00 */
[----:B------:R-:W-:Y:S01]  /*1220*/  IMAD.MOV.U32 R60, RZ, RZ, RZ ;  /* 0x000000ffff3c7224 */ /* 0x000fe200078e00ff */
[----:B------:R-:W-:Y:S01]  /*1230*/  CS2R R58, SRZ ;  /* 0x00000000003a7805 */ /* 0x000fe2000001ff00 */
[----:B------:R-:W-:Y:S01]  /*1240*/  IMAD.MOV.U32 R17, RZ, RZ, RZ ;  /* 0x000000ffff117224 */ /* 0x000fe200078e00ff */
[----:B------:R-:W-:Y:S01]  /*1250*/  CS2R R18, SRZ ;  /* 0x0000000000127805 */ /* 0x000fe2000001ff00 */
[----:B------:R-:W-:Y:S01]  /*1260*/  IMAD.MOV.U32 R68, RZ, RZ, RZ ;  /* 0x000000ffff447224 */ /* 0x000fe200078e00ff */
[----:B------:R-:W-:-:S02]  /*1270*/  CS2R R20, SRZ ;  /* 0x0000000000147805 */ /* 0x000fc4000001ff00 */
[----:B------:R-:W-:Y:S02]  /*1280*/  CS2R R70, SRZ ;  /* 0x0000000000467805 */ /* 0x000fe4000001ff00 */
[----:B------:R-:W-:Y:S01]  /*1290*/  CS2R R66, SRZ ;  /* 0x0000000000427805 */ /* 0x000fe2000001ff00 */
[----:B------:R-:W-:Y:S01]  /*12a0*/  IMAD.MOV.U32 R65, RZ, RZ, RZ ;  /* 0x000000ffff417224 */ /* 0x000fe200078e00ff */
[----:B------:R-:W-:Y:S01]  /*12b0*/  CS2R R22, SRZ ;  /* 0x0000000000167805 */ /* 0x000fe2000001ff00 */
[----:B------:R-:W-:Y:S01]  /*12c0*/  IMAD.MOV.U32 R76, RZ, RZ, RZ ;  /* 0x000000ffff4c7224 */ /* 0x000fe200078e00ff */
[----:B------:R-:W-:Y:S02]  /*12d0*/  CS2R R78, SRZ ;  /* 0x00000000004e7805 */ /* 0x000fe4000001ff00 */
[----:B------:R-:W-:Y:S01]  /*12e0*/  CS2R R74, SRZ ;  /* 0x00000000004a7805 */ /* 0x000fe2000001ff00 */
[----:B------:R-:W-:Y:S01]  /*12f0*/  IMAD.MOV.U32 R73, RZ, RZ, RZ ;  /* 0x000000ffff497224 */ /* 0x000fe200078e00ff */
[----:B------:R-:W-:Y:S01]  /*1300*/  CS2R R86, SRZ ;  /* 0x0000000000567805 */ /* 0x000fe2000001ff00 */
[----:B------:R-:W-:Y:S01]  /*1310*/  IMAD.MOV.U32 R84, RZ, RZ, RZ ;  /* 0x000000ffff547224 */ /* 0x000fe200078e00ff */
[----:B------:R-:W-:Y:S01]  /*1320*/  CS2R R82, SRZ ;  /* 0x0000000000527805 */ /* 0x000fe2000001ff00 */
[----:B------:R-:W-:-:S02]  /*1330*/  IMAD.MOV.U32 R24, RZ, RZ, RZ ;  /* 0x000000ffff187224 */ /* 0x000fc400078e00ff */
[----:B------:R-:W-:Y:S02]  /*1340*/  IMAD.MOV.U32 R29, RZ, RZ, RZ ;  /* 0x000000ffff1d7224 */ /* 0x000fe400078e00ff */
[----:B------:R-:W-:Y:S01]  /*1350*/  IMAD.MOV.U32 R81, RZ, RZ, RZ ;  /* 0x000000ffff517224 */ /* 0x000fe200078e00ff */
[----:B------:R-:W-:Y:S06]  /*1360*/  @!P1 BRA `(.L_x_10) ;  /* 0x0000006c00b89947 */ /* 0x000fec0003800000 */
[----:B------:R-:W-:Y:S01]  /*1370*/  SHF.R.S32.HI R3, RZ, 0x1f, R16 ;  /* 0x0000001fff037819 */ /* 0x000fe20000011410 */
[----:B------:R-:W0:Y:S01]  /*1380*/  S2UR UR53, SR_CgaCtaId ;  /* 0x00000000003579c3 */ /* 0x000e220000008800 */
[----:B------:R-:W-:Y:S02]  /*1390*/  UMOV UR36, 0x400 ;  /* 0x0000040000247882 */ /* 0x000fe40000000000 */
[----:B------:R-:W-:-:S04]  /*13a0*/  LEA.HI R17, R3, R16, RZ, 0x7 ;  /* 0x0000001003117211 */ /* 0x000fc800078f38ff */
[----:B------:R-:W-:-:S06]  /*13b0*/  SHF.R.S32.HI R0, RZ, 0x7, R17 ;  /* 0x00000007ff007819 */ /* 0x000fcc0000011411 */
[----:B------:R-:W1:Y:S01]  /*13c0*/  SHFL.IDX PT, R0, R0, RZ, 0x1f ;  /* 0x00001fff00007589 */ /* 0x000e6200000e0000 */
[----:B0-----:R-:W-:-:S04]  /*13d0*/  ULEA UR36, UR53, UR36, 0x18 ;  /* 0x0000002435247291 */ /* 0x001fc8000f8ec03f */
[----:B------:R-:W-:-:S04]  /*13e0*/  UIADD3 UR5, UR36, 0x14400, URZ ;  /* 0x0001440024057890 */ /* 0x000fc8000fffe03f */
[----:B------:R-:W-:Y:S01]  /*13f0*/  ULOP3.LUT UP0, URZ, UR5, 0x9f, URZ, 0xc0, !UPT ;  /* 0x0000009f053f7892 */ /* 0x000fe2000f80c03f */
[----:B-1----:R-:W-:-:S05]  /*1400*/  R2UR UR50, R0 ;  /* 0x00000000003272ca */ /* 0x002fca00000e0000 */
[----:B------:R-:W-:-:S08]  /*1410*/  PLOP3.LUT P0, PT, PT, PT, UP0, 0x80, 0x0 ;  /* 0x000000000000781c */ /* 0x000fd00003f0f008 */
[----:B------:R-:W-:-:S04]  /*1420*/  ULEA.HI UR4, UR50, UR50, URZ, 0x1 ;  /* 0x0000003232047291 */ /* 0x000fc8000f8f083f */
[----:B------:R-:W-:-:S04]  /*1430*/  ULOP3.LUT UR4, UR4, 0x3e, URZ, 0xc0, !UPT ;  /* 0x0000003e04047892 */ /* 0x000fc8000f8ec03f */
[----:B------:R-:W-:-:S04]  /*1440*/  UIADD3 UR4, UR50, -UR4, URZ ;  /* 0x8000000432047290 */ /* 0x000fc8000fffe03f */
[----:B------:R-:W-:-:S04]  /*1450*/  ULEA UR4, UR4, UR5, 0xc ;  /* 0x0000000504047291 */ /* 0x000fc8000f8e603f */
[----:B------:R-:W-:-:S04]  /*1460*/  USHF.R.U32.HI UR4, URZ, 0x4, UR4 ;  /* 0x000000043f047899 */ /* 0x000fc80008011604 */
[----:B------:R-:W-:Y:S01]  /*1470*/  ULOP3.LUT UR40, UR4, 0x3fff, URZ, 0xc0, !UPT ;  /* 0x00003fff04287892 */ /* 0x000fe2000f8ec03f */
[----:B------:R-:W-:Y:S11]  /*1480*/  @!P0 BRA `(.L_x_11) ;  /* 0x0000000000408947 */ /* 0x000ff60003800000 */
[----:B------:R-:W-:Y:S01]  /*1490*/  MOV R0, 0x0 ;  /* 0x0000000000007802 */ /* 0x000fe20000000f00 */
[----:B------:R-:W-:Y:S01]  /*14a0*/  ULDC.64 UR4, c[0x4][0xc8] ;  /* 0x0100320000047ab9 */ /* 0x000fe20000000a00 */
[----:B------:R-:W-:Y:S01]  /*14b0*/  ULDC.64 UR6, c[0x4][0x38] ;  /* 0x01000e0000067ab9 */ /* 0x000fe20000000a00 */
[----:B------:R-:W-:Y:S01]  /*14c0*/  IMAD.U32 R4, RZ, RZ, UR4 ;  /* 0x00000004ff047e24 */ /* 0x000fe2000f8e00ff */
[----:B------:R0:W1:Y:S01]  /*14d0*/  LDC.64 R14, c[0x4][R0] ;  /* 0x01000000000e7b82 */ /* 0x0000620000000a00 */
[----:B------:R-:W-:Y:S01]  /*14e0*/  IMAD.U32 R5, RZ, RZ, UR5 ;  /* 0x00000005ff057e24 */ /* 0x000fe2000f8e00ff */
[----:B------:R-:W-:Y:S01]  /*14f0*/  ULDC.64 UR4, c[0x4][0xd0] ;  /* 0x0100340000047ab9 */ /* 0x000fe20000000a00 */
[----:B------:R-:W-:Y:S01]  /*1500*/  IMAD.U32 R10, RZ, RZ, UR6 ;  /* 0x00000006ff0a7e24 */ /* 0x000fe2000f8e00ff */
[----:B------:R-:W-:Y:S01]  /*1510*/  MOV R11, UR7 ;  /* 0x00000007000b7c02 */ /* 0x000fe20008000f00 */
[----:B------:R-:W-:Y:S02]  /*1520*/  IMAD.U32 R6, RZ, RZ, UR4 ;  /* 0x00000004ff067e24 */ /* 0x000fe4000f8e00ff */
[----:B------:R-:W-:-:S02]  /*1530*/  IMAD.U32 R7, RZ, RZ, UR5 ;  /* 0x00000005ff077e24 */ /* 0x000fc4000f8e00ff */
[----:B------:R-:W-:Y:S02]  /*1540*/  IMAD.MOV.U32 R8, RZ, RZ, 0x70 ;  /* 0x00000070ff087424 */ /* 0x000fe400078e00ff */
[----:B------:R-:W-:Y:S02]  /*1550*/  IMAD.MOV.U32 R12, RZ, RZ, 0x1 ;  /* 0x00000001ff0c7424 */ /* 0x000fe400078e00ff */
[----:B0-----:R-:W-:-:S07]  /*1560*/  IMAD.MOV.U32 R13, RZ, RZ, RZ ;  /* 0x000000ffff0d7224 */ /* 0x001fce00078e00ff */
[----:B------:R-:W-:-:S07]  /*1570*/  LEPC R20, `(.L_x_11) ;  /* 0x000000001014794e */ /* 0x000fce0000000000 */
[----:B-1----:R-:W-:Y:S05]  /*1580*/  CALL.ABS.NOINC R14 ;  /* 0x000000000e007343 */ /* 0x002fea0003c00000 */
.L_x_11:
[----:B------:R-:W-:-:S04]  /*1590*/  SHF.L.U32 R0, RZ, 0x1f, RZ ;  /* 0x0000001fff007819 */ /* 0x000fc800000006ff */
[----:B------:R-:W0:Y:S02]  /*15a0*/  SYNCS.PHASECHK.TRANS64.TRYWAIT P0, [UR36+0x29800], R0 ;  /* 0x02980000ff0075a7 */ /* 0x000e240008000164 */
[----:B0-----:R-:W-:Y:S05]  /*15b0*/  @!P0 BRA `(.L_x_12) ;  /* 0x000000dc00588947 */ /* 0x001fea0003800000 */
.L_x_98:
[----:B------:R-:W-:-:S06]  /*15c0*/  ULOP3.LUT UR4, UR48, 0x1, URZ, 0xfc, !UPT ;  /* 0x0000000130047892 */ /* 0x000fcc000f8efc3f */
[----:B0-----:R-:W-:-:S05]  /*15d0*/  IMAD.U32 R3, RZ, RZ, UR4 ;  /* 0x00000004ff037e24 */ /* 0x001fca000f8e00ff */
[----:B------:R-:W-:-:S13]  /*15e0*/  ISETP.NE.AND P0, PT, R3, 0x3, PT ;  /* 0x000000030300780c */ /* 0x000fda0003f05270 */
[----:B------:R-:W-:Y:S05]  /*15f0*/  @!P0 BRA `(.L_x_13) ;  /* 0x0000000000048947 */ /* 0x000fea0003800000 */
[----:B------:R-:W-:Y:S01]  /*1600*/  BPT.TRAP 0x1 ;  /* 0x000000040000795c */ /* 0x000fe20000300000 */
.L_x_13:
[----:B------:R0:W1:Y:S01]  /*1610*/  SYNCS.PHASECHK.TRANS64.TRYWAIT P1, [UR36+0x29830], R0 ;  /* 0x02983000ff0075a7 */ /* 0x0000620008020164 */
[----:B------:R-:W-:Y:S05]  /*1620*/  @!P0 BRA `(.L_x_14) ;  /* 0x0000000000048947 */ /* 0x000fea0003800000 */
[----:B------:R-:W-:Y:S01]  /*1630*/  BPT.TRAP 0x1 ;  /* 0x000000040000795c */ /* 0x000fe20000300000 */
.L_x_14:
[----:B------:R-:W-:Y:S02]  /*1640*/  IMAD.U32 R4, RZ, RZ, UR40 ;  /* 0x00000028ff047e24 */ /* 0x000fe4000f8e00ff */
[----:B------:R-:W-:Y:S01]  /*1650*/  IMAD.MOV.U32 R3, RZ, RZ, RZ ;  /* 0x000000ffff037224 */ /* 0x000fe200078e00ff */
[----:B-1----:R-:W-:Y:S06]  /*1660*/  @P1 BRA `(.L_x_15) ;  /* 0x0000000000081947 */ /* 0x002fec0003800000 */
[----:B------:R-:W1:Y:S02]  /*1670*/  SYNCS.PHASECHK.TRANS64.TRYWAIT P1, [UR36+0x29830], R0 ;  /* 0x02983000ff0075a7 */ /* 0x000e640008020164 */
[----:B-1----:R-:W-:Y:S05]  /*1680*/  @!P1 BRA `(.L_x_16) ;  /* 0x000000dc003c9947 */ /* 0x002fea0003800000 */
.L_x_15:
[----:B------:R-:W-:Y:S05]  /*1690*/  WARPSYNC.ALL ;  /* 0x0000000000007948 */ /* 0x000fea0003800000 */
[----:B------:R-:W-:Y:S01]  /*16a0*/  IMAD.MOV.U32 R25, RZ, RZ, RZ ;  /* 0x000000ffff197224 */ /* 0x000fe200078e00ff */
[----:B------:R-:W-:Y:S01]  /*16b0*/  LOP3.LUT R4, R4, 0x10000, RZ, 0xfc, !PT ;  /* 0x0001000004047812 */ /* 0x000fe200078efcff */
[----:B-1----:R-:W-:Y:S01]  /*16c0*/  IMAD.MOV.U32 R5, RZ, RZ, -0x7fffffe0 ;  /* 0x80000020ff057424 */ /* 0x002fe200078e00ff */
[----:B------:R-:W-:-:S04]  /*16d0*/  UIADD3 UR4, UR36, 0x1a400, URZ ;  /* 0x0001a40024047890 */ /* 0x000fc8000fffe03f */
[C---:B------:R-:W-:Y:S01]  /*16e0*/  R2UR UR5, R5.reuse ;  /* 0x00000000050572ca */ /* 0x040fe200000e0000 */
[----:B------:R-:W-:Y:S01]  /*16f0*/  WARPGROUP.ARRIVE ;  /* 0x00000000000079c5 */ /* 0x000fe20000000000 */
[----:B------:R-:W-:Y:S01]  /*1700*/  UMOV UR7, 0x80000020 ;  /* 0x8000002000077882 */ /* 0x000fe20000000000 */
[----:B------:R-:W-:Y:S01]  /*1710*/  USHF.R.U32.HI UR6, URZ, 0x4, UR4 ;  /* 0x000000043f067899 */ /* 0x000fe20008011604 */
[C---:B------:R-:W-:Y:S01]  /*1720*/  R2UR UR8, R4.reuse ;  /* 0x00000000040872ca */ /* 0x040fe200000e0000 */
[----:B------:R-:W-:Y:S01]  /*1730*/  UMOV UR11, 0x80000020 ;  /* 0x80000020000b7882 */ /* 0x000fe20000000000 */
[C---:B------:R-:W-:Y:S01]  /*1740*/  R2UR UR4, R4.reuse ;  /* 0x00000000040472ca */ /* 0x040fe200000e0000 */
[----:B------:R-:W-:Y:S01]  /*1750*/  ULOP3.LUT UR6, UR6, 0x3fff, URZ, 0xc0, !UPT ;  /* 0x00003fff06067892 */ /* 0x000fe2000f8ec03f */
[C---:B------:R-:W-:Y:S01]  /*1760*/  R2UR UR9, R5.reuse ;  /* 0x00000000050972ca */ /* 0x040fe200000e0000 */
[----:B------:R-:W-:Y:S01]  /*1770*/  UMOV UR15, 0x80000020 ;  /* 0x80000020000f7882 */ /* 0x000fe20000000000 */
[C---:B------:R-:W-:Y:S01]  /*1780*/  R2UR UR12, R4.reuse ;  /* 0x00000000040c72ca */ /* 0x040fe200000e0000 */
[----:B------:R-:W-:Y:S01]  /*1790*/  ULOP3.LUT UR52, UR6, 0x10000, URZ, 0xfc, !UPT ;  /* 0x0001000006347892 */ /* 0x000fe2000f8efc3f */
[C---:B------:R-:W-:Y:S01]  /*17a0*/  R2UR UR13, R5.reuse ;  /* 0x00000000050d72ca */ /* 0x040fe200000e0000 */
[----:B------:R-:W-:Y:S01]  /*17b0*/  UMOV UR19, 0x80000020 ;  /* 0x8000002000137882 */ /* 0x000fe20000000000 */
[C---:B------:R-:W-:Y:S01]  /*17c0*/  R2UR UR16, R4.reuse ;  /* 0x00000000041072ca */ /* 0x040fe200000e0000 */
[----:B------:R-:W-:Y:S01]  /*17d0*/  UIADD3 UR10, UR52, 0x80, URZ ;  /* 0x00000080340a7890 */ /* 0x000fe2000fffe03f */
[C---:B------:R-:W-:Y:S01]  /*17e0*/  R2UR UR17, R5.reuse ;  /* 0x00000000051172ca */ /* 0x040fe200000e0000 */
[----:B------:R-:W-:Y:S01]  /*17f0*/  UIADD3 UR14, UR52, 0x100, URZ ;  /* 0x00000100340e7890 */ /* 0x000fe2000fffe03f */
[----:B------:R-:W-:Y:S01]  /*1800*/  R2UR UR20, R4 ;  /* 0x00000000041472ca */ /* 0x000fe200000e0000 */
[----:B------:R-:W-:Y:S01]  /*1810*/  UMOV UR6, UR52 ;  /* 0x0000003400067c82 */ /* 0x000fe20008000000 */
[----:B------:R-:W-:Y:S01]  /*1820*/  UIADD3 UR18, UR52, 0x180, URZ ;  /* 0x0000018034127890 */ /* 0x000fe2000fffe03f */
[----:B------:R-:W-:Y:S01]  /*1830*/  QGMMA.64x32x32.F32.E4M3.E4M3 R92, gdesc[UR4], RZ, !UPT, gsb0 ;  /* 0x00600000045c79f3 */ /* 0x000fe2000c0008ff */
[----:B------:R-:W-:Y:S01]  /*1840*/  R2UR UR21, R5 ;  /* 0x00000000051572ca */ /* 0x000fe200000e0000 */
[----:B------:R-:W-:Y:S01]  /*1850*/  UIADD3 UR22, UR52, 0x200, URZ ;  /* 0x0000020034167890 */ /* 0x000fe2000fffe03f */
[----:B------:R-:W-:Y:S01]  /*1860*/  UMOV UR23, 0x80000020 ;  /* 0x8000002000177882 */ /* 0x000fe20000000000 */
[----:B------:R-:W-:Y:S01]  /*1870*/  UIADD3 UR26, UR52, 0x2, URZ ;  /* 0x00000002341a7890 */ /* 0x000fe2000fffe03f */
[----:B------:R-:W-:Y:S01]  /*1880*/  UMOV UR25, 0x80000020 ;  /* 0x8000002000197882 */ /* 0x000fe20000000000 */
[----:B------:R-:W-:Y:S01]  /*1890*/  UMOV UR27, 0x80000020 ;  /* 0x80000020001b7882 */ /* 0x000fe20000000000 */
[----:B------:R-:W-:Y:S01]  /*18a0*/  UIADD3 UR6, UR52, 0x82, URZ ;  /* 0x0000008234067890 */ /* 0x000fe2000fffe03f */
[----:B------:R-:W-:Y:S01]  /*18b0*/  UMOV UR5, UR25 ;  /* 0x0000001900057c82 */ /* 0x000fe20008000000 */
[----:B------:R-:W-:Y:S01]  /*18c0*/  UMOV UR7, 0x80000020 ;  /* 0x8000002000077882 */ /* 0x000fe20000000000 */
[----:B------:R-:W-:Y:S01]  /*18d0*/  UIADD3 UR30, UR52, 0x280, URZ ;  /* 0x00000280341e7890 */ /* 0x000fe2000fffe03f */
[----:B------:R-:W-:Y:S01]  /*18e0*/  UMOV UR29, 0x80000020 ;  /* 0x80000020001d7882 */ /* 0x000fe20000000000 */
        /* <DEDUP_REMOVED lines=10> */
[----:B------:R-:W-:-:S02]  /*1990*/  WARPGROUP.DEPBAR.LE gsb0, 0x0 ;  /* 0x00008000000079c5 */ /* 0x000fc40000010000 */
[----:B------:R-:W-:-:S06]  /*19a0*/  WARPGROUP.ARRIVE ;  /* 0x00000000000079c5 */ /* 0x000fcc0000000000 */
[----:B------:R-:W-:Y:S01]  /*19b0*/  QGMMA.64x32x32.F32.E4M3.E4M3 R76, gdesc[UR8], RZ, !UPT, gsb0 ;  /* 0x00600000084c79f3 */ /* 0x000fe2000c0008ff */
[----:B------:R-:W-:Y:S01]  /*19c0*/  UIADD3 UR10, UR52, 0x102, URZ ;  /* 0x00000102340a7890 */ /* 0x000fe2000fffe03f */
[----:B------:R-:W-:Y:S01]  /*19d0*/  UMOV UR9, UR25 ;  /* 0x0000001900097c82 */ /* 0x000fe20008000000 */
[----:B------:R-:W-:Y:S01]  /*19e0*/  UMOV UR11, 0x80000020 ;  /* 0x80000020000b7882 */ /* 0x000fe20000000000 */
[----:B------:R-:W-:Y:S02]  /*19f0*/  WARPGROUP.DEPBAR.LE gsb0, 0x0 ;  /* 0x00008000000079c5 */ /* 0x000fe40000010000 */
[----:B------:R-:W-:-:S06]  /*1a00*/  WARPGROUP.ARRIVE ;  /* 0x00000000000079c5 */ /* 0x000fcc0000000000 */
[----:B------:R-:W-:Y:S01]  /*1a10*/  QGMMA.64x32x32.F32.E4M3.E4M3 R60, gdesc[UR12], RZ, !UPT, gsb0 ;  /* 0x006000000c3c79f3 */ /* 0x000fe2000c0008ff */
[----:B------:R-:W-:-:S13]  /*1a20*/  R2UR UR12, R4 ;  /* 0x00000000040c72ca */ /* 0x000fda00000e0000 */
[----:B------:R-:W-:Y:S02]  /*1a30*/  UIADD3 UR24, UR12, 0x2, URZ ;  /* 0x000000020c187890 */ /* 0x000fe4000fffe03f */
[----:B------:R-:W-:Y:S02]  /*1a40*/  UIADD3 UR28, UR12, 0x200, URZ ;  /* 0x000002000c1c7890 */ /* 0x000fe4000fffe03f */
[----:B------:R-:W-:Y:S02]  /*1a50*/  UIADD3 UR32, UR12, 0x202, URZ ;  /* 0x000002020c207890 */ /* 0x000fe4000fffe03f */
[----:B------:R-:W-:Y:S01]  /*1a60*/  UIADD3 UR40, UR12, 0x400, URZ ;  /* 0x000004000c287890 */ /* 0x000fe2000fffe03f */
[----:B------:R-:W-:Y:S01]  /*1a70*/  UMOV UR4, UR24 ;  /* 0x0000001800047c82 */ /* 0x000fe20008000000 */
[----:B------:R-:W-:Y:S01]  /*1a80*/  UMOV UR8, UR24 ;  /* 0x0000001800087c82 */ /* 0x000fe20008000000 */
[----:B------:R-:W-:Y:S01]  /*1a90*/  UIADD3 UR44, UR12, 0x402, URZ ;  /* 0x000004020c2c7890 */ /* 0x000fe2000fffe03f */
[----:B------:R-:W-:-:S02]  /*1aa0*/  WARPGROUP.DEPBAR.LE gsb0, 0x0 ;  /* 0x00008000000079c5 */ /* 0x000fc40000010000 */
[----:B------:R-:W-:-:S06]  /*1ab0*/  WARPGROUP.ARRIVE ;  /* 0x00000000000079c5 */ /* 0x000fcc0000000000 */
[----:B------:R-:W-:Y:S03]  /*1ac0*/  QGMMA.64x32x32.F32.E4M3.E4M3 R44, gdesc[UR16], RZ, !UPT, gsb0 ;  /* 0x00600000102c79f3 */ /* 0x000fe6000c0008ff */
[----:B------:R-:W-:Y:S02]  /*1ad0*/  WARPGROUP.DEPBAR.LE gsb0, 0x0 ;  /* 0x00008000000079c5 */ /* 0x000fe40000010000 */
[----:B------:R-:W-:-:S06]  /*1ae0*/  WARPGROUP.ARRIVE ;  /* 0x00000000000079c5 */ /* 0x000fcc0000000000 */
[----:B------:R-:W-:Y:S03]  /*1af0*/  QGMMA.64x32x32.F32.E4M3.E4M3 R28, gdesc[UR20], RZ, !UPT, gsb0 ;  /* 0x00600000141c79f3 */ /* 0x000fe6000c0008ff */
[----:B------:R-:W-:Y:S02]  /*1b00*/  WARPGROUP.DEPBAR.LE gsb0, 0x0 ;  /* 0x00008000000079c5 */ /* 0x000fe40000010000 */
[----:B------:R-:W-:-:S06]  /*1b10*/  WARPGROUP.ARRIVE ;  /* 0x00000000000079c5 */ /* 0x000fcc0000000000 */
[----:B------:R-:W-:Y:S01]  /*1b20*/  QGMMA.64x32x32.F32.E4M3.E4M3 R92, gdesc[UR24], R92, gsb0 ;  /* 0x00600000185c79f3 */ /* 0x000fe2000800085c */
[----:B------:R-:W-:Y:S01]  /*1b30*/  UIADD3 UR26, UR52, 0x182, URZ ;  /* 0x00000182341a7890 */ /* 0x000fe2000fffe03f */
[----:B------:R-:W-:Y:S01]  /*1b40*/  UMOV UR27, 0x80000020 ;  /* 0x80000020001b7882 */ /* 0x000fe20000000000 */
[----:B------:R-:W-:Y:S02]  /*1b50*/  WARPGROUP.DEPBAR.LE gsb0, 0x0 ;  /* 0x00008000000079c5 */ /* 0x000fe40000010000 */
[----:B------:R-:W-:-:S06]  /*1b60*/  WARPGROUP.ARRIVE ;  /* 0x00000000000079c5 */ /* 0x000fcc0000000000 */
[----:B------:R-:W-:Y:S01]  /*1b70*/  QGMMA.64x32x32.F32.E4M3.E4M3 R76, gdesc[UR4], R76, gsb0 ;  /* 0x00600000044c79f3 */ /* 0x000fe2000800084c */
[----:B------:R-:W-:Y:S02]  /*1b80*/  UIADD3 UR4, UR52, 0x202, URZ ;  /* 0x0000020234047890 */ /* 0x000fe4000fffe03f */
[----:B------:R-:W-:Y:S01]  /*1b90*/  UIADD3 UR6, UR52, 0x300, URZ ;  /* 0x0000030034067890 */ /* 0x000fe2000fffe03f */
[----:B------:R-:W-:Y:S01]  /*1ba0*/  UMOV UR5, UR29 ;  /* 0x0000001d00057c82 */ /* 0x000fe20008000000 */
[----:B------:R-:W-:Y:S01]  /*1bb0*/  UMOV UR7, 0x80000020 ;  /* 0x8000002000077882 */ /* 0x000fe20000000000 */
[----:B------:R-:W-:Y:S02]  /*1bc0*/  WARPGROUP.DEPBAR.LE gsb0, 0x0 ;  /* 0x00008000000079c5 */ /* 0x000fe40000010000 */
[----:B------:R-:W-:-:S06]  /*1bd0*/  WARPGROUP.ARRIVE ;  /* 0x00000000000079c5 */ /* 0x000fcc0000000000 */
[----:B------:R-:W-:Y:S01]  /*1be0*/  QGMMA.64x32x32.F32.E4M3.E4M3 R60, gdesc[UR8], R60, gsb0 ;  /* 0x00600000083c79f3 */ /* 0x000fe2000800083c */
[----:B------:R-:W-:Y:S01]  /*1bf0*/  UIADD3 UR10, UR52, 0x380, URZ ;  /* 0x00000380340a7890 */ /* 0x000fe2000fffe03f */
[----:B------:R-:W-:Y:S01]  /*1c00*/  UMOV UR8, UR28 ;  /* 0x0000001c00087c82 */ /* 0x000fe20008000000 */
[----:B------:R-:W-:Y:S01]  /*1c10*/  UMOV UR9, UR29 ;  /* 0x0000001d00097c82 */ /* 0x000fe20008000000 */
[----:B------:R-:W-:Y:S01]  /*1c20*/  UMOV UR11, 0x80000020 ;  /* 0x80000020000b7882 */ /* 0x000fe20000000000 */
[----:B------:R-:W-:Y:S02]  /*1c30*/  WARPGROUP.DEPBAR.LE gsb0, 0x0 ;  /* 0x00008000000079c5 */ /* 0x000fe40000010000 */
[----:B------:R-:W-:-:S06]  /*1c40*/  WARPGROUP.ARRIVE ;  /* 0x00000000000079c5 */ /* 0x000fcc0000000000 */
[----:B------:R-:W-:Y:S01]  /*1c50*/  QGMMA.64x32x32.F32.E4M3.E4M3 R44, gdesc[UR24], R44, gsb0 ;  /* 0x00600000182c79f3 */ /* 0x000fe2000800082c */
[----:B------:R-:W-:Y:S01]  /*1c60*/  UMOV UR26, UR4 ;  /* 0x00000004001a7c82 */ /* 0x000fe20008000000 */
[----:B------:R-:W-:Y:S01]  /*1c70*/  UMOV UR27, 0x80000020 ;  /* 0x80000020001b7882 */ /* 0x000fe20000000000 */
[----:B------:R-:W-:Y:S01]  /*1c80*/  UMOV UR4, UR28 ;  /* 0x0000001c00047c82 */ /* 0x000fe20008000000 */
[----:B------:R-:W-:Y:S02]  /*1c90*/  WARPGROUP.DEPBAR.LE gsb0, 0x0 ;  /* 0x00008000000079c5 */ /* 0x000fe40000010000 */
[----:B------:R-:W-:-:S06]  /*1ca0*/  WARPGROUP.ARRIVE ;  /* 0x00000000000079c5 */ /* 0x000fcc0000000000 */
[----:B------:R-:W-:Y:S03]  /*1cb0*/  QGMMA.64x32x32.F32.E4M3.E4M3 R28, gdesc[UR24], R28, gsb0 ;  /* 0x00600000181c79f3 */ /* 0x000fe6000800081c */
        /* <DEDUP_REMOVED lines=93> */
[----:B------:R-:W-:Y:S02]  /*2290*/  WARPGROUP.DEPBAR.LE gsb0, 0x0 ;  /* 0x00008000000079c5 */ /* 0x000fe40000010000 */
[----:B------:R-:W-:-:S06]  /*22a0*/  WARPGROUP.ARRIVE ;  /* 0x00000000000079c5 */ /* 0x000fcc0000000000 */
[----:B------:R-:W-:Y:S03]  /*22b0*/  QGMMA.64x32x32.F32.E4M3.E4M3 R60, gdesc[UR8], R60, gsb0 ;  /* 0x00600000083c79f3 */ /* 0x000fe6000800083c */
[----:B------:R-:W-:Y:S02]  /*22c0*/  WARPGROUP.DEPBAR.LE gsb0, 0x0 ;  /* 0x00008000000079c5 */ /* 0x000fe40000010000 */
[----:B------:R-:W-:-:S06]  /*22d0*/  WARPGROUP.ARRIVE ;  /* 0x00000000000079c5 */ /* 0x000fcc0000000000 */
[----:B------:R-:W-:Y:S01]  /*22e0*/  QGMMA.64x32x32.F32.E4M3.E4M3 R44, gdesc[UR44], R44, gsb0 ;  /* 0x006000002c2c79f3 */ /* 0x000fe2000800082c */
[----:B------:R-:W-:Y:S01]  /*22f0*/  UMOV UR46, UR4 ;  /* 0x00000004002e7c82 */ /* 0x000fe20008000000 */
[----:B------:R-:W-:Y:S01]  /*2300*/  UMOV UR47, 0x80000020 ;  /* 0x80000020002f7882 */ /* 0x000fe20000000000 */
[----:B------:R-:W-:Y:S02]  /*2310*/  WARPGROUP.DEPBAR.LE gsb0, 0x0 ;  /* 0x00008000000079c5 */ /* 0x000fe40000010000 */
[----:B------:R-:W-:-:S06]  /*2320*/  WARPGROUP.ARRIVE ;  /* 0x00000000000079c5 */ /* 0x000fcc0000000000 */
[----:B------:R-:W-:Y:S03]  /*2330*/  QGMMA.64x32x32.F32.E4M3.E4M3 R28, gdesc[UR44], R28, gsb0 ;  /* 0x006000002c1c79f3 */ /* 0x000fe6000800081c */
[----:B------:R-:W-:Y:S02]  /*2340*/  WARPGROUP.DEPBAR.LE gsb0, 0x0 ;  /* 0x00008000000079c5 */ /* 0x000fe40000010000 */
[----:B------:R-:W-:Y:S05]  /*2350*/  @!P0 BRA `(.L_x_17) ;  /* 0x0000000000048947 */ /* 0x000fea0003800000 */
[----:B------:R-:W-:Y:S01]  /*2360*/  BPT.TRAP 0x1 ;  /* 0x000000040000795c */ /* 0x000fe20000300000 */
.L_x_17:
[----:B------:R-:W-:Y:S01]  /*2370*/  LOP3.LUT R17, R17, 0xffffff80, RZ, 0xc0, !PT ;  /* 0xffffff8011117812 */ /* 0x000fe200078ec0ff */
[----:B------:R-:W-:Y:S01]  /*2380*/  IMAD.MOV.U32 R7, RZ, RZ, -0x2 ;  /* 0xfffffffeff077424 */ /* 0x000fe200078e00ff */
[----:B------:R-:W-:Y:S01]  /*2390*/  P2R R18, PR, RZ, 0x1 ;  /* 0x00000001ff127803 */ /* 0x000fe20000000000 */
[----:B------:R-:W-:Y:S02]  /*23a0*/  UIADD3 UR58, UR54, -0x2, URZ ;  /* 0xfffffffe363a7890 */ /* 0x000fe4000fffe03f */
[----:B------:R-:W-:Y:S01]  /*23b0*/  IMAD.IADD R17, R16, 0x1, -R17 ;  /* 0x0000000110117824 */ /* 0x000fe200078e0a11 */
[----:B------:R-:W-:Y:S02]  /*23c0*/  UIADD3 UR4, UR36, 0x29840, URZ ;  /* 0x0002984024047890 */ /* 0x000fe4000fffe03f */
[----:B------:R-:W-:Y:S02]  /*23d0*/  UISETP.GE.AND UP0, UPT, UR58, UR38, UPT ;  /* 0x000000263a00728c */ /* 0x000fe4000bf06270 */
[----:B0-----:R-:W-:Y:S01]  /*23e0*/  SHF.R.S32.HI R0, RZ, 0x1f, R17 ;  /* 0x0000001fff007819 */ /* 0x001fe20000011411 */
[----:B------:R-:W-:-:S03]  /*23f0*/  UPRMT UR4, UR53, 0x654, UR4 ;  /* 0x0000065435047896 */ /* 0x000fc60008000004 */
[----:B------:R-:W-:-:S04]  /*2400*/  LEA.HI R0, R0, R17, RZ, 0x2 ;  /* 0x0000001100007211 */ /* 0x000fc800078f10ff */
[----:B------:R-:W-:Y:S02]  /*2410*/  LOP3.LUT R0, R0, 0x7ffffffc, RZ, 0xc0, !PT ;  /* 0x7ffffffc00007812 */ /* 0x000fe400078ec0ff */
[----:B------:R-:W-:Y:S03]  /*2420*/  SYNCS.ARRIVE.TRANS64.RED.A1T0 RZ, [UR4], RZ ;  /* 0x000000ffffff79a7 */ /* 0x000fe60008100404 */
[----:B------:R-:W-:-:S04]  /*2430*/  IMAD.IADD R0, R17, 0x1, -R0 ;  /* 0x0000000111007824 */ /* 0x000fc800078e0a00 */
[----:B------:R-:W-:Y:S02]  /*2440*/  IMAD R0, R0, R7, 0xa0 ;  /* 0x000000a000007424 */ /* 0x000fe400078e0207 */
[----:B------:R-:W-:Y:S01]  /*2450*/  IMAD.U32 R7, RZ, RZ, UR54 ;  /* 0x00000036ff077e24 */ /* 0x000fe2000f8e00ff */
[----:B------:R-:W0:Y:S01]  /*2460*/  S2UR UR54, SR_CgaCtaId ;  /* 0x00000000003679c3 */ /* 0x000e220000008800 */
[----:B------:R-:W-:Y:S01]  /*2470*/  VIADD R0, R0, UR55 ;  /* 0x0000003700007c36 */ /* 0x000fe20008000000 */
[----:B------:R-:W-:-:S03]  /*2480*/  UMOV UR55, URZ ;  /* 0x0000003f00377c82 */ /* 0x000fc60008000000 */
[----:B------:R-:W-:-:S05]  /*2490*/  IMAD R7, R7, -0xa0, R0 ;  /* 0xffffff6007077824 */ /* 0x000fca00078e0200 */
[C---:B------:R-:W-:Y:S02]  /*24a0*/  ISETP.GT.AND P6, PT, R7.reuse, RZ, PT ;  /* 0x000000ff0700720c */ /* 0x040fe40003fc4270 */
[C---:B------:R-:W-:Y:S02]  /*24b0*/  ISETP.GT.AND P5, PT, R7.reuse, 0x1, PT ;  /* 0x000000010700780c */ /* 0x040fe40003fa4270 */
[----:B------:R-:W-:Y:S02]  /*24c0*/  ISETP.GT.AND P4, PT, R7, 0x8, PT ;  /* 0x000000080700780c */ /* 0x000fe40003f84270 */
[----:B------:R-:W-:Y:S02]  /*24d0*/  FSEL R94, R94, -INF , P6 ;  /* 0xff8000005e5e7808 */ /* 0x000fe40003000000 */
[----:B------:R-:W-:Y:S02]  /*24e0*/  FSEL R95, R95, -INF , P5 ;  /* 0xff8000005f5f7808 */ /* 0x000fe40002800000 */
[----:B------:R-:W-:-:S02]  /*24f0*/  ISETP.GT.AND P3, PT, R7, 0x9, PT ;  /* 0x000000090700780c */ /* 0x000fc40003f64270 */
[----:B------:R-:W-:Y:S02]  /*2500*/  FSEL R98, R98, -INF , P4 ;  /* 0xff80000062627808 */ /* 0x000fe40002000000 */
[----:B------:R-:W-:Y:S02]  /*2510*/  FMNMX.FTZ R9, R94, R95, !PT ;  /* 0x0000005f5e097209 */ /* 0x000fe40007810000 */
[----:B------:R-:W-:Y:S02]  /*2520*/  ISETP.GT.AND P1, PT, R7, 0x10, PT ;  /* 0x000000100700780c */ /* 0x000fe40003f24270 */
[----:B------:R-:W-:Y:S02]  /*2530*/  FSEL R99, R99, -INF , P3 ;  /* 0xff80000063637808 */ /* 0x000fe40001800000 */
[----:B------:R-:W-:Y:S02]  /*2540*/  FMNMX.FTZ R0, R98, R9, !PT ;  /* 0x0000000962007209 */ /* 0x000fe40007810000 */
[----:B------:R-:W-:-:S02]  /*2550*/  ISETP.GT.AND P2, PT, R7, 0x11, PT ;  /* 0x000000110700780c */ /* 0x000fc40003f44270 */
[----:B------:R-:W-:Y:S02]  /*2560*/  FSEL R102, R102, -INF , P1 ;  /* 0xff80000066667808 */ /* 0x000fe40000800000 */
[----:B------:R-:W-:Y:S02]  /*2570*/  FMNMX.FTZ R9, R99, R0, !PT ;  /* 0x0000000063097209 */ /* 0x000fe40007810000 */
[----:B------:R-:W-:Y:S02]  /*2580*/  FSEL R92, R92, -INF , P6 ;  /* 0xff8000005c5c7808 */ /* 0x000fe40003000000 */
[----:B------:R-:W-:Y:S02]  /*2590*/  ISETP.GT.AND P6, PT, R7, 0x18, PT ;  /* 0x000000180700780c */ /* 0x000fe40003fc4270 */
[----:B------:R-:W-:Y:S02]  /*25a0*/  FSEL R103, R103, -INF , P2 ;  /* 0xff80000067677808 */ /* 0x000fe40001000000 */
[----:B------:R-:W-:-:S02]  /*25b0*/  FMNMX.FTZ R0, R102, R9, !PT ;  /* 0x0000000966007209 */ /* 0x000fc40007810000 */
[----:B------:R-:W-:Y:S02]  /*25c0*/  FSEL R93, R93, -INF , P5 ;  /* 0xff8000005d5d7808 */ /* 0x000fe40002800000 */
[----:B------:R-:W-:Y:S02]  /*25d0*/  ISETP.GT.AND P5, PT, R7, 0x19, PT ;  /* 0x000000190700780c */ /* 0x000fe40003fa4270 */
[----:B------:R-:W-:Y:S02]  /*25e0*/  FSEL R106, R106, -INF , P6 ;  /* 0xff8000006a6a7808 */ /* 0x000fe40003000000 */
[----:B------:R-:W-:Y:S02]  /*25f0*/  FMNMX.FTZ R9, R103, R0, !PT ;  /* 0x0000000067097209 */ /* 0x000fe40007810000 */
[----:B------:R-:W-:Y:S02]  /*2600*/  FSEL R96, R96, -INF , P4 ;  /* 0xff80000060607808 */ /* 0x000fe40002000000 */
        /* <DEDUP_REMOVED lines=87> */
[C---:B------:R-:W-:Y:S02]  /*2b80*/  ISETP.GT.AND P0, PT, R7.reuse, 0x79, PT ;  /* 0x000000790700780c */ /* 0x040fe40003f04270 */
[----:B------:R-:W-:Y:S02]  /*2b90*/  FSEL R44, R44, -INF , P6 ;  /* 0xff8000002c2c7808 */ /* 0x000fe40003000000 */
[----:B------:R-:W-:Y:S02]  /*2ba0*/  ISETP.GT.AND P6, PT, R7, 0x78, PT ;  /* 0x000000780700780c */ /* 0x000fe40003fc4270 */
[----:B------:R-:W-:-:S02]  /*2bb0*/  FSEL R55, R55, -INF , P2 ;  /* 0xff80000037377808 */ /* 0x000fc40001000000 */
[----:B------:R-:W-:Y:S02]  /*2bc0*/  FMNMX.FTZ R0, R54, R9, !PT ;  /* 0x0000000936007209 */ /* 0x000fe40007810000 */
[----:B------:R-:W-:Y:S02]  /*2bd0*/  FSEL R46, R59, -INF , P0 ;  /* 0xff8000003b2e7808 */ /* 0x000fe40000000000 */
[----:B------:R-:W-:Y:S02]  /*2be0*/  ISETP.GT.AND P0, PT, R7, 0x81, PT ;  /* 0x000000810700780c */ /* 0x000fe40003f04270 */
[----:B------:R-:W-:Y:S02]  /*2bf0*/  FSEL R6, R58, -INF , P6 ;  /* 0xff8000003a067808 */ /* 0x000fe40003000000 */
[----:B------:R-:W-:Y:S02]  /*2c00*/  FMNMX.FTZ R9, R55, R0, !PT ;  /* 0x0000000037097209 */ /* 0x000fe40007810000 */
[----:B------:R-:W-:-:S02]  /*2c10*/  FSEL R45, R45, -INF , P5 ;  /* 0xff8000002d2d7808 */ /* 0x000fc40002800000 */
[----:B------:R-:W-:Y:S02]  /*2c20*/  FSEL R63, R31, -INF , P0 ;  /* 0xff8000001f3f7808 */ /* 0x000fe40000000000 */
[----:B------:R-:W-:Y:S02]  /*2c30*/  P2R R15, PR, RZ, 0x1 ;  /* 0x00000001ff0f7803 */ /* 0x000fe40000000000 */
[C---:B------:R-:W-:Y:S02]  /*2c40*/  ISETP.GT.AND P5, PT, R7.reuse, 0x80, PT ;  /* 0x000000800700780c */ /* 0x040fe40003fa4270 */
[----:B------:R-:W-:Y:S02]  /*2c50*/  FMNMX.FTZ R9, R6, R9, !PT ;  /* 0x0000000906097209 */ /* 0x000fe40007810000 */
[----:B------:R-:W-:Y:S02]  /*2c60*/  ISETP.GT.AND P0, PT, R7, 0x80, PT ;  /* 0x000000800700780c */ /* 0x000fe40003f04270 */
[----:B------:R-:W-:-:S02]  /*2c70*/  FSEL R66, R30, -INF , P5 ;  /* 0xff8000001e427808 */ /* 0x000fc40002800000 */
[----:B------:R-:W-:Y:S02]  /*2c80*/  FMNMX.FTZ R9, R46, R9, !PT ;  /* 0x000000092e097209 */ /* 0x000fe40007810000 */
[----:B------:R-:W-:Y:S02]  /*2c90*/  FSEL R28, R28, -INF , P0 ;  /* 0xff8000001c1c7808 */ /* 0x000fe40000000000 */
[----:B------:R-:W-:Y:S02]  /*2ca0*/  ISETP.NE.AND P0, PT, R15, RZ, PT ;  /* 0x000000ff0f00720c */ /* 0x000fe40003f05270 */
[----:B------:R-:W-:Y:S02]  /*2cb0*/  FMNMX.FTZ R15, R92, R93, !PT ;  /* 0x0000005d5c0f7209 */ /* 0x000fe40007810000 */
[----:B------:R-:W-:Y:S02]  /*2cc0*/  FSEL R52, R52, -INF , P1 ;  /* 0xff80000034347808 */ /* 0x000fe40000800000 */
[----:B------:R-:W-:-:S02]  /*2cd0*/  ISETP.GT.AND P1, PT, R7, 0x88, PT ;  /* 0x000000880700780c */ /* 0x000fc40003f24270 */
[----:B------:R-:W-:Y:S02]  /*2ce0*/  FMNMX.FTZ R0, R66, R9, !PT ;  /* 0x0000000942007209 */ /* 0x000fe40007810000 */
[----:B------:R-:W-:Y:S02]  /*2cf0*/  FMNMX.FTZ R16, R96, R15, !PT ;  /* 0x0000000f60107209 */ /* 0x000fe40007810000 */
[----:B------:R-:W-:Y:S02]  /*2d00*/  FSEL R53, R53, -INF , P2 ;  /* 0xff80000035357808 */ /* 0x000fe40001000000 */
[----:B------:R-:W-:Y:S02]  /*2d10*/  ISETP.GT.AND P2, PT, R7, 0x89, PT ;  /* 0x000000890700780c */ /* 0x000fe40003f44270 */
[----:B------:R-:W-:Y:S02]  /*2d20*/  FSEL R70, R34, -INF , P1 ;  /* 0xff80000022467808 */ /* 0x000fe40000800000 */
[----:B------:R-:W-:-:S02]  /*2d30*/  FMNMX.FTZ R9, R63, R0, !PT ;  /* 0x000000003f097209 */ /* 0x000fc40007810000 */
[----:B------:R-:W-:Y:S02]  /*2d40*/  FMNMX.FTZ R15, R97, R16, !PT ;  /* 0x00000010610f7209 */ /* 0x000fe40007810000 */
[----:B------:R-:W-:Y:S02]  /*2d50*/  FSEL R49, R49, -INF , P3 ;  /* 0xff80000031317808 */ /* 0x000fe40001800000 */
[----:B------:R-:W-:Y:S02]  /*2d60*/  FSEL R71, R35, -INF , P2 ;  /* 0xff80000023477808 */ /* 0x000fe40001000000 */
[----:B------:R-:W-:Y:S02]  /*2d70*/  FMNMX.FTZ R0, R70, R9, !PT ;  /* 0x0000000946007209 */ /* 0x000fe40007810000 */
[----:B------:R-:W-:Y:S02]  /*2d80*/  ISETP.GT.AND P3, PT, R7, 0x90, PT ;  /* 0x000000900700780c */ /* 0x000fe40003f64270 */
[----:B------:R-:W-:-:S02]  /*2d90*/  FMNMX.FTZ R16, R100, R15, !PT ;  /* 0x0000000f64107209 */ /* 0x000fc40007810000 */
[----:B------:R-:W-:Y:S02]  /*2da0*/  FSEL R48, R48, -INF , P4 ;  /* 0xff80000030307808 */ /* 0x000fe40002000000 */
[----:B------:R-:W-:Y:S02]  /*2db0*/  FSEL R74, R38, -INF , P3 ;  /* 0xff800000264a7808 */ /* 0x000fe40001800000 */
[----:B------:R-:W-:Y:S02]  /*2dc0*/  FMNMX.FTZ R9, R71, R0, !PT ;  /* 0x0000000047097209 */ /* 0x000fe40007810000 */
[----:B------:R-:W-:Y:S02]  /*2dd0*/  ISETP.GT.AND P4, PT, R7, 0x91, PT ;  /* 0x000000910700780c */ /* 0x000fe40003f84270 */
[----:B------:R-:W-:Y:S02]  /*2de0*/  FMNMX.FTZ R17, R101, R16, !PT ;  /* 0x0000001065117209 */ /* 0x000fe40007810000 */
[----:B------:R-:W-:-:S02]  /*2df0*/  FSEL R67, R39, -INF , P4 ;  /* 0xff80000027437808 */ /* 0x000fc40002000000 */
[----:B------:R-:W-:Y:S02]  /*2e00*/  FMNMX.FTZ R0, R74, R9, !PT ;  /* 0x000000094a007209 */ /* 0x000fe40007810000 */
[----:B------:R-:W-:Y:S02]  /*2e10*/  ISETP.GT.AND P5, PT, R7, 0x98, PT ;  /* 0x000000980700780c */ /* 0x000fe40003fa4270 */
[----:B------:R-:W-:Y:S02]  /*2e20*/  FSEL R29, R29, -INF , P0 ;  /* 0xff8000001d1d7808 */ /* 0x000fe40000000000 */
[----:B------:R-:W-:Y:S02]  /*2e30*/  ISETP.NE.AND P0, PT, R18, RZ, PT ;  /* 0x000000ff1200720c */ /* 0x000fe40003f05270 */
[----:B------:R-:W-:Y:S02]  /*2e40*/  FMNMX.FTZ R18, R104, R17, !PT ;  /* 0x0000001168127209 */ /* 0x000fe40007810000 */
[----:B------:R-:W-:-:S02]  /*2e50*/  FSEL R59, R42, -INF , P5 ;  /* 0xff8000002a3b7808 */ /* 0x000fc40002800000 */
[----:B------:R-:W-:Y:S02]  /*2e60*/  FMNMX.FTZ R0, R67, R0, !PT ;  /* 0x0000000043007209 */ /* 0x000fe40007810000 */
[----:B------:R-:W-:Y:S02]  /*2e70*/  ISETP.GT.AND P6, PT, R7, 0x99, PT ;  /* 0x000000990700780c */ /* 0x000fe40003fc4270 */
[----:B------:R-:W-:Y:S02]  /*2e80*/  FMNMX.FTZ R17, R105, R18, !PT ;  /* 0x0000001269117209 */ /* 0x000fe40007810000 */
[----:B------:R-:W-:Y:S02]  /*2e90*/  FSEL R58, R43, -INF , P6 ;  /* 0xff8000002b3a7808 */ /* 0x000fe40003000000 */
[----:B------:R-:W-:Y:S02]  /*2ea0*/  FMNMX.FTZ R9, R59, R0, !PT ;  /* 0x000000003b097209 */ /* 0x000fe40007810000 */
[----:B------:R-:W-:-:S02]  /*2eb0*/  FMNMX.FTZ R18, R76, R17, !PT ;  /* 0x000000114c127209 */ /* 0x000fc40007810000 */
[----:B------:R-:W-:Y:S02]  /*2ec0*/  FMNMX.FTZ R9, R58, R9, !PT ;  /* 0x000000093a097209 */ /* 0x000fe40007810000 */
[----:B------:R-:W-:Y:S02]  /*2ed0*/  FMNMX.FTZ R19, R77, R18, !PT ;  /* 0x000000124d137209 */ /* 0x000fe40007810000 */
[----:B------:R-:W-:Y:S01]  /*2ee0*/  P2R R12, PR, RZ, 0x8 ;  /* 0x00000008ff0c7803 */ /* 0x000fe20000000000 */
[----:B------:R-:W1:Y:S01]  /*2ef0*/  SHFL.BFLY PT, R0, R9, 0x2, 0x1f ;  /* 0x0c401f0009007f89 */ /* 0x000e6200000e0000 */
[----:B------:R-:W-:Y:S02]  /*2f00*/  FMNMX.FTZ R18, R80, R19, !PT ;  /* 0x0000001350127209 */ /* 0x000fe40007810000 */
[----:B------:R-:W-:Y:S02]  /*2f10*/  P2R R13, PR, RZ, 0x4 ;  /* 0x00000004ff0d7803 */ /* 0x000fe40000000000 */
[----:B------:R-:W-:-:S02]  /*2f20*/  FMNMX.FTZ R19, R81, R18, !PT ;  /* 0x0000001251137209 */ /* 0x000fc40007810000 */
[----:B------:R-:W-:Y:S02]  /*2f30*/  ISETP.GT.AND P2, PT, R7, 0x78, PT ;  /* 0x000000780700780c */ /* 0x000fe40003f44270 */
[----:B------:R-:W-:Y:S02]  /*2f40*/  FMNMX.FTZ R24, R84, R19, !PT ;  /* 0x0000001354187209 */ /* 0x000fe40007810000 */
[----:B------:R-:W-:Y:S02]  /*2f50*/  P2R R14, PR, RZ, 0x2 ;  /* 0x00000002ff0e7803 */ /* 0x000fe40000000000 */
[----:B------:R-:W-:Y:S02]  /*2f60*/  FMNMX.FTZ R19, R85, R24, !PT ;  /* 0x0000001855137209 */ /* 0x000fe40007810000 */
[----:B------:R-:W-:Y:S02]  /*2f70*/  ISETP.GT.AND P1, PT, R7, 0x79, PT ;  /* 0x000000790700780c */ /* 0x000fe40003f24270 */
[----:B------:R-:W-:-:S02]  /*2f80*/  FMNMX.FTZ R24, R88, R19, !PT ;  /* 0x0000001358187209 */ /* 0x000fc40007810000 */
[----:B------:R-:W-:Y:S02]  /*2f90*/  FSEL R56, R56, -INF , P2 ;  /* 0xff80000038387808 */ /* 0x000fe40001000000 */
[----:B------:R-:W-:Y:S02]  /*2fa0*/  FMNMX.FTZ R21, R89, R24, !PT ;  /* 0x0000001859157209 */ /* 0x000fe40007810000 */
[----:B------:R-:W-:Y:S02]  /*2fb0*/  FSEL R57, R57, -INF , P1 ;  /* 0xff80000039397808 */ /* 0x000fe40000800000 */
[----:B-1----:R-:W-:Y:S02]  /*2fc0*/  FMNMX.FTZ R8, R9, R0, !PT ;  /* 0x0000000009087209 */ /* 0x002fe40007810000 */
[----:B------:R-:W-:Y:S02]  /*2fd0*/  FMNMX.FTZ R24, R60, R21, !PT ;  /* 0x000000153c187209 */ /* 0x000fe40007810000 */
[----:B------:R-:W-:Y:S01]  /*2fe0*/  ISETP.NE.AND P1, PT, R14, RZ, PT ;  /* 0x000000ff0e00720c */ /* 0x000fe20003f25270 */
[----:B------:R-:W1:Y:S01]  /*2ff0*/  SHFL.BFLY PT, R11, R8, 0x1, 0x1f ;  /* 0x0c201f00080b7f89 */ /* 0x000e6200000e0000 */
[----:B------:R-:W-:-:S02]  /*3000*/  FMNMX.FTZ R31, R61, R24, !PT ;  /* 0x000000183d1f7209 */ /* 0x000fc40007810000 */
[----:B------:R-:W-:Y:S02]  /*3010*/  ISETP.NE.AND P2, PT, R13, RZ, PT ;  /* 0x000000ff0d00720c */ /* 0x000fe40003f45270 */
[----:B------:R-:W-:-:S04]  /*3020*/  FMNMX.FTZ R30, R64, R31, !PT ;  /* 0x0000001f401e7209 */ /* 0x000fc80007810000 */
[----:B------:R-:W-:-:S04]  /*3030*/  FMNMX.FTZ R31, R65, R30, !PT ;  /* 0x0000001e411f7209 */ /* 0x000fc80007810000 */
[----:B------:R-:W-:-:S04]  /*3040*/  FMNMX.FTZ R30, R68, R31, !PT ;  /* 0x0000001f441e7209 */ /* 0x000fc80007810000 */
[----:B------:R-:W-:-:S04]  /*3050*/  FMNMX.FTZ R31, R69, R30, !PT ;  /* 0x0000001e451f7209 */ /* 0x000fc80007810000 */
[----:B------:R-:W-:Y:S02]  /*3060*/  FMNMX.FTZ R30, R72, R31, !PT ;  /* 0x0000001f481e7209 */ /* 0x000fe40007810000 */
[----:B-1----:R-:W-:Y:S01]  /*3070*/  FMNMX.FTZ R0, R8, R11, !PT ;  /* 0x0000000b08007209 */ /* 0x002fe20007810000 */
[----:B------:R-:W-:Y:S01]  /*3080*/  IMAD.U32 R11, RZ, RZ, UR37 ;  /* 0x00000025ff0b7e24 */ /* 0x000fe2000f8e00ff */
[----:B------:R-:W-:Y:S02]  /*3090*/  FMNMX.FTZ R31, R73, R30, !PT ;  /* 0x0000001e491f7209 */ /* 0x000fe40007810000 */
[C---:B------:R-:W-:Y:S01]  /*30a0*/  FSETP.NEU.FTZ.AND P3, PT, R0.reuse, -INF , PT ;  /* 0xff8000000000780b */ /* 0x040fe20003f7d000 */
[----:B------:R-:W-:Y:S01]  /*30b0*/  FFMA.FTZ R10, R0, R11, -8 ;  /* 0xc1000000000a7423 */ /* 0x000fe2000001000b */
[----:B------:R-:W-:-:S04]  /*30c0*/  FMNMX.FTZ R30, R44, R31, !PT ;  /* 0x0000001f2c1e7209 */ /* 0x000fc80007810000 */
[----:B------:R-:W-:Y:S02]  /*30d0*/  FMNMX.FTZ R31, R45, R30, !PT ;  /* 0x0000001e2d1f7209 */ /* 0x000fe40007810000 */
[----:B------:R-:W-:Y:S02]  /*30e0*/  FSEL R111, R10, RZ, P3 ;  /* 0x000000ff0a6f7208 */ /* 0x000fe40001800000 */
[----:B------:R-:W-:Y:S02]  /*30f0*/  FMNMX.FTZ R30, R48, R31, !PT ;  /* 0x0000001f301e7209 */ /* 0x000fe40007810000 */
[----:B------:R-:W-:Y:S01]  /*3100*/  ISETP.NE.AND P3, PT, R12, RZ, PT ;  /* 0x000000ff0c00720c */ /* 0x000fe20003f65270 */
[--C-:B------:R-:W-:Y:S01]  /*3110*/  FFMA.FTZ R38, R27, UR37, -R111.reuse ;  /* 0x000000251b267c23 */ /* 0x100fe2000801086f */
[----:B------:R-:W-:Y:S01]  /*3120*/  FMNMX.FTZ R27, R49, R30, !PT ;  /* 0x0000001e311b7209 */ /* 0x000fe20007810000 */
[--C-:B------:R-:W-:Y:S01]  /*3130*/  FFMA.FTZ R78, R78, UR37, -R111.reuse ;  /* 0x000000254e4e7c23 */ /* 0x100fe2000801086f */
[--C-:B------:R-:W-:Y:S01]  /*3140*/  FFMA.FTZ R16, R79, UR37, -R111.reuse ;  /* 0x000000254f107c23 */ /* 0x100fe2000801086f */
[----:B------:R-:W-:Y:S01]  /*3150*/  FSEL R79, R33, -INF , P2 ;  /* 0xff800000214f7808 */ /* 0x000fe20001000000 */
[--C-:B------:R-:W-:Y:S01]  /*3160*/  FFMA.FTZ R82, R82, UR37, -R111.reuse ;  /* 0x0000002552527c23 */ /* 0x100fe2000801086f */
[----:B------:R-:W-:Y:S01]  /*3170*/  FMNMX.FTZ R30, R52, R27, !PT ;  /* 0x0000001b341e7209 */ /* 0x000fe20007810000 */
[----:B------:R1:W-:Y:S01]  /*3180*/  MUFU.EX2 R15, R78 ;  /* 0x0000004e000f7308 */ /* 0x0003e20000000800 */
[--C-:B------:R-:W-:Y:S01]  /*3190*/  FFMA.FTZ R33, R75, UR37, -R111.reuse ;  /* 0x000000254b217c23 */ /* 0x100fe2000801086f */
[----:B------:R-:W-:Y:S01]  /*31a0*/  FSEL R75, R36, -INF , P3 ;  /* 0xff800000244b7808 */ /* 0x000fe20001800000 */
[--C-:B------:R-:W-:Y:S01]  /*31b0*/  FFMA.FTZ R20, R83, UR37, -R111.reuse ;  /* 0x0000002553147c23 */ /* 0x100fe2000801086f */
[----:B------:R-:W-:Y:S01]  /*31c0*/  FMNMX.FTZ R35, R53, R30, !PT ;  /* 0x0000001e35237209 */ /* 0x000fe20007810000 */
[--C-:B------:R-:W-:Y:S01]  /*31d0*/  FFMA.FTZ R18, R86, UR37, -R111.reuse ;  /* 0x0000002556127c23 */ /* 0x100fe2000801086f */
[----:B------:R-:W-:Y:S01]  /*31e0*/  FSEL R83, R40, -INF , P5 ;  /* 0xff80000028537808 */ /* 0x000fe20002800000 */
[--C-:B------:R-:W-:Y:S01]  /*31f0*/  FFMA.FTZ R39, R51, UR37, -R111.reuse ;  /* 0x0000002533277c23 */ /* 0x100fe2000801086f */
[----:B------:R-:W-:Y:S01]  /*3200*/  FMNMX.FTZ R34, R56, R35, !PT ;  /* 0x0000002338227209 */ /* 0x000fe20007810000 */
[----:B------:R2:W-:Y:S01]  /*3210*/  MUFU.EX2 R17, R82 ;  /* 0x0000005200117308 */ /* 0x0005e20000000800 */
[----:B-1----:R-:W-:Y:S01]  /*3220*/  FSEL R78, R32, -INF , P1 ;  /* 0xff800000204e7808 */ /* 0x002fe20000800000 */
[--C-:B------:R-:W-:Y:S01]  /*3230*/  FFMA.FTZ R40, R6, UR37, -R111.reuse ;  /* 0x0000002506287c23 */ /* 0x100fe2000801086f */
[----:B------:R-:W-:Y:S01]  /*3240*/  FMNMX.FTZ R35, R57, R34, !PT ;  /* 0x0000002239237209 */ /* 0x000fe20007810000 */
[--C-:B------:R-:W-:Y:S01]  /*3250*/  FFMA.FTZ R62, R62, UR37, -R111.reuse ;  /* 0x000000253e3e7c23 */ /* 0x100fe2000801086f */
[----:B------:R-:W-:Y:S01]  /*3260*/  FSEL R86, R41, -INF , P6 ;  /* 0xff80000029567808 */ /* 0x000fe20003000000 */
[--C-:B------:R-:W-:Y:S01]  /*3270*/  FFMA.FTZ R7, R94, UR37, -R111.reuse ;  /* 0x000000255e077c23 */ /* 0x100fe2000801086f */
[----:B------:R-:W-:Y:S01]  /*3280*/  FMNMX.FTZ R34, R28, R35, !PT ;  /* 0x000000231c227209 */ /* 0x000fe20007810000 */
[----:B------:R1:W-:Y:S01]  /*3290*/  MUFU.EX2 R31, R38 ;  /* 0x00000026001f7308 */ /* 0x0003e20000000800 */
[----:B--2---:R-:W-:Y:S01]  /*32a0*/  FSEL R82, R37, -INF , P4 ;  /* 0xff80000025527808 */ /* 0x004fe20002000000 */
[--C-:B------:R-:W-:Y:S01]  /*32b0*/  FFMA.FTZ R8, R95, UR37, -R111.reuse ;  /* 0x000000255f087c23 */ /* 0x100fe2000801086f */
[----:B------:R-:W-:Y:S01]  /*32c0*/  FMNMX.FTZ R35, R29, R34, !PT ;  /* 0x000000221d237209 */ /* 0x000fe20007810000 */
[--C-:B------:R-:W-:Y:S01]  /*32d0*/  FFMA.FTZ R9, R98, UR37, -R111.reuse ;  /* 0x0000002562097c23 */ /* 0x100fe2000801086f */
[--C-:B------:R-:W-:Y:S01]  /*32e0*/  FFMA.FTZ R10, R99, UR37, -R111.reuse ;  /* 0x00000025630a7c23 */ /* 0x100fe2000801086f */
[--C-:B------:R-:W-:Y:S01]  /*32f0*/  FFMA.FTZ R11, R102, UR37, -R111.reuse ;  /* 0x00000025660b7c23 */ /* 0x100fe2000801086f */
[----:B------:R-:W-:Y:S01]  /*3300*/  FMNMX.FTZ R34, R78, R35, !PT ;  /* 0x000000234e227209 */ /* 0x000fe20007810000 */
[--C-:B------:R-:W-:Y:S01]  /*3310*/  FFMA.FTZ R12, R103, UR37, -R111.reuse ;  /* 0x00000025670c7c23 */ /* 0x100fe2000801086f */
[--C-:B-1----:R-:W-:Y:S01]  /*3320*/  FFMA.FTZ R38, R55, UR37, -R111.reuse ;  /* 0x0000002537267c23 */ /* 0x102fe2000801086f */
[----:B------:R-:W-:Y:S01]  /*3330*/  IMAD.U32 R55, RZ, RZ, UR37 ;  /* 0x00000025ff377e24 */ /* 0x000fe2000f8e00ff */
[----:B------:R-:W-:Y:S01]  /*3340*/  FMNMX.FTZ R34, R79, R34, !PT ;  /* 0x000000224f227209 */ /* 0x000fe20007810000 */
[--C-:B------:R-:W-:Y:S01]  /*3350*/  FFMA.FTZ R13, R106, UR37, -R111.reuse ;  /* 0x000000256a0d7c23 */ /* 0x100fe2000801086f */
[--C-:B------:R-:W-:Y:S01]  /*3360*/  FFMA.FTZ R14, R107, UR37, -R111.reuse ;  /* 0x000000256b0e7c23 */ /* 0x100fe2000801086f */
[--C-:B------:R-:W-:Y:S01]  /*3370*/  FFMA.FTZ R87, R87, UR37, -R111.reuse ;  /* 0x0000002557577c23 */ /* 0x100fe2000801086f */
[----:B------:R-:W-:Y:S01]  /*3380*/  FMNMX.FTZ R35, R75, R34, !PT ;  /* 0x000000224b237209 */ /* 0x000fe20007810000 */
[--C-:B------:R-:W-:Y:S01]  /*3390*/  FFMA.FTZ R90, R90, UR37, -R111.reuse ;  /* 0x000000255a5a7c23 */ /* 0x100fe2000801086f */
[----:B------:R1:W-:Y:S01]  /*33a0*/  MUFU.EX2 R34, R62 ;  /* 0x0000003e00227308 */ /* 0x0003e20000000800 */
[--C-:B------:R-:W-:Y:S01]  /*33b0*/  FFMA.FTZ R24, R91, UR37, -R111.reuse ;  /* 0x000000255b187c23 */ /* 0x100fe2000801086f */
[----:B------:R-:W-:Y:S01]  /*33c0*/  FMNMX.FTZ R36, R82, R35, !PT ;  /* 0x0000002352247209 */ /* 0x000fe20007810000 */
[--C-:B------:R-:W-:Y:S01]  /*33d0*/  FFMA.FTZ R35, R47, UR37, -R111.reuse ;  /* 0x000000252f237c23 */ /* 0x100fe2000801086f */
[--C-:B------:R-:W-:Y:S01]  /*33e0*/  FFMA.FTZ R22, R22, UR37, -R111.reuse ;  /* 0x0000002516167c23 */ /* 0x100fe2000801086f */
[--C-:B------:R-:W-:Y:S01]  /*33f0*/  FFMA.FTZ R23, R23, UR37, -R111.reuse ;  /* 0x0000002517177c23 */ /* 0x100fe2000801086f */
[----:B------:R-:W-:Y:S01]  /*3400*/  FMNMX.FTZ R37, R83, R36, !PT ;  /* 0x0000002453257209 */ /* 0x000fe20007810000 */
[--C-:B------:R-:W-:Y:S01]  /*3410*/  FFMA.FTZ R36, R50, UR37, -R111.reuse ;  /* 0x0000002532247c23 */ /* 0x100fe2000801086f */
[--C-:B------:R-:W-:Y:S01]  /*3420*/  FFMA.FTZ R50, R46, UR37, -R111.reuse ;  /* 0x000000252e327c23 */ /* 0x100fe2000801086f */
[--C-:B-1----:R-:W-:Y:S01]  /*3430*/  FFMA.FTZ R62, R74, UR37, -R111.reuse ;  /* 0x000000254a3e7c23 */ /* 0x102fe2000801086f */
[----:B------:R-:W-:Y:S01]  /*3440*/  FMNMX.FTZ R41, R86, R37, !PT ;  /* 0x0000002556297209 */ /* 0x000fe20007810000 */
[--C-:B------:R-:W-:Y:S01]  /*3450*/  FFMA.FTZ R37, R54, UR37, -R111.reuse ;  /* 0x0000002536257c23 */ /* 0x100fe2000801086f */
[--C-:B------:R-:W-:Y:S01]  /*3460*/  FFMA.FTZ R26, R26, UR37, -R111.reuse ;  /* 0x000000251a1a7c23 */ /* 0x100fe2000801086f */
[--C-:B------:R-:W-:Y:S01]  /*3470*/  FFMA.FTZ R108, R108, UR37, -R111.reuse ;  /* 0x000000256c6c7c23 */ /* 0x100fe2000801086f */
[--C-:B------:R-:W-:Y:S01]  /*3480*/  FFMA.FTZ R30, R109, UR37, -R111.reuse ;  /* 0x000000256d1e7c23 */ /* 0x100fe2000801086f */
[----:B------:R-:W1:Y:S01]  /*3490*/  SHFL.BFLY PT, R42, R41, 0x2, 0x1f ;  /* 0x0c401f00292a7f89 */ /* 0x000e6200000e0000 */
[--C-:B------:R-:W-:Y:S01]  /*34a0*/  FFMA.FTZ R110, R110, UR37, -R111.reuse ;  /* 0x000000256e6e7c23 */ /* 0x100fe2000801086f */
[--C-:B------:R-:W-:Y:S01]  /*34b0*/  FFMA.FTZ R43, R63, UR37, -R111.reuse ;  /* 0x000000253f2b7c23 */ /* 0x100fe2000801086f */
[--C-:B------:R-:W-:Y:S01]  /*34c0*/  FFMA.FTZ R46, R70, UR37, -R111.reuse ;  /* 0x00000025462e7c23 */ /* 0x100fe2000801086f */
[--C-:B------:R-:W-:Y:S01]  /*34d0*/  FFMA.FTZ R47, R71, UR37, -R111.reuse ;  /* 0x00000025472f7c23 */ /* 0x100fe2000801086f */
[--C-:B------:R-:W-:Y:S01]  /*34e0*/  FFMA.FTZ R54, R59, UR37, -R111.reuse ;  /* 0x000000253b367c23 */ /* 0x100fe2000801086f */
[----:B------:R-:W-:Y:S08]  /*34f0*/  MUFU.EX2 R7, R7 ;  /* 0x0000000700077308 */ /* 0x000ff00000000800 */
[----:B------:R-:W2:Y:S08]  /*3500*/  MUFU.EX2 R8, R8 ;  /* 0x0000000800087308 */ /* 0x000eb00000000800 */
[----:B------:R-:W3:Y:S01]  /*3510*/  MUFU.EX2 R9, R9 ;  /* 0x0000000900097308 */ /* 0x000ee20000000800 */
[----:B-1----:R-:W-:Y:S01]  /*3520*/  FMNMX.FTZ R51, R41, R42, !PT ;  /* 0x0000002a29337209 */ /* 0x002fe20007810000 */
[----:B------:R-:W-:-:S04]  /*3530*/  FFMA.FTZ R42, R66, UR37, -R111 ;  /* 0x00000025422a7c23 */ /* 0x000fc8000801086f */
[----:B------:R-:W1:Y:S02]  /*3540*/  SHFL.BFLY PT, R6, R51, 0x1, 0x1f ;  /* 0x0c201f0033067f89 */ /* 0x000e6400000e0000 */
[----:B------:R-:W-:Y:S08]  /*3550*/  MUFU.EX2 R41, R50 ;  /* 0x0000003200297308 */ /* 0x000ff00000000800 */
[----:B------:R4:W-:Y:S08]  /*3560*/  MUFU.EX2 R50, R62 ;  /* 0x0000003e00327308 */ /* 0x0009f00000000800 */
[----:B------:R-:W5:Y:S01]  /*3570*/  MUFU.EX2 R10, R10 ;  /* 0x0000000a000a7308 */ /* 0x000f620000000800 */
[----:B-1----:R-:W-:Y:S01]  /*3580*/  FMNMX.FTZ R6, R51, R6, !PT ;  /* 0x0000000633067209 */ /* 0x002fe20007810000 */
[--C-:B------:R-:W-:Y:S01]  /*3590*/  FFMA.FTZ R51, R67, UR37, -R111.reuse ;  /* 0x0000002543337c23 */ /* 0x100fe2000801086f */
[----:B------:R-:W-:-:S05]  /*35a0*/  FFMA.FTZ R111, R58, UR37, -R111 ;  /* 0x000000253a6f7c23 */ /* 0x000fca000801086f */
[----:B------:R-:W1:Y:S01]  /*35b0*/  MUFU.EX2 R11, R11 ;  /* 0x0000000b000b7308 */ /* 0x000e620000000800 */
[C---:B------:R-:W-:Y:S01]  /*35c0*/  FSETP.NEU.FTZ.AND P1, PT, R6.reuse, -INF , PT ;  /* 0xff8000000600780b */ /* 0x040fe20003f3d000 */
[----:B------:R-:W-:-:S05]  /*35d0*/  FFMA.FTZ R55, R6, R55, -8 ;  /* 0xc100000006377423 */ /* 0x000fca0000010037 */
[----:B------:R-:W-:Y:S01]  /*35e0*/  FSEL R74, R55, RZ, P1 ;  /* 0x000000ff374a7208 */ /* 0x000fe20000800000 */
[----:B------:R-:W0:Y:S01]  /*35f0*/  MUFU.EX2 R12, R12 ;  /* 0x0000000c000c7308 */ /* 0x000e220000000800 */
[----:B------:R-:W-:-:S03]  /*3600*/  PLOP3.LUT P1, PT, PT, PT, UP0, 0x80, 0x0 ;  /* 0x000000000000781c */ /* 0x000fc60003f2f008 */
[--C-:B------:R-:W-:Y:S01]  /*3610*/  FFMA.FTZ R58, R92, UR37, -R74.reuse ;  /* 0x000000255c3a7c23 */ /* 0x100fe2000801084a */
[--C-:B------:R-:W-:Y:S01]  /*3620*/  FFMA.FTZ R59, R93, UR37, -R74.reuse ;  /* 0x000000255d3b7c23 */ /* 0x100fe2000801084a */
[--C-:B------:R-:W-:Y:S01]  /*3630*/  FFMA.FTZ R96, R96, UR37, -R74.reuse ;  /* 0x0000002560607c23 */ /* 0x100fe2000801084a */
[--C-:B------:R-:W-:Y:S01]  /*3640*/  FFMA.FTZ R97, R97, UR37, -R74.reuse ;  /* 0x0000002561617c23 */ /* 0x100fe2000801084a */
[--C-:B----4-:R-:W-:Y:S01]  /*3650*/  FFMA.FTZ R62, R100, UR37, -R74.reuse ;  /* 0x00000025643e7c23 */ /* 0x110fe2000801084a */
[--C-:B------:R-:W-:Y:S01]  /*3660*/  FFMA.FTZ R63, R101, UR37, -R74.reuse ;  /* 0x00000025653f7c23 */ /* 0x100fe2000801084a */
[----:B------:R-:W-:Y:S01]  /*3670*/  MUFU.EX2 R58, R58 ;  /* 0x0000003a003a7308 */ /* 0x000fe20000000800 */
[--C-:B------:R-:W-:Y:S01]  /*3680*/  FFMA.FTZ R104, R104, UR37, -R74.reuse ;  /* 0x0000002568687c23 */ /* 0x100fe2000801084a */
[--C-:B------:R-:W-:Y:S01]  /*3690*/  FFMA.FTZ R66, R76, UR37, -R74.reuse ;  /* 0x000000254c427c23 */ /* 0x100fe2000801084a */
[----:B------:R-:W-:Y:S01]  /*36a0*/  FFMA.FTZ R67, R77, UR37, -R74 ;  /* 0x000000254d437c23 */ /* 0x000fe2000801084a */
[----:B--2---:R-:W-:Y:S01]  /*36b0*/  FADD.FTZ R76, R7, R8 ;  /* 0x00000008074c7221 */ /* 0x004fe20000010000 */
[--C-:B------:R-:W-:Y:S01]  /*36c0*/  FFMA.FTZ R105, R105, UR37, -R74.reuse ;  /* 0x0000002569697c23 */ /* 0x100fe2000801084a */
[--C-:B------:R-:W-:Y:S01]  /*36d0*/  FFMA.FTZ R71, R85, UR37, -R74.reuse ;  /* 0x0000002555477c23 */ /* 0x100fe2000801084a */
[----:B------:R-:W-:Y:S01]  /*36e0*/  FFMA.FTZ R70, R84, UR37, -R74 ;  /* 0x0000002554467c23 */ /* 0x000fe2000801084a */
[----:B------:R-:W2:Y:S01]  /*36f0*/  MUFU.EX2 R59, R59 ;  /* 0x0000003b003b7308 */ /* 0x000ea20000000800 */
[----:B---3--:R-:W-:Y:S01]  /*3700*/  FADD.FTZ R85, R9, R76 ;  /* 0x0000004c09557221 */ /* 0x008fe20000010000 */
[--C-:B------:R-:W-:Y:S01]  /*3710*/  FFMA.FTZ R80, R80, UR37, -R74.reuse ;  /* 0x0000002550507c23 */ /* 0x100fe2000801084a */
[--C-:B------:R-:W-:Y:S01]  /*3720*/  FFMA.FTZ R81, R81, UR37, -R74.reuse ;  /* 0x0000002551517c23 */ /* 0x100fe2000801084a */
[--C-:B------:R-:W-:Y:S01]  /*3730*/  FFMA.FTZ R88, R88, UR37, -R74.reuse ;  /* 0x0000002558587c23 */ /* 0x100fe2000801084a */
[----:B-----5:R-:W-:Y:S01]  /*3740*/  FADD.FTZ R84, R10, R85 ;  /* 0x000000550a547221 */ /* 0x020fe20000010000 */
[--C-:B------:R-:W-:Y:S01]  /*3750*/  FFMA.FTZ R89, R89, UR37, -R74.reuse ;  /* 0x0000002559597c23 */ /* 0x100fe2000801084a */
[----:B------:R-:W-:Y:S01]  /*3760*/  FFMA.FTZ R60, R60, UR37, -R74 ;  /* 0x000000253c3c7c23 */ /* 0x000fe2000801084a */
[----:B------:R-:W3:Y:S01]  /*3770*/  MUFU.EX2 R96, R96 ;  /* 0x0000006000607308 */ /* 0x000ee20000000800 */
[----:B-1----:R-:W-:Y:S01]  /*3780*/  FADD.FTZ R85, R11, R84 ;  /* 0x000000540b557221 */ /* 0x002fe20000010000 */
[--C-:B------:R-:W-:Y:S01]  /*3790*/  FFMA.FTZ R61, R61, UR37, -R74.reuse ;  /* 0x000000253d3d7c23 */ /* 0x100fe2000801084a */
[--C-:B------:R-:W-:Y:S01]  /*37a0*/  FFMA.FTZ R64, R64, UR37, -R74.reuse ;  /* 0x0000002540407c23 */ /* 0x100fe2000801084a */
[--C-:B------:R-:W-:Y:S01]  /*37b0*/  FFMA.FTZ R65, R65, UR37, -R74.reuse ;  /* 0x0000002541417c23 */ /* 0x100fe2000801084a */
[----:B0-----:R-:W-:Y:S01]  /*37c0*/  FADD.FTZ R84, R12, R85 ;  /* 0x000000550c547221 */ /* 0x001fe20000010000 */
[--C-:B------:R-:W-:Y:S01]  /*37d0*/  FFMA.FTZ R68, R68, UR37, -R74.reuse ;  /* 0x0000002544447c23 */ /* 0x100fe2000801084a */
[--C-:B------:R-:W-:Y:S01]  /*37e0*/  FFMA.FTZ R69, R69, UR37, -R74.reuse ;  /* 0x0000002545457c23 */ /* 0x100fe2000801084a */
[----:B------:R-:W0:Y:S01]  /*37f0*/  MUFU.EX2 R97, R97 ;  /* 0x0000006100617308 */ /* 0x000e220000000800 */
[----:B--2---:R-:W-:Y:S01]  /*3800*/  FADD.FTZ R77, R58, R59 ;  /* 0x0000003b3a4d7221 */ /* 0x004fe20000010000 */
[--C-:B------:R-:W-:Y:S01]  /*3810*/  FFMA.FTZ R72, R72, UR37, -R74.reuse ;  /* 0x0000002548487c23 */ /* 0x100fe2000801084a */
[--C-:B------:R-:W-:Y:S01]  /*3820*/  FFMA.FTZ R73, R73, UR37, -R74.reuse ;  /* 0x0000002549497c23 */ /* 0x100fe2000801084a */
[--C-:B------:R-:W-:Y:S01]  /*3830*/  FFMA.FTZ R44, R44, UR37, -R74.reuse ;  /* 0x000000252c2c7c23 */ /* 0x100fe2000801084a */
[--C-:B------:R-:W-:Y:S01]  /*3840*/  FFMA.FTZ R45, R45, UR37, -R74.reuse ;  /* 0x000000252d2d7c23 */ /* 0x100fe2000801084a */
[--C-:B------:R-:W-:Y:S01]  /*3850*/  FFMA.FTZ R48, R48, UR37, -R74.reuse ;  /* 0x0000002530307c23 */ /* 0x100fe2000801084a */
[--C-:B------:R-:W-:Y:S01]  /*3860*/  FFMA.FTZ R49, R49, UR37, -R74.reuse ;  /* 0x0000002531317c23 */ /* 0x100fe2000801084a */
[----:B------:R-:W1:Y:S01]  /*3870*/  MUFU.EX2 R62, R62 ;  /* 0x0000003e003e7308 */ /* 0x000e620000000800 */
[----:B---3--:R-:W-:Y:S01]  /*3880*/  FADD.FTZ R76, R96, R77 ;  /* 0x0000004d604c7221 */ /* 0x008fe20000010000 */
[--C-:B------:R-:W-:Y:S01]  /*3890*/  FFMA.FTZ R52, R52, UR37, -R74.reuse ;  /* 0x0000002534347c23 */ /* 0x100fe2000801084a */
[--C-:B------:R-:W-:Y:S01]  /*38a0*/  FFMA.FTZ R53, R53, UR37, -R74.reuse ;  /* 0x0000002535357c23 */ /* 0x100fe2000801084a */
[--C-:B------:R-:W-:Y:S01]  /*38b0*/  FFMA.FTZ R56, R56, UR37, -R74.reuse ;  /* 0x0000002538387c23 */ /* 0x100fe2000801084a */
[--C-:B------:R-:W-:Y:S01]  /*38c0*/  FFMA.FTZ R57, R57, UR37, -R74.reuse ;  /* 0x0000002539397c23 */ /* 0x100fe2000801084a */
[--C-:B------:R-:W-:Y:S01]  /*38d0*/  FFMA.FTZ R28, R28, UR37, -R74.reuse ;  /* 0x000000251c1c7c23 */ /* 0x100fe2000801084a */
[----:B------:R-:W-:Y:S01]  /*38e0*/  FFMA.FTZ R29, R29, UR37, -R74 ;  /* 0x000000251d1d7c23 */ /* 0x000fe2000801084a */
[----:B------:R-:W2:Y:S01]  /*38f0*/  MUFU.EX2 R63, R63 ;  /* 0x0000003f003f7308 */ /* 0x000ea20000000800 */
[----:B0-----:R-:W-:Y:S01]  /*3900*/  FADD.FTZ R77, R97, R76 ;  /* 0x0000004c614d7221 */ /* 0x001fe20000010000 */
[--C-:B------:R-:W-:Y:S01]  /*3910*/  FFMA.FTZ R78, R78, UR37, -R74.reuse ;  /* 0x000000254e4e7c23 */ /* 0x100fe2000801084a */
[--C-:B------:R-:W-:Y:S01]  /*3920*/  FFMA.FTZ R79, R79, UR37, -R74.reuse ;  /* 0x000000254f4f7c23 */ /* 0x100fe2000801084a */
[--C-:B------:R-:W-:Y:S01]  /*3930*/  FFMA.FTZ R75, R75, UR37, -R74.reuse ;  /* 0x000000254b4b7c23 */ /* 0x100fe2000801084a */
[--C-:B------:R-:W-:Y:S01]  /*3940*/  FFMA.FTZ R82, R82, UR37, -R74.reuse ;  /* 0x0000002552527c23 */ /* 0x100fe2000801084a */
[--C-:B------:R-:W-:Y:S01]  /*3950*/  FFMA.FTZ R83, R83, UR37, -R74.reuse ;  /* 0x0000002553537c23 */ /* 0x100fe2000801084a */
[----:B------:R-:W-:Y:S01]  /*3960*/  FFMA.FTZ R74, R86, UR37, -R74 ;  /* 0x00000025564a7c23 */ /* 0x000fe2000801084a */
[----:B------:R-:W0:Y:S01]  /*3970*/  MUFU.EX2 R13, R13 ;  /* 0x0000000d000d7308 */ /* 0x000e220000000800 */
[----:B-1----:R-:W-:Y:S01]  /*3980*/  FADD.FTZ R76, R62, R77 ;  /* 0x0000004d3e4c7221 */ /* 0x002fe20000010000 */
[----:B------:R-:W-:Y:S01]  /*3990*/  F2FP.SATFINITE.E4M3.F32.PACK_AB_MERGE_C R96, R97, R96, RZ ;  /* 0x000000606160723e */ /* 0x000fe200048070ff */
[----:B------:R-:W-:-:S03]  /*39a0*/  IMAD.MOV.U32 R86, RZ, RZ, R25 ;  /* 0x000000ffff567224 */ /* 0x000fc600078e0019 */
[----:B------:R-:W-:Y:S01]  /*39b0*/  F2FP.SATFINITE.E4M3.F32.PACK_AB_MERGE_C R184, R59, R58, R96 ;  /* 0x0000003a3bb8723e */ /* 0x000fe20004807060 */
[--C-:B------:R-:W-:Y:S01]  /*39c0*/  IMAD.MOV.U32 R59, RZ, RZ, R25.reuse ;  /* 0x000000ffff3b7224 */ /* 0x100fe200078e0019 */
[----:B------:R-:W1:Y:S01]  /*39d0*/  MUFU.EX2 R104, R104 ;  /* 0x0000006800687308 */ /* 0x000e620000000800 */
[----:B--2---:R-:W-:Y:S01]  /*39e0*/  FADD.FTZ R77, R63, R76 ;  /* 0x0000004c3f4d7221 */ /* 0x004fe20000010000 */
[----:B------:R-:W-:-:S06]  /*39f0*/  IMAD.MOV.U32 R58, RZ, RZ, R25 ;  /* 0x000000ffff3a7224 */ /* 0x000fcc00078e0019 */
[----:B------:R-:W2:Y:S01]  /*3a00*/  MUFU.EX2 R14, R14 ;  /* 0x0000000e000e7308 */ /* 0x000ea20000000800 */
[----:B0-----:R-:W-:-:S07]  /*3a10*/  FADD.FTZ R85, R13, R84 ;  /* 0x000000540d557221 */ /* 0x001fce0000010000 */
[----:B------:R-:W0:Y:S01]  /*3a20*/  MUFU.EX2 R105, R105 ;  /* 0x0000006900697308 */ /* 0x000e220000000800 */
[----:B-1----:R-:W-:-:S07]  /*3a30*/  FADD.FTZ R76, R104, R77 ;  /* 0x0000004d684c7221 */ /* 0x002fce0000010000 */
[----:B------:R-:W1:Y:S01]  /*3a40*/  MUFU.EX2 R66, R66 ;  /* 0x0000004200427308 */ /* 0x000e620000000800 */
[----:B--2---:R-:W-:-:S04]  /*3a50*/  FADD.FTZ R84, R14, R85 ;  /* 0x000000550e547221 */ /* 0x004fc80000010000 */
[----:B------:R-:W-:-:S03]  /*3a60*/  FADD.FTZ R85, R15, R84 ;  /* 0x000000540f557221 */ /* 0x000fc60000010000 */
[----:B------:R-:W2:Y:S01]  /*3a70*/  MUFU.EX2 R16, R16 ;  /* 0x0000001000107308 */ /* 0x000ea20000000800 */
[C---:B0-----:R-:W-:Y:S01]  /*3a80*/  FADD.FTZ R77, R105.reuse, R76 ;  /* 0x0000004c694d7221 */ /* 0x041fe20000010000 */
[----:B------:R-:W-:-:S04]  /*3a90*/  F2FP.SATFINITE.E4M3.F32.PACK_AB_MERGE_C R104, R105, R104, RZ ;  /* 0x000000686968723e */ /* 0x000fc800048070ff */
[----:B------:R-:W-:Y:S01]  /*3aa0*/  F2FP.SATFINITE.E4M3.F32.PACK_AB_MERGE_C R186, R63, R62, R104 ;  /* 0x0000003e3fba723e */ /* 0x000fe20004807068 */
[----:B------:R-:W-:Y:S01]  /*3ab0*/  IMAD.MOV.U32 R63, RZ, RZ, R25 ;  /* 0x000000ffff3f7224 */ /* 0x000fe200078e0019 */
[----:B------:R-:W0:Y:S01]  /*3ac0*/  MUFU.EX2 R67, R67 ;  /* 0x0000004300437308 */ /* 0x000e220000000800 */
[----:B-1----:R-:W-:Y:S01]  /*3ad0*/  FADD.FTZ R76, R66, R77 ;  /* 0x0000004d424c7221 */ /* 0x002fe20000010000 */
[----:B------:R-:W-:-:S06]  /*3ae0*/  IMAD.MOV.U32 R62, RZ, RZ, R25 ;  /* 0x000000ffff3e7224 */ /* 0x000fcc00078e0019 */
[----:B------:R-:W1:Y:S01]  /*3af0*/  MUFU.EX2 R80, R80 ;  /* 0x0000005000507308 */ /* 0x000e620000000800 */
[----:B--2---:R-:W-:-:S04]  /*3b00*/  FADD.FTZ R84, R16, R85 ;  /* 0x0000005510547221 */ /* 0x004fc80000010000 */
[----:B------:R-:W-:-:S03]  /*3b10*/  FADD.FTZ R85, R17, R84 ;  /* 0x0000005411557221 */ /* 0x000fc60000010000 */
[----:B------:R-:W2:Y:S01]  /*3b20*/  MUFU.EX2 R20, R20 ;  /* 0x0000001400147308 */ /* 0x000ea20000000800 */
[----:B0-----:R-:W-:-:S07]  /*3b30*/  FADD.FTZ R77, R67, R76 ;  /* 0x0000004c434d7221 */ /* 0x001fce0000010000 */
[----:B------:R-:W0:Y:S01]  /*3b40*/  MUFU.EX2 R81, R81 ;  /* 0x0000005100517308 */ /* 0x000e220000000800 */
[----:B-1----:R-:W-:-:S07]  /*3b50*/  FADD.FTZ R76, R80, R77 ;  /* 0x0000004d504c7221 */ /* 0x002fce0000010000 */
[----:B------:R-:W1:Y:S01]  /*3b60*/  MUFU.EX2 R18, R18 ;  /* 0x0000001200127308 */ /* 0x000e620000000800 */
[C---:B--2---:R-:W-:Y:S01]  /*3b70*/  FADD.FTZ R85, R20.reuse, R85 ;  /* 0x0000005514557221 */ /* 0x044fe20000010000 */
[----:B------:R-:W-:-:S04]  /*3b80*/  F2FP.SATFINITE.E4M3.F32.PACK_AB_MERGE_C R17, R20, R17, RZ ;  /* 0x000000111411723e */ /* 0x000fc800048070ff */
[----:B------:R-:W-:Y:S02]  /*3b90*/  F2FP.SATFINITE.E4M3.F32.PACK_AB_MERGE_C R181, R16, R15, R17 ;  /* 0x0000000f10b5723e */ /* 0x000fe40004807011 */
[----:B------:R-:W2:Y:S01]  /*3ba0*/  MUFU.EX2 R70, R70 ;  /* 0x0000004600467308 */ /* 0x000ea20000000800 */
[C---:B0-----:R-:W-:Y:S01]  /*3bb0*/  FADD.FTZ R77, R81.reuse, R76 ;  /* 0x0000004c514d7221 */ /* 0x041fe20000010000 */
[----:B------:R-:W-:Y:S01]  /*3bc0*/  F2FP.SATFINITE.E4M3.F32.PACK_AB_MERGE_C R80, R81, R80, RZ ;  /* 0x000000505150723e */ /* 0x000fe200048070ff */
[----:B------:R-:W-:-:S03]  /*3bd0*/  IMAD.MOV.U32 R81, RZ, RZ, R25 ;  /* 0x000000ffff517224 */ /* 0x000fc600078e0019 */
[----:B------:R-:W-:Y:S01]  /*3be0*/  F2FP.SATFINITE.E4M3.F32.PACK_AB_MERGE_C R180, R67, R66, R80 ;  /* 0x0000004243b4723e */ /* 0x000fe20004807050 */
[----:B------:R-:W-:Y:S01]  /*3bf0*/  IMAD.MOV.U32 R66, RZ, RZ, R25 ;  /* 0x000000ffff427224 */ /* 0x000fe200078e0019 */
[----:B------:R0:W3:Y:S01]  /*3c00*/  MUFU.EX2 R19, R87 ;  /* 0x0000005700137308 */ /* 0x0000e20000000800 */
[----:B-1----:R-:W-:Y:S01]  /*3c10*/  FADD.FTZ R84, R18, R85 ;  /* 0x0000005512547221 */ /* 0x002fe20000010000 */
[----:B------:R-:W-:Y:S01]  /*3c20*/  MOV R67, R25 ;  /* 0x0000001900437202 */ /* 0x000fe20000000f00 */
[----:B------:R-:W-:-:S05]  /*3c30*/  IMAD.MOV.U32 R80, RZ, RZ, R25 ;  /* 0x000000ffff507224 */ /* 0x000fca00078e0019 */
[----:B------:R-:W1:Y:S01]  /*3c40*/  MUFU.EX2 R71, R71 ;  /* 0x0000004700477308 */ /* 0x000e620000000800 */
[----:B--2---:R-:W-:Y:S01]  /*3c50*/  FADD.FTZ R76, R70, R77 ;  /* 0x0000004d464c7221 */ /* 0x004fe20000010000 */
[----:B0-----:R-:W-:-:S06]  /*3c60*/  IMAD.MOV.U32 R87, RZ, RZ, R25 ;  /* 0x000000ffff577224 */ /* 0x001fcc00078e0019 */
[----:B------:R-:W0:Y:S01]  /*3c70*/  MUFU.EX2 R21, R90 ;  /* 0x0000005a00157308 */ /* 0x000e220000000800 */
[----:B---3--:R-:W-:-:S07]  /*3c80*/  FADD.FTZ R84, R19, R84 ;  /* 0x0000005413547221 */ /* 0x008fce0000010000 */
[----:B------:R-:W2:Y:S01]  /*3c90*/  MUFU.EX2 R88, R88 ;  /* 0x0000005800587308 */ /* 0x000ea20000000800 */
[----:B-1----:R-:W-:-:S07]  /*3ca0*/  FADD.FTZ R77, R71, R76 ;  /* 0x0000004c474d7221 */ /* 0x002fce0000010000 */
[----:B------:R-:W1:Y:S01]  /*3cb0*/  MUFU.EX2 R24, R24 ;  /* 0x0000001800187308 */ /* 0x000e620000000800 */
[----:B0-----:R-:W-:Y:S01]  /*3cc0*/  FADD.FTZ R85, R21, R84 ;  /* 0x0000005415557221 */ /* 0x001fe20000010000 */
[----:B------:R-:W-:-:S04]  /*3cd0*/  F2FP.SATFINITE.E4M3.F32.PACK_AB_MERGE_C R84, R14, R13, RZ ;  /* 0x0000000d0e54723e */ /* 0x000fc800048070ff */
[----:B------:R-:W-:Y:S02]  /*3ce0*/  F2FP.SATFINITE.E4M3.F32.PACK_AB_MERGE_C R187, R12, R11, R84 ;  /* 0x0000000b0cbb723e */ /* 0x000fe40004807054 */
[----:B------:R-:W0:Y:S01]  /*3cf0*/  MUFU.EX2 R89, R89 ;  /* 0x0000005900597308 */ /* 0x000e220000000800 */
[----:B--2---:R-:W-:Y:S01]  /*3d00*/  FADD.FTZ R76, R88, R77 ;  /* 0x0000004d584c7221 */ /* 0x004fe20000010000 */
[----:B------:R-:W-:Y:S02]  /*3d10*/  F2FP.SATFINITE.E4M3.F32.PACK_AB_MERGE_C R77, R10, R9, RZ ;  /* 0x000000090a4d723e */ /* 0x000fe400048070ff */
[----:B------:R-:W-:Y:S02]  /*3d20*/  MOV R84, R25 ;  /* 0x0000001900547202 */ /* 0x000fe40000000f00 */
[----:B------:R-:W-:Y:S01]  /*3d30*/  F2FP.SATFINITE.E4M3.F32.PACK_AB_MERGE_C R185, R8, R7, R77 ;  /* 0x0000000708b9723e */ /* 0x000fe2000480704d */
[----:B------:R-:W-:Y:S01]  /*3d40*/  IMAD.MOV.U32 R77, RZ, RZ, R25 ;  /* 0x000000ffff4d7224 */ /* 0x000fe200078e0019 */
[----:B------:R-:W2:Y:S01]  /*3d50*/  MUFU.EX2 R22, R22 ;  /* 0x0000001600167308 */ /* 0x000ea20000000800 */
[C---:B-1----:R-:W-:Y:S01]  /*3d60*/  FADD.FTZ R85, R24.reuse, R85 ;  /* 0x0000005518557221 */ /* 0x042fe20000010000 */
[----:B------:R-:W-:Y:S01]  /*3d70*/  F2FP.SATFINITE.E4M3.F32.PACK_AB_MERGE_C R21, R24, R21, RZ ;  /* 0x000000151815723e */ /* 0x000fe200048070ff */
[----:B------:R-:W-:-:S03]  /*3d80*/  IMAD.MOV.U32 R24, RZ, RZ, R25 ;  /* 0x000000ffff187224 */ /* 0x000fc600078e0019 */
[----:B------:R-:W-:Y:S02]  /*3d90*/  F2FP.SATFINITE.E4M3.F32.PACK_AB_MERGE_C R183, R19, R18, R21 ;  /* 0x0000001213b7723e */ /* 0x000fe40004807015 */
[----:B------:R-:W1:Y:S01]  /*3da0*/  MUFU.EX2 R60, R60 ;  /* 0x0000003c003c7308 */ /* 0x000e620000000800 */
[C---:B0-----:R-:W-:Y:S01]  /*3db0*/  FADD.FTZ R9, R89.reuse, R76 ;  /* 0x0000004c59097221 */ /* 0x041fe20000010000 */
[----:B------:R-:W-:-:S04]  /*3dc0*/  F2FP.SATFINITE.E4M3.F32.PACK_AB_MERGE_C R88, R89, R88, RZ ;  /* 0x000000585958723e */ /* 0x000fc800048070ff */
[----:B------:R-:W-:Y:S01]  /*3dd0*/  F2FP.SATFINITE.E4M3.F32.PACK_AB_MERGE_C R182, R71, R70, R88 ;  /* 0x0000004647b6723e */ /* 0x000fe20004807058 */
[----:B------:R-:W-:Y:S01]  /*3de0*/  IMAD.MOV.U32 R71, RZ, RZ, R25 ;  /* 0x000000ffff477224 */ /* 0x000fe200078e0019 */
[----:B------:R-:W0:Y:S01]  /*3df0*/  MUFU.EX2 R23, R23 ;  /* 0x0000001700177308 */ /* 0x000e220000000800 */
[----:B--2---:R-:W-:Y:S01]  /*3e00*/  FADD.FTZ R76, R22, R85 ;  /* 0x00000055164c7221 */ /* 0x004fe20000010000 */
[--C-:B------:R-:W-:Y:S02]  /*3e10*/  IMAD.MOV.U32 R70, RZ, RZ, R25.reuse ;  /* 0x000000ffff467224 */ /* 0x100fe400078e0019 */
[----:B------:R-:W-:-:S04]  /*3e20*/  IMAD.MOV.U32 R85, RZ, RZ, R25 ;  /* 0x000000ffff557224 */ /* 0x000fc800078e0019 */
[----:B------:R-:W2:Y:S01]  /*3e30*/  MUFU.EX2 R61, R61 ;  /* 0x0000003d003d7308 */ /* 0x000ea20000000800 */
[----:B-1----:R-:W-:-:S07]  /*3e40*/  FADD.FTZ R10, R60, R9 ;  /* 0x000000093c0a7221 */ /* 0x002fce0000010000 */
[----:B------:R-:W1:Y:S01]  /*3e50*/  MUFU.EX2 R26, R26 ;  /* 0x0000001a001a7308 */ /* 0x000e620000000800 */
[----:B0-----:R-:W-:Y:S01]  /*3e60*/  FADD.FTZ R13, R23, R76 ;  /* 0x0000004c170d7221 */ /* 0x001fe20000010000 */
[----:B------:R-:W-:-:S06]  /*3e70*/  IMAD.MOV.U32 R76, RZ, RZ, R25 ;  /* 0x000000ffff4c7224 */ /* 0x000fcc00078e0019 */
[----:B------:R-:W0:Y:S01]  /*3e80*/  MUFU.EX2 R64, R64 ;  /* 0x0000004000407308 */ /* 0x000e220000000800 */
[----:B--2---:R-:W-:-:S07]  /*3e90*/  FADD.FTZ R9, R61, R10 ;  /* 0x0000000a3d097221 */ /* 0x004fce0000010000 */
[----:B------:R-:W2:Y:S01]  /*3ea0*/  MUFU.EX2 R65, R65 ;  /* 0x0000004100417308 */ /* 0x000ea20000000800 */
[----:B-1----:R-:W-:Y:S01]  /*3eb0*/  FADD.FTZ R14, R26, R13 ;  /* 0x0000000d1a0e7221 */ /* 0x002fe20000010000 */
[----:B------:R-:W-:-:S03]  /*3ec0*/  F2FP.SATFINITE.E4M3.F32.PACK_AB_MERGE_C R26, R31, R26, RZ ;  /* 0x0000001a1f1a723e */ /* 0x000fc600048070ff */
[----:B------:R-:W-:Y:S01]  /*3ed0*/  FADD.FTZ R14, R31, R14 ;  /* 0x0000000e1f0e7221 */ /* 0x000fe20000010000 */
[----:B------:R-:W-:Y:S01]  /*3ee0*/  F2FP.SATFINITE.E4M3.F32.PACK_AB_MERGE_C R177, R23, R22, R26 ;  /* 0x0000001617b1723e */ /* 0x000fe2000480701a */
[----:B------:R-:W-:Y:S01]  /*3ef0*/  IMAD.MOV.U32 R26, RZ, RZ, R25 ;  /* 0x000000ffff1a7224 */ /* 0x000fe200078e0019 */
[----:B------:R-:W1:Y:S01]  /*3f00*/  MUFU.EX2 R27, R108 ;  /* 0x0000006c001b7308 */ /* 0x000e620000000800 */
[----:B0-----:R-:W-:Y:S01]  /*3f10*/  FADD.FTZ R10, R64, R9 ;  /* 0x00000009400a7221 */ /* 0x001fe20000010000 */
[----:B------:R-:W-:-:S06]  /*3f20*/  IMAD.MOV.U32 R31, RZ, RZ, R25 ;  /* 0x000000ffff1f7224 */ /* 0x000fcc00078e0019 */
[----:B------:R-:W0:Y:S01]  /*3f30*/  MUFU.EX2 R68, R68 ;  /* 0x0000004400447308 */ /* 0x000e220000000800 */
[C---:B--2---:R-:W-:Y:S01]  /*3f40*/  FADD.FTZ R9, R65.reuse, R10 ;  /* 0x0000000a41097221 */ /* 0x044fe20000010000 */
[----:B------:R-:W-:Y:S01]  /*3f50*/  F2FP.SATFINITE.E4M3.F32.PACK_AB_MERGE_C R64, R65, R64, RZ ;  /* 0x000000404140723e */ /* 0x000fe200048070ff */
[----:B------:R-:W-:-:S03]  /*3f60*/  IMAD.MOV.U32 R65, RZ, RZ, R25 ;  /* 0x000000ffff417224 */ /* 0x000fc600078e0019 */
[----:B------:R-:W-:Y:S01]  /*3f70*/  F2FP.SATFINITE.E4M3.F32.PACK_AB_MERGE_C R176, R61, R60, R64 ;  /* 0x0000003c3db0723e */ /* 0x000fe20004807040 */
[--C-:B------:R-:W-:Y:S01]  /*3f80*/  IMAD.MOV.U32 R61, RZ, RZ, R25.reuse ;  /* 0x000000ffff3d7224 */ /* 0x100fe200078e0019 */
[----:B------:R-:W2:Y:S01]  /*3f90*/  MUFU.EX2 R30, R30 ;  /* 0x0000001e001e7308 */ /* 0x000ea20000000800 */
[----:B-1----:R-:W-:Y:S01]  /*3fa0*/  FADD.FTZ R13, R27, R14 ;  /* 0x0000000e1b0d7221 */ /* 0x002fe20000010000 */
[--C-:B------:R-:W-:Y:S02]  /*3fb0*/  IMAD.MOV.U32 R60, RZ, RZ, R25.reuse ;  /* 0x000000ffff3c7224 */ /* 0x100fe400078e0019 */
[----:B------:R-:W-:-:S04]  /*3fc0*/  IMAD.MOV.U32 R64, RZ, RZ, R25 ;  /* 0x000000ffff407224 */ /* 0x000fc800078e0019 */
[----:B------:R-:W1:Y:S01]  /*3fd0*/  MUFU.EX2 R69, R69 ;  /* 0x0000004500457308 */ /* 0x000e620000000800 */
[----:B0-----:R-:W-:-:S07]  /*3fe0*/  FADD.FTZ R10, R68, R9 ;  /* 0x00000009440a7221 */ /* 0x001fce0000010000 */
[----:B------:R-:W0:Y:S01]  /*3ff0*/  MUFU.EX2 R32, R110 ;  /* 0x0000006e00207308 */ /* 0x000e220000000800 */
[----:B--2---:R-:W-:-:S07]  /*4000*/  FADD.FTZ R13, R30, R13 ;  /* 0x0000000d1e0d7221 */ /* 0x004fce0000010000 */
[----:B------:R-:W2:Y:S01]  /*4010*/  MUFU.EX2 R72, R72 ;  /* 0x0000004800487308 */ /* 0x000ea20000000800 */
[----:B-1----:R-:W-:-:S07]  /*4020*/  FADD.FTZ R9, R69, R10 ;  /* 0x0000000a45097221 */ /* 0x002fce0000010000 */
[----:B------:R-:W1:Y:S01]  /*4030*/  MUFU.EX2 R33, R33 ;  /* 0x0000002100217308 */ /* 0x000e620000000800 */
[----:B0-----:R-:W-:-:S07]  /*4040*/  FADD.FTZ R10, R32, R13 ;  /* 0x0000000d200a7221 */ /* 0x001fce0000010000 */
[----:B------:R-:W0:Y:S01]  /*4050*/  MUFU.EX2 R73, R73 ;  /* 0x0000004900497308 */ /* 0x000e220000000800 */
[----:B--2---:R-:W-:-:S07]  /*4060*/  FADD.FTZ R8, R72, R9 ;  /* 0x0000000948087221 */ /* 0x004fce0000010000 */
[----:B------:R-:W2:Y:S01]  /*4070*/  MUFU.EX2 R44, R44 ;  /* 0x0000002c002c7308 */ /* 0x000ea20000000800 */
[C---:B-1----:R-:W-:Y:S01]  /*4080*/  F2FP.SATFINITE.E4M3.F32.PACK_AB_MERGE_C R32, R33.reuse, R32, RZ ;  /* 0x000000202120723e */ /* 0x042fe200048070ff */
[----:B------:R-:W-:-:S03]  /*4090*/  FADD.FTZ R33, R33, R10 ;  /* 0x0000000a21217221 */ /* 0x000fc60000010000 */
[----:B------:R-:W-:Y:S01]  /*40a0*/  F2FP.SATFINITE.E4M3.F32.PACK_AB_MERGE_C R179, R30, R27, R32 ;  /* 0x0000001b1eb3723e */ /* 0x000fe20004807020 */
[----:B------:R-:W-:Y:S01]  /*40b0*/  FADD.FTZ R10, R34, R33 ;  /* 0x00000021220a7221 */ /* 0x000fe20000010000 */
[--C-:B------:R-:W-:Y:S01]  /*40c0*/  IMAD.MOV.U32 R27, RZ, RZ, R25.reuse ;  /* 0x000000ffff1b7224 */ /* 0x100fe200078e0019 */
[----:B------:R-:W1:Y:S01]  /*40d0*/  MUFU.EX2 R35, R35 ;  /* 0x0000002300237308 */ /* 0x000e620000000800 */
[C---:B0-----:R-:W-:Y:S01]  /*40e0*/  F2FP.SATFINITE.E4M3.F32.PACK_AB_MERGE_C R72, R73.reuse, R72, RZ ;  /* 0x000000484948723e */ /* 0x041fe200048070ff */
[----:B------:R-:W-:Y:S01]  /*40f0*/  FADD.FTZ R73, R73, R8 ;  /* 0x0000000849497221 */ /* 0x000fe20000010000 */
[--C-:B------:R-:W-:Y:S02]  /*4100*/  IMAD.MOV.U32 R30, RZ, RZ, R25.reuse ;  /* 0x000000ffff1e7224 */ /* 0x100fe400078e0019 */
[----:B------:R-:W-:Y:S01]  /*4110*/  F2FP.SATFINITE.E4M3.F32.PACK_AB_MERGE_C R178, R69, R68, R72 ;  /* 0x0000004445b2723e */ /* 0x000fe20004807048 */
[----:B------:R-:W-:Y:S02]  /*4120*/  IMAD.MOV.U32 R33, RZ, RZ, R25 ;  /* 0x000000ffff217224 */ /* 0x000fe400078e0019 */
[----:B------:R-:W0:Y:S01]  /*4130*/  MUFU.EX2 R45, R45 ;  /* 0x0000002d002d7308 */ /* 0x000e220000000800 */
[----:B--2---:R-:W-:Y:S01]  /*4140*/  FADD.FTZ R8, R44, R73 ;  /* 0x000000492c087221 */ /* 0x004fe20000010000 */
[----:B------:R-:W-:-:S02]  /*4150*/  IMAD.MOV.U32 R32, RZ, RZ, R25 ;  /* 0x000000ffff207224 */ /* 0x000fc400078e0019 */
[--C-:B------:R-:W-:Y:S02]  /*4160*/  IMAD.MOV.U32 R69, RZ, RZ, R25.reuse ;  /* 0x000000ffff457224 */ /* 0x100fe400078e0019 */
[--C-:B------:R-:W-:Y:S02]  /*4170*/  IMAD.MOV.U32 R68, RZ, RZ, R25.reuse ;  /* 0x000000ffff447224 */ /* 0x100fe400078e0019 */
        /* <DEDUP_REMOVED lines=11> */
[C---:B0-----:R-:W-:Y:S01]  /*4230*/  FADD.FTZ R10, R39.reuse, R10 ;  /* 0x0000000a270a7221 */ /* 0x041fe20000010000 */
[----:B------:R-:W-:Y:S01]  /*4240*/  F2FP.SATFINITE.E4M3.F32.PACK_AB_MERGE_C R36, R39, R36, RZ ;  /* 0x000000242724723e */ /* 0x000fe200048070ff */
[----:B------:R-:W-:-:S03]  /*4250*/  IMAD.MOV.U32 R39, RZ, RZ, R25 ;  /* 0x000000ffff277224 */ /* 0x000fc600078e0019 */
[----:B------:R-:W-:Y:S01]  /*4260*/  F2FP.SATFINITE.E4M3.F32.PACK_AB_MERGE_C R173, R35, R34, R36 ;  /* 0x0000002223ad723e */ /* 0x000fe20004807024 */
[--C-:B------:R-:W-:Y:S01]  /*4270*/  IMAD.MOV.U32 R35, RZ, RZ, R25.reuse ;  /* 0x000000ffff237224 */ /* 0x100fe200078e0019 */
[----:B------:R-:W0:Y:S01]  /*4280*/  MUFU.EX2 R52, R52 ;  /* 0x0000003400347308 */ /* 0x000e220000000800 */
[C---:B--2---:R-:W-:Y:S01]  /*4290*/  F2FP.SATFINITE.E4M3.F32.PACK_AB_MERGE_C R48, R49.reuse, R48, RZ ;  /* 0x000000303130723e */ /* 0x044fe200048070ff */
[----:B------:R-:W-:Y:S01]  /*42a0*/  FADD.FTZ R49, R49, R8 ;  /* 0x0000000831317221 */ /* 0x000fe20000010000 */
[--C-:B------:R-:W-:Y:S02]  /*42b0*/  IMAD.MOV.U32 R34, RZ, RZ, R25.reuse ;  /* 0x000000ffff227224 */ /* 0x100fe400078e0019 */
[----:B------:R-:W-:Y:S01]  /*42c0*/  F2FP.SATFINITE.E4M3.F32.PACK_AB_MERGE_C R172, R45, R44, R48 ;  /* 0x0000002c2dac723e */ /* 0x000fe20004807030 */
[--C-:B------:R-:W-:Y:S02]  /*42d0*/  IMAD.MOV.U32 R36, RZ, RZ, R25.reuse ;  /* 0x000000ffff247224 */ /* 0x100fe400078e0019 */
[----:B------:R-:W2:Y:S01]  /*42e0*/  MUFU.EX2 R38, R38 ;  /* 0x0000002600267308 */ /* 0x000ea20000000800 */
[----:B-1----:R-:W-:Y:S01]  /*42f0*/  FADD.FTZ R7, R37, R10 ;  /* 0x0000000a25077221 */ /* 0x002fe20000010000 */
[----:B------:R-:W-:-:S02]  /*4300*/  IMAD.MOV.U32 R45, RZ, RZ, R25 ;  /* 0x000000ffff2d7224 */ /* 0x000fc400078e0019 */
[--C-:B------:R-:W-:Y:S02]  /*4310*/  IMAD.MOV.U32 R44, RZ, RZ, R25.reuse ;  /* 0x000000ffff2c7224 */ /* 0x100fe400078e0019 */
[----:B------:R-:W-:Y:S02]  /*4320*/  IMAD.MOV.U32 R48, RZ, RZ, R25 ;  /* 0x000000ffff307224 */ /* 0x000fe400078e0019 */
[----:B------:R-:W1:Y:S01]  /*4330*/  MUFU.EX2 R53, R53 ;  /* 0x0000003500357308 */ /* 0x000e620000000800 */
[----:B0-----:R-:W-:Y:S01]  /*4340*/  FADD.FTZ R8, R52, R49 ;  /* 0x0000003134087221 */ /* 0x001fe20000010000 */
[----:B------:R-:W-:-:S06]  /*4350*/  IMAD.MOV.U32 R49, RZ, RZ, R25 ;  /* 0x000000ffff317224 */ /* 0x000fcc00078e0019 */
[----:B------:R-:W0:Y:S01]  /*4360*/  MUFU.EX2 R40, R40 ;  /* 0x0000002800287308 */ /* 0x000e220000000800 */
[----:B--2---:R-:W-:-:S07]  /*4370*/  FADD.FTZ R9, R38, R7 ;  /* 0x0000000726097221 */ /* 0x004fce0000010000 */
[----:B------:R-:W2:Y:S01]  /*4380*/  MUFU.EX2 R56, R56 ;  /* 0x0000003800387308 */ /* 0x000ea20000000800 */
[----:B-1----:R-:W-:-:S07]  /*4390*/  FADD.FTZ R7, R53, R8 ;  /* 0x0000000835077221 */ /* 0x002fce0000010000 */
[----:B------:R-:W1:Y:S01]  /*43a0*/  MUFU.EX2 R57, R57 ;  /* 0x0000003900397308 */ /* 0x000e620000000800 */
[----:B0-----:R-:W-:Y:S01]  /*43b0*/  F2FP.SATFINITE.E4M3.F32.PACK_AB_MERGE_C R10, R41, R40, RZ ;  /* 0x00000028290a723e */ /* 0x001fe200048070ff */
[----:B------:R-:W-:-:S03]  /*43c0*/  FADD.FTZ R40, R40, R9 ;  /* 0x0000000928287221 */ /* 0x000fc60000010000 */
[----:B------:R-:W-:Y:S01]  /*43d0*/  F2FP.SATFINITE.E4M3.F32.PACK_AB_MERGE_C R175, R38, R37, R10 ;  /* 0x0000002526af723e */ /* 0x000fe2000480700a */
[----:B------:R-:W-:Y:S01]  /*43e0*/  FADD.FTZ R41, R41, R40 ;  /* 0x0000002829297221 */ /* 0x000fe20000010000 */
[----:B------:R-:W-:Y:S01]  /*43f0*/  IMAD.MOV.U32 R37, RZ, RZ, R25 ;  /* 0x000000ffff257224 */ /* 0x000fe200078e0019 */
[----:B------:R-:W-:Y:S01]  /*4400*/  MUFU.EX2 R46, R46 ;  /* 0x0000002e002e7308 */ /* 0x000fe20000000800 */
[----:B--2---:R-:W-:Y:S01]  /*4410*/  FADD.FTZ R8, R56, R7 ;  /* 0x0000000738087221 */ /* 0x004fe20000010000 */
[--C-:B------:R-:W-:Y:S02]  /*4420*/  IMAD.MOV.U32 R38, RZ, RZ, R25.reuse ;  /* 0x000000ffff267224 */ /* 0x100fe400078e0019 */
[----:B------:R-:W-:-:S04]  /*4430*/  IMAD.MOV.U32 R40, RZ, RZ, R25 ;  /* 0x000000ffff287224 */ /* 0x000fc800078e0019 */
[----:B------:R-:W0:Y:S01]  /*4440*/  MUFU.EX2 R47, R47 ;  /* 0x0000002f002f7308 */ /* 0x000e220000000800 */
[C---:B-1----:R-:W-:Y:S01]  /*4450*/  F2FP.SATFINITE.E4M3.F32.PACK_AB_MERGE_C R56, R57.reuse, R56, RZ ;  /* 0x000000383938723e */ /* 0x042fe200048070ff */
[----:B------:R-:W-:-:S03]  /*4460*/  FADD.FTZ R57, R57, R8 ;  /* 0x0000000839397221 */ /* 0x000fc60000010000 */
[----:B------:R-:W-:Y:S01]  /*4470*/  F2FP.SATFINITE.E4M3.F32.PACK_AB_MERGE_C R174, R53, R52, R56 ;  /* 0x0000003435ae723e */ /* 0x000fe20004807038 */
[--C-:B------:R-:W-:Y:S02]  /*4480*/  IMAD.MOV.U32 R53, RZ, RZ, R25.reuse ;  /* 0x000000ffff357224 */ /* 0x100fe400078e0019 */
[----:B------:R-:W1:Y:S01]  /*4490*/  MUFU.EX2 R42, R42 ;  /* 0x0000002a002a7308 */ /* 0x000e620000000800 */
[--C-:B------:R-:W-:Y:S02]  /*44a0*/  IMAD.MOV.U32 R52, RZ, RZ, R25.reuse ;  /* 0x000000ffff347224 */ /* 0x100fe400078e0019 */
[----:B------:R-:W-:-:S05]  /*44b0*/  IMAD.MOV.U32 R56, RZ, RZ, R25 ;  /* 0x000000ffff387224 */ /* 0x000fca00078e0019 */
[----:B------:R-:W2:Y:S01]  /*44c0*/  MUFU.EX2 R28, R28 ;  /* 0x0000001c001c7308 */ /* 0x000ea20000000800 */
[----:B0-----:R-:W-:-:S07]  /*44d0*/  F2FP.SATFINITE.E4M3.F32.PACK_AB_MERGE_C R7, R47, R46, RZ ;  /* 0x0000002e2f07723e */ /* 0x001fce00048070ff */
[----:B------:R-:W0:Y:S01]  /*44e0*/  MUFU.EX2 R43, R43 ;  /* 0x0000002b002b7308 */ /* 0x000e220000000800 */
[----:B-1----:R-:W-:Y:S01]  /*44f0*/  FADD.FTZ R10, R42, R41 ;  /* 0x000000292a0a7221 */ /* 0x002fe20000010000 */
[----:B------:R-:W-:-:S06]  /*4500*/  IMAD.MOV.U32 R41, RZ, RZ, R25 ;  /* 0x000000ffff297224 */ /* 0x000fcc00078e0019 */
[----:B------:R-:W1:Y:S01]  /*4510*/  MUFU.EX2 R29, R29 ;  /* 0x0000001d001d7308 */ /* 0x000e620000000800 */
[----:B--2---:R-:W-:Y:S01]  /*4520*/  FADD.FTZ R8, R28, R57 ;  /* 0x000000391c087221 */ /* 0x004fe20000010000 */
[----:B------:R-:W-:-:S06]  /*4530*/  IMAD.MOV.U32 R57, RZ, RZ, R25 ;  /* 0x000000ffff397224 */ /* 0x000fcc00078e0019 */
[----:B------:R-:W2:Y:S01]  /*4540*/  MUFU.EX2 R78, R78 ;  /* 0x0000004e004e7308 */ /* 0x000ea20000000800 */
[C---:B0-----:R-:W-:Y:S01]  /*4550*/  F2FP.SATFINITE.E4M3.F32.PACK_AB_MERGE_C R169, R43.reuse, R42, R7 ;  /* 0x0000002a2ba9723e */ /* 0x041fe20004807007 */
[----:B------:R-:W-:Y:S01]  /*4560*/  FADD.FTZ R43, R43, R10 ;  /* 0x0000000a2b2b7221 */ /* 0x000fe20000010000 */
[----:B------:R-:W-:-:S03]  /*4570*/  IMAD.MOV.U32 R42, RZ, RZ, R25 ;  /* 0x000000ffff2a7224 */ /* 0x000fc600078e0019 */
[----:B------:R-:W-:Y:S01]  /*4580*/  FADD.FTZ R46, R46, R43 ;  /* 0x0000002b2e2e7221 */ /* 0x000fe20000010000 */
[----:B------:R-:W-:Y:S01]  /*4590*/  IMAD.MOV.U32 R43, RZ, RZ, R25 ;  /* 0x000000ffff2b7224 */ /* 0x000fe200078e0019 */
[----:B------:R-:W0:Y:S01]  /*45a0*/  MUFU.EX2 R79, R79 ;  /* 0x0000004f004f7308 */ /* 0x000e220000000800 */
[----:B-1----:R-:W-:Y:S01]  /*45b0*/  FADD.FTZ R7, R29, R8 ;  /* 0x000000081d077221 */ /* 0x002fe20000010000 */
[----:B------:R-:W-:Y:S01]  /*45c0*/  FADD.FTZ R47, R47, R46 ;  /* 0x0000002e2f2f7221 */ /* 0x000fe20000010000 */
[----:B------:R-:W-:-:S03]  /*45d0*/  MOV R46, R25 ;  /* 0x00000019002e7202 */ /* 0x000fc60000000f00 */
[----:B------:R-:W-:Y:S01]  /*45e0*/  FADD.FTZ R10, R50, R47 ;  /* 0x0000002f320a7221 */ /* 0x000fe20000010000 */
[----:B------:R-:W-:Y:S01]  /*45f0*/  IMAD.MOV.U32 R47, RZ, RZ, R25 ;  /* 0x000000ffff2f7224 */ /* 0x000fe200078e0019 */
[----:B------:R-:W-:Y:S01]  /*4600*/  MUFU.EX2 R54, R54 ;  /* 0x0000003600367308 */ /* 0x000fe20000000800 */
[----:B--2---:R-:W-:-:S07]  /*4610*/  FADD.FTZ R8, R78, R7 ;  /* 0x000000074e087221 */ /* 0x004fce0000010000 */
[----:B------:R-:W1:Y:S01]  /*4620*/  MUFU.EX2 R55, R111 ;  /* 0x0000006f00377308 */ /* 0x000e620000000800 */
[C---:B0-----:R-:W-:Y:S01]  /*4630*/  FADD.FTZ R8, R79.reuse, R8 ;  /* 0x000000084f087221 */ /* 0x041fe20000010000 */
[----:B------:R-:W-:Y:S01]  /*4640*/  F2FP.SATFINITE.E4M3.F32.PACK_AB_MERGE_C R78, R79, R78, RZ ;  /* 0x0000004e4f4e723e */ /* 0x000fe200048070ff */
[----:B------:R-:W-:-:S03]  /*4650*/  IMAD.MOV.U32 R79, RZ, RZ, R25 ;  /* 0x000000ffff4f7224 */ /* 0x000fc600078e0019 */
[----:B------:R-:W-:Y:S01]  /*4660*/  F2FP.SATFINITE.E4M3.F32.PACK_AB_MERGE_C R168, R29, R28, R78 ;  /* 0x0000001c1da8723e */ /* 0x000fe2000480704e */
[--C-:B------:R-:W-:Y:S01]  /*4670*/  IMAD.MOV.U32 R28, RZ, RZ, R25.reuse ;  /* 0x000000ffff1c7224 */ /* 0x100fe200078e0019 */
[----:B------:R-:W0:Y:S01]  /*4680*/  MUFU.EX2 R75, R75 ;  /* 0x0000004b004b7308 */ /* 0x000e220000000800 */
[----:B------:R-:W-:Y:S01]  /*4690*/  MOV R29, R25 ;  /* 0x00000019001d7202 */ /* 0x000fe20000000f00 */
[----:B------:R-:W-:-:S06]  /*46a0*/  IMAD.MOV.U32 R78, RZ, RZ, R25 ;  /* 0x000000ffff4e7224 */ /* 0x000fcc00078e0019 */
[----:B------:R-:W2:Y:S01]  /*46b0*/  MUFU.EX2 R51, R51 ;  /* 0x0000003300337308 */ /* 0x000ea20000000800 */
[----:B-1----:R-:W-:-:S07]  /*46c0*/  F2FP.SATFINITE.E4M3.F32.PACK_AB_MERGE_C R9, R55, R54, RZ ;  /* 0x000000363709723e */ /* 0x002fce00048070ff */
[----:B------:R-:W1:Y:S01]  /*46d0*/  MUFU.EX2 R82, R82 ;  /* 0x0000005200527308 */ /* 0x000e620000000800 */
[----:B0-----:R-:W-:-:S07]  /*46e0*/  FADD.FTZ R7, R75, R8 ;  /* 0x000000084b077221 */ /* 0x001fce0000010000 */
[----:B------:R-:W0:Y:S01]  /*46f0*/  MUFU.EX2 R83, R83 ;  /* 0x0000005300537308 */ /* 0x000e220000000800 */
[C---:B--2---:R-:W-:Y:S01]  /*4700*/  F2FP.SATFINITE.E4M3.F32.PACK_AB_MERGE_C R171, R51.reuse, R50, R9 ;  /* 0x0000003233ab723e */ /* 0x044fe20004807009 */
[----:B------:R-:W-:Y:S01]  /*4710*/  FADD.FTZ R51, R51, R10 ;  /* 0x0000000a33337221 */ /* 0x000fe20000010000 */
[----:B------:R-:W-:-:S03]  /*4720*/  IMAD.MOV.U32 R50, RZ, RZ, R25 ;  /* 0x000000ffff327224 */ /* 0x000fc600078e0019 */
[----:B------:R-:W-:Y:S01]  /*4730*/  FADD.FTZ R54, R54, R51 ;  /* 0x0000003336367221 */ /* 0x000fe20000010000 */
[----:B------:R-:W-:Y:S01]  /*4740*/  IMAD.MOV.U32 R51, RZ, RZ, R25 ;  /* 0x000000ffff337224 */ /* 0x000fe200078e0019 */
[----:B------:R-:W2:Y:S01]  /*4750*/  MUFU.EX2 R74, R74 ;  /* 0x0000004a004a7308 */ /* 0x000ea20000000800 */
[----:B-1----:R-:W-:-:S04]  /*4760*/  FADD.FTZ R8, R82, R7 ;  /* 0x0000000752087221 */ /* 0x002fc80000010000 */
[----:B0-----:R-:W-:Y:S01]  /*4770*/  FADD.FTZ R7, R83, R8 ;  /* 0x0000000853077221 */ /* 0x001fe20000010000 */
[----:B------:R-:W-:Y:S01]  /*4780*/  FADD.FTZ R8, R55, R54 ;  /* 0x0000003637087221 */ /* 0x000fe20000010000 */
[--C-:B------:R-:W-:Y:S02]  /*4790*/  IMAD.MOV.U32 R55, RZ, RZ, R25.reuse ;  /* 0x000000ffff377224 */ /* 0x100fe400078e0019 */
[----:B------:R-:W-:Y:S01]  /*47a0*/  IMAD.MOV.U32 R54, RZ, RZ, R25 ;  /* 0x000000ffff367224 */ /* 0x000fe200078e0019 */
[C---:B--2---:R-:W-:Y:S01]  /*47b0*/  F2FP.SATFINITE.E4M3.F32.PACK_AB_MERGE_C R9, R74.reuse, R83, RZ ;  /* 0x000000534a09723e */ /* 0x044fe200048070ff */
[----:B------:R-:W-:Y:S01]  /*47c0*/  FADD.FTZ R7, R74, R7 ;  /* 0x000000074a077221 */ /* 0x000fe20000010000 */
[----:B------:R-:W-:Y:S02]  /*47d0*/  IMAD.MOV.U32 R74, RZ, RZ, R25 ;  /* 0x000000ffff4a7224 */ /* 0x000fe400078e0019 */
[----:B------:R-:W-:Y:S01]  /*47e0*/  F2FP.SATFINITE.E4M3.F32.PACK_AB_MERGE_C R170, R82, R75, R9 ;  /* 0x0000004b52aa723e */ /* 0x000fe20004807009 */
[----:B------:R-:W-:-:S02]  /*47f0*/  IMAD.MOV.U32 R75, RZ, RZ, R25 ;  /* 0x000000ffff4b7224 */ /* 0x000fc400078e0019 */
[--C-:B------:R-:W-:Y:S02]  /*4800*/  IMAD.MOV.U32 R83, RZ, RZ, R25.reuse ;  /* 0x000000ffff537224 */ /* 0x100fe400078e0019 */
[----:B------:R-:W-:Y:S01]  /*4810*/  IMAD.MOV.U32 R82, RZ, RZ, R25 ;  /* 0x000000ffff527224 */ /* 0x000fe200078e0019 */
[----:B------:R-:W-:Y:S06]  /*4820*/  @!P1 BRA `(.L_x_18) ;  /* 0x0000002c00dc9947 */ /* 0x000fec0003800000 */
[----:B------:R-:W-:Y:S01]  /*4830*/  IMAD.MOV.U32 R11, RZ, RZ, R0 ;  /* 0x000000ffff0b7224 */ /* 0x000fe200078e0000 */
[----:B------:R-:W-:Y:S01]  /*4840*/  CS2R R86, SRZ ;  /* 0x0000000000567805 */ /* 0x000fe2000001ff00 */
[----:B------:R-:W-:Y:S01]  /*4850*/  IMAD.MOV.U32 R9, RZ, RZ, R6 ;  /* 0x000000ffff097224 */ /* 0x000fe200078e0006 */
[----:B------:R-:W-:Y:S02]  /*4860*/  CS2R R84, SRZ ;  /* 0x0000000000547805 */ /* 0x000fe4000001ff00 */
[----:B------:R-:W-:Y:S02]  /*4870*/  CS2R R82, SRZ ;  /* 0x0000000000527805 */ /* 0x000fe4000001ff00 */
[----:B------:R-:W-:Y:S02]  /*4880*/  CS2R R80, SRZ ;  /* 0x0000000000507805 */ /* 0x000fe4000001ff00 */
[----:B------:R-:W-:Y:S02]  /*4890*/  CS2R R78, SRZ ;  /* 0x00000000004e7805 */ /* 0x000fe4000001ff00 */
[----:B------:R-:W-:-:S02]  /*48a0*/  CS2R R76, SRZ ;  /* 0x00000000004c7805 */ /* 0x000fc4000001ff00 */
[----:B------:R-:W-:Y:S02]  /*48b0*/  CS2R R74, SRZ ;  /* 0x00000000004a7805 */ /* 0x000fe4000001ff00 */
        /* <DEDUP_REMOVED lines=24> */
[----:B------:R-:W-:Y:S01]  /*4a40*/  CS2R R24, SRZ ;  /* 0x0000000000187805 */ /* 0x000fe2000001ff00 */
[----:B------:R-:W-:Y:S01]  /*4a50*/  UMOV UR60, URZ ;  /* 0x0000003f003c7c82 */ /* 0x000fe20008000000 */
[----:B------:R-:W-:-:S05]  /*4a60*/  UMOV UR53, URZ ;  /* 0x0000003f00357c82 */ /* 0x000fca0008000000 */
.L_x_29:
[----:B------:R-:W-:Y:S01]  /*4a70*/  ISETP.NE.AND P2, PT, RZ, UR50, PT ;  /* 0x00000032ff007c0c */ /* 0x000fe2000bf45270 */
[----:B------:R-:W-:-:S04]  /*4a80*/  UISETP.NE.AND UP0, UPT, UR53, 0x1, UPT ;  /* 0x000000013500788c */ /* 0x000fc8000bf05270 */
[----:B------:R-:W-:-:S04]  /*4a90*/  USEL UR55, URZ, 0x1, UP0 ;  /* 0x000000013f377887 */ /* 0x000fc80008000000 */
[----:B------:R-:W-:-:S04]  /*4aa0*/  ULOP3.LUT UR55, UR60, UR55, URZ, 0x3c, !UPT ;  /* 0x000000373c377292 */ /* 0x000fc8000f8e3c3f */
[----:B------:R-:W-:Y:S08]  /*4ab0*/  @P2 BRA `(.L_x_19) ;  /* 0x0000000000382947 */ /* 0x000ff00003800000 */
[----:B------:R-:W-:Y:S05]  /*4ac0*/  @!P0 BRA `(.L_x_20) ;  /* 0x0000000000048947 */ /* 0x000fea0003800000 */
[----:B------:R-:W-:Y:S01]  /*4ad0*/  BPT.TRAP 0x1 ;  /* 0x000000040000795c */ /* 0x000fe20000300000 */
.L_x_20:
[----:B------:R-:W-:Y:S01]  /*4ae0*/  UIADD3 UR4, UR53, 0x1, URZ ;  /* 0x0000000135047890 */ /* 0x000fe2000fffe03f */
[----:B------:R-:W-:-:S03]  /*4af0*/  IMAD.U32 R0, RZ, RZ, UR55 ;  /* 0x00000037ff007e24 */ /* 0x000fc6000f8e00ff */
[----:B------:R-:W-:Y:S02]  /*4b00*/  UISETP.NE.AND UP0, UPT, UR4, 0x2, UPT ;  /* 0x000000020400788c */ /* 0x000fe4000bf05270 */
[----:B------:R-:W-:Y:S02]  /*4b10*/  SHF.L.U32 R0, R0, 0x1f, RZ ;  /* 0x0000001f00007819 */ /* 0x000fe400000006ff */
[----:B------:R-:W-:-:S04]  /*4b20*/  USEL UR4, UR4, URZ, UP0 ;  /* 0x0000003f04047287 */ /* 0x000fc80008000000 */
[----:B------:R-:W-:-:S09]  /*4b30*/  ULEA UR4, UR4, UR36, 0x3 ;  /* 0x0000002404047291 */ /* 0x000fd2000f8e183f */
[----:B------:R0:W1:Y:S01]  /*4b40*/  SYNCS.PHASECHK.TRANS64.TRYWAIT P1, [UR4+0x29830], R0 ;  /* 0x02983000ff0075a7 */ /* 0x0000620008020144 */
[----:B------:R-:W-:Y:S05]  /*4b50*/  @!P0 BRA `(.L_x_21) ;  /* 0x0000000000048947 */ /* 0x000fea0003800000 */
[----:B------:R-:W-:Y:S01]  /*4b60*/  BPT.TRAP 0x1 ;  /* 0x000000040000795c */ /* 0x000fe20000300000 */
.L_x_21:
[----:B-1----:R-:W-:Y:S05]  /*4b70*/  @P1 BRA `(.L_x_19) ;  /* 0x0000000000081947 */ /* 0x002fea0003800000 */
[----:B------:R-:W1:Y:S02]  /*4b80*/  SYNCS.PHASECHK.TRANS64.TRYWAIT P1, [UR4+0x29830], R0 ;  /* 0x02983000ff0075a7 */ /* 0x000e640008020144 */
[----:B-1----:R-:W-:Y:S05]  /*4b90*/  @!P1 BRA `(.L_x_22) ;  /* 0x000000a800109947 */ /* 0x002fea0003800000 */
.L_x_19:
[----:B01----:R-:W-:Y:S01]  /*4ba0*/  VIADD R0, R2, 0x8 ;  /* 0x0000000802007836 */ /* 0x003fe20000000000 */
[----:B------:R-:W-:Y:S01]  /*4bb0*/  UIADD3 UR59, UR53, 0x1, URZ ;  /* 0x00000001353b7890 */ /* 0x000fe2000fffe03f */
[C---:B------:R-:W-:Y:S01]  /*4bc0*/  R2UR UR4, R4.reuse ;  /* 0x00000000040472ca */ /* 0x040fe200000e0000 */
[----:B------:R-:W-:Y:S01]  /*4bd0*/  UMOV UR7, 0x80000020 ;  /* 0x8000002000077882 */ /* 0x000fe20000000000 */
[C---:B------:R-:W-:Y:S01]  /*4be0*/  R2UR UR5, R5.reuse ;  /* 0x00000000050572ca */ /* 0x040fe200000e0000 */
[----:B------:R0:W-:Y:S01]  /*4bf0*/  BAR.SYNC.DEFER_BLOCKING R0, 0x100 ;  /* 0x000400000000751d */ /* 0x0001e20000010000 */
[----:B------:R-:W-:Y:S01]  /*4c00*/  UISETP.NE.AND UP0, UPT, UR59, 0x2, UPT ;  /* 0x000000023b00788c */ /* 0x000fe2000bf05270 */
[C---:B------:R-:W-:Y:S02]  /*4c10*/  R2UR UR8, R4.reuse ;  /* 0x00000000040872ca */ /* 0x040fe400000e0000 */
[C---:B------:R-:W-:Y:S01]  /*4c20*/  R2UR UR9, R5.reuse ;  /* 0x00000000050972ca */ /* 0x040fe200000e0000 */
[----:B------:R-:W-:Y:S01]  /*4c30*/  USEL UR59, UR59, URZ, UP0 ;  /* 0x0000003f3b3b7287 */ /* 0x000fe20008000000 */
[C---:B------:R-:W-:Y:S01]  /*4c40*/  R2UR UR12, R4.reuse ;  /* 0x00000000040c72ca */ /* 0x040fe200000e0000 */
[----:B------:R-:W-:Y:S01]  /*4c50*/  UMOV UR11, 0x80000020 ;  /* 0x80000020000b7882 */ /* 0x000fe20000000000 */
[C---:B------:R-:W-:Y:S01]  /*4c60*/  R2UR UR13, R5.reuse ;  /* 0x00000000050d72ca */ /* 0x040fe200000e0000 */
[----:B------:R-:W-:Y:S01]  /*4c70*/  UIMAD UR61, UR59, 0x780, UR52 ;  /* 0x000007803b3d78a4 */ /* 0x000fe2000f8e0234 */
[C---:B------:R-:W-:Y:S01]  /*4c80*/  R2UR UR16, R4.reuse ;  /* 0x00000000041072ca */ /* 0x040fe200000e0000 */
[----:B------:R-:W-:Y:S01]  /*4c90*/  UMOV UR15, 0x80000020 ;  /* 0x80000020000f7882 */ /* 0x000fe20000000000 */
[C---:B------:R-:W-:Y:S01]  /*4ca0*/  R2UR UR17, R5.reuse ;  /* 0x00000000051172ca */ /* 0x040fe200000e0000 */
[----:B------:R-:W-:Y:S01]  /*4cb0*/  UIADD3 UR10, UR61, 0x80, URZ ;  /* 0x000000803d0a7890 */ /* 0x000fe2000fffe03f */
[----:B------:R-:W-:Y:S01]  /*4cc0*/  R2UR UR20, R4 ;  /* 0x00000000041472ca */ /* 0x000fe200000e0000 */
[----:B------:R-:W-:Y:S01]  /*4cd0*/  UIADD3 UR14, UR61, 0x100, URZ ;  /* 0x000001003d0e7890 */ /* 0x000fe2000fffe03f */
[----:B------:R-:W-:Y:S01]  /*4ce0*/  R2UR UR21, R5 ;  /* 0x00000000051572ca */ /* 0x000fe200000e0000 */
[----:B------:R-:W-:Y:S01]  /*4cf0*/  UMOV UR6, UR61 ;  /* 0x0000003d00067c82 */ /* 0x000fe20008000000 */
[----:B------:R-:W-:Y:S01]  /*4d00*/  UIADD3 UR18, UR61, 0x180, URZ ;  /* 0x000001803d127890 */ /* 0x000fe2000fffe03f */
[----:B------:R-:W-:Y:S01]  /*4d10*/  IMAD.U32 R3, RZ, RZ, UR59 ;  /* 0x0000003bff037e24 */ /* 0x000fe2000f8e00ff */
[----:B------:R-:W-:Y:S01]  /*4d20*/  UMOV UR19, 0x80000020 ;  /* 0x8000002000137882 */ /* 0x000fe20000000000 */
[----:B------:R-:W-:Y:S01]  /*4d30*/  UIADD3 UR22, UR61, 0x200, URZ ;  /* 0x000002003d167890 */ /* 0x000fe2000fffe03f */
[----:B------:R-:W-:Y:S01]  /*4d40*/  UMOV UR23, 0x80000020 ;  /* 0x8000002000177882 */ /* 0x000fe20000000000 */
[----:B------:R-:W-:Y:S01]  /*4d50*/  WARPGROUP.ARRIVE ;  /* 0x00000000000079c5 */ /* 0x000fe20000000000 */
[----:B------:R-:W-:Y:S01]  /*4d60*/  UIADD3 UR26, UR61, 0x2, URZ ;  /* 0x000000023d1a7890 */ /* 0x000fe2000fffe03f */
[----:B------:R-:W-:Y:S01]  /*4d70*/  UMOV UR27, 0x80000020 ;  /* 0x80000020001b7882 */ /* 0x000fe20000000000 */
[----:B------:R-:W-:-:S03]  /*4d80*/  UIADD3 UR30, UR61, 0x280, URZ ;  /* 0x000002803d1e7890 */ /* 0x000fc6000fffe03f */
[----:B------:R-:W-:Y:S01]  /*4d90*/  QGMMA.64x32x32.F32.E4M3.E4M3 R152, gdesc[UR4], RZ, !UPT, gsb0 ;  /* 0x00600000049879f3 */ /* 0x000fe2000c0008ff */
[----:B------:R-:W-:Y:S01]  /*4da0*/  UIADD3 UR6, UR61, 0x82, URZ ;  /* 0x000000823d067890 */ /* 0x000fe2000fffe03f */
[----:B------:R-:W-:Y:S01]  /*4db0*/  UMOV UR4, UR24 ;  /* 0x0000001800047c82 */ /* 0x000fe20008000000 */
[----:B------:R-:W-:Y:S01]  /*4dc0*/  UMOV UR5, UR25 ;  /* 0x0000001900057c82 */ /* 0x000fe20008000000 */
[----:B------:R-:W-:Y:S01]  /*4dd0*/  UMOV UR7, 0x80000020 ;  /* 0x8000002000077882 */ /* 0x000fe20000000000 */
[----:B------:R-:W-:Y:S01]  /*4de0*/  UMOV UR31, 0x80000020 ;  /* 0x80000020001f7882 */ /* 0x000fe20000000000 */
[----:B------:R-:W-:Y:S01]  /*4df0*/  UIADD3 UR34, UR61, 0x282, URZ ;  /* 0x000002823d227890 */ /* 0x000fe2000fffe03f */
[----:B------:R-:W-:Y:S01]  /*4e00*/  UMOV UR35, 0x80000020 ;  /* 0x8000002000237882 */ /* 0x000fe20000000000 */
[----:B------:R-:W-:Y:S01]  /*4e10*/  UIADD3 UR42, UR61, 0x500, URZ ;  /* 0x000005003d2a7890 */ /* 0x000fe2000fffe03f */
[----:B------:R-:W-:Y:S01]  /*4e20*/  UMOV UR43, 0x80000020 ;  /* 0x80000020002b7882 */ /* 0x000fe20000000000 */
[----:B------:R-:W-:Y:S01]  /*4e30*/  UIADD3 UR46, UR61, 0x502, URZ ;  /* 0x000005023d2e7890 */ /* 0x000fe2000fffe03f */
[----:B------:R-:W-:Y:S01]  /*4e40*/  UMOV UR47, 0x80000020 ;  /* 0x80000020002f7882 */ /* 0x000fe20000000000 */
[----:B------:R-:W-:-:S02]  /*4e50*/  WARPGROUP.DEPBAR.LE gsb0, 0x0 ;  /* 0x00008000000079c5 */ /* 0x000fc40000010000 */
[----:B------:R-:W-:-:S06]  /*4e60*/  WARPGROUP.ARRIVE ;  /* 0x00000000000079c5 */ /* 0x000fcc0000000000 */
[----:B------:R-:W-:Y:S01]  /*4e70*/  QGMMA.64x32x32.F32.E4M3.E4M3 R136, gdesc[UR8], RZ, !UPT, gsb0 ;  /* 0x00600000088879f3 */ /* 0x000fe2000c0008ff */
[----:B------:R-:W-:Y:S02]  /*4e80*/  UIADD3 UR8, UR61, 0x102, URZ ;  /* 0x000001023d087890 */ /* 0x000fe4000fffe03f */
[----:B------:R-:W-:Y:S02]  /*4e90*/  UIADD3 UR9, UR61, 0x182, URZ ;  /* 0x000001823d097890 */ /* 0x000fe4000fffe03f */
[----:B------:R-:W-:Y:S01]  /*4ea0*/  UIADD3 UR10, UR61, 0x202, URZ ;  /* 0x000002023d0a7890 */ /* 0x000fe2000fffe03f */
[----:B------:R-:W-:Y:S02]  /*4eb0*/  WARPGROUP.DEPBAR.LE gsb0, 0x0 ;  /* 0x00008000000079c5 */ /* 0x000fe40000010000 */
[----:B------:R-:W-:-:S06]  /*4ec0*/  WARPGROUP.ARRIVE ;  /* 0x00000000000079c5 */ /* 0x000fcc0000000000 */
[----:B------:R-:W-:Y:S03]  /*4ed0*/  QGMMA.64x32x32.F32.E4M3.E4M3 R120, gdesc[UR12], RZ, !UPT, gsb0 ;  /* 0x006000000c7879f3 */ /* 0x000fe6000c0008ff */
        /* <DEDUP_REMOVED lines=9> */
[----:B------:R-:W-:Y:S01]  /*4f70*/  UMOV UR26, UR6 ;  /* 0x00000006001a7c82 */ /* 0x000fe20008000000 */
[----:B------:R-:W-:Y:S01]  /*4f80*/  UMOV UR27, 0x80000020 ;  /* 0x80000020001b7882 */ /* 0x000fe20000000000 */
[----:B------:R-:W-:Y:S01]  /*4f90*/  UMOV UR6, UR8 ;  /* 0x0000000800067c82 */ /* 0x000fe20008000000 */
[----:B------:R-:W-:Y:S01]  /*4fa0*/  UIADD3 UR8, UR61, 0x380, URZ ;  /* 0x000003803d087890 */ /* 0x000fe2000fffe03f */
[----:B------:R-:W-:Y:S02]  /*4fb0*/  WARPGROUP.DEPBAR.LE gsb0, 0x0 ;  /* 0x00008000000079c5 */ /* 0x000fe40000010000 */
[----:B------:R-:W-:-:S06]  /*4fc0*/  WARPGROUP.ARRIVE ;  /* 0x00000000000079c5 */ /* 0x000fcc0000000000 */
[----:B------:R-:W-:Y:S01]  /*4fd0*/  QGMMA.64x32x32.F32.E4M3.E4M3 R136, gdesc[UR24], R136, gsb0 ;  /* 0x00600000188879f3 */ /* 0x000fe20008000888 */
[----:B------:R-:W-:Y:S01]  /*4fe0*/  UMOV UR26, UR9 ;  /* 0x00000009001a7c82 */ /* 0x000fe20008000000 */
[----:B------:R-:W-:Y:S01]  /*4ff0*/  UMOV UR27, 0x80000020 ;  /* 0x80000020001b7882 */ /* 0x000fe20000000000 */
[----:B------:R-:W-:Y:S01]  /*5000*/  UIADD3 UR9, UR61, 0x400, URZ ;  /* 0x000004003d097890 */ /* 0x000fe2000fffe03f */
        /* <DEDUP_REMOVED lines=94> */
[----:B------:R-:W-:Y:S01]  /*55f0*/  UIADD3 UR61, UR61, 0x702, URZ ;  /* 0x000007023d3d7890 */ /* 0x000fe2000fffe03f */
        /* <DEDUP_REMOVED lines=31> */
[----:B0-----:R-:W-:Y:S05]  /*57f0*/  @P2 BRA `(.L_x_23) ;  /* 0x00000000002c2947 */ /* 0x001fea0003800000 */
[----:B------:R-:W-:Y:S05]  /*5800*/  @!P0 BRA `(.L_x_24) ;  /* 0x0000000000048947 */ /* 0x000fea0003800000 */
[----:B------:R-:W-:Y:S01]  /*5810*/  BPT.TRAP 0x1 ;  /* 0x000000040000795c */ /* 0x000fe20000300000 */
.L_x_24:
[----:B------:R-:W-:Y:S01]  /*5820*/  ULEA UR4, UR53, UR36, 0x3 ;  /* 0x0000002435047291 */ /* 0x000fe2000f8e183f */
[----:B------:R-:W-:-:S05]  /*5830*/  IMAD.U32 R0, RZ, RZ, UR60 ;  /* 0x0000003cff007e24 */ /* 0x000fca000f8e00ff */
[----:B------:R-:W-:-:S04]  /*5840*/  SHF.L.U32 R0, R0, 0x1f, RZ ;  /* 0x0000001f00007819 */ /* 0x000fc800000006ff */
[----:B------:R0:W1:Y:S01]  /*5850*/  SYNCS.PHASECHK.TRANS64.TRYWAIT P1, [UR4+0x29850], R0 ;  /* 0x02985000ff0075a7 */ /* 0x0000620008020144 */
[----:B------:R-:W-:Y:S05]  /*5860*/  @!P0 BRA `(.L_x_25) ;  /* 0x0000000000048947 */ /* 0x000fea0003800000 */
[----:B------:R-:W-:Y:S01]  /*5870*/  BPT.TRAP 0x1 ;  /* 0x000000040000795c */ /* 0x000fe20000300000 */
.L_x_25:
[----:B-1----:R-:W-:Y:S05]  /*5880*/  @P1 BRA `(.L_x_23) ;  /* 0x0000000000081947 */ /* 0x002fea0003800000 */
[----:B------:R-:W1:Y:S02]  /*5890*/  SYNCS.PHASECHK.TRANS64.TRYWAIT P1, [UR4+0x29850], R0 ;  /* 0x02985000ff0075a7 */ /* 0x000e640008020144 */
[----:B-1----:R-:W-:Y:S05]  /*58a0*/  @!P1 BRA `(.L_x_26) ;  /* 0x0000009800e49947 */ /* 0x002fea0003800000 */
.L_x_23:
[----:B------:R-:W-:Y:S01]  /*58b0*/  UIADD3 UR4, UR36, 0x400, URZ ;  /* 0x0000040024047890 */ /* 0x000fe2000fffe03f */
[----:B------:R-:W-:Y:S01]  /*58c0*/  WARPGROUP.ARRIVE ;  /* 0x00000000000079c5 */ /* 0x000fe20000000000 */
[----:B------:R-:W-:Y:S01]  /*58d0*/  UMOV UR7, 0xc0000010 ;  /* 0xc000001000077882 */ /* 0x000fe20000000000 */
[----:B01----:R-:W-:Y:S01]  /*58e0*/  IADD3 R0, -R2, 0xb, RZ ;  /* 0x0000000b02007810 */ /* 0x003fe20007ffe1ff */
[----:B------:R-:W-:-:S04]  /*58f0*/  USHF.R.U32.HI UR4, URZ, 0x4, UR4 ;  /* 0x000000043f047899 */ /* 0x000fc80008011604 */
[----:B------:R-:W-:-:S04]  /*5900*/  ULOP3.LUT UR4, UR4, 0x3fff, URZ, 0xc0, !UPT ;  /* 0x00003fff04047892 */ /* 0x000fc8000f8ec03f */
[----:B------:R-:W-:-:S04]  /*5910*/  ULOP3.LUT UR4, UR4, 0x10000, URZ, 0xfc, !UPT ;  /* 0x0001000004047892 */ /* 0x000fc8000f8efc3f */
[----:B------:R-:W-:-:S07]  /*5920*/  UIMAD UR4, UR53, 0x500, UR4 ;  /* 0x00000500350478a4 */ /* 0x000fce000f8e0204 */
[----:B------:R-:W-:Y:S02]  /*5930*/  UMOV UR6, UR4 ;  /* 0x0000000400067c82 */ /* 0x000fe40008000000 */
[----:B------:R-:W-:Y:S01]  /*5940*/  QGMMA.64x128x32.F32.E4M3.E4M3 R24, R184, gdesc[UR4], R24, gsb0 ;  /* 0x01e00004b8187df3 */ /* 0x000fe20008000818 */
[----:B------:R-:W-:Y:S01]  /*5950*/  UIADD3 UR6, UR4, 0x100, URZ ;  /* 0x0000010004067890 */ /* 0x000fe2000fffe03f */
[----:B------:R-:W-:Y:S01]  /*5960*/  UMOV UR7, 0xc0000010 ;  /* 0xc000001000077882 */ /* 0x000fe20000000000 */
[----:B------:R-:W-:Y:S02]  /*5970*/  WARPGROUP.DEPBAR.LE gsb0, 0x0 ;  /* 0x00008000000079c5 */ /* 0x000fe40000010000 */
[----:B------:R-:W-:-:S07]  /*5980*/  WARPGROUP.ARRIVE ;  /* 0x00000000000079c5 */ /* 0x000fce0000000000 */
        /* <DEDUP_REMOVED lines=15> */
[----:B------:R-:W-:Y:S03]  /*5a80*/  QGMMA.64x128x32.F32.E4M3.E4M3 R24, R168, gdesc[UR4], R24, gsb0 ;  /* 0x01e00004a8187df3 */ /* 0x000fe60008000818 */
[----:B------:R-:W-:Y:S02]  /*5a90*/  WARPGROUP.DEPBAR.LE gsb0, 0x0 ;  /* 0x00008000000079c5 */ /* 0x000fe40000010000 */
[----:B------:R0:W-:Y:S06]  /*5aa0*/  BAR.ARV R0, 0x100 ;  /* 0x000400000000751d */ /* 0x0001ec0000002000 */
[----:B------:R-:W-:Y:S05]  /*5ab0*/  @!P0 BRA `(.L_x_27) ;  /* 0x0000000000048947 */ /* 0x000fea0003800000 */
[----:B------:R-:W-:Y:S01]  /*5ac0*/  BPT.TRAP 0x1 ;  /* 0x000000040000795c */ /* 0x000fe20000300000 */
.L_x_27:
[----:B0-----:R-:W-:Y:S01]  /*5ad0*/  FMNMX.FTZ R0, R152, R9, !PT ;  /* 0x0000000998007209 */ /* 0x001fe20007810000 */
[----:B------:R-:W-:Y:S01]  /*5ae0*/  IMAD.U32 R17, RZ, RZ, UR37 ;  /* 0x00000025ff117e24 */ /* 0x000fe2000f8e00ff */
[----:B------:R-:W-:Y:S02]  /*5af0*/  FMNMX.FTZ R6, R154, R11, !PT ;  /* 0x0000000b9a067209 */ /* 0x000fe40007810000 */
[----:B------:R-:W-:Y:S02]  /*5b00*/  FMNMX.FTZ R13, R153, R0, !PT ;  /* 0x00000000990d7209 */ /* 0x000fe40007810000 */
[----:B------:R-:W-:Y:S02]  /*5b10*/  FMNMX.FTZ R15, R155, R6, !PT ;  /* 0x000000069b0f7209 */ /* 0x000fe40007810000 */
[----:B------:R-:W-:Y:S02]  /*5b20*/  FMNMX.FTZ R0, R156, R13, !PT ;  /* 0x0000000d9c007209 */ /* 0x000fe40007810000 */
[----:B------:R-:W-:-:S02]  /*5b30*/  FMNMX.FTZ R6, R158, R15, !PT ;  /* 0x0000000f9e067209 */ /* 0x000fc40007810000 */
[----:B------:R-:W-:Y:S02]  /*5b40*/  FMNMX.FTZ R13, R157, R0, !PT ;  /* 0x000000009d0d7209 */ /* 0x000fe40007810000 */
        /* <DEDUP_REMOVED lines=73> */
[----:B------:R-:W-:Y:S01]  /*5fe0*/  R2UR UR4, R3 ;  /* 0x00000000030472ca */ /* 0x000fe200000e0000 */
[----:B------:R-:W0:Y:S04]  /*5ff0*/  SHFL.BFLY PT, R13, R10, 0x2, 0x1f ;  /* 0x0c401f000a0d7f89 */ /* 0x000e2800000e0000 */
[----:B------:R-:W1:Y:S08]  /*6000*/  SHFL.BFLY PT, R15, R12, 0x2, 0x1f ;  /* 0x0c401f000c0f7f89 */ /* 0x000e7000000e0000 */
[----:B------:R-:W-:-:S04]  /*6010*/  ULEA UR4, UR4, UR36, 0x3 ;  /* 0x0000002404047291 */ /* 0x000fc8000f8e183f */
[----:B------:R-:W-:-:S04]  /*6020*/  UIADD3 UR4, UR4, 0x29840, URZ ;  /* 0x0002984004047890 */ /* 0x000fc8000fffe03f */
[----:B------:R-:W-:Y:S01]  /*6030*/  UPRMT UR4, UR54, 0x654, UR4 ;  /* 0x0000065436047896 */ /* 0x000fe20008000004 */
[----:B0-----:R-:W-:Y:S02]  /*6040*/  FMNMX.FTZ R13, R10, R13, !PT ;  /* 0x0000000d0a0d7209 */ /* 0x001fe40007810000 */
[----:B-1----:R-:W-:-:S03]  /*6050*/  FMNMX.FTZ R15, R12, R15, !PT ;  /* 0x0000000f0c0f7209 */ /* 0x002fc60007810000 */
[----:B------:R-:W0:Y:S03]  /*6060*/  SHFL.BFLY PT, R6, R13, 0x1, 0x1f ;  /* 0x0c201f000d067f89 */ /* 0x000e2600000e0000 */
[----:B------:R-:W-:Y:S01]  /*6070*/  SYNCS.ARRIVE.TRANS64.RED.A1T0 RZ, [UR4], RZ ;  /* 0x000000ffffff79a7 */ /* 0x000fe20008100404 */
[----:B------:R-:W1:Y:S01]  /*6080*/  SHFL.BFLY PT, R0, R15, 0x1, 0x1f ;  /* 0x0c201f000f007f89 */ /* 0x000e6200000e0000 */
[----:B0-----:R-:W-:Y:S02]  /*6090*/  FMNMX.FTZ R6, R13, R6, !PT ;  /* 0x000000060d067209 */ /* 0x001fe40007810000 */
[----:B-1----:R-:W-:-:S03]  /*60a0*/  FMNMX.FTZ R0, R15, R0, !PT ;  /* 0x000000000f007209 */ /* 0x002fc60007810000 */
[C---:B------:R-:W-:Y:S01]  /*60b0*/  FFMA.FTZ R168, R6.reuse, R17, -8 ;  /* 0xc100000006a87423 */ /* 0x040fe20000010011 */
[----:B------:R-:W-:-:S03]  /*60c0*/  FADD.FTZ R9, -R6, R9 ;  /* 0x0000000906097221 */ /* 0x000fc60000010100 */
[--C-:B------:R-:W-:Y:S01]  /*60d0*/  FFMA.FTZ R19, R136, UR37, -R168.reuse ;  /* 0x0000002588137c23 */ /* 0x100fe200080108a8 */
[----:B------:R-:W-:-:S01]  /*60e0*/  FFMA.FTZ R136, R145, UR37, -R168 ;  /* 0x0000002591887c23 */ /* 0x000fc200080108a8 */
[----:B------:R-:W-:Y:S02]  /*60f0*/  IMAD.U32 R145, RZ, RZ, UR37 ;  /* 0x00000025ff917e24 */ /* 0x000fe4000f8e00ff */
[----:B------:R-:W-:-:S01]  /*6100*/  FFMA.FTZ R22, R141, UR37, -R168 ;  /* 0x000000258d167c23 */ /* 0x000fc200080108a8 */
[----:B------:R-:W-:Y:S01]  /*6110*/  FMUL.FTZ R14, R9, UR37 ;  /* 0x00000025090e7c20 */ /* 0x000fe20008410000 */
[----:B------:R-:W-:-:S01]  /*6120*/  FFMA.FTZ R141, R101, UR37, -R168 ;  /* 0x00000025658d7c23 */ /* 0x000fc200080108a8 */
[C---:B------:R-:W-:Y:S01]  /*6130*/  FADD.FTZ R9, -R0.reuse, R11 ;  /* 0x0000000b00097221 */ /* 0x040fe20000010100 */
[----:B------:R-:W-:-:S01]  /*6140*/  FFMA.FTZ R101, R0, R145, -8 ;  /* 0xc100000000657423 */ /* 0x000fc20000010091 */
[--C-:B------:R-:W-:Y:S01]  /*6150*/  FFMA.FTZ R11, R152, UR37, -R168.reuse ;  /* 0x00000025980b7c23 */ /* 0x100fe200080108a8 */
[----:B------:R-:W-:-:S01]  /*6160*/  FFMA.FTZ R23, R144, UR37, -R168 ;  /* 0x0000002590177c23 */ /* 0x000fc200080108a8 */
[----:B------:R-:W-:Y:S01]  /*6170*/  FMUL.FTZ R9, R9, UR37 ;  /* 0x0000002509097c20 */ /* 0x000fe20008410000 */
[----:B------:R-:W-:-:S01]  /*6180*/  FFMA.FTZ R144, R154, UR37, -R101 ;  /* 0x000000259a907c23 */ /* 0x000fc20008010865 */
[----:B------:R-:W-:Y:S01]  /*6190*/  FFMA.FTZ R12, R153, UR37, -R168 ;  /* 0x00000025990c7c23 */ /* 0x000fe200080108a8 */
[----:B------:R-:W-:-:S01]  /*61a0*/  FFMA.FTZ R145, R155, UR37, -R101 ;  /* 0x000000259b917c23 */ /* 0x000fc20008010865 */
[----:B------:R-:W-:Y:S01]  /*61b0*/  MUFU.EX2 R10, R14 ;  /* 0x0000000e000a7308 */ /* 0x000fe20000000800 */
[----:B------:R-:W-:-:S01]  /*61c0*/  FFMA.FTZ R20, R137, UR37, -R168 ;  /* 0x0000002589147c23 */ /* 0x000fc200080108a8 */
[--C-:B------:R-:W-:Y:S01]  /*61d0*/  FFMA.FTZ R13, R156, UR37, -R168.reuse ;  /* 0x000000259c0d7c23 */ /* 0x100fe200080108a8 */
[----:B------:R-:W-:-:S01]  /*61e0*/  FFMA.FTZ R137, R148, UR37, -R168 ;  /* 0x0000002594897c23 */ /* 0x000fc200080108a8 */
[----:B------:R-:W-:Y:S01]  /*61f0*/  FFMA.FTZ R148, R158, UR37, -R101 ;  /* 0x000000259e947c23 */ /* 0x000fe20008010865 */
[----:B------:R-:W-:-:S01]  /*6200*/  FFMA.FTZ R21, R140, UR37, -R168 ;  /* 0x000000258c157c23 */ /* 0x000fc200080108a8 */
[----:B------:R-:W-:Y:S01]  /*6210*/  FFMA.FTZ R140, R149, UR37, -R168 ;  /* 0x00000025958c7c23 */ /* 0x000fe200080108a8 */
[----:B------:R-:W-:-:S01]  /*6220*/  FFMA.FTZ R149, R159, UR37, -R101 ;  /* 0x000000259f957c23 */ /* 0x000fc20008010865 */
[----:B------:R-:W0:Y:S01]  /*6230*/  MUFU.EX2 R11, R11 ;  /* 0x0000000b000b7308 */ /* 0x000e220000000800 */
[----:B------:R-:W-:-:S01]  /*6240*/  FFMA.FTZ R157, R157, UR37, -R168 ;  /* 0x000000259d9d7c23 */ /* 0x000fc200080108a8 */
[----:B------:R-:W-:Y:S01]  /*6250*/  FFMA.FTZ R15, R160, UR37, -R168 ;  /* 0x00000025a00f7c23 */ /* 0x000fe200080108a8 */
[----:B------:R-:W-:-:S01]  /*6260*/  FFMA.FTZ R152, R162, UR37, -R101 ;  /* 0x00000025a2987c23 */ /* 0x000fc20008010865 */
[----:B------:R-:W-:Y:S01]  /*6270*/  FFMA.FTZ R16, R161, UR37, -R168 ;  /* 0x00000025a1107c23 */ /* 0x000fe200080108a8 */
[----:B------:R-:W-:-:S01]  /*6280*/  FFMA.FTZ R153, R163, UR37, -R101 ;  /* 0x00000025a3997c23 */ /* 0x000fc20008010865 */
[----:B------:R-:W-:Y:S01]  /*6290*/  FFMA.FTZ R17, R164, UR37, -R168 ;  /* 0x00000025a4117c23 */ /* 0x000fe200080108a8 */
[----:B------:R-:W-:-:S01]  /*62a0*/  FFMA.FTZ R154, R166, UR37, -R101 ;  /* 0x00000025a69a7c23 */ /* 0x000fc20008010865 */
[----:B------:R-:W-:Y:S01]  /*62b0*/  MUFU.EX2 R9, R9 ;  /* 0x0000000900097308 */ /* 0x000fe20000000800 */
[----:B------:R-:W-:-:S01]  /*62c0*/  FFMA.FTZ R18, R165, UR37, -R168 ;  /* 0x00000025a5127c23 */ /* 0x000fc200080108a8 */
[--C-:B------:R-:W-:Y:S01]  /*62d0*/  FFMA.FTZ R155, R167, UR37, -R101.reuse ;  /* 0x00000025a79b7c23 */ /* 0x100fe20008010865 */
[----:B------:R-:W-:-:S01]  /*62e0*/  FFMA.FTZ R138, R138, UR37, -R101 ;  /* 0x000000258a8a7c23 */ /* 0x000fc20008010865 */
[--C-:B------:R-:W-:Y:S01]  /*62f0*/  FFMA.FTZ R139, R139, UR37, -R101.reuse ;  /* 0x000000258b8b7c23 */ /* 0x100fe20008010865 */
[----:B------:R-:W-:-:S01]  /*6300*/  FFMA.FTZ R142, R142, UR37, -R101 ;  /* 0x000000258e8e7c23 */ /* 0x000fc20008010865 */
[--C-:B------:R-:W-:Y:S01]  /*6310*/  FFMA.FTZ R143, R143, UR37, -R101.reuse ;  /* 0x000000258f8f7c23 */ /* 0x100fe20008010865 */
[----:B------:R-:W-:-:S01]  /*6320*/  FFMA.FTZ R146, R146, UR37, -R101 ;  /* 0x0000002592927c23 */ /* 0x000fc20008010865 */
[----:B------:R-:W1:Y:S01]  /*6330*/  MUFU.EX2 R144, R144 ;  /* 0x0000009000907308 */ /* 0x000e620000000800 */
[----:B0-----:R-:W-:-:S01]  /*6340*/  FFMA.FTZ R7, R10, R7, R11 ;  /* 0x000000070a077223 */ /* 0x001fc2000001000b */
        /* <DEDUP_REMOVED lines=14> */
[----:B------:R-:W2:Y:S01]  /*6430*/  MUFU.EX2 R145, R145 ;  /* 0x0000009100917308 */ /* 0x000ea20000000800 */
[----:B-1----:R-:W-:-:S01]  /*6440*/  FFMA.FTZ R8, R9, R8, R144 ;  /* 0x0000000809087223 */ /* 0x002fc20000010090 */
[----:B------:R-:W-:Y:S01]  /*6450*/  FFMA.FTZ R129, R129, UR37, -R168 ;  /* 0x0000002581817c23 */ /* 0x000fe200080108a8 */
[----:B------:R-:W-:-:S01]  /*6460*/  FFMA.FTZ R131, R131, UR37, -R101 ;  /* 0x0000002583837c23 */ /* 0x000fc20008010865 */
[----:B------:R-:W-:Y:S01]  /*6470*/  FFMA.FTZ R132, R132, UR37, -R168 ;  /* 0x0000002584847c23 */ /* 0x000fe200080108a8 */
[----:B------:R-:W-:-:S01]  /*6480*/  FFMA.FTZ R134, R134, UR37, -R101 ;  /* 0x0000002586867c23 */ /* 0x000fc20008010865 */
[----:B------:R-:W-:Y:S01]  /*6490*/  FFMA.FTZ R133, R133, UR37, -R168 ;  /* 0x0000002585857c23 */ /* 0x000fe200080108a8 */
[----:B------:R-:W-:-:S01]  /*64a0*/  FFMA.FTZ R135, R135, UR37, -R101 ;  /* 0x0000002587877c23 */ /* 0x000fc20008010865 */
[----:B------:R-:W1:Y:S01]  /*64b0*/  MUFU.EX2 R13, R13 ;  /* 0x0000000d000d7308 */ /* 0x000e620000000800 */
[----:B0-----:R-:W-:-:S01]  /*64c0*/  FADD.FTZ R156, R12, R7 ;  /* 0x000000070c9c7221 */ /* 0x001fc20000010000 */
[----:B------:R-:W-:Y:S01]  /*64d0*/  FFMA.FTZ R104, R104, UR37, -R168 ;  /* 0x0000002568687c23 */ /* 0x000fe200080108a8 */
[----:B------:R-:W-:-:S01]  /*64e0*/  FFMA.FTZ R106, R106, UR37, -R101 ;  /* 0x000000256a6a7c23 */ /* 0x000fc20008010865 */
[----:B------:R-:W-:Y:S01]  /*64f0*/  FFMA.FTZ R105, R105, UR37, -R168 ;  /* 0x0000002569697c23 */ /* 0x000fe200080108a8 */
[----:B------:R-:W-:-:S01]  /*6500*/  FFMA.FTZ R107, R107, UR37, -R101 ;  /* 0x000000256b6b7c23 */ /* 0x000fc20008010865 */
[----:B------:R-:W-:Y:S01]  /*6510*/  FFMA.FTZ R108, R108, UR37, -R168 ;  /* 0x000000256c6c7c23 */ /* 0x000fe200080108a8 */
[----:B------:R-:W-:-:S01]  /*6520*/  FFMA.FTZ R110, R110, UR37, -R101 ;  /* 0x000000256e6e7c23 */ /* 0x000fc20008010865 */
[----:B------:R-:W0:Y:S01]  /*6530*/  MUFU.EX2 R148, R148 ;  /* 0x0000009400947308 */ /* 0x000e220000000800 */
[----:B--2---:R-:W-:-:S01]  /*6540*/  FADD.FTZ R7, R145, R8 ;  /* 0x0000000891077221 */ /* 0x004fc20000010000 */
[----:B------:R-:W-:Y:S01]  /*6550*/  FFMA.FTZ R109, R109, UR37, -R168 ;  /* 0x000000256d6d7c23 */ /* 0x000fe200080108a8 */
[----:B------:R-:W-:-:S01]  /*6560*/  FFMA.FTZ R111, R111, UR37, -R101 ;  /* 0x000000256f6f7c23 */ /* 0x000fc20008010865 */
[----:B------:R-:W-:Y:S01]  /*6570*/  FFMA.FTZ R119, R119, UR37, -R101 ;  /* 0x0000002577777c23 */ /* 0x000fe20008010865 */
[----:B------:R-:W-:-:S01]  /*6580*/  FFMA.FTZ R112, R112, UR37, -R168 ;  /* 0x0000002570707c23 */ /* 0x000fc200080108a8 */
[----:B------:R-:W-:Y:S01]  /*6590*/  FFMA.FTZ R114, R114, UR37, -R101 ;  /* 0x0000002572727c23 */ /* 0x000fe20008010865 */
[----:B------:R-:W-:-:S01]  /*65a0*/  FFMA.FTZ R113, R113, UR37, -R168 ;  /* 0x0000002571717c23 */ /* 0x000fc200080108a8 */
[----:B------:R1:W2:Y:S01]  /*65b0*/  MUFU.EX2 R14, R157 ;  /* 0x0000009d000e7308 */ /* 0x0002a20000000800 */
[----:B------:R-:W-:-:S01]  /*65c0*/  FFMA.FTZ R115, R115, UR37, -R101 ;  /* 0x0000002573737c23 */ /* 0x000fc20008010865 */
[----:B------:R-:W-:Y:S01]  /*65d0*/  FFMA.FTZ R116, R116, UR37, -R168 ;  /* 0x0000002574747c23 */ /* 0x000fe200080108a8 */
[----:B------:R-:W-:-:S01]  /*65e0*/  FFMA.FTZ R118, R118, UR37, -R101 ;  /* 0x0000002576767c23 */ /* 0x000fc20008010865 */
[--C-:B------:R-:W-:Y:S01]  /*65f0*/  FFMA.FTZ R117, R117, UR37, -R168.reuse ;  /* 0x0000002575757c23 */ /* 0x100fe200080108a8 */
[----:B------:R-:W-:-:S01]  /*6600*/  FFMA.FTZ R88, R88, UR37, -R168 ;  /* 0x0000002558587c23 */ /* 0x000fc200080108a8 */
[--C-:B------:R-:W-:Y:S01]  /*6610*/  FFMA.FTZ R90, R90, UR37, -R101.reuse ;  /* 0x000000255a5a7c23 */ /* 0x100fe20008010865 */
[----:B------:R-:W-:-:S01]  /*6620*/  FFMA.FTZ R94, R94, UR37, -R101 ;  /* 0x000000255e5e7c23 */ /* 0x000fc20008010865 */
[----:B------:R-:W3:Y:S01]  /*6630*/  MUFU.EX2 R149, R149 ;  /* 0x0000009500957308 */ /* 0x000ee20000000800 */
[----:B-1----:R-:W-:-:S01]  /*6640*/  FADD.FTZ R157, R13, R156 ;  /* 0x0000009c0d9d7221 */ /* 0x002fc20000010000 */
[----:B0-----:R-:W-:Y:S01]  /*6650*/  FADD.FTZ R8, R148, R7 ;  /* 0x0000000794087221 */ /* 0x001fe20000010000 */
        /* <DEDUP_REMOVED lines=13> */
[----:B------:R-:W1:Y:S01]  /*6730*/  MUFU.EX2 R152, R152 ;  /* 0x0000009800987308 */ /* 0x000e620000000800 */
[----:B---3--:R-:W-:-:S01]  /*6740*/  FADD.FTZ R7, R149, R8 ;  /* 0x0000000895077221 */ /* 0x008fc20000010000 */
[----:B------:R-:W-:-:S06]  /*6750*/  FFMA.FTZ R101, R103, UR37, -R101 ;  /* 0x0000002567657c23 */ /* 0x000fcc0008010865 */
[----:B------:R-:W2:Y:S01]  /*6760*/  MUFU.EX2 R16, R16 ;  /* 0x0000001000107308 */ /* 0x000ea20000000800 */
[----:B0-----:R-:W-:-:S07]  /*6770*/  FADD.FTZ R157, R15, R156 ;  /* 0x0000009c0f9d7221 */ /* 0x001fce0000010000 */
[----:B------:R-:W0:Y:S01]  /*6780*/  MUFU.EX2 R153, R153 ;  /* 0x0000009900997308 */ /* 0x000e220000000800 */
[----:B-1----:R-:W-:-:S07]  /*6790*/  FADD.FTZ R8, R152, R7 ;  /* 0x0000000798087221 */ /* 0x002fce0000010000 */
[----:B------:R-:W1:Y:S01]  /*67a0*/  MUFU.EX2 R17, R17 ;  /* 0x0000001100117308 */ /* 0x000e620000000800 */
[----:B--2---:R-:W-:-:S07]  /*67b0*/  FADD.FTZ R156, R16, R157 ;  /* 0x0000009d109c7221 */ /* 0x004fce0000010000 */
        /* <DEDUP_REMOVED lines=68> */
[----:B------:R-:W-:Y:S01]  /*6c00*/  MUFU.EX2 R135, R135 ;  /* 0x0000008700877308 */ /* 0x000fe20000000800 */
[----:B-1----:R-:W-:-:S07]  /*6c10*/  FADD.FTZ R156, R134, R157 ;  /* 0x0000009d869c7221 */ /* 0x002fce0000010000 */
[----:B------:R-:W0:Y:S01]  /*6c20*/  MUFU.EX2 R104, R104 ;  /* 0x0000006800687308 */ /* 0x000e220000000800 */
[----:B--2---:R-:W-:-:S07]  /*6c30*/  FADD.FTZ R7, R133, R8 ;  /* 0x0000000885077221 */ /* 0x004fce0000010000 */
[----:B------:R-:W-:Y:S08]  /*6c40*/  MUFU.EX2 R106, R106 ;  /* 0x0000006a006a7308 */ /* 0x000ff00000000800 */
[----:B------:R-:W1:Y:S01]  /*6c50*/  MUFU.EX2 R105, R105 ;  /* 0x0000006900697308 */ /* 0x000e620000000800 */
[----:B0-----:R-:W-:-:S07]  /*6c60*/  FADD.FTZ R8, R104, R7 ;  /* 0x0000000768087221 */ /* 0x001fce0000010000 */
[----:B------:R-:W-:Y:S08]  /*6c70*/  MUFU.EX2 R107, R107 ;  /* 0x0000006b006b7308 */ /* 0x000ff00000000800 */
[----:B------:R-:W0:Y:S01]  /*6c80*/  MUFU.EX2 R108, R108 ;  /* 0x0000006c006c7308 */ /* 0x000e220000000800 */
[----:B-1----:R-:W-:-:S07]  /*6c90*/  FADD.FTZ R7, R105, R8 ;  /* 0x0000000869077221 */ /* 0x002fce0000010000 */
[----:B------:R-:W-:Y:S08]  /*6ca0*/  MUFU.EX2 R110, R110 ;  /* 0x0000006e006e7308 */ /* 0x000ff00000000800 */
[----:B------:R-:W1:Y:S01]  /*6cb0*/  MUFU.EX2 R109, R109 ;  /* 0x0000006d006d7308 */ /* 0x000e620000000800 */
[----:B0-----:R-:W-:-:S07]  /*6cc0*/  FADD.FTZ R8, R108, R7 ;  /* 0x000000076c087221 */ /* 0x001fce0000010000 */
[----:B------:R-:W0:Y:S08]  /*6cd0*/  MUFU.EX2 R111, R111 ;  /* 0x0000006f006f7308 */ /* 0x000e300000000800 */
[----:B------:R2:W-:Y:S01]  /*6ce0*/  MUFU.EX2 R158, R119 ;  /* 0x00000077009e7308 */ /* 0x0005e20000000800 */
[----:B-1----:R-:W-:-:S07]  /*6cf0*/  FADD.FTZ R7, R109, R8 ;  /* 0x000000086d077221 */ /* 0x002fce0000010000 */
[----:B------:R-:W1:Y:S01]  /*6d00*/  MUFU.EX2 R112, R112 ;  /* 0x0000007000707308 */ /* 0x000e620000000800 */
[----:B--2---:R-:W-:-:S04]  /*6d10*/  FADD.FTZ R119, R135, R156 ;  /* 0x0000009c87777221 */ /* 0x004fc80000010000 */
[----:B------:R-:W-:-:S03]  /*6d20*/  FADD.FTZ R156, R106, R119 ;  /* 0x000000776a9c7221 */ /* 0x000fc60000010000 */
[----:B------:R-:W-:Y:S01]  /*6d30*/  MUFU.EX2 R114, R114 ;  /* 0x0000007200727308 */ /* 0x000fe20000000800 */
[----:B------:R-:W-:-:S04]  /*6d40*/  FADD.FTZ R119, R107, R156 ;  /* 0x0000009c6b777221 */ /* 0x000fc80000010000 */
[----:B------:R-:W-:-:S03]  /*6d50*/  FADD.FTZ R156, R110, R119 ;  /* 0x000000776e9c7221 */ /* 0x000fc60000010000 */
[----:B------:R-:W2:Y:S01]  /*6d60*/  MUFU.EX2 R113, R113 ;  /* 0x0000007100717308 */ /* 0x000ea20000000800 */
[----:B0-----:R-:W-:-:S01]  /*6d70*/  FADD.FTZ R119, R111, R156 ;  /* 0x0000009c6f777221 */ /* 0x001fc20000010000 */
[----:B-1----:R-:W-:-:S06]  /*6d80*/  FADD.FTZ R8, R112, R7 ;  /* 0x0000000770087221 */ /* 0x002fcc0000010000 */
[----:B------:R-:W-:Y:S08]  /*6d90*/  MUFU.EX2 R115, R115 ;  /* 0x0000007300737308 */ /* 0x000ff00000000800 */
[----:B------:R-:W0:Y:S01]  /*6da0*/  MUFU.EX2 R116, R116 ;  /* 0x0000007400747308 */ /* 0x000e220000000800 */
[----:B--2---:R-:W-:-:S07]  /*6db0*/  FADD.FTZ R7, R113, R8 ;  /* 0x0000000871077221 */ /* 0x004fce0000010000 */
[----:B------:R-:W-:Y:S08]  /*6dc0*/  MUFU.EX2 R118, R118 ;  /* 0x0000007600767308 */ /* 0x000ff00000000800 */
[----:B------:R-:W1:Y:S01]  /*6dd0*/  MUFU.EX2 R117, R117 ;  /* 0x0000007500757308 */ /* 0x000e620000000800 */
[----:B0-----:R-:W-:-:S07]  /*6de0*/  FADD.FTZ R8, R116, R7 ;  /* 0x0000000774087221 */ /* 0x001fce0000010000 */
[----:B------:R-:W0:Y:S08]  /*6df0*/  MUFU.EX2 R88, R88 ;  /* 0x0000005800587308 */ /* 0x000e300000000800 */
[----:B------:R-:W2:Y:S01]  /*6e00*/  MUFU.EX2 R90, R90 ;  /* 0x0000005a005a7308 */ /* 0x000ea20000000800 */
[----:B-1----:R-:W-:-:S07]  /*6e10*/  FADD.FTZ R7, R117, R8 ;  /* 0x0000000875077221 */ /* 0x002fce0000010000 */
[----:B------:R1:W-:Y:S01]  /*6e20*/  MUFU.EX2 R157, R94 ;  /* 0x0000005e009d7308 */ /* 0x0003e20000000800 */
[----:B0-----:R-:W-:-:S07]  /*6e30*/  FADD.FTZ R8, R88, R7 ;  /* 0x0000000758087221 */ /* 0x001fce0000010000 */
[----:B------:R-:W0:Y:S01]  /*6e40*/  MUFU.EX2 R89, R89 ;  /* 0x0000005900597308 */ /* 0x000e220000000800 */
[----:B-1----:R-:W-:-:S04]  /*6e50*/  FADD.FTZ R94, R114, R119 ;  /* 0x00000077725e7221 */ /* 0x002fc80000010000 */
[----:B------:R-:W-:-:S03]  /*6e60*/  FADD.FTZ R119, R115, R94 ;  /* 0x0000005e73777221 */ /* 0x000fc60000010000 */
[----:B------:R-:W1:Y:S01]  /*6e70*/  MUFU.EX2 R91, R91 ;  /* 0x0000005b005b7308 */ /* 0x000e620000000800 */
[----:B------:R-:W-:-:S04]  /*6e80*/  FADD.FTZ R119, R118, R119 ;  /* 0x0000007776777221 */ /* 0x000fc80000010000 */
[----:B------:R-:W-:-:S03]  /*6e90*/  FADD.FTZ R119, R158, R119 ;  /* 0x000000779e777221 */ /* 0x000fc60000010000 */
[----:B------:R-:W3:Y:S01]  /*6ea0*/  MUFU.EX2 R92, R92 ;  /* 0x0000005c005c7308 */ /* 0x000ee20000000800 */
[----:B--2---:R-:W-:-:S01]  /*6eb0*/  FADD.FTZ R94, R90, R119 ;  /* 0x000000775a5e7221 */ /* 0x004fc20000010000 */
[----:B0-----:R-:W-:-:S06]  /*6ec0*/  FADD.FTZ R7, R89, R8 ;  /* 0x0000000859077221 */ /* 0x001fcc0000010000 */
[----:B------:R-:W0:Y:S01]  /*6ed0*/  MUFU.EX2 R93, R93 ;  /* 0x0000005d005d7308 */ /* 0x000e220000000800 */
[----:B-1----:R-:W-:-:S04]  /*6ee0*/  FADD.FTZ R94, R91, R94 ;  /* 0x0000005e5b5e7221 */ /* 0x002fc80000010000 */
[----:B------:R-:W-:-:S03]  /*6ef0*/  FADD.FTZ R94, R157, R94 ;  /* 0x0000005e9d5e7221 */ /* 0x000fc60000010000 */
[----:B------:R-:W1:Y:S01]  /*6f00*/  MUFU.EX2 R95, R95 ;  /* 0x0000005f005f7308 */ /* 0x000e620000000800 */
[----:B---3--:R-:W-:-:S07]  /*6f10*/  FADD.FTZ R8, R92, R7 ;  /* 0x000000075c087221 */ /* 0x008fce0000010000 */
        /* <DEDUP_REMOVED lines=15> */
[----:B-1----:R-:W-:-:S01]  /*7010*/  FADD.FTZ R94, R119, R94 ;  /* 0x0000005e775e7221 */ /* 0x002fc20000010000 */
[----:B--2---:R-:W-:-:S03]  /*7020*/  FADD.FTZ R7, R141, R8 ;  /* 0x000000088d077221 */ /* 0x004fc60000010000 */
[----:B0-----:R-:W-:Y:S01]  /*7030*/  FADD.FTZ R8, R101, R94 ;  /* 0x0000005e65087221 */ /* 0x001fe20000010000 */
[----:B------:R-:W-:Y:S06]  /*7040*/  @!P0 BRA `(.L_x_28) ;  /* 0x0000000000048947 */ /* 0x000fec0003800000 */
[----:B------:R-:W-:Y:S01]  /*7050*/  BPT.TRAP 0x1 ;  /* 0x000000040000795c */ /* 0x000fe20000300000 */
.L_x_28:
[----:B------:R-:W-:Y:S01]  /*7060*/  UISETP.GT.AND UP0, UPT, UR58, UR38, UPT ;  /* 0x000000263a00728c */ /* 0x000fe2000bf04270 */
[----:B------:R-:W-:Y:S01]  /*7070*/  F2FP.SATFINITE.E4M3.F32.PACK_AB_MERGE_C R13, R14, R13, RZ ;  /* 0x0000000d0e0d723e */ /* 0x000fe200048070ff */
[----:B------:R-:W-:Y:S01]  /*7080*/  ULEA UR4, UR53, UR36, 0x3 ;  /* 0x0000002435047291 */ /* 0x000fe2000f8e183f */
[----:B------:R-:W-:Y:S01]  /*7090*/  F2FP.SATFINITE.E4M3.F32.PACK_AB_MERGE_C R17, R18, R17, RZ ;  /* 0x000000111211723e */ /* 0x000fe200048070ff */
[----:B------:R-:W-:Y:S01]  /*70a0*/  UIADD3 UR58, UR58, -0x1, URZ ;  /* 0xffffffff3a3a7890 */ /* 0x000fe2000fffe03f */
[----:B------:R-:W-:Y:S01]  /*70b0*/  F2FP.SATFINITE.E4M3.F32.PACK_AB_MERGE_C R148, R149, R148, RZ ;  /* 0x000000949594723e */ /* 0x000fe200048070ff */
[----:B------:R-:W-:Y:S01]  /*70c0*/  UIADD3 UR4, UR4, 0x29860, URZ ;  /* 0x0002986004047890 */ /* 0x000fe2000fffe03f */
[----:B------:R-:W-:Y:S01]  /*70d0*/  PLOP3.LUT P1, PT, PT, PT, UP0, 0x80, 0x0 ;  /* 0x000000000000781c */ /* 0x000fe20003f2f008 */
[----:B------:R-:W-:Y:S01]  /*70e0*/  UMOV UR60, UR55 ;  /* 0x00000037003c7c82 */ /* 0x000fe20008000000 */
[----:B------:R-:W-:Y:S01]  /*70f0*/  F2FP.SATFINITE.E4M3.F32.PACK_AB_MERGE_C R154, R155, R154, RZ ;  /* 0x0000009a9b9a723e */ /* 0x000fe200048070ff */
[----:B------:R-:W-:Y:S01]  /*7100*/  UPRMT UR4, UR54, 0x654, UR4 ;  /* 0x0000065436047896 */ /* 0x000fe20008000004 */
[----:B------:R-:W-:Y:S01]  /*7110*/  F2FP.SATFINITE.E4M3.F32.PACK_AB_MERGE_C R21, R22, R21, RZ ;  /* 0x000000151615723e */ /* 0x000fe200048070ff */
[-C--:B------:R-:W-:Y:S01]  /*7120*/  FMUL.FTZ R26, R26, R9.reuse ;  /* 0x000000091a1a7220 */ /* 0x080fe20000410000 */
[----:B------:R-:W-:Y:S01]  /*7130*/  F2FP.SATFINITE.E4M3.F32.PACK_AB_MERGE_C R142, R143, R142, RZ ;  /* 0x0000008e8f8e723e */ /* 0x000fe200048070ff */
[----:B------:R-:W-:Y:S01]  /*7140*/  FMUL.FTZ R27, R27, R9 ;  /* 0x000000091b1b7220 */ /* 0x000fe20000410000 */
[----:B------:R-:W-:Y:S01]  /*7150*/  F2FP.SATFINITE.E4M3.F32.PACK_AB_MERGE_C R137, R140, R137, RZ ;  /* 0x000000898c89723e */ /* 0x000fe200048070ff */
[-C--:B------:R-:W-:Y:S01]  /*7160*/  FMUL.FTZ R30, R30, R9.reuse ;  /* 0x000000091e1e7220 */ /* 0x080fe20000410000 */
[----:B------:R-:W-:Y:S01]  /*7170*/  F2FP.SATFINITE.E4M3.F32.PACK_AB_MERGE_C R150, R151, R150, RZ ;  /* 0x000000969796723e */ /* 0x000fe200048070ff */
[-C--:B------:R-:W-:Y:S01]  /*7180*/  FMUL.FTZ R31, R31, R9.reuse ;  /* 0x000000091f1f7220 */ /* 0x080fe20000410000 */
[----:B------:R-:W-:Y:S01]  /*7190*/  F2FP.SATFINITE.E4M3.F32.PACK_AB_MERGE_C R124, R125, R124, RZ ;  /* 0x0000007c7d7c723e */ /* 0x000fe200048070ff */
[----:B------:R-:W-:Y:S01]  /*71a0*/  SYNCS.ARRIVE.TRANS64.RED.A1T0 RZ, [UR4], RZ ;  /* 0x000000ffffff79a7 */ /* 0x000fe20008100404 */
[----:B------:R-:W-:Y:S01]  /*71b0*/  F2FP.SATFINITE.E4M3.F32.PACK_AB_MERGE_C R126, R127, R126, RZ ;  /* 0x0000007e7f7e723e */ /* 0x000fe200048070ff */
[-C--:B------:R-:W-:Y:S01]  /*71c0*/  FMUL.FTZ R34, R34, R9.reuse ;  /* 0x0000000922227220 */ /* 0x080fe20000410000 */
        /* <DEDUP_REMOVED lines=13> */
[----:B------:R-:W-:Y:S01]  /*72a0*/  FMUL.FTZ R47, R47, R9 ;  /* 0x000000092f2f7220 */ /* 0x000fe20000410000 */
[----:B------:R-:W-:Y:S01]  /*72b0*/  F2FP.SATFINITE.E4M3.F32.PACK_AB_MERGE_C R14, R95, R157, RZ ;  /* 0x0000009d5f0e723e */ /* 0x000fe200048070ff */
[-C--:B------:R-:W-:Y:S01]  /*72c0*/  FMUL.FTZ R50, R50, R9.reuse ;  /* 0x0000000932327220 */ /* 0x080fe20000410000 */
[----:B------:R-:W-:Y:S01]  /*72d0*/  F2FP.SATFINITE.E4M3.F32.PACK_AB_MERGE_C R100, R141, R100, RZ ;  /* 0x000000648d64723e */ /* 0x000fe200048070ff */
[----:B------:R-:W-:Y:S01]  /*72e0*/  FMUL.FTZ R51, R51, R9 ;  /* 0x0000000933337220 */ /* 0x000fe20000410000 */
[----:B------:R-:W-:Y:S01]  /*72f0*/  F2FP.SATFINITE.E4M3.F32.PACK_AB_MERGE_C R18, R101, R119, RZ ;  /* 0x000000776512723e */ /* 0x000fe200048070ff */
[-C--:B------:R-:W-:Y:S01]  /*7300*/  FMUL.FTZ R54, R54, R9.reuse ;  /* 0x0000000936367220 */ /* 0x080fe20000410000 */
[----:B------:R-:W-:Y:S01]  /*7310*/  R2UR UR53, R3 ;  /* 0x00000000033572ca */ /* 0x000fe200000e0000 */
[----:B------:R-:W-:Y:S01]  /*7320*/  FMUL.FTZ R55, R55, R9 ;  /* 0x0000000937377220 */ /* 0x000fe20000410000 */
[----:B------:R-:W-:Y:S01]  /*7330*/  F2FP.SATFINITE.E4M3.F32.PACK_AB_MERGE_C R184, R12, R11, R13 ;  /* 0x0000000b0cb8723e */ /* 0x000fe2000480700d */
[-C--:B------:R-:W-:Y:S01]  /*7340*/  FMUL.FTZ R58, R58, R9.reuse ;  /* 0x000000093a3a7220 */ /* 0x080fe20000410000 */
        /* <DEDUP_REMOVED lines=14> */
[----:B------:R-:W-:Y:S01]  /*7430*/  FMUL.FTZ R87, R87, R9 ;  /* 0x0000000957577220 */ /* 0x000fe20000410000 */
[----:B------:R-:W-:Y:S01]  /*7440*/  F2FP.SATFINITE.E4M3.F32.PACK_AB_MERGE_C R185, R145, R144, R148 ;  /* 0x0000009091b9723e */ /* 0x000fe20004807094 */
[-C--:B------:R-:W-:Y:S01]  /*7450*/  FMUL.FTZ R24, R24, R10.reuse ;  /* 0x0000000a18187220 */ /* 0x080fe20000410000 */
[----:B------:R-:W-:Y:S01]  /*7460*/  F2FP.SATFINITE.E4M3.F32.PACK_AB_MERGE_C R186, R16, R15, R17 ;  /* 0x0000000f10ba723e */ /* 0x000fe20004807011 */
        /* <DEDUP_REMOVED lines=32> */
[-C--:B------:R-:W-:Y:S01]  /*7670*/  FMUL.FTZ R57, R57, R10.reuse ;  /* 0x0000000a39397220 */ /* 0x080fe20000410000 */
        /* <DEDUP_REMOVED lines=15> */
[----:B------:R-:W-:-:S02]  /*7770*/  IMAD.MOV.U32 R11, RZ, RZ, R0 ;  /* 0x000000ffff0b7224 */ /* 0x000fc400078e0000 */
[----:B------:R-:W-:Y:S01]  /*7780*/  IMAD.MOV.U32 R9, RZ, RZ, R6 ;  /* 0x000000ffff097224 */ /* 0x000fe200078e0006 */
[----:B------:R-:W-:Y:S06]  /*7790*/  @P1 BRA `(.L_x_29) ;  /* 0xffffffd000b41947 */ /* 0x000fec000383ffff */
.L_x_18:
[----:B------:R-:W-:Y:S06]  /*77a0*/  BAR.ARV 0x8, 0x180 ;  /* 0x0206000000007b1d */ /* 0x000fec0000002000 */
[----:B------:R-:W-:Y:S05]  /*77b0*/  @!P0 BRA `(.L_x_30) ;  /* 0x0000000000048947 */ /* 0x000fea0003800000 */
[----:B------:R-:W-:Y:S01]  /*77c0*/  BPT.TRAP 0x1 ;  /* 0x000000040000795c */ /* 0x000fe20000300000 */
.L_x_30:
[----:B------:R-:W-:Y:S01]  /*77d0*/  R2UR UR9, R3 ;  /* 0x00000000030972ca */ /* 0x000fe200000e0000 */
[----:B------:R-:W-:-:S05]  /*77e0*/  IMAD.U32 R2, RZ, RZ, UR55 ;  /* 0x00000037ff027e24 */ /* 0x000fca000f8e00ff */
[----:B------:R-:W-:-:S07]  /*77f0*/  SHF.L.U32 R2, R2, 0x1f, RZ ;  /* 0x0000001f02027819 */ /* 0x000fce00000006ff */
[----:B------:R-:W-:-:S09]  /*7800*/  ULEA UR9, UR9, UR36, 0x3 ;  /* 0x0000002409097291 */ /* 0x000fd2000f8e183f */
[----:B------:R0:W1:Y:S01]  /*7810*/  SYNCS.PHASECHK.TRANS64.TRYWAIT P1, [UR9+0x29850], R2 ;  /* 0x02985002ff0075a7 */ /* 0x0000620008020149 */
[----:B------:R-:W-:Y:S05]  /*7820*/  @!P0 BRA `(.L_x_31) ;  /* 0x0000000000048947 */ /* 0x000fea0003800000 */
[----:B------:R-:W-:Y:S01]  /*7830*/  BPT.TRAP 0x1 ;  /* 0x000000040000795c */ /* 0x000fe20000300000 */
.L_x_31:
[----:B-1----:R-:W-:Y:S05]  /*7840*/  @P1 BRA `(.L_x_32) ;  /* 0x0000000000081947 */ /* 0x002fea0003800000 */
[----:B------:R-:W1:Y:S02]  /*7850*/  SYNCS.PHASECHK.TRANS64.TRYWAIT P1, [UR9+0x29850], R2 ;  /* 0x02985002ff0075a7 */ /* 0x000e640008020149 */
[----:B-1----:R-:W-:Y:S05]  /*7860*/  @!P1 BRA `(.L_x_33) ;  /* 0x0000007c000c9947 */ /* 0x002fea0003800000 */
.L_x_32:
[----:B------:R-:W-:Y:S01]  /*7870*/  UIADD3 UR36, UR36, 0x400, URZ ;  /* 0x0000040024247890 */ /* 0x000fe2000fffe03f */
[----:B------:R-:W-:Y:S01]  /*7880*/  R2UR UR4, R3 ;  /* 0x00000000030472ca */ /* 0x000fe200000e0000 */
[----:B------:R-:W-:Y:S01]  /*7890*/  WARPGROUP.ARRIVE ;  /* 0x00000000000079c5 */ /* 0x000fe20000000000 */
[----:B------:R-:W-:Y:S01]  /*78a0*/  UMOV UR7, 0xc0000010 ;  /* 0xc000001000077882 */ /* 0x000fe20000000000 */
[----:B------:R-:W-:Y:S01]  /*78b0*/  USHF.R.U32.HI UR36, URZ, 0x4, UR36 ;  /* 0x000000043f247899 */ /* 0x000fe20008011624 */
[----:B-1----:R-:W-:Y:S01]  /*78c0*/  IMAD.MOV.U32 R5, RZ, RZ, 0x3f800000 ;  /* 0x3f800000ff057424 */ /* 0x002fe200078e00ff */
[----:B------:R-:W-:Y:S02]  /*78d0*/  ULDC.64 UR10, c[0x0][0x9a0] ;  /* 0x00026800000a7ab9 */ /* 0x000fe40000000a00 */
[----:B------:R-:W-:Y:S02]  /*78e0*/  ULOP3.LUT UR36, UR36, 0x3fff, URZ, 0xc0, !UPT ;  /* 0x00003fff24247892 */ /* 0x000fe4000f8ec03f */
[----:B------:R-:W-:-:S02]  /*78f0*/  UISETP.NE.U32.AND UP0, UPT, UR10, URZ, UPT ;  /* 0x0000003f0a00728c */ /* 0x000fc4000bf05070 */
[----:B------:R-:W-:Y:S02]  /*7900*/  ULOP3.LUT UR8, UR36, 0x10000, URZ, 0xfc, !UPT ;  /* 0x0001000024087892 */ /* 0x000fe4000f8efc3f */
[----:B------:R-:W-:Y:S02]  /*7910*/  UISETP.NE.AND.EX UP0, UPT, UR11, URZ, UPT, UP0 ;  /* 0x0000003f0b00728c */ /* 0x000fe4000bf05300 */
[----:B------:R-:W-:-:S04]  /*7920*/  UIMAD UR8, UR4, 0x500, UR8 ;  /* 0x00000500040878a4 */ /* 0x000fc8000f8e0208 */
[----:B------:R-:W-:Y:S01]  /*7930*/  UIADD3 UR4, UR8, 0x100, URZ ;  /* 0x0000010008047890 */ /* 0x000fe2000fffe03f */
[----:B------:R-:W-:Y:S02]  /*7940*/  PLOP3.LUT P1, PT, PT, PT, UP0, 0x80, 0x0 ;  /* 0x000000000000781c */ /* 0x000fe40003f2f008 */
[----:B------:R-:W-:-:S06]  /*7950*/  UMOV UR6, UR8 ;  /* 0x0000000800067c82 */ /* 0x000fcc0008000000 */
[----:B------:R-:W-:Y:S01]  /*7960*/  QGMMA.64x128x32.F32.E4M3.E4M3 R24, R184, gdesc[UR4], R24, gsb0 ;  /* 0x01e00004b8187df3 */ /* 0x000fe20008000818 */
[----:B------:R-:W-:Y:S01]  /*7970*/  UMOV UR7, 0xc0000010 ;  /* 0xc000001000077882 */ /* 0x000fe20000000000 */
[----:B------:R-:W-:Y:S01]  /*7980*/  UMOV UR6, UR4 ;  /* 0x0000000400067c82 */ /* 0x000fe20008000000 */
[----:B------:R-:W-:Y:S02]  /*7990*/  @UP0 ULDC.64 UR12, c[0x0][0x9c8] ;  /* 0x00027200000c0ab9 */ /* 0x000fe40000000a00 */
[----:B------:R-:W-:Y:S01]  /*79a0*/  @UP0 UIMAD.WIDE.U32 UR4, UR49, UR12, URZ ;  /* 0x0000000c310402a5 */ /* 0x000fe2000f8e003f */
[----:B------:R-:W-:Y:S02]  /*79b0*/  WARPGROUP.DEPBAR.LE gsb0, 0x0 ;  /* 0x00008000000079c5 */ /* 0x000fe40000010000 */
[----:B------:R-:W-:-:S06]  /*79c0*/  WARPGROUP.ARRIVE ;  /* 0x00000000000079c5 */ /* 0x000fcc0000000000 */
[----:B------:R-:W-:Y:S01]  /*79d0*/  QGMMA.64x128x32.F32.E4M3.E4M3 R24, R180, gdesc[UR4], R24, gsb0 ;  /* 0x01e00004b4187df3 */ /* 0x000fe20008000818 */
[----:B------:R-:W-:Y:S02]  /*79e0*/  @UP0 UIMAD UR6, UR39, UR12, URZ ;  /* 0x0000000c270602a4 */ /* 0x000fe4000f8e023f */
[----:B------:R-:W-:Y:S02]  /*79f0*/  @UP0 USHF.R.S32.HI UR7, URZ, 0x1f, UR51 ;  /* 0x0000001f3f070899 */ /* 0x000fe40008011433 */
[----:B------:R-:W-:-:S03]  /*7a00*/  @UP0 UIMAD UR6, UR49, UR13, UR6 ;  /* 0x0000000d310602a4 */ /* 0x000fc6000f8e0206 */
[----:B------:R-:W-:Y:S01]  /*7a10*/  @UP0 ULDC.64 UR12, c[0x0][0x9d0] ;  /* 0x00027400000c0ab9 */ /* 0x000fe20000000a00 */
[----:B------:R-:W-:Y:S02]  /*7a20*/  @UP0 UIADD3 UR5, UR5, UR6, URZ ;  /* 0x0000000605050290 */ /* 0x000fe4000fffe03f */
[----:B------:R-:W-:Y:S02]  /*7a30*/  @UP0 UIMAD UR6, UR7, UR12, URZ ;  /* 0x0000000c070602a4 */ /* 0x000fe4000f8e023f */
[----:B------:R-:W-:Y:S02]  /*7a40*/  @UP0 UIMAD.WIDE.U32 UR4, UR51, UR12, UR4 ;  /* 0x0000000c330402a5 */ /* 0x000fe4000f8e0004 */
[----:B------:R-:W-:-:S04]  /*7a50*/  @UP0 UIMAD UR6, UR51, UR13, UR6 ;  /* 0x0000000d330602a4 */ /* 0x000fc8000f8e0206 */
[----:B------:R-:W-:Y:S02]  /*7a60*/  @UP0 UIADD3 UR5, UR5, UR6, URZ ;  /* 0x0000000605050290 */ /* 0x000fe4000fffe03f */
[----:B------:R-:W-:-:S04]  /*7a70*/  @UP0 ULEA UR6, UP1, UR4, UR10, 0x2 ;  /* 0x0000000a04060291 */ /* 0x000fc8000f82103f */
[----:B------:R-:W-:Y:S02]  /*7a80*/  @UP0 ULEA.HI.X UR7, UR4, UR11, UR5, 0x2, UP1 ;  /* 0x0000000b04070291 */ /* 0x000fe400088f1405 */
[----:B------:R-:W-:Y:S01]  /*7a90*/  UIADD3 UR4, UR8, 0x200, URZ ;  /* 0x0000020008047890 */ /* 0x000fe2000fffe03f */
[----:B0-----:R-:W-:-:S03]  /*7aa0*/  IMAD.U32 R2, RZ, RZ, UR6 ;  /* 0x00000006ff027e24 */ /* 0x001fc6000f8e00ff */
[----:B------:R-:W-:Y:S01]  /*7ab0*/  IMAD.U32 R3, RZ, RZ, UR7 ;  /* 0x00000007ff037e24 */ /* 0x000fe2000f8e00ff */
[----:B------:R-:W-:Y:S02]  /*7ac0*/  UMOV UR7, 0xc0000010 ;  /* 0xc000001000077882 */ /* 0x000fe40000000000 */
[----:B------:R-:W-:Y:S02]  /*7ad0*/  UMOV UR6, UR4 ;  /* 0x0000000400067c82 */ /* 0x000fe40008000000 */
[----:B------:R0:W2:Y:S01]  /*7ae0*/  @P1 LDG.E R5, desc[UR56][R2.64] ;  /* 0x0000003802051981 */ /* 0x0000a2000c1e1900 */
[----:B------:R-:W-:Y:S01]  /*7af0*/  UIADD3 UR4, UR8, 0x300, URZ ;  /* 0x0000030008047890 */ /* 0x000fe2000fffe03f */
[----:B------:R-:W-:Y:S02]  /*7b00*/  WARPGROUP.DEPBAR.LE gsb0, 0x0 ;  /* 0x00008000000079c5 */ /* 0x000fe40000010000 */
[----:B------:R-:W-:-:S06]  /*7b10*/  WARPGROUP.ARRIVE ;  /* 0x00000000000079c5 */ /* 0x000fcc0000000000 */
[----:B------:R-:W-:Y:S01]  /*7b20*/  QGMMA.64x128x32.F32.E4M3.E4M3 R24, R176, gdesc[UR4], R24, gsb0 ;  /* 0x01e00004b0187df3 */ /* 0x000fe20008000818 */
[----:B------:R-:W-:Y:S01]  /*7b30*/  UMOV UR6, UR4 ;  /* 0x0000000400067c82 */ /* 0x000fe20008000000 */
[----:B------:R-:W-:Y:S01]  /*7b40*/  UMOV UR7, 0xc0000010 ;  /* 0xc000001000077882 */ /* 0x000fe20000000000 */
[----:B------:R-:W-:Y:S01]  /*7b50*/  UIADD3 UR8, UR8, 0x400, URZ ;  /* 0x0000040008087890 */ /* 0x000fe2000fffe03f */
[----:B------:R-:W1:Y:S04]  /*7b60*/  SHFL.BFLY PT, R4, R7, 0x2, 0x1f ;  /* 0x0c401f0007047f89 */ /* 0x000e6800000e0000 */
[----:B------:R-:W3:Y:S01]  /*7b70*/  SHFL.BFLY PT, R9, R8, 0x2, 0x1f ;  /* 0x0c401f0008097f89 */ /* 0x000ee200000e0000 */
[----:B------:R-:W-:Y:S02]  /*7b80*/  WARPGROUP.DEPBAR.LE gsb0, 0x0 ;  /* 0x00008000000079c5 */ /* 0x000fe40000010000 */
[----:B------:R-:W-:-:S06]  /*7b90*/  WARPGROUP.ARRIVE ;  /* 0x00000000000079c5 */ /* 0x000fcc0000000000 */
[----:B------:R-:W-:Y:S01]  /*7ba0*/  QGMMA.64x128x32.F32.E4M3.E4M3 R24, R172, gdesc[UR4], R24, gsb0 ;  /* 0x01e00004ac187df3 */ /* 0x000fe20008000818 */
[----:B------:R-:W-:Y:S01]  /*7bb0*/  UMOV UR6, UR8 ;  /* 0x0000000800067c82 */ /* 0x000fe20008000000 */
[----:B------:R-:W-:Y:S01]  /*7bc0*/  UMOV UR7, 0xc0000010 ;  /* 0xc000001000077882 */ /* 0x000fe20000000000 */
[----:B-1----:R-:W-:Y:S01]  /*7bd0*/  FADD.FTZ R4, R4, R7 ;  /* 0x0000000704047221 */ /* 0x002fe20000010000 */
[----:B---3--:R-:W-:-:S04]  /*7be0*/  FADD.FTZ R9, R9, R8 ;  /* 0x0000000809097221 */ /* 0x008fc80000010000 */
[----:B0-----:R-:W0:Y:S04]  /*7bf0*/  SHFL.BFLY PT, R3, R4, 0x1, 0x1f ;  /* 0x0c201f0004037f89 */ /* 0x001e2800000e0000 */
[----:B------:R-:W1:Y:S01]  /*7c00*/  SHFL.BFLY PT, R2, R9, 0x1, 0x1f ;  /* 0x0c201f0009027f89 */ /* 0x000e6200000e0000 */
[----:B0-----:R-:W-:Y:S01]  /*7c10*/  FADD.FTZ R11, R4, R3 ;  /* 0x00000003040b7221 */ /* 0x001fe20000010000 */
[----:B-1----:R-:W-:-:S04]  /*7c20*/  FADD.FTZ R12, R9, R2 ;  /* 0x00000002090c7221 */ /* 0x002fc80000010000 */
[C---:B------:R-:W-:Y:S01]  /*7c30*/  FSETP.NE.FTZ.AND P1, PT, R11.reuse, RZ, PT ;  /* 0x000000ff0b00720b */ /* 0x040fe20003f35000 */
[----:B------:R-:W-:Y:S01]  /*7c40*/  FMUL.FTZ R13, R11, 0.00390625 ;  /* 0x3b8000000b0d7820 */ /* 0x000fe20000410000 */
[----:B------:R-:W-:Y:S01]  /*7c50*/  FMUL.FTZ R14, R12, 0.00390625 ;  /* 0x3b8000000c0e7820 */ /* 0x000fe20000410000 */
[----:B------:R-:W-:-:S03]  /*7c60*/  IMAD.MOV.U32 R2, RZ, RZ, RZ ;  /* 0x000000ffff027224 */ /* 0x000fc600078e00ff */
[----:B------:R-:W-:Y:S02]  /*7c70*/  FSETP.NE.FTZ.AND P2, PT, R13, RZ, PT ;  /* 0x000000ff0d00720b */ /* 0x000fe40003f55000 */
[----:B------:R-:W-:-:S05]  /*7c80*/  FSETP.NE.FTZ.AND P3, PT, R14, RZ, PT ;  /* 0x000000ff0e00720b */ /* 0x000fca0003f75000 */
[----:B------:R-:W-:Y:S01]  /*7c90*/  @P1 MUFU.RCP R2, R11 ;  /* 0x0000000b00021308 */ /* 0x000fe20000001000 */
[----:B------:R-:W-:Y:S01]  /*7ca0*/  FSETP.NE.FTZ.AND P1, PT, R12, RZ, PT ;  /* 0x000000ff0c00720b */ /* 0x000fe20003f35000 */
[----:B------:R-:W-:Y:S01]  /*7cb0*/  IMAD.MOV.U32 R10, RZ, RZ, RZ ;  /* 0x000000ffff0a7224 */ /* 0x000fe200078e00ff */
[----:B------:R-:W-:Y:S02]  /*7cc0*/  WARPGROUP.DEPBAR.LE gsb0, 0x0 ;  /* 0x00008000000079c5 */ /* 0x000fe40000010000 */
[----:B------:R-:W-:-:S06]  /*7cd0*/  WARPGROUP.ARRIVE ;  /* 0x00000000000079c5 */ /* 0x000fcc0000000000 */
[----:B------:R-:W-:Y:S01]  /*7ce0*/  QGMMA.64x128x32.F32.E4M3.E4M3 R24, R168, gdesc[UR4], R24, gsb0 ;  /* 0x01e00004a8187df3 */ /* 0x000fe20008000818 */
[----:B------:R-:W0:Y:S08]  /*7cf0*/  @P2 MUFU.LG2 R8, R13 ;  /* 0x0000000d00082308 */ /* 0x000e300000000c00 */
[----:B------:R-:W1:Y:S01]  /*7d00*/  @P3 MUFU.LG2 R9, R14 ;  /* 0x0000000e00093308 */ /* 0x000e620000000c00 */
[----:B------:R-:W-:-:S07]  /*7d10*/  MOV R7, UR37 ;  /* 0x0000002500077c02 */ /* 0x000fce0008000f00 */
[----:B------:R-:W3:Y:S01]  /*7d20*/  @P1 MUFU.RCP R10, R12 ;  /* 0x0000000c000a1308 */ /* 0x000ee20000001000 */
[----:B------:R-:W-:Y:S02]  /*7d30*/  IMAD.U32 R16, RZ, RZ, UR37 ;  /* 0x00000025ff107e24 */ /* 0x000fe4000f8e00ff */
[----:B------:R-:W-:Y:S01]  /*7d40*/  @P2 FMUL.FTZ R7, R7, 0.69314718246459960938 ;  /* 0x3f31721807072820 */ /* 0x000fe20000410000 */
[----:B0-----:R-:W-:Y:S01]  /*7d50*/  @P2 FMUL.FTZ R8, R8, 0.69314718246459960938 ;  /* 0x3f31721808082820 */ /* 0x001fe20000410000 */
[----:B------:R-:W-:Y:S01]  /*7d60*/  @P3 FMUL.FTZ R16, R16, 0.69314718246459960938 ;  /* 0x3f31721810103820 */ /* 0x000fe20000410000 */
[----:B------:R-:W-:Y:S02]  /*7d70*/  IMAD.MOV.U32 R3, RZ, RZ, -0x800000 ;  /* 0xff800000ff037424 */ /* 0x000fe400078e00ff */
[----:B-1----:R-:W-:Y:S01]  /*7d80*/  @P3 FMUL.FTZ R9, R9, 0.69314718246459960938 ;  /* 0x3f31721809093820 */ /* 0x002fe20000410000 */
[----:B------:R-:W-:Y:S02]  /*7d90*/  IMAD.MOV.U32 R4, RZ, RZ, -0x800000 ;  /* 0xff800000ff047424 */ /* 0x000fe400078e00ff */
[----:B------:R-:W-:Y:S01]  /*7da0*/  @P2 FFMA.FTZ R3, R7, R6, R8 ;  /* 0x0000000607032223 */ /* 0x000fe20000010008 */
[-C--:B--2---:R-:W-:Y:S01]  /*7db0*/  FMUL.FTZ R2, R2, R5.reuse ;  /* 0x0000000502027220 */ /* 0x084fe20000410000 */
[----:B------:R-:W-:Y:S01]  /*7dc0*/  @P3 FFMA.FTZ R4, R16, R0, R9 ;  /* 0x0000000010043223 */ /* 0x000fe20000010009 */
[----:B---3--:R-:W-:Y:S01]  /*7dd0*/  FMUL.FTZ R6, R10, R5 ;  /* 0x000000050a067220 */ /* 0x008fe20000410000 */
[----:B------:R-:W-:-:S02]  /*7de0*/  WARPGROUP.DEPBAR.LE gsb0, 0x0 ;  /* 0x00008000000079c5 */ /* 0x000fc40000010000 */
[----:B------:R-:W-:Y:S05]  /*7df0*/  @!P0 BRA `(.L_x_34) ;  /* 0x0000000000048947 */ /* 0x000fea0003800000 */
[----:B------:R-:W-:Y:S01]  /*7e00*/  BPT.TRAP 0x1 ;  /* 0x000000040000795c */ /* 0x000fe20000300000 */
.L_x_34:
[----:B------:R-:W-:Y:S01]  /*7e10*/  UIADD3 UR4, UR9, 0x29860, URZ ;  /* 0x0002986009047890 */ /* 0x000fe2000fffe03f */
[-C--:B------:R-:W-:Y:S01]  /*7e20*/  FMUL.FTZ R5, R24, R2.reuse ;  /* 0x0000000218057220 */ /* 0x080fe20000410000 */
[-C--:B------:R-:W-:Y:S01]  /*7e30*/  FMUL.FTZ R9, R29, R2.reuse ;  /* 0x000000021d097220 */ /* 0x080fe20000410000 */
[-C--:B------:R-:W-:Y:S01]  /*7e40*/  FMUL.FTZ R10, R32, R2.reuse ;  /* 0x00000002200a7220 */ /* 0x080fe20000410000 */
[----:B------:R-:W-:Y:S01]  /*7e50*/  UPRMT UR4, UR54, 0x654, UR4 ;  /* 0x0000065436047896 */ /* 0x000fe20008000004 */
        /* <DEDUP_REMOVED lines=8> */
[----:B------:R-:W-:Y:S01]  /*7ee0*/  SYNCS.ARRIVE.TRANS64.RED.A1T0 RZ, [UR4], RZ ;  /* 0x000000ffffff79a7 */ /* 0x000fe20008100404 */
        /* <DEDUP_REMOVED lines=47> */
[----:B------:R-:W-:Y:S01]  /*81e0*/  PLOP3.LUT P0, PT, PT, PT, PT, 0x8, 0x0 ;  /* 0x000000000000781c */ /* 0x000fe20003f0e170 */
[-C--:B------:R-:W-:Y:S01]  /*81f0*/  FMUL.FTZ R70, R70, R6.reuse ;  /* 0x0000000646467220 */ /* 0x080fe20000410000 */
[-C--:B------:R-:W-:Y:S01]  /*8200*/  FMUL.FTZ R67, R67, R6.reuse ;  /* 0x0000000643437220 */ /* 0x080fe20000410000 */
[-C--:B------:R-:W-:Y:S01]  /*8210*/  FMUL.FTZ R78, R78, R6.reuse ;  /* 0x000000064e4e7220 */ /* 0x080fe20000410000 */
[-C--:B------:R-:W-:Y:S01]  /*8220*/  FMUL.FTZ R75, R75, R6.reuse ;  /* 0x000000064b4b7220 */ /* 0x080fe20000410000 */
[-C--:B------:R-:W-:Y:S01]  /*8230*/  FMUL.FTZ R86, R86, R6.reuse ;  /* 0x0000000656567220 */ /* 0x080fe20000410000 */
[----:B------:R-:W-:-:S07]  /*8240*/  FMUL.FTZ R83, R83, R6 ;  /* 0x0000000653537220 */ /* 0x000fce0000410000 */
.L_x_10:
[----:B------:R-:W-:Y:S05]  /*8250*/  @P0 BRA `(.L_x_35) ;  /* 0x00000020006c0947 */ /* 0x000fea0003800000 */
[----:B------:R-:W0:Y:S01]  /*8260*/  S2R R25, SR_TID.X ;  /* 0x0000000000197919 */ /* 0x000e220000002100 */
[----:B------:R-:W-:Y:S01]  /*8270*/  ULDC.64 UR4, c[0x4][0x40] ;  /* 0x0100100000047ab9 */ /* 0x000fe20000000a00 */
[----:B------:R-:W1:Y:S01]  /*8280*/  LDC R119, c[0x0][0xbe8] ;  /* 0x0002fa00ff777b82 */ /* 0x000e620000000800 */
[----:B------:R-:W-:Y:S01]  /*8290*/  ULDC.64 UR8, c[0x0][0xbd0] ;  /* 0x0002f40000087ab9 */ /* 0x000fe20000000a00 */
[----:B------:R-:W-:Y:S01]  /*82a0*/  USHF.R.S32.HI UR7, URZ, 0x1f, UR51 ;  /* 0x0000001f3f077899 */ /* 0x000fe20008011433 */
[----:B------:R-:W-:Y:S01]  /*82b0*/  ULDC.64 UR10, c[0x0][0xb38] ;  /* 0x0002ce00000a7ab9 */ /* 0x000fe20000000a00 */
[----:B0-----:R-:W-:-:S05]  /*82c0*/  IMAD.SHL.U32 R2, R25, 0x4, RZ ;  /* 0x0000000419027824 */ /* 0x001fca00078e00ff */
[----:B------:R-:W-:Y:S01]  /*82d0*/  LOP3.LUT R2, R2, 0xc, RZ, 0xc0, !PT ;  /* 0x0000000c02027812 */ /* 0x000fe200078ec0ff */
[----:B------:R-:W-:Y:S03]  /*82e0*/  BAR.SYNC.DEFER_BLOCKING 0x1, 0x100 ;  /* 0x0044000000007b1d */ /* 0x000fe60000010000 */
[----:B------:R-:W-:-:S05]  /*82f0*/  IADD3 R6, P0, R2, UR4, RZ ;  /* 0x0000000402067c10 */ /* 0x000fca000ff1e0ff */
[----:B------:R-:W-:-:S06]  /*8300*/  IMAD.X R7, RZ, RZ, UR5, P0 ;  /* 0x00000005ff077e24 */ /* 0x000fcc00080e06ff */
[----:B------:R0:W2:Y:S01]  /*8310*/  LDG.E.CONSTANT R7, desc[UR56][R6.64] ;  /* 0x0000003806077981 */ /* 0x0000a2000c1e9900 */
[C---:B------:R-:W-:Y:S01]  /*8320*/  LOP3.LUT P0, R2, R25.reuse, 0x3, RZ, 0xc0, !PT ;  /* 0x0000000319027812 */ /* 0x040fe2000780c0ff */
[----:B------:R-:W-:Y:S01]  /*8330*/  VIADD R25, R25, 0xffffff80 ;  /* 0xffffff8019197836 */ /* 0x000fe20000000000 */
[----:B-1----:R-:W-:Y:S01]  /*8340*/  ISETP.NE.AND P2, PT, R119, 0x1, PT ;  /* 0x000000017700780c */ /* 0x002fe20003f45270 */
[----:B------:R-:W-:Y:S01]  /*8350*/  UIMAD.WIDE.U32 UR4, UR51, UR8, URZ ;  /* 0x00000008330472a5 */ /* 0x000fe2000f8e003f */
[----:B------:R-:W-:Y:S01]  /*8360*/  ISETP.EQ.OR P0, PT, R2, 0x3, !P0 ;  /* 0x000000030200780c */ /* 0x000fe20004702670 */
[----:B------:R-:W-:Y:S01]  /*8370*/  UIMAD UR6, UR7, UR8, URZ ;  /* 0x00000008070672a4 */ /* 0x000fe2000f8e023f */
[----:B------:R-:W-:Y:S01]  /*8380*/  SHF.R.S32.HI R2, RZ, 0x1f, R25 ;  /* 0x0000001fff027819 */ /* 0x000fe20000011419 */
[----:B------:R-:W-:Y:S01]  /*8390*/  UIMAD UR8, UR7, UR10, URZ ;  /* 0x0000000a070872a4 */ /* 0x000fe2000f8e023f */
[----:B------:R-:W-:Y:S01]  /*83a0*/  SEL R108, R0, R9, P0 ;  /* 0x00000009006c7207 */ /* 0x000fe20000000000 */
[----:B------:R-:W-:Y:S01]  /*83b0*/  IMAD.U32 R32, RZ, RZ, UR4 ;  /* 0x00000004ff207e24 */ /* 0x000fe2000f8e00ff */
[----:B------:R-:W-:Y:S01]  /*83c0*/  SEL R117, R9, R0, P0 ;  /* 0x0000000009757207 */ /* 0x000fe20000000000 */
[----:B------:R-:W-:Y:S01]  /*83d0*/  UIMAD UR9, UR51, UR9, UR6 ;  /* 0x00000009330972a4 */ /* 0x000fe2000f8e0206 */
[----:B------:R-:W-:Y:S01]  /*83e0*/  LEA.HI R0, R2, R25, RZ, 0x7 ;  /* 0x0000001902007211 */ /* 0x000fe200078f38ff */
[----:B------:R-:W-:Y:S01]  /*83f0*/  UIMAD.WIDE.U32 UR6, UR51, UR10, URZ ;  /* 0x0000000a330672a5 */ /* 0x000fe2000f8e003f */
[----:B------:R-:W-:Y:S01]  /*8400*/  SEL R104, R36, R11, P0 ;  /* 0x0000000b24687207 */ /* 0x000fe20000000000 */
[----:B------:R-:W1:Y:S01]  /*8410*/  S2UR UR4, SR_CTAID.Y ;  /* 0x00000000000479c3 */ /* 0x000e620000002600 */
[----:B0-----:R-:W-:Y:S01]  /*8420*/  LOP3.LUT R6, R0, 0xffffff80, RZ, 0xc0, !PT ;  /* 0xffffff8000067812 */ /* 0x001fe200078ec0ff */
[----:B------:R-:W-:Y:S01]  /*8430*/  UIADD3 UR9, UR5, UR9, URZ ;  /* 0x0000000905097290 */ /* 0x000fe2000fffe03f */
[----:B------:R-:W-:Y:S01]  /*8440*/  SEL R113, R11, R36, P0 ;  /* 0x000000240b717207 */ /* 0x000fe20000000000 */
[----:B------:R-:W-:Y:S01]  /*8450*/  UIMAD UR8, UR51, UR11, UR8 ;  /* 0x0000000b330872a4 */ /* 0x000fe2000f8e0208 */
[----:B------:R-:W-:Y:S01]  /*8460*/  SHF.R.S32.HI R9, RZ, 0x7, R0 ;  /* 0x00000007ff097819 */ /* 0x000fe20000011400 */
[----:B------:R-:W-:Y:S01]  /*8470*/  IMAD.IADD R64, R25, 0x1, -R6 ;  /* 0x0000000119407824 */ /* 0x000fe200078e0a06 */
[----:B------:R-:W-:Y:S01]  /*8480*/  SEL R16, R10, R33, P0 ;  /* 0x000000210a107207 */ /* 0x000fe20000000000 */
[----:B------:R-:W-:Y:S01]  /*8490*/  UIADD3 UR8, UR7, UR8, URZ ;  /* 0x0000000807087290 */ /* 0x000fe2000fffe03f */
[----:B------:R-:W-:Y:S01]  /*84a0*/  SEL R111, R33, R10, P0 ;  /* 0x0000000a216f7207 */ /* 0x000fe20000000000 */
[----:B------:R-:W-:Y:S01]  /*84b0*/  IMAD.U32 R33, RZ, RZ, UR5 ;  /* 0x00000005ff217e24 */ /* 0x000fe2000f8e00ff */
[----:B------:R-:W-:Y:S01]  /*84c0*/  SHF.R.S32.HI R11, RZ, 0x1f, R64 ;  /* 0x0000001fff0b7819 */ /* 0x000fe20000011440 */
[----:B------:R-:W-:Y:S01]  /*84d0*/  IMAD.U32 R33, RZ, RZ, UR9 ;  /* 0x00000009ff217e24 */ /* 0x000fe2000f8e00ff */
[----:B------:R-:W-:Y:S01]  /*84e0*/  LEA.HI R2, R2, R25, RZ, 0x2 ;  /* 0x0000001902027211 */ /* 0x000fe200078f10ff */
[----:B------:R-:W-:Y:S01]  /*84f0*/  IMAD.U32 R45, RZ, RZ, UR7 ;  /* 0x00000007ff2d7e24 */ /* 0x000fe2000f8e00ff */
[----:B------:R-:W-:Y:S01]  /*8500*/  LEA.HI R10, R11, R64, RZ, 0x2 ;  /* 0x000000400b0a7211 */ /* 0x000fe200078f10ff */
[----:B------:R-:W-:Y:S01]  /*8510*/  IMAD.U32 R45, RZ, RZ, UR8 ;  /* 0x00000008ff2d7e24 */ /* 0x000fe2000f8e00ff */
[----:B------:R-:W-:Y:S01]  /*8520*/  SEL R100, R12, R41, P0 ;  /* 0x000000290c647207 */ /* 0x000fe20000000000 */
[----:B------:R-:W-:Y:S01]  /*8530*/  ULDC.64 UR8, c[0x0][0xb28] ;  /* 0x0002ca0000087ab9 */ /* 0x000fe20000000a00 */
[----:B------:R-:W-:Y:S01]  /*8540*/  SEL R107, R41, R12, P0 ;  /* 0x0000000c296b7207 */ /* 0x000fe20000000000 */
[----:B------:R-:W-:Y:S01]  /*8550*/  BSSY B0, `(.L_x_36) ;  /* 0x0000171000007945 */ /* 0x000fe20003800000 */
[----:B------:R-:W-:-:S02]  /*8560*/  SEL R48, R26, R27, P0 ;  /* 0x0000001b1a307207 */ /* 0x000fc40000000000 */
[----:B------:R-:W-:Y:S02]  /*8570*/  SEL R85, R27, R26, P0 ;  /* 0x0000001a1b557207 */ /* 0x000fe40000000000 */
[----:B------:R-:W-:Y:S02]  /*8580*/  LEA.HI R0, R0, R9, RZ, 0x1 ;  /* 0x0000000900007211 */ /* 0x000fe400078f08ff */
[----:B------:R-:W-:Y:S02]  /*8590*/  SEL R106, R5, R8, P0 ;  /* 0x00000008056a7207 */ /* 0x000fe40000000000 */
[----:B------:R-:W-:Y:S02]  /*85a0*/  SEL R115, R8, R5, P0 ;  /* 0x0000000508737207 */ /* 0x000fe40000000000 */
[----:B------:R-:W-:Y:S02]  /*85b0*/  SEL R26, R74, R75, P0 ;  /* 0x0000004b4a1a7207 */ /* 0x000fe40000000000 */
[----:B------:R-:W-:-:S02]  /*85c0*/  SEL R41, R75, R74, P0 ;  /* 0x0000004a4b297207 */ /* 0x000fc40000000000 */
[----:B------:R-:W-:Y:S01]  /*85d0*/  LOP3.LUT R6, R2, 0xfffffffc, RZ, 0xc0, !PT ;  /* 0xfffffffc02067812 */ /* 0x000fe200078ec0ff */
[----:B------:R-:W0:Y:S01]  /*85e0*/  S2R R74, SR_CTAID.X ;  /* 0x00000000004a7919 */ /* 0x000e220000002500 */
[--C-:B------:R-:W-:Y:S02]  /*85f0*/  SHF.R.S32.HI R2, RZ, 0x2, R10.reuse ;  /* 0x00000002ff027819 */ /* 0x100fe4000001140a */
[----:B------:R-:W-:Y:S01]  /*8600*/  SHF.R.S32.HI R5, RZ, 0x1f, R10 ;  /* 0x0000001fff057819 */ /* 0x000fe2000001140a */
[----:B------:R-:W-:Y:S01]  /*8610*/  IMAD.IADD R6, R25, 0x1, -R6 ;  /* 0x0000000119067824 */ /* 0x000fe200078e0a06 */
[----:B------:R-:W-:Y:S02]  /*8620*/  LOP3.LUT R0, R0, 0x3fffffe, RZ, 0xc0, !PT ;  /* 0x03fffffe00007812 */ /* 0x000fe400078ec0ff */
[----:B------:R-:W-:Y:S02]  /*8630*/  LEA.HI R5, R5, R2, RZ, 0x3 ;  /* 0x0000000205057211 */ /* 0x000fe400078f18ff */
[----:B------:R-:W-:Y:S01]  /*8640*/  LEA.HI R8, R6, R6, RZ, 0x1 ;  /* 0x0000000606087211 */ /* 0x000fe200078f08ff */
[----:B------:R-:W-:Y:S01]  /*8650*/  IMAD.IADD R0, R9, 0x1, -R0 ;  /* 0x0000000109007824 */ /* 0x000fe200078e0a00 */
[----:B------:R-:W-:-:S02]  /*8660*/  LOP3.LUT R9, R5, 0xfffffff8, RZ, 0xc0, !PT ;  /* 0xfffffff805097812 */ /* 0x000fc400078ec0ff */
[----:B------:R-:W-:Y:S02]  /*8670*/  LEA.HI R5, R11, R64, RZ, 0x5 ;  /* 0x000000400b057211 */ /* 0x000fe400078f28ff */
[----:B------:R-:W-:Y:S01]  /*8680*/  SEL R96, R14, R49, P0 ;  /* 0x000000310e607207 */ /* 0x000fe20000000000 */
[----:B------:R-:W-:Y:S01]  /*8690*/  IMAD.IADD R2, R2, 0x1, -R9 ;  /* 0x0000000102027824 */ /* 0x000fe200078e0a09 */
[----:B------:R-:W-:Y:S02]  /*86a0*/  SHF.R.S32.HI R5, RZ, 0x5, R5 ;  /* 0x00000005ff057819 */ /* 0x000fe40000011405 */
[----:B------:R-:W-:Y:S02]  /*86b0*/  LOP3.LUT R9, R8, 0x1ffffffe, RZ, 0xc0, !PT ;  /* 0x1ffffffe08097812 */ /* 0x000fe400078ec0ff */
[----:B------:R-:W-:Y:S01]  /*86c0*/  SEL R103, R49, R14, P0 ;  /* 0x0000000e31677207 */ /* 0x000fe20000000000 */
[----:B------:R-:W-:Y:S01]  /*86d0*/  IMAD R5, R5, 0x10, R2 ;  /* 0x0000001005057824 */ /* 0x000fe200078e0202 */
[----:B------:R-:W-:Y:S01]  /*86e0*/  SEL R14, R30, R31, P0 ;  /* 0x0000001f1e0e7207 */ /* 0x000fe20000000000 */
[----:B------:R-:W-:Y:S01]  /*86f0*/  IMAD.IADD R9, R6, 0x1, -R9 ;  /* 0x0000000106097824 */ /* 0x000fe200078e0a09 */
[----:B------:R-:W-:-:S02]  /*8700*/  SEL R98, R52, R15, P0 ;  /* 0x0000000f34627207 */ /* 0x000fc40000000000 */
[----:B------:R-:W-:Y:S02]  /*8710*/  LEA R0, R0, R5, 0x6 ;  /* 0x0000000500007211 */ /* 0x000fe400078e30ff */
[----:B------:R-:W-:Y:S02]  /*8720*/  SEL R105, R15, R52, P0 ;  /* 0x000000340f697207 */ /* 0x000fe40000000000 */
[----:B------:R-:W-:Y:S01]  /*8730*/  SEL R72, R24, R81, P0 ;  /* 0x0000005118487207 */ /* 0x000fe20000000000 */
[----:B------:R-:W-:Y:S01]  /*8740*/  IMAD R9, R9, 0x8, R0 ;  /* 0x0000000809097824 */ /* 0x000fe200078e0200 */
[----:B------:R-:W-:Y:S02]  /*8750*/  SEL R91, R81, R24, P0 ;  /* 0x00000018515b7207 */ /* 0x000fe40000000000 */
[----:B------:R-:W-:Y:S02]  /*8760*/  SEL R52, R34, R35, P0 ;  /* 0x0000002322347207 */ /* 0x000fe40000000000 */
[----:B------:R-:W-:-:S02]  /*8770*/  SEL R81, R35, R34, P0 ;  /* 0x0000002223517207 */ /* 0x000fc40000000000 */
[----:B------:R-:W-:Y:S02]  /*8780*/  SEL R34, R86, R87, P0 ;  /* 0x0000005756227207 */ /* 0x000fe40000000000 */
[----:B------:R-:W-:Y:S02]  /*8790*/  LOP3.LUT R5, R10, 0x7ffffffc, RZ, 0xc0, !PT ;  /* 0x7ffffffc0a057812 */ /* 0x000fe400078ec0ff */
[----:B------:R-:W-:Y:S02]  /*87a0*/  SEL R90, R68, R21, P0 ;  /* 0x00000015445a7207 */ /* 0x000fe40000000000 */
[----:B------:R-:W-:Y:S02]  /*87b0*/  SEL R97, R21, R68, P0 ;  /* 0x0000004415617207 */ /* 0x000fe40000000000 */
[----:B------:R-:W-:Y:S02]  /*87c0*/  SEL R87, R87, R86, P0 ;  /* 0x0000005657577207 */ /* 0x000fe40000000000 */
[----:B------:R-:W-:-:S02]  /*87d0*/  SEL R88, R20, R65, P0 ;  /* 0x0000004114587207 */ /* 0x000fc40000000000 */
[----:B------:R-:W-:Y:S02]  /*87e0*/  SEL R95, R65, R20, P0 ;  /* 0x00000014415f7207 */ /* 0x000fe40000000000 */
[----:B------:R-:W-:Y:S02]  /*87f0*/  SEL R68, R22, R73, P0 ;  /* 0x0000004916447207 */ /* 0x000fe40000000000 */
        /* <DEDUP_REMOVED lines=10> */
[C---:B------:R-:W-:Y:S01]  /*88a0*/  LOP3.LUT P1, RZ, R64.reuse, 0x3, RZ, 0xc0, !PT ;  /* 0x0000000340ff7812 */ /* 0x040fe2000782c0ff */
[----:B------:R-:W-:Y:S01]  /*88b0*/  IMAD.IADD R64, R64, 0x1, -R5 ;  /* 0x0000000140407824 */ /* 0x000fe200078e0a05 */
[----:B------:R-:W-:Y:S02]  /*88c0*/  SEL R38, R66, R67, P0 ;  /* 0x0000004342267207 */ /* 0x000fe40000000000 */
[----:B------:R-:W-:Y:S01]  /*88d0*/  SEL R47, R67, R66, P0 ;  /* 0x00000042432f7207 */ /* 0x000fe20000000000 */
[----:B0-----:R-:W-:Y:S01]  /*88e0*/  IMAD R66, R74, 0x80, R0 ;  /* 0x000000804a427824 */ /* 0x001fe200078e0200 */
[----:B------:R-:W-:Y:S01]  /*88f0*/  SEL R46, R54, R55, P0 ;  /* 0x00000037362e7207 */ /* 0x000fe20000000000 */
[----:B------:R-:W-:Y:S01]  /*8900*/  IMAD R74, R74, 0x80, R9 ;  /* 0x000000804a4a7824 */ /* 0x000fe200078e0209 */
[----:B------:R-:W-:Y:S02]  /*8910*/  SEL R61, R55, R54, P0 ;  /* 0x00000036373d7207 */ /* 0x000fe40000000000 */
[----:B------:R-:W-:-:S02]  /*8920*/  SEL R102, R44, R13, P0 ;  /* 0x0000000d2c667207 */ /* 0x000fc40000000000 */
[----:B------:R-:W-:Y:S01]  /*8930*/  SEL R109, R13, R44, P0 ;  /* 0x0000002c0d6d7207 */ /* 0x000fe20000000000 */
[----:B------:R-:W-:Y:S01]  /*8940*/  IMAD.U32 R44, RZ, RZ, UR6 ;  /* 0x00000006ff2c7e24 */ /* 0x000fe2000f8e00ff */
[----:B------:R-:W-:Y:S01]  /*8950*/  SEL R94, R60, R19, P0 ;  /* 0x000000133c5e7207 */ /* 0x000fe20000000000 */
[----:B------:R-:W-:Y:S01]  /*8960*/  ULDC.64 UR6, c[0x0][0xb48] ;  /* 0x0002d20000067ab9 */ /* 0x000fe20000000a00 */
[----:B------:R-:W-:Y:S02]  /*8970*/  SEL R101, R19, R60, P0 ;  /* 0x0000003c13657207 */ /* 0x000fe40000000000 */
[----:B------:R-:W-:Y:S02]  /*8980*/  SEL R80, R76, R23, P0 ;  /* 0x000000174c507207 */ /* 0x000fe40000000000 */
[----:B------:R-:W-:Y:S02]  /*8990*/  SEL R93, R23, R76, P0 ;  /* 0x0000004c175d7207 */ /* 0x000fe40000000000 */
[----:B------:R-:W-:Y:S01]  /*89a0*/  SEL R60, R42, R43, P0 ;  /* 0x0000002b2a3c7207 */ /* 0x000fe20000000000 */
[----:B------:R-:W1:Y:S01]  /*89b0*/  LDC R76, c[0x0][0xc50] ;  /* 0x00031400ff4c7b82 */ /* 0x000e620000000800 */
        /* <DEDUP_REMOVED lines=12> */
[----:B------:R-:W0:Y:S01]  /*8a80*/  @P2 LDC R83, c[0x0][0xbf0] ;  /* 0x0002fc00ff532b82 */ /* 0x000e220000000800 */
[----:B------:R-:W-:-:S07]  /*8a90*/  SEL R43, R71, R70, P0 ;  /* 0x00000046472b7207 */ /* 0x000fce0000000000 */
[----:B------:R-:W3:Y:S01]  /*8aa0*/  @P2 LDC R82, c[0x0][0xbf0] ;  /* 0x0002fc00ff522b82 */ /* 0x000ee20000000800 */
[----:B--2---:R2:W-:Y:S04]  /*8ab0*/  SHFL.IDX PT, R49, R14, R7, 0x1c1f ;  /* 0x001c1f070e317589 */ /* 0x0045e800000e0000 */
[----:B------:R-:W-:Y:S04]  /*8ac0*/  SHFL.IDX PT, R5, R34, R7, 0x1c1f ;  /* 0x001c1f0722057589 */ /* 0x000fe800000e0000 */
[----:B------:R-:W-:Y:S01]  /*8ad0*/  SHFL.IDX PT, R10, R106, R7, 0x1c1f ;  /* 0x001c1f076a0a7589 */ /* 0x000fe200000e0000 */
[----:B--2---:R-:W-:-:S03]  /*8ae0*/  LOP3.LUT R14, R7, 0x2, RZ, 0x3c, !PT ;  /* 0x00000002070e7812 */ /* 0x004fc600078e3cff */
[----:B------:R-:W-:Y:S04]  /*8af0*/  SHFL.IDX PT, R54, R12, R7, 0x1c1f ;  /* 0x001c1f070c367589 */ /* 0x000fe800000e0000 */
[----:B------:R2:W4:Y:S04]  /*8b00*/  SHFL.IDX PT, R8, R87, R14, 0x1c1f ;  /* 0x001c1f0e57087589 */ /* 0x00052800000e0000 */
[----:B------:R-:W5:Y:S04]  /*8b10*/  SHFL.IDX PT, R9, R115, R14, 0x1c1f ;  /* 0x001c1f0e73097589 */ /* 0x000f6800000e0000 */
[----:B------:R-:W-:Y:S01]  /*8b20*/  SHFL.IDX PT, R11, R108, R7, 0x1c1f ;  /* 0x001c1f076c0b7589 */ /* 0x000fe200000e0000 */
[----:B--2---:R-:W2:Y:S03]  /*8b30*/  LDC.64 R86, c[0x0][0xb40] ;  /* 0x0002d000ff567b82 */ /* 0x004ea60000000a00 */
[----:B------:R-:W1:Y:S04]  /*8b40*/  SHFL.IDX PT, R12, R117, R14, 0x1c1f ;  /* 0x001c1f0e750c7589 */ /* 0x000e6800000e0000 */
[----:B------:R-:W-:Y:S04]  /*8b50*/  SHFL.IDX PT, R16, R16, R7, 0x1c1f ;  /* 0x001c1f0710107589 */ /* 0x000fe800000e0000 */
[----:B------:R-:W0:Y:S04]  /*8b60*/  SHFL.IDX PT, R17, R111, R14, 0x1c1f ;  /* 0x001c1f0e6f117589 */ /* 0x000e2800000e0000 */
[----:B------:R-:W-:Y:S04]  /*8b70*/  SHFL.IDX PT, R22, R100, R7, 0x1c1f ;  /* 0x001c1f0764167589 */ /* 0x000fe800000e0000 */
[----:B------:R-:W-:Y:S04]  /*8b80*/  SHFL.IDX PT, R53, R18, R7, 0x1c1f ;  /* 0x001c1f0712357589 */ /* 0x000fe800000e0000 */
[----:B------:R-:W-:Y:S01]  /*8b90*/  SHFL.IDX PT, R23, R107, R14, 0x1c1f ;  /* 0x001c1f0e6b177589 */ /* 0x000fe200000e0000 */
[----:B--2---:R-:W-:-:S03]  /*8ba0*/  IMAD.WIDE.U32 R44, R86, UR49, R44 ;  /* 0x00000031562c7c25 */ /* 0x004fc6000f8e002c */
[----:B------:R-:W-:Y:S04]  /*8bb0*/  SHFL.IDX PT, R15, R104, R7, 0x1c1f ;  /* 0x001c1f07680f7589 */ /* 0x000fe800000e0000 */
[----:B------:R-:W-:Y:S04]  /*8bc0*/  SHFL.IDX PT, R30, R92, R7, 0x1c1f ;  /* 0x001c1f075c1e7589 */ /* 0x000fe800000e0000 */
[----:B------:R-:W-:Y:S04]  /*8bd0*/  SHFL.IDX PT, R50, R20, R7, 0x1c1f ;  /* 0x001c1f0714327589 */ /* 0x000fe800000e0000 */
[----:B------:R-:W2:Y:S04]  /*8be0*/  SHFL.IDX PT, R18, R113, R14, 0x1c1f ;  /* 0x001c1f0e71127589 */ /* 0x000ea800000e0000 */
[----:B------:R-:W3:Y:S04]  /*8bf0*/  SHFL.IDX PT, R31, R99, R14, 0x1c1f ;  /* 0x001c1f0e631f7589 */ /* 0x000ee800000e0000 */
[----:B------:R-:W-:Y:S04]  /*8c00*/  SHFL.IDX PT, R19, R102, R7, 0x1c1f ;  /* 0x001c1f0766137589 */ /* 0x000fe800000e0000 */
[----:B------:R-:W-:Y:S04]  /*8c10*/  SHFL.IDX PT, R20, R109, R14, 0x1c1f ;  /* 0x001c1f0e6d147589 */ /* 0x000fe800000e0000 */
[----:B------:R-:W-:Y:S04]  /*8c20*/  SHFL.IDX PT, R24, R96, R7, 0x1c1f ;  /* 0x001c1f0760187589 */ /* 0x000fe800000e0000 */
[----:B------:R-:W-:Y:S04]  /*8c30*/  SHFL.IDX PT, R27, R94, R7, 0x1c1f ;  /* 0x001c1f075e1b7589 */ /* 0x000fe800000e0000 */
[----:B------:R-:W-:Y:S04]  /*8c40*/  SHFL.IDX PT, R21, R103, R14, 0x1c1f ;  /* 0x001c1f0e67157589 */ /* 0x000fe800000e0000 */
[----:B------:R-:W3:Y:S04]  /*8c50*/  SHFL.IDX PT, R34, R101, R14, 0x1c1f ;  /* 0x001c1f0e65227589 */ /* 0x000ee800000e0000 */
[----:B------:R4:W-:Y:S04]  /*8c60*/  SHFL.IDX PT, R79, R85, R14, 0x1c1f ;  /* 0x001c1f0e554f7589 */ /* 0x0009e800000e0000 */
[----:B------:R-:W-:Y:S04]  /*8c70*/  SHFL.IDX PT, R6, R26, R7, 0x1c1f ;  /* 0x001c1f071a067589 */ /* 0x000fe800000e0000 */
[----:B------:R-:W-:Y:S01]  /*8c80*/  SHFL.IDX PT, R25, R98, R7, 0x1c1f ;  /* 0x001c1f0762197589 */ /* 0x000fe200000e0000 */
[----:B----4-:R-:W4:Y:S03]  /*8c90*/  LDC.64 R84, c[0x0][0xbd8] ;  /* 0x0002f600ff547b82 */ /* 0x010f260000000a00 */
[----:B------:R-:W-:Y:S04]  /*8ca0*/  SHFL.IDX PT, R26, R105, R14, 0x1c1f ;  /* 0x001c1f0e691a7589 */ /* 0x000fe800000e0000 */
[----:B------:R-:W-:Y:S04]  /*8cb0*/  SHFL.IDX PT, R0, R58, R7, 0x1c1f ;  /* 0x001c1f073a007589 */ /* 0x000fe800000e0000 */
[----:B------:R-:W-:Y:S04]  /*8cc0*/  SHFL.IDX PT, R51, R88, R7, 0x1c1f ;  /* 0x001c1f0758337589 */ /* 0x000fe800000e0000 */
[----:B------:R-:W-:Y:S04]  /*8cd0*/  SHFL.IDX PT, R63, R80, R7, 0x1c1f ;  /* 0x001c1f07503f7589 */ /* 0x000fe800000e0000 */
[----:B------:R-:W-:Y:S04]  /*8ce0*/  SHFL.IDX PT, R58, R95, R14, 0x1c1f ;  /* 0x001c1f0e5f3a7589 */ /* 0x000fe800000e0000 */
[----:B------:R-:W-:Y:S04]  /*8cf0*/  SHFL.IDX PT, R35, R90, R7, 0x1c1f ;  /* 0x001c1f075a237589 */ /* 0x000fe800000e0000 */
[----:B------:R-:W4:Y:S04]  /*8d00*/  SHFL.IDX PT, R62, R97, R14, 0x1c1f ;  /* 0x001c1f0e613e7589 */ /* 0x000f2800000e0000 */
[----:B------:R5:W-:Y:S04]  /*8d10*/  SHFL.IDX PT, R80, R77, R14, 0x1c1f ;  /* 0x001c1f0e4d507589 */ /* 0x000be800000e0000 */
[----:B------:R-:W-:Y:S04]  /*8d20*/  SHFL.IDX PT, R68, R68, R7, 0x1c1f ;  /* 0x001c1f0744447589 */ /* 0x000fe800000e0000 */
[----:B------:R-:W4:Y:S01]  /*8d30*/  SHFL.IDX PT, R69, R69, R14, 0x1c1f ;  /* 0x001c1f0e45457589 */ /* 0x000f2200000e0000 */
[----:B-----5:R-:W5:Y:S03]  /*8d40*/  @P2 LDC R77, c[0x0][0xbec] ;  /* 0x0002fb00ff4d2b82 */ /* 0x020f660000000800 */
[----:B------:R-:W-:Y:S04]  /*8d50*/  SHFL.IDX PT, R72, R72, R7, 0x1c1f ;  /* 0x001c1f0748487589 */ /* 0x000fe800000e0000 */
        /* <DEDUP_REMOVED lines=9> */
[----:B------:R1:W-:Y:S04]  /*8df0*/  SHFL.IDX PT, R2, R28, R7, 0x1c1f ;  /* 0x001c1f071c027589 */ /* 0x0003e800000e0000 */
[----:B------:R-:W5:Y:S04]  /*8e00*/  SHFL.IDX PT, R70, R93, R14, 0x1c1f ;  /* 0x001c1f0e5d467589 */ /* 0x000f6800000e0000 */
[----:B------:R-:W-:Y:S01]  /*8e10*/  SHFL.IDX PT, R73, R73, R14, 0x1c1f ;  /* 0x001c1f0e49497589 */ /* 0x000fe200000e0000 */
[----:B-1----:R-:W-:-:S02]  /*8e20*/  SEL R7, R5, R8, P0 ;  /* 0x0000000805077207 */ /* 0x002fc40000000000 */
[----:B------:R-:W-:Y:S01]  /*8e30*/  SEL R5, R8, R5, P0 ;  /* 0x0000000508057207 */ /* 0x000fe20000000000 */
[----:B------:R-:W1:Y:S01]  /*8e40*/  SHFL.IDX PT, R75, R91, R14, 0x1c1f ;  /* 0x001c1f0e5b4b7589 */ /* 0x000e6200000e0000 */
[----:B------:R-:W-:Y:S02]  /*8e50*/  SEL R8, R10, R9, P0 ;  /* 0x000000090a087207 */ /* 0x000fe40000000000 */
[----:B------:R-:W-:Y:S01]  /*8e60*/  SEL R10, R9, R10, P0 ;  /* 0x0000000a090a7207 */ /* 0x000fe20000000000 */
[----:B------:R3:W1:Y:S01]  /*8e70*/  SHFL.IDX PT, R78, R89, R14, 0x1c1f ;  /* 0x001c1f0e594e7589 */ /* 0x00066200000e0000 */
[----:B------:R-:W-:Y:S02]  /*8e80*/  SEL R9, R11, R12, P0 ;  /* 0x0000000c0b097207 */ /* 0x000fe40000000000 */
[----:B------:R-:W-:Y:S01]  /*8e90*/  SEL R11, R12, R11, P0 ;  /* 0x0000000b0c0b7207 */ /* 0x000fe20000000000 */
[----:B------:R-:W1:Y:S01]  /*8ea0*/  SHFL.IDX PT, R81, R81, R14, 0x1c1f ;  /* 0x001c1f0e51517589 */ /* 0x000e6200000e0000 */
[----:B0-----:R-:W-:-:S02]  /*8eb0*/  SEL R12, R16, R17, P0 ;  /* 0x00000011100c7207 */ /* 0x001fc40000000000 */
[----:B------:R-:W-:Y:S01]  /*8ec0*/  SEL R16, R17, R16, P0 ;  /* 0x0000001011107207 */ /* 0x000fe20000000000 */
[----:B------:R0:W-:Y:S01]  /*8ed0*/  SHFL.IDX PT, R67, R29, R14, 0x1c1f ;  /* 0x001c1f0e1d437589 */ /* 0x0001e200000e0000 */
[----:B--2---:R-:W-:Y:S01]  /*8ee0*/  SEL R17, R18, R15, P0 ;  /* 0x0000000f12117207 */ /* 0x004fe20000000000 */
[----:B---3--:R-:W2:Y:S01]  /*8ef0*/  @P2 LDC R89, c[0x0][0xbec] ;  /* 0x0002fb00ff592b82 */ /* 0x008ea20000000800 */
[----:B------:R-:W-:Y:S01]  /*8f00*/  SEL R28, R30, R31, P0 ;  /* 0x0000001f1e1c7207 */ /* 0x000fe20000000000 */
[----:B------:R3:W-:Y:S01]  /*8f10*/  SHFL.IDX PT, R71, R13, R14, 0x1c1f ;  /* 0x001c1f0e0d477589 */ /* 0x0007e200000e0000 */
[----:B------:R-:W-:Y:S02]  /*8f20*/  SEL R30, R31, R30, P0 ;  /* 0x0000001e1f1e7207 */ /* 0x000fe40000000000 */
[----:B------:R-:W-:Y:S01]  /*8f30*/  SEL R31, R34, R27, P0 ;  /* 0x0000001b221f7207 */ /* 0x000fe20000000000 */
[----:B------:R-:W-:Y:S01]  /*8f40*/  SHFL.IDX PT, R61, R61, R14, 0x1c1f ;  /* 0x001c1f0e3d3d7589 */ /* 0x000fe200000e0000 */
[----:B0-----:R-:W-:Y:S01]  /*8f50*/  SEL R29, R27, R34, P0 ;  /* 0x000000221b1d7207 */ /* 0x001fe20000000000 */
[----:B----4-:R-:W-:-:S02]  /*8f60*/  IMAD R34, R84, UR39, RZ ;  /* 0x0000002754227c24 */ /* 0x010fc4000f8e02ff */
[----:B------:R-:W-:Y:S01]  /*8f70*/  SHFL.IDX PT, R65, R65, R14, 0x1c1f ;  /* 0x001c1f0e41417589 */ /* 0x000fe200000e0000 */
[----:B------:R-:W-:Y:S02]  /*8f80*/  SEL R27, R62, R35, P0 ;  /* 0x000000233e1b7207 */ /* 0x000fe40000000000 */
[----:B---3--:R-:W-:Y:S01]  /*8f90*/  SEL R13, R15, R18, P0 ;  /* 0x000000120f0d7207 */ /* 0x008fe20000000000 */
[----:B------:R-:W-:Y:S01]  /*8fa0*/  SHFL.IDX PT, R55, R55, R14, 0x1c1f ;  /* 0x001c1f0e37377589 */ /* 0x000fe200000e0000 */
[----:B------:R-:W-:Y:S02]  /*8fb0*/  SEL R15, R19, R20, P0 ;  /* 0x00000014130f7207 */ /* 0x000fe40000000000 */
[----:B------:R-:W-:Y:S01]  /*8fc0*/  SEL R18, R51, R58, P0 ;  /* 0x0000003a33127207 */ /* 0x000fe20000000000 */
[----:B------:R-:W-:Y:S04]  /*8fd0*/  SHFL.IDX PT, R57, R57, R14, 0x1c1f ;  /* 0x001c1f0e39397589 */ /* 0x000fe800000e0000 */
[----:B------:R-:W-:Y:S01]  /*8fe0*/  SHFL.IDX PT, R43, R43, R14, 0x1c1f ;  /* 0x001c1f0e2b2b7589 */ /* 0x000fe200000e0000 */
[----:B--2---:R-:W-:-:S03]  /*8ff0*/  @P2 IMAD.HI.U32 R89, R74, R89, RZ ;  /* 0x000000594a592227 */ /* 0x004fc600078e00ff */
[----:B------:R-:W-:Y:S04]  /*9000*/  SHFL.IDX PT, R47, R47, R14, 0x1c1f ;  /* 0x001c1f0e2f2f7589 */ /* 0x000fe800000e0000 */
[----:B------:R-:W-:Y:S04]  /*9010*/  SHFL.IDX PT, R37, R37, R14, 0x1c1f ;  /* 0x001c1f0e25257589 */ /* 0x000fe800000e0000 */
[----:B------:R-:W-:Y:S04]  /*9020*/  SHFL.IDX PT, R41, R41, R14, 0x1c1f ;  /* 0x001c1f0e29297589 */ /* 0x000fe800000e0000 */
[----:B------:R0:W-:Y:S02]  /*9030*/  SHFL.IDX PT, R39, R39, R14, 0x1c1f ;  /* 0x001c1f0e27277589 */ /* 0x0001e400000e0000 */
[----:B0-----:R-:W-:-:S02]  /*9040*/  SEL R14, R22, R23, P0 ;  /* 0x00000017160e7207 */ /* 0x001fc40000000000 */
[----:B------:R-:W-:Y:S02]  /*9050*/  SEL R22, R23, R22, P0 ;  /* 0x0000001617167207 */ /* 0x000fe40000000000 */
[----:B------:R-:W-:Y:S02]  /*9060*/  SEL R23, R20, R19, P0 ;  /* 0x0000001314177207 */ /* 0x000fe40000000000 */
[----:B------:R-:W-:Y:S02]  /*9070*/  SEL R20, R24, R21, P0 ;  /* 0x0000001518147207 */ /* 0x000fe40000000000 */
[----:B------:R-:W-:Y:S02]  /*9080*/  SEL R24, R21, R24, P0 ;  /* 0x0000001815187207 */ /* 0x000fe40000000000 */
[----:B------:R-:W-:Y:S02]  /*9090*/  SEL R21, R25, R26, P0 ;  /* 0x0000001a19157207 */ /* 0x000fe40000000000 */
[----:B------:R-:W-:-:S02]  /*90a0*/  SEL R25, R26, R25, P0 ;  /* 0x000000191a197207 */ /* 0x000fc40000000000 */
[----:B------:R-:W-:Y:S01]  /*90b0*/  SEL R26, R58, R51, P0 ;  /* 0x000000333a1a7207 */ /* 0x000fe20000000000 */
[----:B------:R-:W-:Y:S01]  /*90c0*/  IMAD R51, R85, UR49, R34 ;  /* 0x0000003155337c24 */ /* 0x000fe2000f8e0222 */
[----:B------:R-:W-:Y:S01]  /*90d0*/  SEL R19, R35, R62, P0 ;  /* 0x0000003e23137207 */ /* 0x000fe20000000000 */
[----:B------:R-:W-:Y:S01]  /*90e0*/  IMAD.WIDE.U32 R58, R84, UR49, R32 ;  /* 0x00000031543a7c25 */ /* 0x000fe2000f8e0020 */
[----:B------:R-:W-:Y:S02]  /*90f0*/  SEL R32, R68, R69, P0 ;  /* 0x0000004544207207 */ /* 0x000fe40000000000 */
[----:B------:R-:W-:Y:S01]  /*9100*/  SEL R34, R69, R68, P0 ;  /* 0x0000004445227207 */ /* 0x000fe20000000000 */
[----:B-----5:R-:W-:Y:S01]  /*9110*/  @P2 IMAD.HI.U32 R62, R74, R77, RZ ;  /* 0x0000004d4a3e2227 */ /* 0x020fe200078e00ff */
[----:B------:R-:W-:Y:S02]  /*9120*/  SEL R33, R63, R70, P0 ;  /* 0x000000463f217207 */ /* 0x000fe40000000000 */
[----:B------:R-:W-:Y:S01]  /*9130*/  SEL R35, R70, R63, P0 ;  /* 0x0000003f46237207 */ /* 0x000fe20000000000 */
[----:B------:R-:W-:-:S02]  /*9140*/  IMAD R69, RZ, RZ, -UR51 ;  /* 0x80000033ff457e24 */ /* 0x000fc4000f8e02ff */
[----:B------:R-:W-:Y:S02]  /*9150*/  IMAD.IADD R59, R59, 0x1, R51 ;  /* 0x000000013b3b7824 */ /* 0x000fe400078e0233 */
[----:B------:R-:W-:Y:S01]  /*9160*/  IMAD.MOV.U32 R51, RZ, RZ, R74 ;  /* 0x000000ffff337224 */ /* 0x000fe200078e004a */
[----:B------:R-:W-:Y:S01]  /*9170*/  @P2 SHF.R.U32.HI R51, RZ, R83, R62 ;  /* 0x00000053ff332219 */ /* 0x000fe2000001163e */
[----:B------:R-:W-:Y:S01]  /*9180*/  IMAD R83, R76, R69, UR4 ;  /* 0x000000044c537e24 */ /* 0x000fe2000f8e0245 */
[----:B------:R-:W-:Y:S01]  /*9190*/  ULDC.64 UR4, c[0x0][0xbe0] ;  /* 0x0002f80000047ab9 */ /* 0x000fe20000000a00 */
[----:B------:R-:W-:Y:S02]  /*91a0*/  IMAD R68, R86, UR39, RZ ;  /* 0x0000002756447c24 */ /* 0x000fe4000f8e02ff */
[----:B------:R-:W-:Y:S01]  /*91b0*/  IMAD.MOV.U32 R62, RZ, RZ, R44 ;  /* 0x000000ffff3e7224 */ /* 0x000fe200078e002c */
[----:B------:R-:W-:Y:S01]  /*91c0*/  SHF.R.S32.HI R70, RZ, 0x1f, R83 ;  /* 0x0000001fff467819 */ /* 0x000fe20000011453 */
[----:B------:R-:W-:-:S02]  /*91d0*/  IMAD R63, R87, UR49, R68 ;  /* 0x00000031573f7c24 */ /* 0x000fc4000f8e0244 */
[----:B------:R-:W-:Y:S01]  /*91e0*/  IMAD.MOV.U32 R69, RZ, RZ, R74 ;  /* 0x000000ffff457224 */ /* 0x000fe200078e004a */
[----:B------:R-:W-:Y:S01]  /*91f0*/  @P2 SHF.R.U32.HI R69, RZ, R82, R89 ;  /* 0x00000052ff452219 */ /* 0x000fe20000011659 */
[----:B------:R-:W-:Y:S02]  /*9200*/  IMAD.IADD R63, R45, 0x1, R63 ;  /* 0x000000012d3f7824 */ /* 0x000fe400078e023f */
[C---:B------:R-:W-:Y:S02]  /*9210*/  IMAD R45, R70.reuse, UR4, RZ ;  /* 0x00000004462d7c24 */ /* 0x040fe4000f8e02ff */
[----:B------:R-:W-:Y:S02]  /*9220*/  IMAD R70, R70, UR6, RZ ;  /* 0x0000000646467c24 */ /* 0x000fe4000f8e02ff */
[C---:B------:R-:W-:Y:S02]  /*9230*/  IMAD R68, R83.reuse, UR5, R45 ;  /* 0x0000000553447c24 */ /* 0x040fe4000f8e022d */
[----:B------:R-:W-:Y:S01]  /*9240*/  IMAD.WIDE.U32 R44, R83, UR4, R58 ;  /* 0x00000004532c7c25 */ /* 0x000fe2000f8e003a */
[----:B------:R-:W-:-:S03]  /*9250*/  ULDC.64 UR4, c[0x0][0xb30] ;  /* 0x0002cc0000047ab9 */ /* 0x000fc60000000a00 */
[----:B------:R-:W-:Y:S01]  /*9260*/  IMAD.WIDE.U32 R58, R83, UR6, R62 ;  /* 0x00000006533a7c25 */ /* 0x000fe2000f8e003e */
[--C-:B------:R-:W-:Y:S02]  /*9270*/  SHF.R.S32.HI R63, RZ, 0x1f, R51.reuse ;  /* 0x0000001fff3f7819 */ /* 0x100fe40000011433 */
[----:B------:R-:W-:Y:S01]  /*9280*/  IADD3 R44, P2, R51, R44, RZ ;  /* 0x0000002c332c7210 */ /* 0x000fe20007f5e0ff */
[----:B------:R-:W-:Y:S01]  /*9290*/  IMAD.MOV R51, RZ, RZ, -R51 ;  /* 0x000000ffff337224 */ /* 0x000fe200078e0a33 */
[--C-:B------:R-:W-:Y:S01]  /*92a0*/  SHF.R.S32.HI R62, RZ, 0x1f, R69.reuse ;  /* 0x0000001fff3e7819 */ /* 0x100fe20000011445 */
[----:B------:R-:W-:Y:S01]  /*92b0*/  IMAD R77, R83, UR7, R70 ;  /* 0x00000007534d7c24 */ /* 0x000fe2000f8e0246 */
[----:B------:R-:W-:Y:S01]  /*92c0*/  IADD3.X R45, R63, R45, R68, P2, !PT ;  /* 0x0000002d3f2d7210 */ /* 0x000fe200017fe444 */
[----:B------:R-:W-:Y:S01]  /*92d0*/  IMAD.MOV R70, RZ, RZ, -R69 ;  /* 0x000000ffff467224 */ /* 0x000fe200078e0a45 */
[----:B------:R-:W-:Y:S01]  /*92e0*/  ULDC.64 UR6, c[0x0][0xbc8] ;  /* 0x0002f20000067ab9 */ /* 0x000fe20000000a00 */
[----:B------:R-:W-:-:S02]  /*92f0*/  IMAD R62, R62, UR4, RZ ;  /* 0x000000043e3e7c24 */ /* 0x000fc4000f8e02ff */
[C-C-:B------:R-:W-:Y:S02]  /*9300*/  IMAD R51, R119.reuse, R51, R74.reuse ;  /* 0x0000003377337224 */ /* 0x140fe400078e024a */
[----:B------:R-:W-:Y:S02]  /*9310*/  IMAD R63, R119, R70, R74 ;  /* 0x00000046773f7224 */ /* 0x000fe400078e024a */
[----:B------:R-:W-:Y:S02]  /*9320*/  IMAD.IADD R59, R59, 0x1, R77 ;  /* 0x000000013b3b7824 */ /* 0x000fe400078e024d */
[C---:B------:R-:W-:Y:S01]  /*9330*/  IMAD R77, R69.reuse, UR5, R62 ;  /* 0x00000005454d7c24 */ /* 0x040fe2000f8e023e */
[----:B------:R-:W-:Y:S01]  /*9340*/  SHF.R.S32.HI R62, RZ, 0x1f, R51 ;  /* 0x0000001fff3e7819 */ /* 0x000fe20000011433 */
[----:B------:R-:W-:Y:S01]  /*9350*/  IMAD.WIDE.U32 R58, R69, UR4, R58 ;  /* 0x00000004453a7c25 */ /* 0x000fe2000f8e003a */
[----:B------:R-:W-:Y:S01]  /*9360*/  SHF.R.S32.HI R68, RZ, 0x1f, R63 ;  /* 0x0000001fff447819 */ /* 0x000fe2000001143f */
[----:B------:R-:W0:Y:S01]  /*9370*/  S2UR UR5, SR_CgaCtaId ;  /* 0x00000000000579c3 */ /* 0x000e220000008800 */
[----:B------:R-:W-:Y:S01]  /*9380*/  UMOV UR4, 0x400 ;  /* 0x0000040000047882 */ /* 0x000fe20000000000 */
[----:B------:R-:W-:-:S02]  /*9390*/  IMAD R62, R62, UR6, RZ ;  /* 0x000000063e3e7c24 */ /* 0x000fc4000f8e02ff */
[----:B------:R-:W-:Y:S02]  /*93a0*/  IMAD R68, R68, UR8, RZ ;  /* 0x0000000844447c24 */ /* 0x000fe4000f8e02ff */
[----:B------:R-:W-:Y:S02]  /*93b0*/  IMAD.IADD R59, R59, 0x1, R77 ;  /* 0x000000013b3b7824 */ /* 0x000fe400078e024d */
[----:B------:R-:W-:Y:S01]  /*93c0*/  IMAD R77, R51, UR7, R62 ;  /* 0x00000007334d7c24 */ /* 0x000fe2000f8e023e */
[----:B-1----:R-:W-:Y:S01]  /*93d0*/  SEL R62, R75, R72, P0 ;  /* 0x000000484b3e7207 */ /* 0x002fe20000000000 */
[----:B------:R-:W-:Y:S01]  /*93e0*/  IMAD.WIDE.U32 R44, R51, UR6, R44 ;  /* 0x00000006332c7c25 */ /* 0x000fe2000f8e002c */
[----:B------:R-:W-:-:S03]  /*93f0*/  ULDC.64 UR6, c[0x0][0xba8] ;  /* 0x0002ea0000067ab9 */ /* 0x000fc60000000a00 */
[C---:B------:R-:W-:Y:S02]  /*9400*/  IMAD R83, R63.reuse, UR9, R68 ;  /* 0x000000093f537c24 */ /* 0x040fe4000f8e0244 */
[----:B------:R-:W-:Y:S01]  /*9410*/  IMAD.WIDE.U32 R68, R63, UR8, R58 ;  /* 0x000000083f447c25 */ /* 0x000fe2000f8e003a */
[----:B------:R-:W-:Y:S01]  /*9420*/  SEL R58, R72, R75, P0 ;  /* 0x0000004b483a7207 */ /* 0x000fe20000000000 */
[----:B------:R-:W-:Y:S01]  /*9430*/  ULDC.64 UR8, c[0x0][0xb00] ;  /* 0x0002c00000087ab9 */ /* 0x000fe20000000a00 */
[----:B------:R-:W-:Y:S01]  /*9440*/  LEA R72, P2, R44, UR6, 0x2 ;  /* 0x000000062c487c11 */ /* 0x000fe2000f8410ff */
[----:B------:R-:W-:Y:S01]  /*9450*/  IMAD.IADD R51, R45, 0x1, R77 ;  /* 0x000000012d337824 */ /* 0x000fe200078e024d */
[----:B------:R-:W-:Y:S01]  /*9460*/  ULDC UR6, c[0x0][0xa88] ;  /* 0x0002a20000067ab9 */ /* 0x000fe20000000800 */
[----:B------:R-:W-:Y:S01]  /*9470*/  IMAD.IADD R45, R69, 0x1, R83 ;  /* 0x00000001452d7824 */ /* 0x000fe200078e0253 */
[----:B------:R-:W-:Y:S01]  /*9480*/  LEA R82, P3, R68, UR8, 0x2 ;  /* 0x0000000844527c11 */ /* 0x000fe2000f8610ff */
[----:B------:R-:W-:Y:S01]  /*9490*/  SHFL.IDX PT, R74, R72, RZ, 0x1c1f ;  /* 0x001c1fff484a7589 */ /* 0x000fe200000e0000 */
[----:B------:R-:W-:Y:S01]  /*94a0*/  LEA.HI.X R51, R44, UR7, R51, 0x2, P2 ;  /* 0x000000072c337c11 */ /* 0x000fe200090f1433 */
[----:B0-----:R-:W-:Y:S01]  /*94b0*/  ULEA UR4, UR5, UR4, 0x18 ;  /* 0x0000000405047291 */ /* 0x001fe2000f8ec03f */
[----:B------:R-:W-:Y:S01]  /*94c0*/  IMAD R83, R119, UR6, RZ ;  /* 0x0000000677537c24 */ /* 0x000fe2000f8e02ff */
[----:B------:R-:W-:Y:S01]  /*94d0*/  SHFL.IDX PT, R76, R72, 0x1, 0x1c1f ;  /* 0x003c1f00484c7f89 */ /* 0x000fe200000e0000 */
[----:B------:R-:W-:Y:S01]  /*94e0*/  VIADD R70, R66, 0x8 ;  /* 0x0000000842467836 */ /* 0x000fe20000000000 */
[----:B------:R-:W-:Y:S01]  /*94f0*/  UIADD3 UR4, UR4, 0x29820, URZ ;  /* 0x0002982004047890 */ /* 0x000fe2000fffe03f */
[----:B------:R-:W-:Y:S01]  /*9500*/  LEA.HI.X R84, R68, UR9, R45, 0x2, P3 ;  /* 0x0000000944547c11 */ /* 0x000fe200098f142d */
[----:B------:R-:W0:Y:S01]  /*9510*/  SHFL.IDX PT, R75, R51, RZ, 0x1c1f ;  /* 0x001c1fff334b7589 */ /* 0x000e2200000e0000 */
[-C--:B------:R-:W-:Y:S01]  /*9520*/  ISETP.GE.OR P2, PT, R66, R83.reuse, P1 ;  /* 0x000000534200720c */ /* 0x080fe20000f46670 */
[----:B------:R-:W-:Y:S01]  /*9530*/  UPRMT UR4, URZ, 0x654, UR4 ;  /* 0x000006543f047896 */ /* 0x000fe20008000004 */
[-C--:B------:R-:W-:Y:S01]  /*9540*/  ISETP.GE.OR P1, PT, R70, R83.reuse, P1 ;  /* 0x000000534600720c */ /* 0x080fe20000f26670 */
[----:B------:R1:W2:Y:S01]  /*9550*/  SHFL.IDX PT, R77, R51, 0x1, 0x1c1f ;  /* 0x003c1f00334d7f89 */ /* 0x0002a200000e0000 */
[----:B------:R-:W-:-:S02]  /*9560*/  ISETP.GE.AND P3, PT, R66, R83, PT ;  /* 0x000000534200720c */ /* 0x000fc40003f66270 */
[----:B------:R-:W-:Y:S01]  /*9570*/  SEL R59, R50, R73, P0 ;  /* 0x00000049323b7207 */ /* 0x000fe20000000000 */
[----:B------:R3:W4:Y:S01]  /*9580*/  SHFL.IDX PT, R68, R82, RZ, 0x1c1f ;  /* 0x001c1fff52447589 */ /* 0x00072200000e0000 */
[----:B------:R-:W-:Y:S01]  /*9590*/  SEL R63, R73, R50, P0 ;  /* 0x00000032493f7207 */ /* 0x000fe20000000000 */
[----:B------:R-:W-:Y:S01]  /*95a0*/  IMAD.SHL.U32 R73, R64, 0x2, RZ ;  /* 0x0000000240497824 */ /* 0x000fe200078e00ff */
[----:B------:R-:W-:Y:S01]  /*95b0*/  SYNCS.ARRIVE.TRANS64.RED.A1T0 RZ, [UR4], RZ ;  /* 0x000000ffffff79a7 */ /* 0x000fe20008100404 */
[----:B------:R3:W3:Y:S01]  /*95c0*/  SHFL.IDX PT, R69, R84, RZ, 0x1c1f ;  /* 0x001c1fff54457589 */ /* 0x0006e200000e0000 */
[----:B------:R-:W-:Y:S02]  /*95d0*/  SEL R44, R48, R79, P0 ;  /* 0x0000004f302c7207 */ /* 0x000fe40000000000 */
[----:B------:R-:W-:Y:S02]  /*95e0*/  SEL R45, R49, R78, P0 ;  /* 0x0000004e312d7207 */ /* 0x000fe40000000000 */
[----:B------:R-:W-:-:S02]  /*95f0*/  SEL R50, R52, R81, P0 ;  /* 0x0000005134327207 */ /* 0x000fc40000000000 */
[----:B-1----:R-:W-:Y:S02]  /*9600*/  SEL R51, R53, R80, P0 ;  /* 0x0000005035337207 */ /* 0x002fe40000000000 */
[----:B------:R-:W-:Y:S02]  /*9610*/  SEL R48, R79, R48, P0 ;  /* 0x000000304f307207 */ /* 0x000fe40000000000 */
[----:B------:R-:W-:Y:S01]  /*9620*/  SEL R49, R78, R49, P0 ;  /* 0x000000314e317207 */ /* 0x000fe20000000000 */
[----:B0-----:R0:W-:Y:S01]  /*9630*/  @!P2 ST.E desc[UR56][R74.64], R3 ;  /* 0x000000034a00a985 */ /* 0x0011e2000c101938 */
[----:B------:R-:W-:Y:S02]  /*9640*/  SEL R52, R81, R52, P0 ;  /* 0x0000003451347207 */ /* 0x000fe40000000000 */
[----:B------:R-:W-:Y:S01]  /*9650*/  SEL R53, R80, R53, P0 ;  /* 0x0000003550357207 */ /* 0x000fe20000000000 */
[----:B--2---:R0:W-:Y:S01]  /*9660*/  @!P1 ST.E desc[UR56][R76.64], R4 ;  /* 0x000000044c009985 */ /* 0x0041e2000c101938 */
[----:B------:R-:W-:Y:S05]  /*9670*/  @P3 BRA `(.L_x_37) ;  /* 0x0000000400783947 */ /* 0x000fea0003800000 */
[C---:B0-----:R-:W-:Y:S01]  /*9680*/  IADD3 R3, R73.reuse, 0x8, RZ ;  /* 0x0000000849037810 */ /* 0x041fe20007ffe0ff */
[----:B------:R-:W-:Y:S01]  /*9690*/  ULDC UR4, c[0x0][0xac8] ;  /* 0x0002b20000047ab9 */ /* 0x000fe20000000800 */
[C---:B------:R-:W-:Y:S01]  /*96a0*/  VIADD R64, R73.reuse, 0x10 ;  /* 0x0000001049407836 */ /* 0x040fe20000000000 */
[C---:B------:R-:W-:Y:S01]  /*96b0*/  ISETP.GE.AND P2, PT, R73.reuse, UR4, PT ;  /* 0x0000000449007c0c */ /* 0x040fe2000bf46270 */
[----:B------:R-:W-:Y:S01]  /*96c0*/  VIADD R66, R73, 0x18 ;  /* 0x0000001849427836 */ /* 0x000fe20000000000 */
[----:B------:R-:W-:Y:S01]  /*96d0*/  ISETP.GE.AND P3, PT, R3, UR4, PT ;  /* 0x0000000403007c0c */ /* 0x000fe2000bf66270 */
[C---:B------:R-:W-:Y:S01]  /*96e0*/  VIADD R72, R73.reuse, 0x20 ;  /* 0x0000002049487836 */ /* 0x040fe20000000000 */
[----:B------:R-:W-:Y:S01]  /*96f0*/  ISETP.GE.AND P4, PT, R64, UR4, PT ;  /* 0x0000000440007c0c */ /* 0x000fe2000bf86270 */
[----:B------:R-:W-:Y:S01]  /*9700*/  VIADD R80, R73, 0x38 ;  /* 0x0000003849507836 */ /* 0x000fe20000000000 */
[----:B------:R-:W-:-:S04]  /*9710*/  ISETP.GE.AND P1, PT, R66, UR4, PT ;  /* 0x0000000442007c0c */ /* 0x000fc8000bf26270 */
[----:B------:R-:W-:-:S03]  /*9720*/  ISETP.GE.AND P5, PT, R80, UR4, PT ;  /* 0x0000000450007c0c */ /* 0x000fc6000bfa6270 */
[--C-:B---34-:R-:W-:Y:S02]  /*9730*/  @!P2 IMAD.WIDE R74, R73, 0x4, R68.reuse ;  /* 0x00000004494aa825 */ /* 0x118fe400078e0244 */
[----:B------:R-:W-:Y:S02]  /*9740*/  @!P3 LEA.HI R3, R3, R3, RZ, 0x1 ;  /* 0x000000030303b211 */ /* 0x000fe400078f08ff */
[----:B------:R-:W-:Y:S01]  /*9750*/  @!P4 LEA.HI R64, R64, R64, RZ, 0x1 ;  /* 0x000000404040c211 */ /* 0x000fe200078f08ff */
[----:B------:R0:W-:Y:S01]  /*9760*/  @!P2 ST.E.64 desc[UR56][R74.64], R8 ;  /* 0x000000084a00a985 */ /* 0x0001e2000c101b38 */
[----:B------:R-:W-:Y:S02]  /*9770*/  @!P3 LOP3.LUT R3, R3, 0xfffffffe, RZ, 0xc0, !PT ;  /* 0xfffffffe0303b812 */ /* 0x000fe400078ec0ff */
[----:B------:R-:W-:Y:S02]  /*9780*/  @!P1 LEA.HI R66, R66, R66, RZ, 0x1 ;  /* 0x0000004242429211 */ /* 0x000fe400078f08ff */
[----:B------:R-:W-:Y:S01]  /*9790*/  @!P4 LOP3.LUT R79, R64, 0xfffffffe, RZ, 0xc0, !PT ;  /* 0xfffffffe404fc812 */ /* 0x000fe200078ec0ff */
[----:B------:R-:W-:Y:S01]  /*97a0*/  @!P3 IMAD.WIDE R76, R3, 0x4, R68 ;  /* 0x00000004034cb825 */ /* 0x000fe200078e0244 */
[----:B------:R-:W-:-:S02]  /*97b0*/  ISETP.GE.AND P2, PT, R72, UR4, PT ;  /* 0x0000000448007c0c */ /* 0x000fc4000bf46270 */
[----:B------:R-:W-:Y:S01]  /*97c0*/  @!P5 LEA.HI R80, R80, R80, RZ, 0x1 ;  /* 0x000000505050d211 */ /* 0x000fe200078f08ff */
[C---:B------:R-:W-:Y:S01]  /*97d0*/  VIADD R3, R73.reuse, 0x28 ;  /* 0x0000002849037836 */ /* 0x040fe20000000000 */
[----:B------:R1:W-:Y:S01]  /*97e0*/  @!P3 ST.E.64 desc[UR56][R76.64], R10 ;  /* 0x0000000a4c00b985 */ /* 0x0003e2000c101b38 */
[----:B------:R-:W-:Y:S01]  /*97f0*/  VIADD R64, R73, 0x30 ;  /* 0x0000003049407836 */ /* 0x000fe20000000000 */
[----:B0-----:R-:W-:Y:S01]  /*9800*/  @!P1 LOP3.LUT R9, R66, 0xfffffffe, RZ, 0xc0, !PT ;  /* 0xfffffffe42099812 */ /* 0x001fe200078ec0ff */
[--C-:B------:R-:W-:Y:S01]  /*9810*/  @!P4 IMAD.WIDE R78, R79, 0x4, R68.reuse ;  /* 0x000000044f4ec825 */ /* 0x100fe200078e0244 */
[----:B------:R-:W-:Y:S02]  /*9820*/  ISETP.GE.AND P3, PT, R3, UR4, PT ;  /* 0x0000000403007c0c */ /* 0x000fe4000bf66270 */
[----:B------:R-:W-:Y:S01]  /*9830*/  ISETP.GE.AND P6, PT, R64, UR4, PT ;  /* 0x0000000440007c0c */ /* 0x000fe2000bfc6270 */
[----:B------:R-:W-:Y:S01]  /*9840*/  VIADD R74, R73, 0x40 ;  /* 0x00000040494a7836 */ /* 0x000fe20000000000 */
[----:B------:R0:W-:Y:S01]  /*9850*/  @!P4 ST.E.64 desc[UR56][R78.64], R12 ;  /* 0x0000000c4e00c985 */ /* 0x0001e2000c101b38 */
[----:B------:R-:W-:Y:S01]  /*9860*/  @!P1 IMAD.WIDE R8, R9, 0x4, R68 ;  /* 0x0000000409089825 */ /* 0x000fe200078e0244 */
[----:B------:R-:W-:-:S02]  /*9870*/  @!P2 LEA.HI R72, R72, R72, RZ, 0x1 ;  /* 0x000000484848a211 */ /* 0x000fc400078f08ff */
[----:B------:R-:W-:Y:S01]  /*9880*/  ISETP.GE.AND P4, PT, R74, UR4, PT ;  /* 0x000000044a007c0c */ /* 0x000fe2000bf86270 */
[----:B------:R-:W-:Y:S01]  /*9890*/  VIADD R66, R73, 0x48 ;  /* 0x0000004849427836 */ /* 0x000fe20000000000 */
[----:B------:R2:W-:Y:S01]  /*98a0*/  @!P1 ST.E.64 desc[UR56][R8.64], R16 ;  /* 0x0000001008009985 */ /* 0x0005e2000c101b38 */
[----:B-1----:R-:W-:Y:S02]  /*98b0*/  @!P2 LOP3.LUT R11, R72, 0xfffffffe, RZ, 0xc0, !PT ;  /* 0xfffffffe480ba812 */ /* 0x002fe400078ec0ff */
[----:B------:R-:W-:Y:S02]  /*98c0*/  @!P3 LEA.HI R3, R3, R3, RZ, 0x1 ;  /* 0x000000030303b211 */ /* 0x000fe400078f08ff */
[----:B------:R-:W-:Y:S01]  /*98d0*/  ISETP.GE.AND P1, PT, R66, UR4, PT ;  /* 0x0000000442007c0c */ /* 0x000fe2000bf26270 */
[----:B------:R-:W-:Y:S01]  /*98e0*/  @!P2 IMAD.WIDE R10, R11, 0x4, R68 ;  /* 0x000000040b0aa825 */ /* 0x000fe200078e0244 */
[----:B------:R-:W-:Y:S02]  /*98f0*/  @!P3 LOP3.LUT R3, R3, 0xfffffffe, RZ, 0xc0, !PT ;  /* 0xfffffffe0303b812 */ /* 0x000fe400078ec0ff */
[----:B------:R-:W-:-:S02]  /*9900*/  @!P6 LEA.HI R64, R64, R64, RZ, 0x1 ;  /* 0x000000404040e211 */ /* 0x000fc400078f08ff */
[----:B------:R-:W-:Y:S01]  /*9910*/  @!P4 LEA.HI R74, R74, R74, RZ, 0x1 ;  /* 0x0000004a4a4ac211 */ /* 0x000fe200078f08ff */
[----:B0-----:R-:W-:Y:S01]  /*9920*/  @!P3 IMAD.WIDE R12, R3, 0x4, R68 ;  /* 0x00000004030cb825 */ /* 0x001fe200078e0244 */
[----:B------:R-:W-:Y:S01]  /*9930*/  @!P6 LOP3.LUT R3, R64, 0xfffffffe, RZ, 0xc0, !PT ;  /* 0xfffffffe4003e812 */ /* 0x000fe200078ec0ff */
[----:B------:R0:W-:Y:S01]  /*9940*/  @!P2 ST.E.64 desc[UR56][R10.64], R14 ;  /* 0x0000000e0a00a985 */ /* 0x0001e2000c101b38 */
[----:B--2---:R-:W-:-:S03]  /*9950*/  @!P5 LOP3.LUT R17, R80, 0xfffffffe, RZ, 0xc0, !PT ;  /* 0xfffffffe5011d812 */ /* 0x004fc600078ec0ff */
[----:B------:R-:W-:Y:S01]  /*9960*/  @!P1 LEA.HI R66, R66, R66, RZ, 0x1 ;  /* 0x0000004242429211 */ /* 0x000fe200078f08ff */
[--C-:B------:R-:W-:Y:S01]  /*9970*/  @!P6 IMAD.WIDE R8, R3, 0x4, R68.reuse ;  /* 0x000000040308e825 */ /* 0x100fe200078e0244 */
[----:B------:R-:W-:Y:S01]  /*9980*/  @!P4 LOP3.LUT R3, R74, 0xfffffffe, RZ, 0xc0, !PT ;  /* 0xfffffffe4a03c812 */ /* 0x000fe200078ec0ff */
[----:B------:R1:W-:Y:S02]  /*9990*/  @!P3 ST.E.64 desc[UR56][R12.64], R22 ;  /* 0x000000160c00b985 */ /* 0x0003e4000c101b38 */
[--C-:B------:R-:W-:Y:S02]  /*99a0*/  @!P5 IMAD.WIDE R16, R17, 0x4, R68.reuse ;  /* 0x000000041110d825 */ /* 0x100fe400078e0244 */
[----:B------:R2:W-:Y:S01]  /*99b0*/  @!P6 ST.E.64 desc[UR56][R8.64], R20 ;  /* 0x000000140800e985 */ /* 0x0005e2000c101b38 */
[----:B0-----:R-:W-:Y:S01]  /*99c0*/  @!P1 LOP3.LUT R15, R66, 0xfffffffe, RZ, 0xc0, !PT ;  /* 0xfffffffe420f9812 */ /* 0x001fe200078ec0ff */
[----:B------:R-:W-:Y:S02]  /*99d0*/  @!P4 IMAD.WIDE R10, R3, 0x4, R68 ;  /* 0x00000004030ac825 */ /* 0x000fe400078e0244 */
[----:B------:R-:W-:Y:S02]  /*99e0*/  @!P5 ST.E.64 desc[UR56][R16.64], R24 ;  /* 0x000000181000d985 */ /* 0x000fe4000c101b38 */
[----:B------:R-:W-:-:S02]  /*99f0*/  VIADD R3, R73, 0x50 ;  /* 0x0000005049037836 */ /* 0x000fc40000000000 */
[----:B------:R0:W-:Y:S01]  /*9a00*/  @!P4 ST.E.64 desc[UR56][R10.64], R28 ;  /* 0x0000001c0a00c985 */ /* 0x0001e2000c101b38 */
[----:B-1----:R-:W-:-:S04]  /*9a10*/  @!P1 IMAD.WIDE R12, R15, 0x4, R68 ;  /* 0x000000040f0c9825 */ /* 0x002fc800078e0244 */
[C---:B------:R-:W-:Y:S01]  /*9a20*/  VIADD R14, R73.reuse, 0x58 ;  /* 0x00000058490e7836 */ /* 0x040fe20000000000 */
[----:B------:R1:W-:Y:S01]  /*9a30*/  @!P1 ST.E.64 desc[UR56][R12.64], R30 ;  /* 0x0000001e0c009985 */ /* 0x0003e2000c101b38 */
[----:B------:R-:W-:Y:S01]  /*9a40*/  VIADD R15, R73, 0x60 ;  /* 0x00000060490f7836 */ /* 0x000fe20000000000 */
[----:B------:R-:W-:Y:S01]  /*9a50*/  ISETP.GE.AND P1, PT, R3, UR4, PT ;  /* 0x0000000403007c0c */ /* 0x000fe2000bf26270 */
[C---:B------:R-:W-:Y:S01]  /*9a60*/  VIADD R22, R73.reuse, 0x68 ;  /* 0x0000006849167836 */ /* 0x040fe20000000000 */
[----:B------:R-:W-:Y:S01]  /*9a70*/  ISETP.GE.AND P2, PT, R14, UR4, PT ;  /* 0x000000040e007c0c */ /* 0x000fe2000bf46270 */
[----:B--2---:R-:W-:Y:S01]  /*9a80*/  VIADD R8, R73, 0x70 ;  /* 0x0000007049087836 */ /* 0x004fe20000000000 */
[----:B------:R-:W-:Y:S01]  /*9a90*/  ISETP.GE.AND P3, PT, R15, UR4, PT ;  /* 0x000000040f007c0c */ /* 0x000fe2000bf66270 */
[----:B------:R-:W-:Y:S01]  /*9aa0*/  VIADD R9, R73, 0x78 ;  /* 0x0000007849097836 */ /* 0x000fe20000000000 */
[----:B------:R-:W-:Y:S02]  /*9ab0*/  ISETP.GE.AND P4, PT, R22, UR4, PT ;  /* 0x0000000416007c0c */ /* 0x000fe4000bf86270 */
[----:B------:R-:W-:-:S02]  /*9ac0*/  ISETP.GE.AND P5, PT, R8, UR4, PT ;  /* 0x0000000408007c0c */ /* 0x000fc4000bfa6270 */
[----:B------:R-:W-:-:S03]  /*9ad0*/  ISETP.GE.AND P6, PT, R9, UR4, PT ;  /* 0x0000000409007c0c */ /* 0x000fc6000bfc6270 */
[----:B------:R-:W-:Y:S02]  /*9ae0*/  @!P1 LEA.HI R3, R3, R3, RZ, 0x1 ;  /* 0x0000000303039211 */ /* 0x000fe400078f08ff */
[----:B------:R-:W-:Y:S02]  /*9af0*/  @!P2 LEA.HI R14, R14, R14, RZ, 0x1 ;  /* 0x0000000e0e0ea211 */ /* 0x000fe400078f08ff */
[----:B------:R-:W-:Y:S02]  /*9b00*/  @!P3 LEA.HI R15, R15, R15, RZ, 0x1 ;  /* 0x0000000f0f0fb211 */ /* 0x000fe400078f08ff */
[----:B------:R-:W-:Y:S02]  /*9b10*/  @!P4 LEA.HI R22, R22, R22, RZ, 0x1 ;  /* 0x000000161616c211 */ /* 0x000fe400078f08ff */
[----:B------:R-:W-:Y:S02]  /*9b20*/  @!P5 LEA.HI R8, R8, R8, RZ, 0x1 ;  /* 0x000000080808d211 */ /* 0x000fe400078f08ff */
[----:B------:R-:W-:-:S02]  /*9b30*/  @!P6 LEA.HI R9, R9, R9, RZ, 0x1 ;  /* 0x000000090909e211 */ /* 0x000fc400078f08ff */
[----:B------:R-:W-:Y:S02]  /*9b40*/  @!P1 LOP3.LUT R3, R3, 0xfffffffe, RZ, 0xc0, !PT ;  /* 0xfffffffe03039812 */ /* 0x000fe400078ec0ff */
[----:B0-----:R-:W-:Y:S02]  /*9b50*/  @!P2 LOP3.LUT R11, R14, 0xfffffffe, RZ, 0xc0, !PT ;  /* 0xfffffffe0e0ba812 */ /* 0x001fe400078ec0ff */
[----:B-1----:R-:W-:Y:S02]  /*9b60*/  @!P3 LOP3.LUT R13, R15, 0xfffffffe, RZ, 0xc0, !PT ;  /* 0xfffffffe0f0db812 */ /* 0x002fe400078ec0ff */
[----:B------:R-:W-:Y:S01]  /*9b70*/  @!P4 LOP3.LUT R15, R22, 0xfffffffe, RZ, 0xc0, !PT ;  /* 0xfffffffe160fc812 */ /* 0x000fe200078ec0ff */
[--C-:B------:R-:W-:Y:S01]  /*9b80*/  @!P2 IMAD.WIDE R10, R11, 0x4, R68.reuse ;  /* 0x000000040b0aa825 */ /* 0x100fe200078e0244 */
[----:B------:R-:W-:Y:S02]  /*9b90*/  @!P5 LOP3.LUT R17, R8, 0xfffffffe, RZ, 0xc0, !PT ;  /* 0xfffffffe0811d812 */ /* 0x000fe400078ec0ff */
[----:B------:R-:W-:Y:S01]  /*9ba0*/  @!P6 LOP3.LUT R21, R9, 0xfffffffe, RZ, 0xc0, !PT ;  /* 0xfffffffe0915e812 */ /* 0x000fe200078ec0ff */
[----:B------:R-:W-:-:S04]  /*9bb0*/  @!P1 IMAD.WIDE R8, R3, 0x4, R68 ;  /* 0x0000000403089825 */ /* 0x000fc800078e0244 */
[--C-:B------:R-:W-:Y:S01]  /*9bc0*/  @!P3 IMAD.WIDE R12, R13, 0x4, R68.reuse ;  /* 0x000000040d0cb825 */ /* 0x100fe200078e0244 */
[----:B------:R1:W-:Y:S03]  /*9bd0*/  @!P1 ST.E.64 desc[UR56][R8.64], R18 ;  /* 0x0000001208009985 */ /* 0x0003e6000c101b38 */
[--C-:B------:R-:W-:Y:S01]  /*9be0*/  @!P4 IMAD.WIDE R14, R15, 0x4, R68.reuse ;  /* 0x000000040f0ec825 */ /* 0x100fe200078e0244 */
[----:B------:R1:W-:Y:S03]  /*9bf0*/  @!P2 ST.E.64 desc[UR56][R10.64], R26 ;  /* 0x0000001a0a00a985 */ /* 0x0003e6000c101b38 */
[--C-:B------:R-:W-:Y:S01]  /*9c00*/  @!P5 IMAD.WIDE R16, R17, 0x4, R68.reuse ;  /* 0x000000041110d825 */ /* 0x100fe200078e0244 */
[----:B------:R1:W-:Y:S03]  /*9c10*/  @!P3 ST.E.64 desc[UR56][R12.64], R32 ;  /* 0x000000200c00b985 */ /* 0x0003e6000c101b38 */
[----:B------:R-:W-:Y:S01]  /*9c20*/  @!P6 IMAD.WIDE R68, R21, 0x4, R68 ;  /* 0x000000041544e825 */ /* 0x000fe200078e0244 */
[----:B------:R1:W-:Y:S04]  /*9c30*/  @!P4 ST.E.64 desc[UR56][R14.64], R34 ;  /* 0x000000220e00c985 */ /* 0x0003e8000c101b38 */
[----:B------:R1:W-:Y:S04]  /*9c40*/  @!P5 ST.E.64 desc[UR56][R16.64], R58 ;  /* 0x0000003a1000d985 */ /* 0x0003e8000c101b38 */
[----:B------:R1:W-:Y:S02]  /*9c50*/  @!P6 ST.E.64 desc[UR56][R68.64], R62 ;  /* 0x0000003e4400e985 */ /* 0x0003e4000c101b38 */
.L_x_37:
[----:B------:R-:W-:Y:S05]  /*9c60*/  BSYNC B0 ;  /* 0x0000000000007941 */ /* 0x000fea0003800000 */
.L_x_36:
[----:B------:R-:W-:Y:S01]  /*9c70*/  ISETP.GE.AND P1, PT, R70, R83, PT ;  /* 0x000000534600720c */ /* 0x000fe20003f26270 */
[----:B-1----:R1:W2:Y:S01]  /*9c80*/  SHFL.IDX PT, R35, R84, 0x1, 0x1c1f ;  /* 0x003c1f0054237f89 */ /* 0x0022a200000e0000 */
[----:B------:R-:W-:Y:S02]  /*9c90*/  SEL R30, R6, R41, P0 ;  /* 0x00000029061e7207 */ /* 0x000fe40000000000 */
[----:B------:R-:W-:Y:S01]  /*9ca0*/  SEL R32, R41, R6, P0 ;  /* 0x0000000629207207 */ /* 0x000fe20000000000 */
[----:B------:R1:W0:Y:S01]  /*9cb0*/  SHFL.IDX PT, R34, R82, 0x1, 0x1c1f ;  /* 0x003c1f0052227f89 */ /* 0x00022200000e0000 */
        /* <DEDUP_REMOVED lines=19> */
[----:B0-----:R-:W-:Y:S01]  /*9df0*/  SEL R4, R39, R2, P0 ;  /* 0x0000000227047207 */ /* 0x001fe20000000000 */
[----:B-12---:R-:W-:Y:S06]  /*9e00*/  @P1 BRA `(.L_x_8) ;  /* 0x00000054003c1947 */ /* 0x006fec0003800000 */
[C---:B------:R-:W-:Y:S01]  /*9e10*/  VIADD R0, R73.reuse, 0x8 ;  /* 0x0000000849007836 */ /* 0x040fe20000000000 */
[----:B------:R-:W-:Y:S01]  /*9e20*/  ULDC UR4, c[0x0][0xac8] ;  /* 0x0002b20000047ab9 */ /* 0x000fe20000000800 */
[C---:B------:R-:W-:Y:S01]  /*9e30*/  VIADD R10, R73.reuse, 0x10 ;  /* 0x00000010490a7836 */ /* 0x040fe20000000000 */
[C---:B------:R-:W-:Y:S01]  /*9e40*/  ISETP.GE.AND P0, PT, R73.reuse, UR4, PT ;  /* 0x0000000449007c0c */ /* 0x040fe2000bf06270 */
[C---:B------:R-:W-:Y:S01]  /*9e50*/  VIADD R11, R73.reuse, 0x18 ;  /* 0x00000018490b7836 */ /* 0x040fe20000000000 */
[----:B------:R-:W-:Y:S01]  /*9e60*/  ISETP.GE.AND P4, PT, R0, UR4, PT ;  /* 0x0000000400007c0c */ /* 0x000fe2000bf86270 */
[C---:B------:R-:W-:Y:S01]  /*9e70*/  VIADD R12, R73.reuse, 0x20 ;  /* 0x00000020490c7836 */ /* 0x040fe20000000000 */
[----:B------:R-:W-:Y:S01]  /*9e80*/  ISETP.GE.AND P1, PT, R10, UR4, PT ;  /* 0x000000040a007c0c */ /* 0x000fe2000bf26270 */
[----:B------:R-:W-:Y:S01]  /*9e90*/  VIADD R37, R73, 0x30 ;  /* 0x0000003049257836 */ /* 0x000fe20000000000 */
[----:B------:R-:W-:Y:S01]  /*9ea0*/  ISETP.GE.AND P2, PT, R11, UR4, PT ;  /* 0x000000040b007c0c */ /* 0x000fe2000bf46270 */
[C---:B------:R-:W-:Y:S01]  /*9eb0*/  VIADD R38, R73.reuse, 0x38 ;  /* 0x0000003849267836 */ /* 0x040fe20000000000 */
[----:B------:R-:W-:-:S02]  /*9ec0*/  IADD3 R36, R73, 0x28, RZ ;  /* 0x0000002849247810 */ /* 0x000fc40007ffe0ff */
[----:B------:R-:W-:Y:S02]  /*9ed0*/  ISETP.GE.AND P3, PT, R12, UR4, PT ;  /* 0x000000040c007c0c */ /* 0x000fe4000bf66270 */
[----:B------:R-:W-:Y:S01]  /*9ee0*/  ISETP.GE.AND P5, PT, R36, UR4, PT ;  /* 0x0000000424007c0c */ /* 0x000fe2000bfa6270 */
[----:B------:R-:W-:Y:S02]  /*9ef0*/  @!P0 IMAD.WIDE R2, R73, 0x4, R34 ;  /* 0x0000000449028825 */ /* 0x000fe400078e0222 */
[----:B------:R-:W-:Y:S02]  /*9f00*/  @!P4 LEA.HI R0, R0, R0, RZ, 0x1 ;  /* 0x000000000000c211 */ /* 0x000fe400078f08ff */
[----:B------:R-:W-:Y:S01]  /*9f10*/  @!P1 LEA.HI R10, R10, R10, RZ, 0x1 ;  /* 0x0000000a0a0a9211 */ /* 0x000fe200078f08ff */
[----:B------:R0:W-:Y:S01]  /*9f20*/  @!P0 ST.E.64 desc[UR56][R2.64], R44 ;  /* 0x0000002c02008985 */ /* 0x0001e2000c101b38 */
[----:B------:R-:W-:Y:S02]  /*9f30*/  @!P4 LOP3.LUT R9, R0, 0xfffffffe, RZ, 0xc0, !PT ;  /* 0xfffffffe0009c812 */ /* 0x000fe400078ec0ff */
[----:B------:R-:W-:-:S02]  /*9f40*/  ISETP.GE.AND P0, PT, R38, UR4, PT ;  /* 0x0000000426007c0c */ /* 0x000fc4000bf06270 */
[----:B------:R-:W-:Y:S01]  /*9f50*/  @!P2 LEA.HI R0, R11, R11, RZ, 0x1 ;  /* 0x0000000b0b00a211 */ /* 0x000fe200078f08ff */
[--C-:B------:R-:W-:Y:S01]  /*9f60*/  @!P4 IMAD.WIDE R8, R9, 0x4, R34.reuse ;  /* 0x000000040908c825 */ /* 0x100fe200078e0222 */
[----:B------:R-:W-:Y:S02]  /*9f70*/  @!P1 LOP3.LUT R11, R10, 0xfffffffe, RZ, 0xc0, !PT ;  /* 0xfffffffe0a0b9812 */ /* 0x000fe400078ec0ff */
[----:B------:R-:W-:Y:S01]  /*9f80*/  @!P2 LOP3.LUT R13, R0, 0xfffffffe, RZ, 0xc0, !PT ;  /* 0xfffffffe000da812 */ /* 0x000fe200078ec0ff */
[----:B------:R-:W-:Y:S01]  /*9f90*/  VIADD R0, R73, 0x40 ;  /* 0x0000004049007836 */ /* 0x000fe20000000000 */
[----:B------:R1:W-:Y:S01]  /*9fa0*/  @!P4 ST.E.64 desc[UR56][R8.64], R48 ;  /* 0x000000300800c985 */ /* 0x0003e2000c101b38 */
[----:B------:R-:W-:Y:S02]  /*9fb0*/  ISETP.GE.AND P4, PT, R37, UR4, PT ;  /* 0x0000000425007c0c */ /* 0x000fe4000bf86270 */
[----:B------:R-:W-:Y:S01]  /*9fc0*/  @!P3 LEA.HI R12, R12, R12, RZ, 0x1 ;  /* 0x0000000c0c0cb211 */ /* 0x000fe200078f08ff */
[----:B0-----:R-:W-:Y:S01]  /*9fd0*/  @!P1 IMAD.WIDE R2, R11, 0x4, R34 ;  /* 0x000000040b029825 */ /* 0x001fe200078e0222 */
[----:B------:R-:W-:-:S02]  /*9fe0*/  @!P5 LEA.HI R36, R36, R36, RZ, 0x1 ;  /* 0x000000242424d211 */ /* 0x000fc400078f08ff */
[----:B------:R-:W-:Y:S02]  /*9ff0*/  @!P3 LOP3.LUT R11, R12, 0xfffffffe, RZ, 0xc0, !PT ;  /* 0xfffffffe0c0bb812 */ /* 0x000fe400078ec0ff */
[----:B------:R-:W-:Y:S01]  /*a000*/  @!P0 LEA.HI R38, R38, R38, RZ, 0x1 ;  /* 0x0000002626268211 */ /* 0x000fe200078f08ff */
[----:B------:R0:W-:Y:S01]  /*a010*/  @!P1 ST.E.64 desc[UR56][R2.64], R50 ;  /* 0x0000003202009985 */ /* 0x0001e2000c101b38 */
[----:B------:R-:W-:Y:S01]  /*a020*/  ISETP.GE.AND P1, PT, R0, UR4, PT ;  /* 0x0000000400007c0c */ /* 0x000fe2000bf26270 */
[--C-:B------:R-:W-:Y:S01]  /*a030*/  @!P3 IMAD.WIDE R10, R11, 0x4, R34.reuse ;  /* 0x000000040b0ab825 */ /* 0x100fe200078e0222 */
[----:B------:R-:W-:Y:S02]  /*a040*/  @!P0 LOP3.LUT R39, R38, 0xfffffffe, RZ, 0xc0, !PT ;  /* 0xfffffffe26278812 */ /* 0x000fe400078ec0ff */
[----:B------:R-:W-:Y:S01]  /*a050*/  @!P4 LEA.HI R37, R37, R37, RZ, 0x1 ;  /* 0x000000252525c211 */ /* 0x000fe200078f08ff */
[----:B-1----:R-:W-:Y:S01]  /*a060*/  @!P2 IMAD.WIDE R8, R13, 0x4, R34 ;  /* 0x000000040d08a825 */ /* 0x002fe200078e0222 */
[----:B------:R-:W-:-:S02]  /*a070*/  @!P5 LOP3.LUT R13, R36, 0xfffffffe, RZ, 0xc0, !PT ;  /* 0xfffffffe240dd812 */ /* 0x000fc400078ec0ff */
[----:B------:R-:W-:Y:S01]  /*a080*/  @!P4 LOP3.LUT R37, R37, 0xfffffffe, RZ, 0xc0, !PT ;  /* 0xfffffffe2525c812 */ /* 0x000fe200078ec0ff */
[----:B------:R-:W-:Y:S01]  /*a090*/  VIADD R36, R73, 0x48 ;  /* 0x0000004849247836 */ /* 0x000fe20000000000 */
[----:B------:R1:W-:Y:S01]  /*a0a0*/  @!P2 ST.E.64 desc[UR56][R8.64], R52 ;  /* 0x000000340800a985 */ /* 0x0003e2000c101b38 */
[--C-:B------:R-:W-:Y:S02]  /*a0b0*/  @!P5 IMAD.WIDE R12, R13, 0x4, R34.reuse ;  /* 0x000000040d0cd825 */ /* 0x100fe400078e0222 */
[----:B------:R-:W-:Y:S01]  /*a0c0*/  @!P1 LEA.HI R0, R0, R0, RZ, 0x1 ;  /* 0x0000000000009211 */ /* 0x000fe200078f08ff */
[----:B------:R2:W-:Y:S01]  /*a0d0*/  @!P3 ST.E.64 desc[UR56][R10.64], R14 ;  /* 0x0000000e0a00b985 */ /* 0x0005e2000c101b38 */
[--C-:B0-----:R-:W-:Y:S01]  /*a0e0*/  @!P4 IMAD.WIDE R2, R37, 0x4, R34.reuse ;  /* 0x000000042502c825 */ /* 0x101fe200078e0222 */
[----:B------:R-:W-:Y:S02]  /*a0f0*/  ISETP.GE.AND P2, PT, R36, UR4, PT ;  /* 0x0000000424007c0c */ /* 0x000fe4000bf46270 */
[----:B------:R0:W-:Y:S04]  /*a100*/  @!P5 ST.E.64 desc[UR56][R12.64], R16 ;  /* 0x000000100c00d985 */ /* 0x0001e8000c101b38 */
[----:B------:R-:W-:Y:S01]  /*a110*/  @!P4 ST.E.64 desc[UR56][R2.64], R18 ;  /* 0x000000120200c985 */ /* 0x000fe2000c101b38 */
[----:B-1----:R-:W-:-:S04]  /*a120*/  @!P0 IMAD.WIDE R8, R39, 0x4, R34 ;  /* 0x0000000427088825 */ /* 0x002fc800078e0222 */
[C---:B--2---:R-:W-:Y:S01]  /*a130*/  VIADD R10, R73.reuse, 0x50 ;  /* 0x00000050490a7836 */ /* 0x044fe20000000000 */
[----:B------:R1:W-:Y:S01]  /*a140*/  @!P0 ST.E.64 desc[UR56][R8.64], R20 ;  /* 0x0000001408008985 */ /* 0x0003e2000c101b38 */
[C---:B------:R-:W-:Y:S01]  /*a150*/  VIADD R14, R73.reuse, 0x68 ;  /* 0x00000068490e7836 */ /* 0x040fe20000000000 */
[----:B------:R-:W-:Y:S01]  /*a160*/  @!P2 LEA.HI R36, R36, R36, RZ, 0x1 ;  /* 0x000000242424a211 */ /* 0x000fe200078f08ff */
[C---:B0-----:R-:W-:Y:S01]  /*a170*/  VIADD R12, R73.reuse, 0x58 ;  /* 0x00000058490c7836 */ /* 0x041fe20000000000 */
[----:B------:R-:W-:Y:S01]  /*a180*/  ISETP.GE.AND P3, PT, R10, UR4, PT ;  /* 0x000000040a007c0c */ /* 0x000fe2000bf66270 */
[C---:B------:R-:W-:Y:S01]  /*a190*/  VIADD R13, R73.reuse, 0x60 ;  /* 0x00000060490d7836 */ /* 0x040fe20000000000 */
[----:B------:R-:W-:Y:S01]  /*a1a0*/  ISETP.GE.AND P5, PT, R14, UR4, PT ;  /* 0x000000040e007c0c */ /* 0x000fe2000bfa6270 */
[C---:B------:R-:W-:Y:S01]  /*a1b0*/  VIADD R15, R73.reuse, 0x70 ;  /* 0x00000070490f7836 */ /* 0x040fe20000000000 */
[----:B------:R-:W-:Y:S01]  /*a1c0*/  ISETP.GE.AND P0, PT, R12, UR4, PT ;  /* 0x000000040c007c0c */ /* 0x000fe2000bf06270 */
[----:B------:R-:W-:Y:S01]  /*a1d0*/  VIADD R73, R73, 0x78 ;  /* 0x0000007849497836 */ /* 0x000fe20000000000 */
[----:B------:R-:W-:-:S02]  /*a1e0*/  ISETP.GE.AND P4, PT, R13, UR4, PT ;  /* 0x000000040d007c0c */ /* 0x000fc4000bf86270 */
[----:B------:R-:W-:Y:S02]  /*a1f0*/  ISETP.GE.AND P6, PT, R15, UR4, PT ;  /* 0x000000040f007c0c */ /* 0x000fe4000bfc6270 */
[----:B------:R-:W-:Y:S02]  /*a200*/  @!P1 LOP3.LUT R11, R0, 0xfffffffe, RZ, 0xc0, !PT ;  /* 0xfffffffe000b9812 */ /* 0x000fe400078ec0ff */
[----:B-1----:R-:W-:Y:S02]  /*a210*/  @!P2 LOP3.LUT R9, R36, 0xfffffffe, RZ, 0xc0, !PT ;  /* 0xfffffffe2409a812 */ /* 0x002fe400078ec0ff */
[----:B------:R-:W-:Y:S01]  /*a220*/  @!P3 LEA.HI R10, R10, R10, RZ, 0x1 ;  /* 0x0000000a0a0ab211 */ /* 0x000fe200078f08ff */
[--C-:B------:R-:W-:Y:S01]  /*a230*/  @!P1 IMAD.WIDE R2, R11, 0x4, R34.reuse ;  /* 0x000000040b029825 */ /* 0x100fe200078e0222 */
[----:B------:R-:W-:Y:S02]  /*a240*/  @!P5 LEA.HI R14, R14, R14, RZ, 0x1 ;  /* 0x0000000e0e0ed211 */ /* 0x000fe400078f08ff */
[----:B------:R-:W-:Y:S01]  /*a250*/  @!P0 LEA.HI R12, R12, R12, RZ, 0x1 ;  /* 0x0000000c0c0c8211 */ /* 0x000fe200078f08ff */
[----:B------:R-:W-:Y:S01]  /*a260*/  @!P2 IMAD.WIDE R8, R9, 0x4, R34 ;  /* 0x000000040908a825 */ /* 0x000fe200078e0222 */
[----:B------:R-:W-:Y:S01]  /*a270*/  @!P4 LEA.HI R0, R13, R13, RZ, 0x1 ;  /* 0x0000000d0d00c211 */ /* 0x000fe200078f08ff */
[----:B------:R0:W-:Y:S01]  /*a280*/  @!P1 ST.E.64 desc[UR56][R2.64], R22 ;  /* 0x0000001602009985 */ /* 0x0001e2000c101b38 */
[----:B------:R-:W-:-:S02]  /*a290*/  @!P3 LOP3.LUT R11, R10, 0xfffffffe, RZ, 0xc0, !PT ;  /* 0xfffffffe0a0bb812 */ /* 0x000fc400078ec0ff */
[----:B------:R-:W-:Y:S01]  /*a2a0*/  @!P6 LEA.HI R16, R15, R15, RZ, 0x1 ;  /* 0x0000000f0f10e211 */ /* 0x000fe200078f08ff */
[----:B------:R1:W-:Y:S01]  /*a2b0*/  @!P2 ST.E.64 desc[UR56][R8.64], R24 ;  /* 0x000000180800a985 */ /* 0x0003e2000c101b38 */
[----:B------:R-:W-:Y:S01]  /*a2c0*/  @!P0 LOP3.LUT R13, R12, 0xfffffffe, RZ, 0xc0, !PT ;  /* 0xfffffffe0c0d8812 */ /* 0x000fe200078ec0ff */
[--C-:B------:R-:W-:Y:S01]  /*a2d0*/  @!P3 IMAD.WIDE R10, R11, 0x4, R34.reuse ;  /* 0x000000040b0ab825 */ /* 0x100fe200078e0222 */
[----:B------:R-:W-:Y:S02]  /*a2e0*/  @!P4 LOP3.LUT R15, R0, 0xfffffffe, RZ, 0xc0, !PT ;  /* 0xfffffffe000fc812 */ /* 0x000fe400078ec0ff */
[----:B------:R-:W-:Y:S01]  /*a2f0*/  @!P5 LOP3.LUT R17, R14, 0xfffffffe, RZ, 0xc0, !PT ;  /* 0xfffffffe0e11d812 */ /* 0x000fe200078ec0ff */
[--C-:B------:R-:W-:Y:S01]  /*a300*/  @!P0 IMAD.WIDE R12, R13, 0x4, R34.reuse ;  /* 0x000000040d0c8825 */ /* 0x100fe200078e0222 */
[----:B------:R-:W-:Y:S01]  /*a310*/  @!P6 LOP3.LUT R19, R16, 0xfffffffe, RZ, 0xc0, !PT ;  /* 0xfffffffe1013e812 */ /* 0x000fe200078ec0ff */
[----:B------:R2:W-:Y:S02]  /*a320*/  @!P3 ST.E.64 desc[UR56][R10.64], R26 ;  /* 0x0000001a0a00b985 */ /* 0x0005e4000c101b38 */
[----:B0-----:R-:W-:-:S02]  /*a330*/  @!P4 IMAD.WIDE R2, R15, 0x4, R34 ;  /* 0x000000040f02c825 */ /* 0x001fc400078e0222 */
[----:B------:R2:W-:Y:S01]  /*a340*/  @!P0 ST.E.64 desc[UR56][R12.64], R28 ;  /* 0x0000001c0c008985 */ /* 0x0005e2000c101b38 */
[----:B------:R-:W-:Y:S01]  /*a350*/  ISETP.GE.AND P0, PT, R73, UR4, PT ;  /* 0x0000000449007c0c */ /* 0x000fe2000bf06270 */
[--C-:B-1----:R-:W-:Y:S02]  /*a360*/  @!P5 IMAD.WIDE R8, R17, 0x4, R34.reuse ;  /* 0x000000041108d825 */ /* 0x102fe400078e0222 */
[----:B------:R2:W-:Y:S02]  /*a370*/  @!P4 ST.E.64 desc[UR56][R2.64], R30 ;  /* 0x0000001e0200c985 */ /* 0x0005e4000c101b38 */
[----:B------:R-:W-:Y:S02]  /*a380*/  @!P6 IMAD.WIDE R14, R19, 0x4, R34 ;  /* 0x00000004130ee825 */ /* 0x000fe400078e0222 */
[----:B------:R2:W-:Y:S04]  /*a390*/  @!P5 ST.E.64 desc[UR56][R8.64], R32 ;  /* 0x000000200800d985 */ /* 0x0005e8000c101b38 */
[----:B------:R2:W-:Y:S02]  /*a3a0*/  @!P6 ST.E.64 desc[UR56][R14.64], R6 ;  /* 0x000000060e00e985 */ /* 0x0005e4000c101b38 */
[----:B------:R-:W-:Y:S05]  /*a3b0*/  @P0 BRA `(.L_x_8) ;  /* 0x0000004c00d00947 */ /* 0x000fea0003800000 */
[----:B------:R-:W-:-:S04]  /*a3c0*/  LEA.HI R73, R73, R73, RZ, 0x1 ;  /* 0x0000004949497211 */ /* 0x000fc800078f08ff */
[----:B--2---:R-:W-:-:S05]  /*a3d0*/  LOP3.LUT R3, R73, 0xfffffffe, RZ, 0xc0, !PT ;  /* 0xfffffffe49037812 */ /* 0x004fca00078ec0ff */
[----:B------:R-:W-:-:S05]  /*a3e0*/  IMAD.WIDE R2, R3, 0x4, R34 ;  /* 0x0000000403027825 */ /* 0x000fca00078e0222 */
[----:B------:R1:W-:Y:S01]  /*a3f0*/  ST.E.64 desc[UR56][R2.64], R4 ;  /* 0x0000000402007985 */ /* 0x0003e2000c101b38 */
[----:B------:R-:W-:Y:S05]  /*a400*/  BRA `(.L_x_8) ;  /* 0x0000004c00bc7947 */ /* 0x000fea0003800000 */
.L_x_35:
[----:B------:R-:W0:Y:S02]  /*a410*/  S2R R0, SR_TID.X ;  /* 0x0000000000007919 */ /* 0x000e240000002100 */
[----:B0-----:R-:W-:-:S05]  /*a420*/  VIADD R2, R0, 0xffffff80 ;  /* 0xffffff8000027836 */ /* 0x001fca0000000000 */
[----:B------:R-:W-:-:S13]  /*a430*/  ISETP.GT.AND P0, PT, R2, 0x7f, PT ;  /* 0x0000007f0200780c */ /* 0x000fda0003f04270 */
[----:B------:R-:W-:Y:S05]  /*a440*/  @P0 BRA `(.L_x_8) ;  /* 0x0000004c00ac0947 */ /* 0x000fea0003800000 */
[----:B------:R-:W0:Y:S01]  /*a450*/  S2R R3, SR_CTAID.X ;  /* 0x0000000000037919 */ /* 0x000e220000002500 */
[----:B------:R-:W1:Y:S01]  /*a460*/  LDC R6, c[0x0][0xbe8] ;  /* 0x0002fa00ff067b82 */ /* 0x000e620000000800 */
[----:B------:R-:W-:Y:S01]  /*a470*/  ULDC UR4, c[0x0][0xa88] ;  /* 0x0002a20000047ab9 */ /* 0x000fe20000000800 */
[----:B0-----:R-:W-:Y:S02]  /*a480*/  IMAD R0, R3, 0x80, R0 ;  /* 0x0000008003007824 */ /* 0x001fe400078e0200 */
[----:B-1----:R-:W-:Y:S02]  /*a490*/  IMAD R3, R6, UR4, RZ ;  /* 0x0000000406037c24 */ /* 0x002fe4000f8e02ff */
[----:B------:R-:W-:-:S05]  /*a4a0*/  VIADD R0, R0, 0xffffff80 ;  /* 0xffffff8000007836 */ /* 0x000fca0000000000 */
[----:B------:R-:W-:-:S13]  /*a4b0*/  ISETP.GE.AND P0, PT, R0, R3, PT ;  /* 0x000000030000720c */ /* 0x000fda0003f06270 */
[----:B------:R-:W-:Y:S05]  /*a4c0*/  @P0 BRA `(.L_x_8) ;  /* 0x0000004c008c0947 */ /* 0x000fea0003800000 */
[----:B------:R-:W-:Y:S01]  /*a4d0*/  ISETP.NE.AND P0, PT, R6, 0x1, PT ;  /* 0x000000010600780c */ /* 0x000fe20003f05270 */
[----:B------:R-:W0:Y:S01]  /*a4e0*/  LDC.64 R10, c[0x0][0xbd8] ;  /* 0x0002f600ff0a7b82 */ /* 0x000e220000000a00 */
[----:B------:R-:W-:Y:S01]  /*a4f0*/  USHF.R.S32.HI UR6, URZ, 0x1f, UR51 ;  /* 0x0000001f3f067899 */ /* 0x000fe20008011433 */
[----:B------:R-:W-:Y:S01]  /*a500*/  IMAD.MOV.U32 R5, RZ, RZ, R0 ;  /* 0x000000ffff057224 */ /* 0x000fe200078e0000 */
[----:B------:R-:W-:Y:S02]  /*a510*/  ULDC.64 UR8, c[0x0][0xbd0] ;  /* 0x0002f40000087ab9 */ /* 0x000fe40000000a00 */
[----:B------:R-:W-:Y:S02]  /*a520*/  UIMAD UR6, UR6, UR8, URZ ;  /* 0x00000008060672a4 */ /* 0x000fe4000f8e023f */
[----:B------:R-:W-:Y:S01]  /*a530*/  UIMAD.WIDE.U32 UR4, UR51, UR8, URZ ;  /* 0x00000008330472a5 */ /* 0x000fe2000f8e003f */
[----:B------:R-:W1:Y:S01]  /*a540*/  S2UR UR7, SR_CTAID.Y ;  /* 0x00000000000779c3 */ /* 0x000e620000002600 */
[----:B------:R-:W-:-:S04]  /*a550*/  UIMAD UR6, UR51, UR9, UR6 ;  /* 0x00000009330672a4 */ /* 0x000fc8000f8e0206 */
[----:B------:R-:W-:Y:S02]  /*a560*/  UIADD3 UR6, UR5, UR6, URZ ;  /* 0x0000000605067290 */ /* 0x000fe4000fffe03f */
[----:B------:R-:W-:Y:S01]  /*a570*/  IMAD.U32 R3, RZ, RZ, UR5 ;  /* 0x00000005ff037e24 */ /* 0x000fe2000f8e00ff */
[----:B------:R-:W2:Y:S01]  /*a580*/  @P0 LDC R7, c[0x0][0xbec] ;  /* 0x0002fb00ff070b82 */ /* 0x000ea20000000800 */
[----:B------:R-:W-:Y:S01]  /*a590*/  IMAD.U32 R2, RZ, RZ, UR4 ;  /* 0x00000004ff027e24 */ /* 0x000fe2000f8e00ff */
[----:B------:R-:W-:Y:S01]  /*a5a0*/  ULDC.64 UR4, c[0x0][0xbe0] ;  /* 0x0002f80000047ab9 */ /* 0x000fe20000000a00 */
[----:B------:R-:W-:-:S05]  /*a5b0*/  IMAD.U32 R3, RZ, RZ, UR6 ;  /* 0x00000006ff037e24 */ /* 0x000fca000f8e00ff */
[----:B------:R-:W3:Y:S01]  /*a5c0*/  @P0 LDC R9, c[0x0][0xbf0] ;  /* 0x0002fc00ff090b82 */ /* 0x000ee20000000800 */
[C---:B0-----:R-:W-:Y:S02]  /*a5d0*/  IMAD R12, R10.reuse, UR39, RZ ;  /* 0x000000270a0c7c24 */ /* 0x041fe4000f8e02ff */
[----:B------:R-:W-:-:S04]  /*a5e0*/  IMAD.WIDE.U32 R2, R10, UR49, R2 ;  /* 0x000000310a027c25 */ /* 0x000fc8000f8e0002 */
[----:B------:R-:W-:Y:S01]  /*a5f0*/  IMAD R11, R11, UR49, R12 ;  /* 0x000000310b0b7c24 */ /* 0x000fe2000f8e020c */
[----:B------:R-:W1:Y:S03]  /*a600*/  LDC R8, c[0x0][0xc50] ;  /* 0x00031400ff087b82 */ /* 0x000e660000000800 */
[----:B------:R-:W-:Y:S02]  /*a610*/  IMAD.IADD R3, R11, 0x1, R3 ;  /* 0x000000010b037824 */ /* 0x000fe400078e0203 */
[----:B--2---:R-:W-:-:S04]  /*a620*/  @P0 IMAD.HI.U32 R4, R0, R7, RZ ;  /* 0x0000000700040227 */ /* 0x004fc800078e00ff */
[----:B------:R-:W-:Y:S01]  /*a630*/  IMAD R7, RZ, RZ, -UR51 ;  /* 0x80000033ff077e24 */ /* 0x000fe2000f8e02ff */
[----:B---3--:R-:W-:-:S03]  /*a640*/  @P0 SHF.R.U32.HI R5, RZ, R9, R4 ;  /* 0x00000009ff050219 */ /* 0x008fc60000011604 */
[----:B-1----:R-:W-:Y:S01]  /*a650*/  IMAD R9, R8, R7, UR7 ;  /* 0x0000000708097e24 */ /* 0x002fe2000f8e0207 */
[----:B------:R-:W-:-:S03]  /*a660*/  IADD3 R7, -R5, RZ, RZ ;  /* 0x000000ff05077210 */ /* 0x000fc60007ffe1ff */
[----:B------:R-:W-:Y:S01]  /*a670*/  IMAD.WIDE.U32 R2, R9, UR4, R2 ;  /* 0x0000000409027c25 */ /* 0x000fe2000f8e0002 */
[----:B------:R-:W-:-:S03]  /*a680*/  SHF.R.S32.HI R4, RZ, 0x1f, R9 ;  /* 0x0000001fff047819 */ /* 0x000fc60000011409 */
[----:B------:R-:W-:Y:S01]  /*a690*/  IMAD R7, R6, R7, R0 ;  /* 0x0000000706077224 */ /* 0x000fe200078e0200 */
[----:B------:R-:W-:Y:S01]  /*a6a0*/  IADD3 R2, P0, R5, R2, RZ ;  /* 0x0000000205027210 */ /* 0x000fe20007f1e0ff */
[----:B------:R-:W-:-:S03]  /*a6b0*/  IMAD R4, R4, UR4, RZ ;  /* 0x0000000404047c24 */ /* 0x000fc6000f8e02ff */
[----:B------:R-:W-:Y:S01]  /*a6c0*/  SHF.R.S32.HI R0, RZ, 0x1f, R7 ;  /* 0x0000001fff007819 */ /* 0x000fe20000011407 */
[----:B------:R-:W-:Y:S01]  /*a6d0*/  IMAD R4, R9, UR5, R4 ;  /* 0x0000000509047c24 */ /* 0x000fe2000f8e0204 */
[----:B------:R-:W-:Y:S01]  /*a6e0*/  SHF.R.S32.HI R9, RZ, 0x1f, R5 ;  /* 0x0000001fff097819 */ /* 0x000fe20000011405 */
[----:B------:R-:W-:Y:S02]  /*a6f0*/  ULDC.64 UR4, c[0x0][0xbc8] ;  /* 0x0002f20000047ab9 */ /* 0x000fe40000000a00 */
[----:B------:R-:W-:Y:S01]  /*a700*/  IMAD R0, R0, UR4, RZ ;  /* 0x0000000400007c24 */ /* 0x000fe2000f8e02ff */
[----:B------:R-:W-:-:S03]  /*a710*/  IADD3.X R3, R9, R3, R4, P0, !PT ;  /* 0x0000000309037210 */ /* 0x000fc600007fe404 */
[C---:B------:R-:W-:Y:S02]  /*a720*/  IMAD R5, R7.reuse, UR5, R0 ;  /* 0x0000000507057c24 */ /* 0x040fe4000f8e0200 */
[----:B------:R-:W-:Y:S01]  /*a730*/  IMAD.WIDE.U32 R2, R7, UR4, R2 ;  /* 0x0000000407027c25 */ /* 0x000fe2000f8e0002 */
[----:B------:R-:W-:-:S03]  /*a740*/  ULDC.64 UR4, c[0x0][0xba8] ;  /* 0x0002ea0000047ab9 */ /* 0x000fc60000000a00 */
[----:B------:R-:W-:Y:S01]  /*a750*/  IMAD.IADD R3, R3, 0x1, R5 ;  /* 0x0000000103037824 */ /* 0x000fe200078e0205 */
[----:B------:R-:W-:-:S04]  /*a760*/  LEA R4, P0, R2, UR4, 0x2 ;  /* 0x0000000402047c11 */ /* 0x000fc8000f8010ff */
[----:B------:R-:W-:Y:S01]  /*a770*/  LEA.HI.X R5, R2, UR5, R3, 0x2, P0 ;  /* 0x0000000502057c11 */ /* 0x000fe200080f1403 */
[----:B------:R-:W-:-:S05]  /*a780*/  IMAD.MOV.U32 R3, RZ, RZ, -0x800000 ;  /* 0xff800000ff037424 */ /* 0x000fca00078e00ff */
[----:B------:R0:W-:Y:S01]  /*a790*/  STG.E desc[UR56][R4.64], R3 ;  /* 0x0000000304007986 */ /* 0x0001e2000c101938 */
[----:B------:R-:W-:Y:S05]  /*a7a0*/  BRA `(.L_x_8) ;  /* 0x0000004800d47947 */ /* 0x000fea0003800000 */
.L_x_6:
[----:B------:R-:W-:-:S08]  /*a7b0*/  NOP ;  /* 0x0000000000007918 */ /* 0x000fd00000000000 */
[----:B------:R-:W0:-:S00]  /*a7c0*/  USETMAXREG.DEALLOC.CTAPOOL 0x28 ;  /* 0x00000028000079c8 */ /* 0x000e0000080e0500 */
[----:B0-----:R-:W-:Y:S01]  /*a7d0*/  LOP3.LUT R22, R0, 0x3, RZ, 0xc0, !PT ;  /* 0x0000000300167812 */ /* 0x001fe200078ec0ff */
[----:B------:R-:W0:Y:S05]  /*a7e0*/  S2R R18, SR_CTAID.Z ;  /* 0x0000000000127919 */ /* 0x000e2a0000002700 */
[----:B------:R-:W1:Y:S01]  /*a7f0*/  S2UR UR6, SR_CTAID.Y ;  /* 0x00000000000679c3 */ /* 0x000e620000002600 */
[----:B------:R-:W2:Y:S02]  /*a800*/  SHFL.IDX PT, R0, R22, RZ, 0x1f ;  /* 0x00001fff16007589 */ /* 0x000ea400000e0000 */
[----:B--2---:R-:W-:-:S13]  /*a810*/  ISETP.NE.AND P0, PT, R0, RZ, PT ;  /* 0x000000ff0000720c */ /* 0x004fda0003f05270 */
[----:B01----:R-:W-:Y:S05]  /*a820*/  @!P0 BRA `(.L_x_38) ;  /* 0x0000000000288947 */ /* 0x003fea0003800000 */
[----:B------:R-:W-:Y:S01]  /*a830*/  ULDC UR7, c[0x0][0xc50] ;  /* 0x0003140000077ab9 */ /* 0x000fe20000000800 */
[----:B------:R-:W-:Y:S01]  /*a840*/  UMOV UR39, UR6 ;  /* 0x0000000600277c82 */ /* 0x000fe20008000000 */
[----:B------:R-:W-:-:S06]  /*a850*/  UISETP.NE.AND UP0, UPT, UR7, 0x1, UPT ;  /* 0x000000010700788c */ /* 0x000fcc000bf05270 */
[----:B------:R-:W-:-:S13]  /*a860*/  PLOP3.LUT P0, PT, PT, PT, UP0, 0x80, 0x0 ;  /* 0x000000000000781c */ /* 0x000fda0003f0f008 */
[----:B------:R-:W-:Y:S05]  /*a870*/  @!P0 BRA `(.L_x_39) ;  /* 0x0000000000308947 */ /* 0x000fea0003800000 */
[----:B------:R-:W-:Y:S01]  /*a880*/  ULDC UR4, c[0x0][0xc54] ;  /* 0x0003150000047ab9 */ /* 0x000fe20000000800 */
[----:B------:R-:W-:Y:S01]  /*a890*/  ULDC UR39, c[0x0][0xc58] ;  /* 0x0003160000277ab9 */ /* 0x000fe20000000800 */
[----:B------:R-:W-:-:S04]  /*a8a0*/  UIMAD.WIDE.U32 UR4, UR6, UR4, URZ ;  /* 0x00000004060472a5 */ /* 0x000fc8000f8e003f */
[----:B------:R-:W-:Y:S01]  /*a8b0*/  USHF.R.U32.HI UR39, URZ, UR39, UR5 ;  /* 0x000000273f277299 */ /* 0x000fe20008011605 */
[----:B------:R-:W-:Y:S11]  /*a8c0*/  BRA `(.L_x_39) ;  /* 0x00000000001c7947 */ /* 0x000ff60003800000 */
.L_x_38:
[----:B------:R-:W-:Y:S01]  /*a8d0*/  ULDC UR7, c[0x0][0xc50] ;  /* 0x0003140000077ab9 */ /* 0x000fe20000000800 */
[----:B------:R-:W-:Y:S01]  /*a8e0*/  UMOV UR39, UR6 ;  /* 0x0000000600277c82 */ /* 0x000fe20008000000 */
[----:B------:R-:W-:-:S11]  /*a8f0*/  UISETP.NE.AND UP0, UPT, UR7, 0x1, UPT ;  /* 0x000000010700788c */ /* 0x000fd6000bf05270 */
[----:B------:R-:W-:Y:S01]  /*a900*/  @UP0 ULDC UR4, c[0x0][0xc54] ;  /* 0x0003150000040ab9 */ /* 0x000fe20000000800 */
[----:B------:R-:W-:Y:S01]  /*a910*/  @UP0 ULDC UR8, c[0x0][0xc58] ;  /* 0x0003160000080ab9 */ /* 0x000fe20000000800 */
[----:B------:R-:W-:-:S04]  /*a920*/  UIMAD.WIDE.U32 UR4, UR6, UR4, URZ ;  /* 0x00000004060472a5 */ /* 0x000fc8000f8e003f */
[----:B------:R-:W-:-:S12]  /*a930*/  @UP0 USHF.R.U32.HI UR39, URZ, UR8, UR5 ;  /* 0x000000083f270299 */ /* 0x000fd80008011605 */
.L_x_39:
[----:B------:R-:W-:Y:S01]  /*a940*/  ISETP.GE.AND P0, PT, R18, RZ, PT ;  /* 0x000000ff1200720c */ /* 0x000fe20003f06270 */
[----:B------:R-:W-:Y:S01]  /*a950*/  UIADD3 UR4, -UR39, URZ, URZ ;  /* 0x0000003f27047290 */ /* 0x000fe2000fffe13f */
[----:B------:R-:W-:Y:S02]  /*a960*/  IMAD.MOV.U32 R0, RZ, RZ, 0x1 ;  /* 0x00000001ff007424 */ /* 0x000fe400078e00ff */
[----:B------:R-:W-:Y:S01]  /*a970*/  IMAD.MOV.U32 R2, RZ, RZ, RZ ;  /* 0x000000ffff027224 */ /* 0x000fe200078e00ff */
[----:B------:R-:W-:Y:S01]  /*a980*/  UIMAD UR6, UR7, UR4, UR6 ;  /* 0x00000004070672a4 */ /* 0x000fe2000f8e0206 */
[----:B------:R-:W-:-:S07]  /*a990*/  IMAD.MOV.U32 R3, RZ, RZ, 0x1 ;  /* 0x00000001ff037424 */ /* 0x000fce00078e00ff */
[----:B------:R-:W-:Y:S05]  /*a9a0*/  @!P0 BRA `(.L_x_40) ;  /* 0x0000004400848947 */ /* 0x000fea0003800000 */
[----:B------:R-:W0:Y:S01]  /*a9b0*/  LDC.64 R2, c[0x0][0xa28] ;  /* 0x00028a00ff027b82 */ /* 0x000e220000000a00 */
[----:B------:R-:W-:Y:S01]  /*a9c0*/  ULDC.64 UR4, c[0x0][0x418] ;  /* 0x0001060000047ab9 */ /* 0x000fe20000000a00 */
[----:B------:R-:W-:Y:S01]  /*a9d0*/  ULDC UR36, c[0x0][0x2f0] ;  /* 0x0000bc0000247ab9 */ /* 0x000fe20000000800 */
[----:B------:R-:W-:Y:S01]  /*a9e0*/  IMAD.MOV.U32 R17, RZ, RZ, RZ ;  /* 0x000000ffff117224 */ /* 0x000fe200078e00ff */
[----:B0-----:R-:W-:-:S04]  /*a9f0*/  ISETP.NE.U32.AND P0, PT, R2, RZ, PT ;  /* 0x000000ff0200720c */ /* 0x001fc80003f05070 */
[----:B------:R-:W-:Y:S01]  /*aa00*/  ISETP.NE.AND.EX P0, PT, R3, RZ, PT, P0 ;  /* 0x000000ff0300720c */ /* 0x000fe20003f05300 */
[----:B------:R-:W-:-:S03]  /*aa10*/  UISETP.NE.U32.AND UP0, UPT, UR4, URZ, UPT ;  /* 0x0000003f0400728c */ /* 0x000fc6000bf05070 */
[----:B------:R-:W-:-:S09]  /*aa20*/  ULDC UR4, c[0x0][0x424] ;  /* 0x0001090000047ab9 */ /* 0x000fd20000000800 */
[----:B------:R-:W0:Y:S01]  /*aa30*/  @P0 LDC.64 R2, c[0x0][0xa28] ;  /* 0x00028a00ff020b82 */ /* 0x000e220000000a00 */
[----:B------:R-:W-:-:S04]  /*aa40*/  UISETP.NE.AND.EX UP0, UPT, UR5, URZ, UPT, UP0 ;  /* 0x0000003f0500728c */ /* 0x000fc8000bf05300 */
[----:B------:R-:W-:-:S04]  /*aa50*/  USEL UR4, UR4, 0x1, UP0 ;  /* 0x0000000104047887 */ /* 0x000fc80008000000 */
[----:B------:R-:W-:Y:S01]  /*aa60*/  UIMAD UR36, UR4, UR36, URZ ;  /* 0x00000024042472a4 */ /* 0x000fe2000f8e023f */
[----:B------:R-:W1:Y:S03]  /*aa70*/  S2R R29, SR_CTAID.X ;  /* 0x00000000001d7919 */ /* 0x000e660000002500 */
[----:B------:R-:W-:Y:S02]  /*aa80*/  UISETP.GE.AND UP0, UPT, UR36, 0x1, UPT ;  /* 0x000000012400788c */ /* 0x000fe4000bf06270 */
[----:B------:R-:W-:Y:S01]  /*aa90*/  UIADD3 UR4, UR36, 0x9f, URZ ;  /* 0x0000009f24047890 */ /* 0x000fe2000fffe03f */
[----:B0-----:R-:W-:-:S05]  /*aaa0*/  @P0 IMAD.WIDE R2, R18, 0x4, R2 ;  /* 0x0000000412020825 */ /* 0x001fca00078e0202 */
[----:B------:R0:W5:Y:S01]  /*aab0*/  @P0 LDG.E R17, desc[UR56][R2.64] ;  /* 0x0000003802110981 */ /* 0x000162000c1e1900 */
[----:B------:R-:W-:Y:S01]  /*aac0*/  PLOP3.LUT P0, PT, PT, PT, UP0, 0x80, 0x0 ;  /* 0x000000000000781c */ /* 0x000fe20003f0f008 */
[----:B------:R-:W-:Y:S02]  /*aad0*/  UIMAD.WIDE UR4, UR4, 0x66666667, URZ ;  /* 0x66666667040478a5 */ /* 0x000fe4000f8e023f */
[----:B------:R-:W-:Y:S02]  /*aae0*/  ULOP3.LUT UR43, UR6, 0xffff, URZ, 0xc0, !UPT ;  /* 0x0000ffff062b7892 */ /* 0x000fe4000f8ec03f */
[----:B------:R-:W-:Y:S01]  /*aaf0*/  USHF.R.U32.HI UR40, URZ, 0x1f, UR5 ;  /* 0x0000001f3f287899 */ /* 0x000fe20008011605 */
[----:B------:R-:W-:-:S03]  /*ab00*/  UMOV UR38, URZ ;  /* 0x0000003f00267c82 */ /* 0x000fc60008000000 */
[----:B------:R-:W-:-:S04]  /*ab10*/  ULEA.HI.SX32 UR40, UR5, UR40, 0x1a ;  /* 0x0000002805287291 */ /* 0x000fc8000f8fd23f */
[----:B01----:R-:W-:Y:S08]  /*ab20*/  @!P0 BRA `(.L_x_41) ;  /* 0x0000000000848947 */ /* 0x003ff00003800000 */
[----:B------:R-:W-:Y:S01]  /*ab30*/  USHF.R.U32.HI UR6, URZ, 0x10, UR6 ;  /* 0x000000103f067899 */ /* 0x000fe20008011606 */
[----:B------:R-:W-:-:S03]  /*ab40*/  UMOV UR4, URZ ;  /* 0x0000003f00047c82 */ /* 0x000fc60008000000 */
[----:B------:R-:W-:-:S11]  /*ab50*/  UISETP.NE.AND UP0, UPT, UR6, URZ, UPT ;  /* 0x0000003f0600728c */ /* 0x000fd6000bf05270 */
[----:B------:R-:W-:Y:S02]  /*ab60*/  @!UP0 ULDC UR6, c[0x0][0x9f0] ;  /* 0x00027c0000068ab9 */ /* 0x000fe40000000800 */
[----:B------:R-:W-:Y:S01]  /*ab70*/  IABS R2, UR6 ;  /* 0x0000000600027c13 */ /* 0x000fe20008000000 */
[----:B------:R-:W-:Y:S02]  /*ab80*/  UIADD3 UR7, UR40, -0x1, UR6 ;  /* 0xffffffff28077890 */ /* 0x000fe4000fffe006 */
[----:B------:R-:W-:Y:S02]  /*ab90*/  IABS R5, UR6 ;  /* 0x0000000600057c13 */ /* 0x000fe40008000000 */
[----:B------:R-:W-:Y:S02]  /*aba0*/  R2UR UR10, R2 ;  /* 0x00000000020a72ca */ /* 0x000fe400000e0000 */
[----:B------:R-:W-:Y:S01]  /*abb0*/  IABS R4, UR7 ;  /* 0x0000000700047c13 */ /* 0x000fe20008000000 */
[----:B------:R-:W-:-:S03]  /*abc0*/  ULOP3.LUT UR7, UR7, UR6, URZ, 0x3c, !UPT ;  /* 0x0000000607077292 */ /* 0x000fc6000f8e3c3f */
[----:B------:R-:W-:-:S07]  /*abd0*/  R2UR UR9, R4 ;  /* 0x00000000040972ca */ /* 0x000fce00000e0000 */
        /* <DEDUP_REMOVED lines=18> */
[----:B------:R-:W-:Y:S02]  /*ad00*/  UISETP.NE.AND UP0, UPT, UR6, URZ, UPT ;  /* 0x0000003f0600728c */ /* 0x000fe4000bf05270 */
[----:B------:R-:W-:-:S09]  /*ad10*/  @!UP1 UIADD3 UR5, -UR5, URZ, URZ ;  /* 0x0000003f05059290 */ /* 0x000fd2000fffe13f */
[----:B------:R-:W-:-:S07]  /*ad20*/  @!UP0 ULOP3.LUT UR5, URZ, UR6, URZ, 0x33, !UPT ;  /* 0x000000063f058292 */ /* 0x000fce000f8e333f */
[----:B------:R-:W-:-:S05]  /*ad30*/  UMOV UR38, UR5 ;  /* 0x0000000500267c82 */ /* 0x000fca0008000000 */
.L_x_41:
[----:B------:R-:W-:Y:S02]  /*ad40*/  UIMAD UR44, UR43, UR38, URZ ;  /* 0x000000262b2c72a4 */ /* 0x000fe4000f8e023f */
[----:B------:R-:W-:-:S04]  /*ad50*/  IMAD.U32 R3, RZ, RZ, UR38 ;  /* 0x00000026ff037e24 */ /* 0x000fc8000f8e00ff */
[----:B------:R-:W-:-:S05]  /*ad60*/  IMAD.U32 R2, RZ, RZ, UR44 ;  /* 0x0000002cff027e24 */ /* 0x000fca000f8e00ff */
[----:B------:R-:W-:Y:S01]  /*ad70*/  VIADDMNMX R2, R2, R3, UR40, PT ;  /* 0x0000002802027e46 */ /* 0x000fe2000b800103 */
[----:B------:R-:W-:-:S03]  /*ad80*/  IMAD.MOV.U32 R3, RZ, RZ, 0x1 ;  /* 0x00000001ff037424 */ /* 0x000fc600078e00ff */
[----:B------:R-:W-:Y:S01]  /*ad90*/  R2UR UR45, R2 ;  /* 0x00000000022d72ca */ /* 0x000fe200000e0000 */
[----:B------:R-:W-:-:S12]  /*ada0*/  IMAD.MOV.U32 R2, RZ, RZ, RZ ;  /* 0x000000ffff027224 */ /* 0x000fd800078e00ff */
[----:B------:R-:W-:-:S06]  /*adb0*/  UISETP.GT.AND UP0, UPT, UR45, UR44, UPT ;  /* 0x0000002c2d00728c */ /* 0x000fcc000bf04270 */
[----:B------:R-:W-:-:S13]  /*adc0*/  PLOP3.LUT P0, PT, PT, PT, UP0, 0x80, 0x0 ;  /* 0x000000000000781c */ /* 0x000fda0003f0f008 */
[----:B------:R-:W-:Y:S05]  /*add0*/  @!P0 BRA `(.L_x_40) ;  /* 0x0000004000788947 */ /* 0x000fea0003800000 */
[----:B------:R-:W0:Y:S01]  /*ade0*/  S2UR UR4, SR_CgaCtaId ;  /* 0x00000000000479c3 */ /* 0x000e220000008800 */
[----:B------:R-:W-:-:S04]  /*adf0*/  MOV R0, 0x400 ;  /* 0x0000040000007802 */ /* 0x000fc80000000f00 */
[----:B------:R-:W-:-:S13]  /*ae00*/  R2UR UR41, R0 ;  /* 0x00000000002972ca */ /* 0x000fda00000e0000 */
[----:B0-----:R-:W-:-:S04]  /*ae10*/  ULEA UR41, UR4, UR41, 0x18 ;  /* 0x0000002904297291 */ /* 0x001fc8000f8ec03f */
[----:B------:R-:W-:-:S04]  /*ae20*/  UIADD3 UR4, UR41, 0x1a400, URZ ;  /* 0x0001a40029047890 */ /* 0x000fc8000fffe03f */
[----:B------:R-:W-:-:S06]  /*ae30*/  ULOP3.LUT UP0, URZ, UR4, 0x1bf, URZ, 0xc0, !UPT ;  /* 0x000001bf043f7892 */ /* 0x000fcc000f80c03f */
[----:B------:R-:W-:-:S13]  /*ae40*/  PLOP3.LUT P0, PT, PT, PT, UP0, 0x80, 0x0 ;  /* 0x000000000000781c */ /* 0x000fda0003f0f008 */
[----:B------:R-:W-:Y:S05]  /*ae50*/  @!P0 BRA `(.L_x_42) ;  /* 0x0000000000408947 */ /* 0x000fea0003800000 */
[----:B------:R-:W-:Y:S01]  /*ae60*/  MOV R2, 0x0 ;  /* 0x0000000000027802 */ /* 0x000fe20000000f00 */
[----:B------:R-:W-:Y:S01]  /*ae70*/  ULDC.64 UR4, c[0x4][0xc8] ;  /* 0x0100320000047ab9 */ /* 0x000fe20000000a00 */
[----:B------:R-:W-:Y:S01]  /*ae80*/  ULDC.64 UR6, c[0x4][0xd0] ;  /* 0x0100340000067ab9 */ /* 0x000fe20000000a00 */
[----:B------:R-:W-:Y:S02]  /*ae90*/  IMAD.U32 R4, RZ, RZ, UR4 ;  /* 0x00000004ff047e24 */ /* 0x000fe4000f8e00ff */
[----:B------:R-:W-:Y:S01]  /*aea0*/  IMAD.U32 R5, RZ, RZ, UR5 ;  /* 0x00000005ff057e24 */ /* 0x000fe2000f8e00ff */
[----:B------:R-:W0:Y:S01]  /*aeb0*/  LDC.64 R2, c[0x4][R2] ;  /* 0x0100000002027b82 */ /* 0x000e220000000a00 */
[----:B------:R-:W-:Y:S01]  /*aec0*/  ULDC.64 UR4, c[0x4][0x8] ;  /* 0x0100020000047ab9 */ /* 0x000fe20000000a00 */
[----:B------:R-:W-:Y:S01]  /*aed0*/  IMAD.U32 R6, RZ, RZ, UR6 ;  /* 0x00000006ff067e24 */ /* 0x000fe2000f8e00ff */
[----:B------:R-:W-:Y:S01]  /*aee0*/  MOV R11, UR5 ;  /* 0x00000005000b7c02 */ /* 0x000fe20008000f00 */
[----:B------:R-:W-:-:S02]  /*aef0*/  IMAD.U32 R7, RZ, RZ, UR7 ;  /* 0x00000007ff077e24 */ /* 0x000fc4000f8e00ff */
[----:B------:R-:W-:Y:S02]  /*af00*/  IMAD.U32 R10, RZ, RZ, UR4 ;  /* 0x00000004ff0a7e24 */ /* 0x000fe4000f8e00ff */
[----:B------:R-:W-:Y:S02]  /*af10*/  IMAD.MOV.U32 R8, RZ, RZ, 0x70 ;  /* 0x00000070ff087424 */ /* 0x000fe400078e00ff */
[----:B------:R-:W-:Y:S02]  /*af20*/  IMAD.MOV.U32 R12, RZ, RZ, 0x1 ;  /* 0x00000001ff0c7424 */ /* 0x000fe400078e00ff */
[----:B------:R-:W-:-:S07]  /*af30*/  IMAD.MOV.U32 R13, RZ, RZ, RZ ;  /* 0x000000ffff0d7224 */ /* 0x000fce00078e00ff */
[----:B------:R-:W-:-:S07]  /*af40*/  LEPC R20, `(.L_x_42) ;  /* 0x000000001014794e */ /* 0x000fce0000000000 */
[----:B0----5:R-:W-:Y:S05]  /*af50*/  CALL.ABS.NOINC R2 ;  /* 0x0000000002007343 */ /* 0x021fea0003c00000 */
.L_x_42:
[----:B------:R-:W-:-:S06]  /*af60*/  UIADD3 UR4, UR41, 0xa400, URZ ;  /* 0x0000a40029047890 */ /* 0x000fcc000fffe03f */
[----:B------:R-:W-:-:S05]  /*af70*/  IMAD.U32 R16, RZ, RZ, UR4 ;  /* 0x00000004ff107e24 */ /* 0x000fca000f8e00ff */
[----:B------:R-:W-:-:S13]  /*af80*/  LOP3.LUT P0, RZ, R16, 0x3ff, RZ, 0xc0, !PT ;  /* 0x000003ff10ff7812 */ /* 0x000fda000780c0ff */
        /* <DEDUP_REMOVED lines=8> */
[----:B------:R-:W-:Y:S02]  /*b010*/  IMAD.U32 R6, RZ, RZ, UR6 ;  /* 0x00000006ff067e24 */ /* 0x000fe4000f8e00ff */
[----:B------:R-:W-:-:S02]  /*b020*/  IMAD.U32 R7, RZ, RZ, UR7 ;  /* 0x00000007ff077e24 */ /* 0x000fc4000f8e00ff */
[----:B------:R-:W-:Y:S02]  /*b030*/  IMAD.U32 R10, RZ, RZ, UR4 ;  /* 0x00000004ff0a7e24 */ /* 0x000fe4000f8e00ff */
[----:B------:R-:W-:Y:S02]  /*b040*/  IMAD.U32 R11, RZ, RZ, UR5 ;  /* 0x00000005ff0b7e24 */ /* 0x000fe4000f8e00ff */
[----:B------:R-:W-:Y:S02]  /*b050*/  IMAD.MOV.U32 R8, RZ, RZ, 0x70 ;  /* 0x00000070ff087424 */ /* 0x000fe400078e00ff */
[----:B------:R-:W-:Y:S02]  /*b060*/  IMAD.MOV.U32 R12, RZ, RZ, 0x1 ;  /* 0x00000001ff0c7424 */ /* 0x000fe400078e00ff */
[----:B------:R-:W-:-:S07]  /*b070*/  IMAD.MOV.U32 R13, RZ, RZ, RZ ;  /* 0x000000ffff0d7224 */ /* 0x000fce00078e00ff */
[----:B------:R-:W-:-:S07]  /*b080*/  LEPC R20, `(.L_x_43) ;  /* 0x000000001014794e */ /* 0x000fce0000000000 */
[----:B0----5:R-:W-:Y:S05]  /*b090*/  CALL.ABS.NOINC R2 ;  /* 0x0000000002007343 */ /* 0x021fea0003c00000 */
.L_x_43:
        /* <DEDUP_REMOVED lines=20> */
.L_x_44:
        /* <DEDUP_REMOVED lines=18> */
.L_x_45:
[----:B------:R-:W0:Y:S01]  /*b300*/  LDC.64 R2, c[0x0][0x9f8] ;  /* 0x00027e00ff027b82 */ /* 0x000e220000000a00 */
[----:B------:R-:W-:Y:S01]  /*b310*/  IMAD.SHL.U32 R19, R31, 0x10, RZ ;  /* 0x000000101f137824 */ /* 0x000fe200078e00ff */
[----:B------:R-:W-:Y:S01]  /*b320*/  ULDC UR4, c[0x0][0x2f4] ;  /* 0x0000bd0000047ab9 */ /* 0x000fe20000000800 */
[----:B------:R-:W-:Y:S01]  /*b330*/  IMAD.MOV.U32 R30, RZ, RZ, R18 ;  /* 0x000000ffff1e7224 */ /* 0x000fe200078e0012 */
[----:B------:R-:W-:-:S04]  /*b340*/  ULDC UR5, c[0x0][0x320] ;  /* 0x0000c80000057ab9 */ /* 0x000fc80000000800 */
[----:B------:R-:W1:Y:S01]  /*b350*/  LDC R20, c[0x0][0x430] ;  /* 0x00010c00ff147b82 */ /* 0x000e620000000800 */
[----:B0-----:R-:W-:-:S04]  /*b360*/  ISETP.NE.U32.AND P0, PT, R2, RZ, PT ;  /* 0x000000ff0200720c */ /* 0x001fc80003f05070 */
[----:B------:R-:W-:-:S13]  /*b370*/  ISETP.NE.AND.EX P0, PT, R3, RZ, PT, P0 ;  /* 0x000000ff0300720c */ /* 0x000fda0003f05300 */
[----:B------:R-:W0:Y:S01]  /*b380*/  @P0 LDC.64 R2, c[0x0][0x9f8] ;  /* 0x00027e00ff020b82 */ /* 0x000e220000000a00 */
[----:B------:R-:W-:Y:S02]  /*b390*/  LOP3.LUT R35, R19, 0x30, RZ, 0xc0, !PT ;  /* 0x0000003013237812 */ /* 0x000fe400078ec0ff */
[----:B-1----:R-:W-:Y:S02]  /*b3a0*/  ISETP.NE.AND P2, PT, R20, 0x1, PT ;  /* 0x000000011400780c */ /* 0x002fe40003f45270 */
[----:B------:R-:W-:Y:S01]  /*b3b0*/  LOP3.LUT R16, R16, 0xffffffef, RZ, 0xc0, !PT ;  /* 0xffffffef10107812 */ /* 0x000fe200078ec0ff */
[----:B0-----:R-:W-:-:S05]  /*b3c0*/  @P0 IMAD.WIDE R2, R18, 0x4, R2 ;  /* 0x0000000412020825 */ /* 0x001fca00078e0202 */
[----:B------:R0:W5:Y:S01]  /*b3d0*/  @P0 LDG.E R30, desc[UR56][R2.64] ;  /* 0x00000038021e0981 */ /* 0x000162000c1e1900 */
[C---:B------:R-:W-:Y:S01]  /*b3e0*/  ISETP.GE.AND P0, PT, R35.reuse, UR4, PT ;  /* 0x0000000423007c0c */ /* 0x040fe2000bf06270 */
[----:B------:R-:W-:Y:S01]  /*b3f0*/  UMOV UR6, 0xffffffff ;  /* 0xffffffff00067882 */ /* 0x000fe20000000000 */
[----:B------:R-:W-:Y:S01]  /*b400*/  LOP3.LUT R25, R35, 0x40, RZ, 0xfc, !PT ;  /* 0x0000004023197812 */ /* 0x000fe200078efcff */
[----:B------:R-:W-:Y:S01]  /*b410*/  IMAD.SHL.U32 R8, R31, 0x20, RZ ;  /* 0x000000201f087824 */ /* 0x000fe200078e00ff */
[----:B------:R-:W-:Y:S02]  /*b420*/  LOP3.LUT R27, R35, 0x80, RZ, 0xfc, !PT ;  /* 0x00000080231b7812 */ /* 0x000fe400078efcff */
[----:B------:R-:W-:Y:S02]  /*b430*/  ISETP.GE.AND P3, PT, R25, UR4, PT ;  /* 0x0000000419007c0c */ /* 0x000fe4000bf66270 */
[----:B------:R-:W-:Y:S02]  /*b440*/  ISETP.GE.AND P1, PT, R27, UR4, PT ;  /* 0x000000041b007c0c */ /* 0x000fe4000bf26270 */
[----:B------:R-:W-:-:S03]  /*b450*/  LOP3.LUT R18, R31, 0x7f, RZ, 0xc0, !PT ;  /* 0x0000007f1f127812 */ /* 0x000fc600078ec0ff */
[----:B------:R-:W-:Y:S02]  /*b460*/  @P0 LOP3.LUT R16, R16, 0x10, RZ, 0xfc, !PT ;  /* 0x0000001010100812 */ /* 0x000fe400078efcff */
[----:B------:R-:W-:Y:S02]  /*b470*/  ISETP.GE.AND P0, PT, R35, UR5, PT ;  /* 0x0000000523007c0c */ /* 0x000fe4000bf06270 */
[----:B------:R-:W-:Y:S02]  /*b480*/  LOP3.LUT R16, R16, 0xffffff7f, RZ, 0xc0, !PT ;  /* 0xffffff7f10107812 */ /* 0x000fe400078ec0ff */
[----:B------:R-:W-:Y:S02]  /*b490*/  SHF.R.U32.HI R28, RZ, 0x2, R18 ;  /* 0x00000002ff1c7819 */ /* 0x000fe40000011612 */
[----:B------:R-:W-:Y:S02]  /*b4a0*/  @P2 LOP3.LUT R16, R16, 0x80, RZ, 0xfc, !PT ;  /* 0x0000008010102812 */ /* 0x000fe400078efcff */
[----:B------:R-:W-:-:S02]  /*b4b0*/  LOP3.LUT R26, R28, 0x60, R8, 0xf8, !PT ;  /* 0x000000601c1a7812 */ /* 0x000fc400078ef808 */
[----:B------:R-:W-:-:S04]  /*b4c0*/  LOP3.LUT R16, R16, 0xfffffffd, RZ, 0xc0, !PT ;  /* 0xfffffffd10107812 */ /* 0x000fc800078ec0ff */
[----:B------:R-:W-:Y:S02]  /*b4d0*/  @P0 LOP3.LUT R16, R16, 0x2, RZ, 0xfc, !PT ;  /* 0x0000000210100812 */ /* 0x000fe400078efcff */
[----:B------:R-:W-:Y:S02]  /*b4e0*/  ISETP.GE.AND P0, PT, R25, UR5, PT ;  /* 0x0000000519007c0c */ /* 0x000fe4000bf06270 */
[----:B------:R-:W-:-:S04]  /*b4f0*/  LOP3.LUT R16, R16, 0xfffffff7, RZ, 0xc0, !PT ;  /* 0xfffffff710107812 */ /* 0x000fc800078ec0ff */
[----:B------:R-:W-:-:S04]  /*b500*/  @P3 LOP3.LUT R16, R16, 0x8, RZ, 0xfc, !PT ;  /* 0x0000000810103812 */ /* 0x000fc800078efcff */
[----:B------:R-:W-:-:S04]  /*b510*/  LOP3.LUT R16, R16, 0xfffffffe, RZ, 0xc0, !PT ;  /* 0xfffffffe10107812 */ /* 0x000fc800078ec0ff */
[----:B------:R-:W-:-:S04]  /*b520*/  LOP3.LUT R16, R16, 0xfffffffb, RZ, 0xc0, !PT ;  /* 0xfffffffb10107812 */ /* 0x000fc800078ec0ff */
[----:B------:R-:W-:-:S04]  /*b530*/  @P1 LOP3.LUT R16, R16, 0x4, RZ, 0xfc, !PT ;  /* 0x0000000410101812 */ /* 0x000fc800078efcff */
[----:B------:R-:W-:Y:S01]  /*b540*/  @P0 LOP3.LUT R16, R16, 0x1, RZ, 0xfc, !PT ;  /* 0x0000000110100812 */ /* 0x000fe200078efcff */
[----:B0-----:R-:W-:Y:S06]  /*b550*/  BRA.DIV UR6, `(.L_x_46) ;  /* 0x0000003e06e87947 */ /* 0x001fec000b800000 */
.L_x_100:
[----:B------:R-:W-:Y:S01]  /*b560*/  UMOV UR4, 0xa0 ;  /* 0x000000a000047882 */ /* 0x000fe20000000000 */
[----:B------:R-:W-:Y:S01]  /*b570*/  LOP3.LUT R15, R26, 0x80, RZ, 0xfc, !PT ;  /* 0x000000801a0f7812 */ /* 0x000fe200078efcff */
[----:B------:R-:W-:Y:S01]  /*b580*/  UIMAD UR4, UR45, UR4, -0xa0 ;  /* 0xffffff602d0474a4 */ /* 0x000fe2000f8e0204 */
[----:B------:R-:W0:Y:S01]  /*b590*/  @P2 LDC R2, c[0x0][0x434] ;  /* 0x00010d00ff022b82 */ /* 0x000e220000000800 */
[----:B-----5:R-:W-:-:S07]  /*b5a0*/  SHF.R.S32.HI R37, RZ, 0x1f, R30 ;  /* 0x0000001fff257819 */ /* 0x020fce000001141e */
[----:B------:R-:W1:Y:S01]  /*b5b0*/  @P2 LDC R3, c[0x0][0x438] ;  /* 0x00010e00ff032b82 */ /* 0x000e620000000800 */
[----:B------:R-:W-:Y:S01]  /*b5c0*/  VIADD R0, R15, UR4 ;  /* 0x000000040f007c36 */ /* 0x000fe20008000000 */
[----:B------:R-:W-:Y:S03]  /*b5d0*/  STL [R1+0xc], R15 ;  /* 0x00000c0f01007387 */ /* 0x000fe60000100800 */
[C---:B------:R-:W-:Y:S01]  /*b5e0*/  IMAD.IADD R9, R0.reuse, 0x1, R17 ;  /* 0x0000000100097824 */ /* 0x040fe200078e0211 */
[----:B------:R-:W-:-:S03]  /*b5f0*/  ISETP.GE.AND P0, PT, R0, UR36, PT ;  /* 0x0000002400007c0c */ /* 0x000fc6000bf06270 */
[----:B------:R-:W-:Y:S01]  /*b600*/  IMAD.MOV.U32 R12, RZ, RZ, R9 ;  /* 0x000000ffff0c7224 */ /* 0x000fe200078e0009 */
[----:B------:R-:W-:Y:S01]  /*b610*/  ISETP.GT.U32.OR P0, PT, R15, 0x9f, P0 ;  /* 0x0000009f0f00780c */ /* 0x000fe20000704470 */
[----:B0-----:R-:W-:-:S12]  /*b620*/  @P2 IMAD.HI.U32 R0, R9, R2, RZ ;  /* 0x0000000209002227 */ /* 0x001fd800078e00ff */
[----:B------:R-:W0:Y:S01]  /*b630*/  @!P0 LDC.64 R6, c[0x0][0x428] ;  /* 0x00010a00ff068b82 */ /* 0x000e220000000a00 */
[----:B-1----:R-:W-:-:S04]  /*b640*/  @P2 SHF.R.U32.HI R12, RZ, R3, R0 ;  /* 0x00000003ff0c2219 */ /* 0x002fc80000011600 */
[----:B------:R-:W-:Y:S02]  /*b650*/  @!P0 SHF.R.S32.HI R3, RZ, 0x1f, R12 ;  /* 0x0000001fff038819 */ /* 0x000fe4000001140c */
[----:B------:R-:W-:Y:S01]  /*b660*/  @!P0 MOV R2, R12 ;  /* 0x0000000c00028202 */ /* 0x000fe20000000f00 */
[----:B------:R-:W1:Y:S01]  /*b670*/  @!P0 LDC.64 R4, c[0x0][0x418] ;  /* 0x00010600ff048b82 */ /* 0x000e620000000a00 */
[----:B0-----:R-:W-:-:S03]  /*b680*/  @!P0 IMAD R0, R37, R6, RZ ;  /* 0x0000000625008224 */ /* 0x001fc600078e02ff */
[----:B------:R-:W-:-:S04]  /*b690*/  @!P0 IMAD.WIDE.U32 R2, R30, R6, R2 ;  /* 0x000000061e028225 */ /* 0x000fc800078e0002 */
[----:B------:R-:W-:Y:S01]  /*b6a0*/  @!P0 IMAD R7, R30, R7, R0 ;  /* 0x000000071e078224 */ /* 0x000fe200078e0200 */
[----:B-1----:R-:W-:-:S03]  /*b6b0*/  @!P0 LEA R4, P1, R2, R4, 0x2 ;  /* 0x0000000402048211 */ /* 0x002fc600078210ff */
[----:B------:R-:W-:Y:S02]  /*b6c0*/  @!P0 IMAD.IADD R0, R7, 0x1, R3 ;  /* 0x0000000107008824 */ /* 0x000fe400078e0203 */
[----:B------:R-:W0:Y:S03]  /*b6d0*/  @P2 LDC R3, c[0x0][0x438] ;  /* 0x00010e00ff032b82 */ /* 0x000e260000000800 */
[----:B------:R-:W-:Y:S01]  /*b6e0*/  @!P0 LEA.HI.X R5, R2, R5, R0, 0x2, P1 ;  /* 0x0000000502058211 */ /* 0x000fe200008f1400 */
[----:B------:R-:W-:-:S04]  /*b6f0*/  VIADD R2, R26, UR4 ;  /* 0x000000041a027c36 */ /* 0x000fc80008000000 */
[----:B------:R-:W1:Y:S01]  /*b700*/  @P2 LDC R0, c[0x0][0x434] ;  /* 0x00010d00ff002b82 */ /* 0x000e620000000800 */
[C---:B------:R-:W-:Y:S01]  /*b710*/  ISETP.GE.AND P1, PT, R2.reuse, UR36, PT ;  /* 0x0000002402007c0c */ /* 0x040fe2000bf26270 */
[----:B------:R-:W-:-:S04]  /*b720*/  IMAD.IADD R13, R2, 0x1, R17 ;  /* 0x00000001020d7824 */ /* 0x000fc800078e0211 */
[----:B------:R-:W-:-:S08]  /*b730*/  IMAD.MOV.U32 R14, RZ, RZ, R13 ;  /* 0x000000ffff0e7224 */ /* 0x000fd000078e000d */
[----:B------:R-:W2:Y:S08]  /*b740*/  @!P1 LDC.64 R10, c[0x0][0x428] ;  /* 0x00010a00ff0a9b82 */ /* 0x000eb00000000a00 */
[----:B------:R-:W3:Y:S01]  /*b750*/  @!P1 LDC.64 R6, c[0x0][0x418] ;  /* 0x00010600ff069b82 */ /* 0x000ee20000000a00 */
[----:B-1----:R-:W-:-:S05]  /*b760*/  @P2 IMAD.HI.U32 R0, R13, R0, RZ ;  /* 0x000000000d002227 */ /* 0x002fca00078e00ff */
[----:B0-----:R-:W-:-:S04]  /*b770*/  @P2 SHF.R.U32.HI R14, RZ, R3, R0 ;  /* 0x00000003ff0e2219 */ /* 0x001fc80000011600 */
[--C-:B------:R-:W-:Y:S01]  /*b780*/  @!P1 SHF.R.S32.HI R3, RZ, 0x1f, R14.reuse ;  /* 0x0000001fff039819 */ /* 0x100fe2000001140e */
[----:B------:R-:W-:Y:S02]  /*b790*/  @!P1 IMAD.MOV.U32 R2, RZ, RZ, R14 ;  /* 0x000000ffff029224 */ /* 0x000fe400078e000e */
[-C--:B--2---:R-:W-:Y:S02]  /*b7a0*/  @!P1 IMAD R0, R37, R10.reuse, RZ ;  /* 0x0000000a25009224 */ /* 0x084fe400078e02ff */
[----:B------:R-:W-:-:S04]  /*b7b0*/  @!P1 IMAD.WIDE.U32 R2, R30, R10, R2 ;  /* 0x0000000a1e029225 */ /* 0x000fc800078e0002 */
[----:B------:R-:W-:Y:S01]  /*b7c0*/  @!P1 IMAD R11, R30, R11, R0 ;  /* 0x0000000b1e0b9224 */ /* 0x000fe200078e0200 */
[----:B---3--:R-:W-:-:S03]  /*b7d0*/  @!P1 LEA R6, P2, R2, R6, 0x2 ;  /* 0x0000000602069211 */ /* 0x008fc600078410ff */
[----:B------:R-:W-:-:S05]  /*b7e0*/  @!P1 IMAD.IADD R0, R3, 0x1, R11 ;  /* 0x0000000103009824 */ /* 0x000fca00078e020b */
[----:B------:R-:W-:Y:S01]  /*b7f0*/  @!P1 LEA.HI.X R7, R2, R7, R0, 0x2, P2 ;  /* 0x0000000702079211 */ /* 0x000fe200010f1400 */
[----:B------:R-:W-:Y:S02]  /*b800*/  IMAD.MOV.U32 R0, RZ, RZ, RZ ;  /* 0x000000ffff007224 */ /* 0x000fe400078e00ff */
[----:B------:R-:W-:-:S04]  /*b810*/  IMAD.MOV.U32 R33, RZ, RZ, 0x40 ;  /* 0x00000040ff217424 */ /* 0x000fc800078e00ff */
[----:B------:R0:W5:Y:S01]  /*b820*/  @!P0 LDG.E R0, desc[UR56][R4.64] ;  /* 0x0000003804008981 */ /* 0x000162000c1e1900 */
[----:B------:R-:W-:-:S04]  /*b830*/  LOP3.LUT P0, RZ, R31, 0x4, RZ, 0xc0, !PT ;  /* 0x000000041fff7812 */ /* 0x000fc8000780c0ff */
[----:B------:R-:W-:Y:S01]  /*b840*/  SEL R2, R33, 0xffffffc0, !P0 ;  /* 0xffffffc021027807 */ /* 0x000fe20004000000 */
[----:B0-----:R-:W-:-:S04]  /*b850*/  IMAD.MOV.U32 R5, RZ, RZ, RZ ;  /* 0x000000ffff057224 */ /* 0x001fc800078e00ff */
[----:B------:R0:W-:Y:S01]  /*b860*/  STL [R1+0x8], R2 ;  /* 0x0000080201007387 */ /* 0x0001e20000100800 */
[----:B------:R-:W-:-:S03]  /*b870*/  IMAD.MOV R10, RZ, RZ, -R12 ;  /* 0x000000ffff0a7224 */ /* 0x000fc600078e0a0c */
[----:B------:R1:W5:Y:S01]  /*b880*/  @!P1 LDG.E R5, desc[UR56][R6.64] ;  /* 0x0000003806059981 */ /* 0x000362000c1e1900 */
[----:B------:R-:W-:Y:S01]  /*b890*/  IMAD R4, R20, R10, R9 ;  /* 0x0000000a14047224 */ /* 0x000fe200078e0209 */
[----:B------:R-:W-:Y:S01]  /*b8a0*/  ISETP.GT.U32.AND P0, PT, R15, 0x9f, PT ;  /* 0x0000009f0f00780c */ /* 0x000fe20003f04070 */
[C---:B------:R-:W-:Y:S01]  /*b8b0*/  IMAD.SHL.U32 R9, R31.reuse, 0x4, RZ ;  /* 0x000000041f097824 */ /* 0x040fe200078e00ff */
[----:B------:R-:W-:Y:S01]  /*b8c0*/  ULOP3.LUT UR4, UR48, 0x2, URZ, 0xfc, !UPT ;  /* 0x0000000230047892 */ /* 0x000fe2000f8efc3f */
[----:B0-----:R-:W-:Y:S01]  /*b8d0*/  IMAD.MOV R2, RZ, RZ, -R14 ;  /* 0x000000ffff027224 */ /* 0x001fe200078e0a0e */
[----:B------:R-:W-:Y:S01]  /*b8e0*/  LOP3.LUT R16, R16, 0xffffffdf, RZ, 0xc0, !PT ;  /* 0xffffffdf10107812 */ /* 0x000fe200078ec0ff */
[----:B------:R-:W-:Y:S01]  /*b8f0*/  IMAD.U32 R32, RZ, RZ, UR39 ;  /* 0x00000027ff207e24 */ /* 0x000fe2000f8e00ff */
[C---:B------:R-:W-:Y:S01]  /*b900*/  LOP3.LUT R12, R31.reuse, 0x10, RZ, 0xc0, !PT ;  /* 0x000000101f0c7812 */ /* 0x040fe200078ec0ff */
[----:B------:R-:W-:Y:S01]  /*b910*/  IMAD.U32 R11, RZ, RZ, UR45 ;  /* 0x0000002dff0b7e24 */ /* 0x000fe2000f8e00ff */
[----:B-1----:R-:W-:Y:S01]  /*b920*/  SHF.R.U32.HI R7, RZ, 0x5, R18 ;  /* 0x00000005ff077819 */ /* 0x002fe20000011612 */
[----:B------:R-:W-:Y:S01]  /*b930*/  IMAD R6, R20, R2, R13 ;  /* 0x0000000214067224 */ /* 0x000fe200078e020d */
[----:B------:R-:W-:Y:S01]  /*b940*/  SHF.R.S32.HI R32, RZ, 0x1f, R32 ;  /* 0x0000001fff207819 */ /* 0x000fe20000011420 */
[----:B------:R-:W-:-:S02]  /*b950*/  IMAD.SHL.U32 R2, R31, 0x80, RZ ;  /* 0x000000801f027824 */ /* 0x000fc400078e00ff */
[----:B------:R-:W-:Y:S01]  /*b960*/  IMAD.SHL.U32 R36, R7, 0x200, RZ ;  /* 0x0000020007247824 */ /* 0x000fe200078e00ff */
[----:B------:R-:W-:Y:S01]  /*b970*/  @P0 LOP3.LUT R16, R16, 0x20, RZ, 0xfc, !PT ;  /* 0x0000002010100812 */ /* 0x000fe200078efcff */
[----:B------:R-:W-:Y:S01]  /*b980*/  VIADD R11, R11, 0xffffffff ;  /* 0xffffffff0b0b7836 */ /* 0x000fe20000000000 */
[----:B------:R-:W-:Y:S02]  /*b990*/  LOP3.LUT R10, R2, 0x380, RZ, 0xc0, !PT ;  /* 0x00000380020a7812 */ /* 0x000fe400078ec0ff */
[----:B------:R-:W-:-:S03]  /*b9a0*/  LOP3.LUT R16, R16, 0xffffffbf, RZ, 0xc0, !PT ;  /* 0xffffffbf10107812 */ /* 0x000fc600078ec0ff */
[----:B------:R-:W-:-:S05]  /*b9b0*/  IMAD R10, R7, 0x10, R10 ;  /* 0x00000010070a7824 */ /* 0x000fca00078e020a */
[----:B------:R-:W-:Y:S02]  /*b9c0*/  LOP3.LUT R3, R10, 0x70, R19, 0x78, !PT ;  /* 0x000000700a037812 */ /* 0x000fe400078e7813 */
[----:B------:R-:W-:Y:S02]  /*b9d0*/  MOV R10, UR4 ;  /* 0x00000004000a7c02 */ /* 0x000fe40008000f00 */
[----:B------:R-:W-:Y:S02]  /*b9e0*/  LOP3.LUT R3, R3, 0xc00, R2, 0xf8, !PT ;  /* 0x00000c0003037812 */ /* 0x000fe400078ef802 */
[----:B------:R-:W-:Y:S02]  /*b9f0*/  LOP3.LUT R2, R8, 0x80, RZ, 0xc0, !PT ;  /* 0x0000008008027812 */ /* 0x000fe400078ec0ff */
[----:B------:R-:W-:Y:S01]  /*ba00*/  ISETP.NE.AND P0, PT, R10, 0x3, PT ;  /* 0x000000030a00780c */ /* 0x000fe20003f05270 */
[----:B------:R0:W-:Y:S01]  /*ba10*/  STL [R1+0x4], R3 ;  /* 0x0000040301007387 */ /* 0x0001e20000100800 */
[----:B------:R-:W-:-:S04]  /*ba20*/  LOP3.LUT R2, R2, 0x10, R31, 0xf8, !PT ;  /* 0x0000001002027812 */ /* 0x000fc800078ef81f */
[----:B------:R-:W-:Y:S02]  /*ba30*/  LOP3.LUT R2, R2, 0x10, R9, 0x78, !PT ;  /* 0x0000001002027812 */ /* 0x000fe400078e7809 */
[----:B0-----:R-:W-:-:S05]  /*ba40*/  LOP3.LUT R3, R36, 0x60, R8, 0xf8, !PT ;  /* 0x0000006024037812 */ /* 0x001fca00078ef808 */
[----:B------:R-:W-:Y:S02]  /*ba50*/  @P0 LOP3.LUT R16, R16, 0x40, RZ, 0xfc, !PT ;  /* 0x0000004010100812 */ /* 0x000fe400078efcff */
[----:B------:R-:W-:-:S04]  /*ba60*/  LOP3.LUT R3, R3, 0x100, R8, 0xf8, !PT ;  /* 0x0000010003037812 */ /* 0x000fc800078ef808 */
[----:B------:R-:W-:-:S05]  /*ba70*/  LOP3.LUT R2, R3, R2, RZ, 0xfc, !PT ;  /* 0x0000000203027212 */ /* 0x000fca00078efcff */
[----:B------:R0:W-:Y:S01]  /*ba80*/  STL [R1], R2 ;  /* 0x0000000201007387 */ /* 0x0001e20000100800 */
[----:B------:R-:W-:Y:S05]  /*ba90*/  @!P0 BRA `(.L_x_47) ;  /* 0x0000000000048947 */ /* 0x000fea0003800000 */
[----:B------:R-:W-:Y:S01]  /*baa0*/  BPT.TRAP 0x1 ;  /* 0x000000040000795c */ /* 0x000fe20000300000 */
.L_x_47:
[----:B0-----:R-:W-:Y:S01]  /*bab0*/  IMAD.MOV.U32 R2, RZ, RZ, 0x1 ;  /* 0x00000001ff027424 */ /* 0x001fe200078e00ff */
[----:B------:R-:W-:-:S04]  /*bac0*/  SHF.R.S32.HI R21, RZ, 0x1f, R6 ;  /* 0x0000001fff157819 */ /* 0x000fc80000011406 */
[----:B------:R-:W-:-:S04]  /*bad0*/  SHF.L.U32 R3, R2, 0x1f, RZ ;  /* 0x0000001f02037819 */ /* 0x000fc800000006ff */
[----:B------:R-:W0:Y:S02]  /*bae0*/  SYNCS.PHASECHK.TRANS64.TRYWAIT P0, [UR41+0x29880], R3 ;  /* 0x02988003ff0075a7 */ /* 0x000e240008000169 */
[----:B0-----:R-:W-:Y:S05]  /*baf0*/  @!P0 BRA `(.L_x_48) ;  /* 0x0000003800a08947 */ /* 0x001fea0003800000 */
.L_x_101:
[----:B------:R-:W-:Y:S01]  /*bb00*/  ULDC.64 UR4, c[0x0][0x328] ;  /* 0x0000ca0000047ab9 */ /* 0x000fe20000000a00 */
[----:B------:R-:W-:Y:S01]  /*bb10*/  IMAD.SHL.U32 R13, R31, 0x10, RZ ;  /* 0x000000101f0d7824 */ /* 0x000fe200078e00ff */
[----:B------:R-:W-:Y:S01]  /*bb20*/  LOP3.LUT R8, R8, 0x380, RZ, 0xc0, !PT ;  /* 0x0000038008087812 */ /* 0x000fe200078ec0ff */
[----:B------:R-:W-:Y:S01]  /*bb30*/  IMAD R10, R21, UR4, RZ ;  /* 0x00000004150a7c24 */ /* 0x000fe2000f8e02ff */
[----:B-----5:R-:W-:Y:S01]  /*bb40*/  SHF.R.S32.HI R22, RZ, 0x1f, R5 ;  /* 0x0000001fff167819 */ /* 0x020fe20000011405 */
[----:B0-----:R-:W-:Y:S01]  /*bb50*/  IMAD.WIDE.U32 R2, R6, UR4, RZ ;  /* 0x0000000406027c25 */ /* 0x001fe2000f8e00ff */
[----:B------:R-:W-:Y:S01]  /*bb60*/  LOP3.LUT R8, R8, 0x30, R13, 0xf8, !PT ;  /* 0x0000003008087812 */ /* 0x000fe200078ef80d */
[----:B------:R-:W-:Y:S01]  /*bb70*/  ULDC.64 UR6, c[0x0][0x338] ;  /* 0x0000ce0000067ab9 */ /* 0x000fe20000000a00 */
[----:B------:R-:W-:Y:S01]  /*bb80*/  SHF.R.S32.HI R23, RZ, 0x1f, R4 ;  /* 0x0000001fff177819 */ /* 0x000fe20000011404 */
[----:B------:R-:W-:Y:S01]  /*bb90*/  IMAD R10, R6, UR5, R10 ;  /* 0x00000005060a7c24 */ /* 0x000fe2000f8e020a */
[----:B------:R-:W-:Y:S01]  /*bba0*/  LOP3.LUT R8, R8, 0x70, R9, 0x78, !PT ;  /* 0x0000007008087812 */ /* 0x000fe200078e7809 */
[----:B------:R-:W-:Y:S01]  /*bbb0*/  IMAD R9, R22, UR6, RZ ;  /* 0x0000000616097c24 */ /* 0x000fe2000f8e02ff */
[----:B------:R-:W-:Y:S01]  /*bbc0*/  SHF.R.S32.HI R24, RZ, 0x1f, R0 ;  /* 0x0000001fff187819 */ /* 0x000fe20000011400 */
[----:B------:R-:W-:Y:S01]  /*bbd0*/  IMAD.IADD R3, R3, 0x1, R10 ;  /* 0x0000000103037824 */ /* 0x000fe200078e020a */
[----:B------:R-:W-:Y:S01]  /*bbe0*/  ISETP.NE.AND P1, PT, R12, RZ, PT ;  /* 0x000000ff0c00720c */ /* 0x000fe20003f25270 */
[C---:B------:R-:W-:Y:S01]  /*bbf0*/  IMAD R9, R5.reuse, UR7, R9 ;  /* 0x0000000705097c24 */ /* 0x040fe2000f8e0209 */
[----:B------:R-:W-:Y:S01]  /*bc00*/  SHF.R.U32.HI R31, RZ, 0x2, R31 ;  /* 0x00000002ff1f7819 */ /* 0x000fe2000001161f */
[----:B------:R-:W-:Y:S01]  /*bc10*/  IMAD.WIDE.U32 R2, R5, UR6, R2 ;  /* 0x0000000605027c25 */ /* 0x000fe2000f8e0002 */
[----:B------:R-:W-:-:S03]  /*bc20*/  SEL R33, R33, 0xffffffc0, !P1 ;  /* 0xffffffc021217807 */ /* 0x000fc60004800000 */
[----:B------:R-:W-:Y:S02]  /*bc30*/  IMAD R10, R23, UR4, RZ ;  /* 0x00000004170a7c24 */ /* 0x000fe4000f8e02ff */
[----:B------:R-:W-:Y:S02]  /*bc40*/  IMAD R7, R7, 0x400, R8 ;  /* 0x0000040007077824 */ /* 0x000fe400078e0208 */
[----:B------:R-:W-:Y:S02]  /*bc50*/  IMAD.IADD R9, R3, 0x1, R9 ;  /* 0x0000000103097824 */ /* 0x000fe400078e0209 */
[----:B------:R-:W-:Y:S02]  /*bc60*/  IMAD.MOV.U32 R8, RZ, RZ, R2 ;  /* 0x000000ffff087224 */ /* 0x000fe400078e0002 */
[C---:B------:R-:W-:Y:S02]  /*bc70*/  IMAD R10, R4.reuse, UR5, R10 ;  /* 0x00000005040a7c24 */ /* 0x040fe4000f8e020a */
[----:B------:R-:W-:Y:S01]  /*bc80*/  IMAD.WIDE.U32 R2, R4, UR4, RZ ;  /* 0x0000000404027c25 */ /* 0x000fe2000f8e00ff */
[----:B------:R-:W-:-:S03]  /*bc90*/  ULDC.64 UR4, c[0x0][0x330] ;  /* 0x0000cc0000047ab9 */ /* 0x000fc60000000a00 */
[----:B------:R-:W-:Y:S02]  /*bca0*/  IMAD.IADD R3, R3, 0x1, R10 ;  /* 0x0000000103037824 */ /* 0x000fe400078e020a */
[----:B------:R-:W-:Y:S02]  /*bcb0*/  IMAD R10, R24, UR6, RZ ;  /* 0x00000006180a7c24 */ /* 0x000fe4000f8e02ff */
[----:B------:R-:W-:Y:S01]  /*bcc0*/  IMAD.WIDE.U32 R2, R0, UR6, R2 ;  /* 0x0000000600027c25 */ /* 0x000fe2000f8e0002 */
[----:B------:R-:W-:-:S03]  /*bcd0*/  R2UR UR6, R32 ;  /* 0x00000000200672ca */ /* 0x000fc600000e0000 */
[----:B------:R-:W-:-:S04]  /*bce0*/  IMAD R10, R0, UR7, R10 ;  /* 0x00000007000a7c24 */ /* 0x000fc8000f8e020a */
[----:B------:R-:W-:Y:S02]  /*bcf0*/  IMAD.IADD R3, R3, 0x1, R10 ;  /* 0x0000000103037824 */ /* 0x000fe400078e020a */
[----:B------:R-:W-:-:S04]  /*bd00*/  IMAD.U32 R10, RZ, RZ, UR4 ;  /* 0x00000004ff0a7e24 */ /* 0x000fc8000f8e00ff */
[----:B------:R-:W-:Y:S01]  /*bd10*/  UIMAD UR4, UR6, UR4, URZ ;  /* 0x00000004060472a4 */ /* 0x000fe2000f8e023f */
[----:B------:R-:W-:Y:S02]  /*bd20*/  IMAD.WIDE.U32 R8, R10, UR39, R8 ;  /* 0x000000270a087c25 */ /* 0x000fe4000f8e0008 */
[----:B------:R-:W-:Y:S01]  /*bd30*/  ULDC.64 UR6, c[0x0][0x318] ;  /* 0x0000c60000067ab9 */ /* 0x000fe20000000a00 */
[----:B------:R-:W-:Y:S01]  /*bd40*/  UIMAD UR4, UR39, UR5, UR4 ;  /* 0x00000005270472a4 */ /* 0x000fe2000f8e0204 */
[----:B------:R-:W-:Y:S01]  /*bd50*/  IMAD.U32 R19, RZ, RZ, UR7 ;  /* 0x00000007ff137e24 */ /* 0x000fe2000f8e00ff */
[----:B------:R-:W-:Y:S01]  /*bd60*/  IADD3 R18, P0, R8, UR6, RZ ;  /* 0x0000000608127c10 */ /* 0x000fe2000ff1e0ff */
[----:B------:R-:W-:-:S03]  /*bd70*/  IMAD.WIDE.U32 R2, R10, UR39, R2 ;  /* 0x000000270a027c25 */ /* 0x000fc6000f8e0002 */
[----:B------:R-:W-:Y:S01]  /*bd80*/  IADD3.X R10, R19, UR4, R9, P0, !PT ;  /* 0x00000004130a7c10 */ /* 0x000fe200087fe409 */
[----:B------:R-:W-:Y:S01]  /*bd90*/  IMAD.MOV.U32 R9, RZ, RZ, -0xa0 ;  /* 0xffffff60ff097424 */ /* 0x000fe200078e00ff */
[----:B------:R-:W-:-:S03]  /*bda0*/  IADD3 R20, P0, R2, UR6, RZ ;  /* 0x0000000602147c10 */ /* 0x000fc6000ff1e0ff */
[----:B------:R-:W-:Y:S01]  /*bdb0*/  IMAD R9, R11, R9, UR36 ;  /* 0x000000240b097e24 */ /* 0x000fe2000f8e0209 */
[----:B------:R-:W-:Y:S01]  /*bdc0*/  IADD3.X R19, R19, UR4, R3, P0, !PT ;  /* 0x0000000413137c10 */ /* 0x000fe200087fe403 */
[----:B------:R-:W-:Y:S02]  /*bdd0*/  UMOV UR4, 0xffffffff ;  /* 0xffffffff00047882 */ /* 0x000fe40000000000 */
[----:B------:R-:W-:-:S05]  /*bde0*/  IMAD.IADD R9, R9, 0x1, -R28 ;  /* 0x0000000109097824 */ /* 0x000fca00078e0a1c */
[----:B------:R-:W-:Y:S01]  /*bdf0*/  ISETP.GE.AND P4, PT, R9, 0x1, PT ;  /* 0x000000010900780c */ /* 0x000fe20003f86270 */
[----:B------:R-:W-:-:S12]  /*be00*/  BRA.DIV UR4, `(.L_x_49) ;  /* 0x0000003604fc7947 */ /* 0x000fd8000b800000 */
[----:B------:R-:W0:Y:S01]  /*be10*/  SHFL.IDX PT, R2, R18, RZ, 0x1c1f ;  /* 0x001c1fff12027589 */ /* 0x000e2200000e0000 */
[C---:B------:R-:W-:Y:S01]  /*be20*/  LOP3.LUT P5, RZ, R16.reuse, 0x2, RZ, 0xc0, !PT ;  /* 0x0000000210ff7812 */ /* 0x040fe200078ac0ff */
[----:B------:R-:W-:Y:S01]  /*be30*/  VIADD R8, R7, UR41 ;  /* 0x0000002907087c36 */ /* 0x000fe20008000000 */
[----:B------:R-:W-:Y:S01]  /*be40*/  LOP3.LUT P6, RZ, R16, 0x1, RZ, 0xc0, !PT ;  /* 0x0000000110ff7812 */ /* 0x000fe200078cc0ff */
[----:B------:R-:W1:Y:S01]  /*be50*/  SHFL.IDX PT, R3, R10, RZ, 0x1c1f ;  /* 0x001c1fff0a037589 */ /* 0x000e6200000e0000 */
[----:B------:R-:W-:Y:S01]  /*be60*/  ISETP.GE.AND P3, PT, R9, 0x21, PT ;  /* 0x000000210900780c */ /* 0x000fe20003f66270 */
[----:B------:R-:W-:Y:S01]  /*be70*/  IMAD.IADD R7, R33, 0x1, R8 ;  /* 0x0000000121077824 */ /* 0x000fe200078e0208 */
[----:B------:R-:W-:Y:S01]  /*be80*/  IADD3 R34, R8, 0xa400, RZ ;  /* 0x0000a40008227810 */ /* 0x000fe20007ffe0ff */
[----:B------:R-:W-:Y:S01]  /*be90*/  SHFL.IDX PT, R19, R19, RZ, 0x1c1f ;  /* 0x001c1fff13137589 */ /* 0x000fe200000e0000 */
[C---:B------:R-:W-:Y:S02]  /*bea0*/  ISETP.GE.AND P2, PT, R9.reuse, 0x41, PT ;  /* 0x000000410900780c */ /* 0x040fe40003f46270 */
[----:B------:R-:W-:-:S02]  /*beb0*/  ISETP.GE.AND P1, PT, R9, 0x61, PT ;  /* 0x000000610900780c */ /* 0x000fc40003f26270 */
[----:B0-----:R-:W-:-:S05]  /*bec0*/  IADD3 R2, P0, R35, R2, RZ ;  /* 0x0000000223027210 */ /* 0x001fca0007f1e0ff */
[----:B-1----:R-:W-:Y:S01]  /*bed0*/  IMAD.X R3, RZ, RZ, R3, P0 ;  /* 0x000000ffff037224 */ /* 0x002fe200000e0603 */
[----:B------:R-:W-:-:S13]  /*bee0*/  ISETP.LT.OR P0, PT, R9, 0x1, P5 ;  /* 0x000000010900780c */ /* 0x000fda0002f01670 */
[----:B------:R-:W-:Y:S01]  /*bef0*/  LDGSTS.E.BYPASS.LTC128B.128 [R8+0xa400], desc[UR56][R2.64], !P0 ;  /* 0x0a40000002087fae */ /* 0x000fe2000c101d78 */
[----:B------:R-:W-:-:S13]  /*bf00*/  ISETP.LT.OR P0, PT, R9, 0x1, P6 ;  /* 0x000000010900780c */ /* 0x000fda0003701670 */
[----:B------:R0:W-:Y:S04]  /*bf10*/  LDGSTS.E.BYPASS.LTC128B.128 [R7+0xa400], desc[UR56][R2.64+0x40], !P0 ;  /* 0x0a40004002077fae */ /* 0x0001e8000c101d78 */
[----:B0-----:R-:W0:Y:S04]  /*bf20*/  SHFL.IDX PT, R2, R18, 0x1, 0x1c1f ;  /* 0x003c1f0012027f89 */ /* 0x001e2800000e0000 */
[----:B------:R-:W1:Y:S01]  /*bf30*/  SHFL.IDX PT, R3, R10, 0x1, 0x1c1f ;  /* 0x003c1f000a037f89 */ /* 0x000e6200000e0000 */
[----:B0-----:R-:W-:-:S05]  /*bf40*/  IADD3 R2, P0, R35, R2, RZ ;  /* 0x0000000223027210 */ /* 0x001fca0007f1e0ff */
[----:B-1----:R-:W-:Y:S01]  /*bf50*/  IMAD.X R3, RZ, RZ, R3, P0 ;  /* 0x000000ffff037224 */ /* 0x002fe200000e0603 */
[----:B------:R-:W-:-:S13]  /*bf60*/  ISETP.LT.OR P0, PT, R9, 0x21, P5 ;  /* 0x000000210900780c */ /* 0x000fda0002f01670 */
[----:B------:R-:W-:Y:S01]  /*bf70*/  LDGSTS.E.BYPASS.LTC128B.128 [R8+0xb400], desc[UR56][R2.64], !P0 ;  /* 0x0b40000002087fae */ /* 0x000fe2000c101d78 */
[----:B------:R-:W-:-:S13]  /*bf80*/  ISETP.LT.OR P0, PT, R9, 0x21, P6 ;  /* 0x000000210900780c */ /* 0x000fda0003701670 */
[----:B------:R0:W-:Y:S04]  /*bf90*/  LDGSTS.E.BYPASS.LTC128B.128 [R7+0xb400], desc[UR56][R2.64+0x40], !P0 ;  /* 0x0b40004002077fae */ /* 0x0001e8000c101d78 */
[----:B0-----:R-:W0:Y:S04]  /*bfa0*/  SHFL.IDX PT, R2, R18, 0x2, 0x1c1f ;  /* 0x005c1f0012027f89 */ /* 0x001e2800000e0000 */
[----:B------:R-:W1:Y:S04]  /*bfb0*/  SHFL.IDX PT, R3, R10, 0x2, 0x1c1f ;  /* 0x005c1f000a037f89 */ /* 0x000e6800000e0000 */
[----:B------:R-:W-:Y:S01]  /*bfc0*/  SHFL.IDX PT, R10, R10, 0x3, 0x1c1f ;  /* 0x007c1f000a0a7f89 */ /* 0x000fe200000e0000 */
[----:B0-----:R-:W-:-:S05]  /*bfd0*/  IADD3 R2, P0, R35, R2, RZ ;  /* 0x0000000223027210 */ /* 0x001fca0007f1e0ff */
[----:B-1----:R-:W-:Y:S01]  /*bfe0*/  IMAD.X R3, RZ, RZ, R3, P0 ;  /* 0x000000ffff037224 */ /* 0x002fe200000e0603 */
[----:B------:R-:W-:-:S13]  /*bff0*/  ISETP.LT.OR P0, PT, R9, 0x41, P5 ;  /* 0x000000410900780c */ /* 0x000fda0002f01670 */
[----:B------:R-:W-:Y:S01]  /*c000*/  LDGSTS.E.BYPASS.LTC128B.128 [R8+0xc400], desc[UR56][R2.64], !P0 ;  /* 0x0c40000002087fae */ /* 0x000fe2000c101d78 */
[----:B------:R-:W-:-:S13]  /*c010*/  ISETP.LT.OR P0, PT, R9, 0x41, P6 ;  /* 0x000000410900780c */ /* 0x000fda0003701670 */
[----:B------:R0:W-:Y:S04]  /*c020*/  LDGSTS.E.BYPASS.LTC128B.128 [R7+0xc400], desc[UR56][R2.64+0x40], !P0 ;  /* 0x0c40004002077fae */ /* 0x0001e8000c101d78 */
[----:B0-----:R-:W0:Y:S02]  /*c030*/  SHFL.IDX PT, R2, R18, 0x3, 0x1c1f ;  /* 0x007c1f0012027f89 */ /* 0x001e2400000e0000 */
[----:B0-----:R-:W-:-:S05]  /*c040*/  IADD3 R2, P0, R35, R2, RZ ;  /* 0x0000000223027210 */ /* 0x001fca0007f1e0ff */
[----:B------:R-:W-:Y:S01]  /*c050*/  IMAD.X R3, RZ, RZ, R10, P0 ;  /* 0x000000ffff037224 */ /* 0x000fe200000e060a */
[C---:B------:R-:W-:Y:S02]  /*c060*/  ISETP.LT.OR P0, PT, R9.reuse, 0x61, P5 ;  /* 0x000000610900780c */ /* 0x040fe40002f01670 */
[----:B------:R-:W-:-:S11]  /*c070*/  ISETP.GE.AND P5, PT, R9, 0x81, PT ;  /* 0x000000810900780c */ /* 0x000fd60003fa6270 */
[----:B------:R-:W-:Y:S01]  /*c080*/  LDGSTS.E.BYPASS.LTC128B.128 [R8+0xd400], desc[UR56][R2.64], !P0 ;  /* 0x0d40000002087fae */ /* 0x000fe2000c101d78 */
[----:B------:R-:W-:-:S13]  /*c090*/  ISETP.LT.OR P0, PT, R9, 0x61, P6 ;  /* 0x000000610900780c */ /* 0x000fda0003701670 */
[----:B------:R0:W-:Y:S04]  /*c0a0*/  LDGSTS.E.BYPASS.LTC128B.128 [R7+0xd400], desc[UR56][R2.64+0x40], !P0 ;  /* 0x0d40004002077fae */ /* 0x0001e8000c101d78 */
[----:B0-----:R0:W1:Y:S02]  /*c0b0*/  SHFL.IDX PT, R2, R20, RZ, 0x1c1f ;  /* 0x001c1fff14027589 */ /* 0x00106400000e0000 */
.L_x_113:
[----:B-1----:R-:W-:Y:S02]  /*c0c0*/  IADD3 R2, P0, R35, R2, RZ ;  /* 0x0000000223027210 */ /* 0x002fe40007f1e0ff */
[----:B------:R-:W-:-:S03]  /*c0d0*/  LOP3.LUT P6, RZ, R16, 0x1, RZ, 0xc0, !PT ;  /* 0x0000000110ff7812 */ /* 0x000fc600078cc0ff */
[----:B------:R-:W-:Y:S01]  /*c0e0*/  IMAD.X R3, RZ, RZ, R19, P0 ;  /* 0x000000ffff037224 */ /* 0x000fe200000e0613 */
[----:B------:R-:W-:-:S04]  /*c0f0*/  LOP3.LUT P0, RZ, R16, 0x2, RZ, 0xc0, !PT ;  /* 0x0000000210ff7812 */ /* 0x000fc8000780c0ff */
[----:B------:R-:W-:-:S13]  /*c100*/  ISETP.LT.OR P0, PT, R9, 0x81, P0 ;  /* 0x000000810900780c */ /* 0x000fda0000701670 */
[----:B------:R-:W-:Y:S01]  /*c110*/  @!PT LDS RZ, [RZ] ;  /* 0x00000000fffff984 */ /* 0x000fe20000000800 */
[----:B------:R-:W-:Y:S01]  /*c120*/  @!PT LDS RZ, [RZ] ;  /* 0x00000000fffff984 */ /* 0x000fe20000000800 */
[----:B------:R-:W-:Y:S01]  /*c130*/  @!PT LDS RZ, [RZ] ;  /* 0x00000000fffff984 */ /* 0x000fe20000000800 */
[----:B------:R1:W-:Y:S01]  /*c140*/  LDGSTS.E.BYPASS.LTC128B.128 [R8+0xe400], desc[UR56][R2.64], !P0 ;  /* 0x0e40000002087fae */ /* 0x0003e2000c101d78 */
[----:B------:R-:W-:-:S13]  /*c150*/  ISETP.LT.OR P0, PT, R9, 0x81, P6 ;  /* 0x000000810900780c */ /* 0x000fda0003701670 */
[----:B------:R1:W-:Y:S01]  /*c160*/  LDGSTS.E.BYPASS.LTC128B.128 [R7+0xe400], desc[UR56][R2.64+0x40], !P0 ;  /* 0x0e40004002077fae */ /* 0x0003e2000c101d78 */
[----:B------:R-:W-:Y:S01]  /*c170*/  NOP ;  /* 0x0000000000007918 */ /* 0x000fe20000000000 */
[----:B------:R-:W-:Y:S02]  /*c180*/  SYNCS.ARRIVE.TRANS64.RED.A0T1 RZ, [UR41+0x29870], RZ ;  /* 0x029870ffffff79a7 */ /* 0x000fe40008200429 */
[----:B------:R-:W-:Y:S01]  /*c190*/  ARRIVES.LDGSTSBAR.64.TRANSCNT [UR41+0x29870] ;  /* 0x02987000ff0079b0 */ /* 0x000fe20008000aa9 */
[----:B------:R-:W-:Y:S01]  /*c1a0*/  NOP ;  /* 0x0000000000007918 */ /* 0x000fe20000000000 */
[----:B------:R-:W-:-:S06]  /*c1b0*/  ULOP3.LUT UR4, UR48, 0x2, URZ, 0xfc, !UPT ;  /* 0x0000000230047892 */ /* 0x000fcc000f8efc3f */
[----:B------:R-:W-:-:S05]  /*c1c0*/  IMAD.U32 R10, RZ, RZ, UR4 ;  /* 0x00000004ff0a7e24 */ /* 0x000fca000f8e00ff */
[----:B------:R-:W-:-:S13]  /*c1d0*/  ISETP.NE.AND P6, PT, R10, 0x3, PT ;  /* 0x000000030a00780c */ /* 0x000fda0003fc5270 */
[----:B-1----:R-:W-:Y:S05]  /*c1e0*/  @!P6 BRA `(.L_x_50) ;  /* 0x000000000004e947 */ /* 0x002fea0003800000 */
[----:B------:R-:W-:Y:S01]  /*c1f0*/  BPT.TRAP 0x1 ;  /* 0x000000040000795c */ /* 0x000fe20000300000 */
.L_x_50:
[----:B------:R-:W-:Y:S01]  /*c200*/  SYNCS.ARRIVE.TRANS64.A1T0 RZ, [UR41+0x29870], RZ ;  /* 0x029870ffffff79a7 */ /* 0x000fe20008100029 */
[----:B------:R-:W-:Y:S05]  /*c210*/  @!P6 BRA `(.L_x_51) ;  /* 0x000000000004e947 */ /* 0x000fea0003800000 */
[----:B------:R-:W-:Y:S01]  /*c220*/  BPT.TRAP 0x1 ;  /* 0x000000040000795c */ /* 0x000fe20000300000 */
.L_x_51:
[----:B------:R-:W-:-:S05]  /*c230*/  IMAD.MOV.U32 R2, RZ, RZ, 0x1 ;  /* 0x00000001ff027424 */ /* 0x000fca00078e00ff */
[----:B------:R-:W-:-:S04]  /*c240*/  SHF.L.U32 R2, R2, 0x1f, RZ ;  /* 0x0000001f02027819 */ /* 0x000fc800000006ff */
[----:B------:R-:W1:Y:S02]  /*c250*/  SYNCS.PHASECHK.TRANS64.TRYWAIT P0, [UR41+0x29840], R2 ;  /* 0x02984002ff0075a7 */ /* 0x000e640008000169 */
[----:B-1----:R-:W-:Y:S05]  /*c260*/  @!P0 BRA `(.L_x_52) ;  /* 0x0000003800ac8947 */ /* 0x002fea0003800000 */
.L_x_114:
[----:B------:R-:W-:Y:S01]  /*c270*/  ULDC.64 UR8, c[0x0][0x300] ;  /* 0x0000c00000087ab9 */ /* 0x000fe20000000a00 */
[----:B------:R-:W-:Y:S01]  /*c280*/  ULDC.64 UR10, c[0x0][0x310] ;  /* 0x0000c400000a7ab9 */ /* 0x000fe20000000a00 */
[----:B------:R-:W-:Y:S01]  /*c290*/  IMAD R21, R21, UR8, RZ ;  /* 0x0000000815157c24 */ /* 0x000fe2000f8e02ff */
[----:B------:R-:W-:Y:S01]  /*c2a0*/  R2UR UR6, R32 ;  /* 0x00000000200672ca */ /* 0x000fe200000e0000 */
[C---:B-1----:R-:W-:Y:S01]  /*c2b0*/  IMAD.WIDE.U32 R2, R6.reuse, UR8, RZ ;  /* 0x0000000806027c25 */ /* 0x042fe2000f8e00ff */
[----:B------:R-:W-:Y:S01]  /*c2c0*/  ULDC.64 UR4, c[0x0][0x308] ;  /* 0x0000c20000047ab9 */ /* 0x000fe20000000a00 */
[----:B------:R-:W1:Y:S02]  /*c2d0*/  S2R R10, SR_TID.X ;  /* 0x00000000000a7919 */ /* 0x000e640000002100 */
[----:B------:R-:W-:Y:S02]  /*c2e0*/  IMAD R21, R6, UR9, R21 ;  /* 0x0000000906157c24 */ /* 0x000fe4000f8e0215 */
[----:B------:R-:W-:Y:S01]  /*c2f0*/  IMAD R22, R22, UR10, RZ ;  /* 0x0000000a16167c24 */ /* 0x000fe2000f8e02ff */
[----:B------:R-:W2:Y:S01]  /*c300*/  S2R R11, SR_TID.X ;  /* 0x00000000000b7919 */ /* 0x000ea20000002100 */
[----:B------:R-:W-:-:S02]  /*c310*/  IMAD.IADD R3, R3, 0x1, R21 ;  /* 0x0000000103037824 */ /* 0x000fc400078e0215 */
[C---:B------:R-:W-:Y:S02]  /*c320*/  IMAD R7, R5.reuse, UR11, R22 ;  /* 0x0000000b05077c24 */ /* 0x040fe4000f8e0216 */
[----:B------:R-:W-:-:S04]  /*c330*/  IMAD.WIDE.U32 R2, R5, UR10, R2 ;  /* 0x0000000a05027c25 */ /* 0x000fc8000f8e0002 */
[----:B------:R-:W-:Y:S02]  /*c340*/  IMAD.IADD R3, R3, 0x1, R7 ;  /* 0x0000000103037824 */ /* 0x000fe400078e0207 */
[----:B------:R-:W-:Y:S01]  /*c350*/  IMAD.U32 R8, RZ, RZ, UR4 ;  /* 0x00000004ff087e24 */ /* 0x000fe2000f8e00ff */
[----:B------:R-:W-:Y:S01]  /*c360*/  UIMAD UR4, UR6, UR4, URZ ;  /* 0x00000004060472a4 */ /* 0x000fe2000f8e023f */
[----:B------:R-:W-:Y:S02]  /*c370*/  IMAD R23, R23, UR8, RZ ;  /* 0x0000000817177c24 */ /* 0x000fe4000f8e02ff */
[----:B------:R-:W-:Y:S01]  /*c380*/  IMAD.WIDE.U32 R2, R8, UR39, R2 ;  /* 0x0000002708027c25 */ /* 0x000fe2000f8e0002 */
[----:B------:R-:W-:Y:S01]  /*c390*/  ULDC.64 UR6, c[0x0][0x2e8] ;  /* 0x0000ba0000067ab9 */ /* 0x000fe20000000a00 */
[----:B------:R-:W-:Y:S02]  /*c3a0*/  UIMAD UR4, UR39, UR5, UR4 ;  /* 0x00000005270472a4 */ /* 0x000fe4000f8e0204 */
[----:B------:R-:W-:Y:S01]  /*c3b0*/  IMAD.U32 R7, RZ, RZ, UR7 ;  /* 0x00000007ff077e24 */ /* 0x000fe2000f8e00ff */
[----:B------:R-:W-:Y:S01]  /*c3c0*/  IADD3 R5, P0, R2, UR6, RZ ;  /* 0x0000000602057c10 */ /* 0x000fe2000ff1e0ff */
[----:B------:R-:W-:-:S02]  /*c3d0*/  IMAD R23, R4, UR9, R23 ;  /* 0x0000000904177c24 */ /* 0x000fc4000f8e0217 */
[----:B------:R-:W-:Y:S01]  /*c3e0*/  IMAD R9, R24, UR10, RZ ;  /* 0x0000000a18097c24 */ /* 0x000fe2000f8e02ff */
[----:B------:R-:W-:Y:S01]  /*c3f0*/  IADD3.X R6, R7, UR4, R3, P0, !PT ;  /* 0x0000000407067c10 */ /* 0x000fe200087fe403 */
[----:B------:R-:W-:Y:S01]  /*c400*/  IMAD.WIDE.U32 R2, R4, UR8, RZ ;  /* 0x0000000804027c25 */ /* 0x000fe2000f8e00ff */
[----:B-1----:R-:W-:-:S03]  /*c410*/  SHF.R.U32.HI R10, RZ, 0x3, R10 ;  /* 0x00000003ff0a7819 */ /* 0x002fc6000001160a */
[----:B------:R-:W-:Y:S02]  /*c420*/  IMAD.IADD R3, R3, 0x1, R23 ;  /* 0x0000000103037824 */ /* 0x000fe400078e0217 */
[C---:B------:R-:W-:Y:S02]  /*c430*/  IMAD R9, R0.reuse, UR11, R9 ;  /* 0x0000000b00097c24 */ /* 0x040fe4000f8e0209 */
[----:B------:R-:W-:-:S04]  /*c440*/  IMAD.WIDE.U32 R2, R0, UR10, R2 ;  /* 0x0000000a00027c25 */ /* 0x000fc8000f8e0002 */
[----:B------:R-:W-:Y:S02]  /*c450*/  IMAD.IADD R3, R3, 0x1, R9 ;  /* 0x0000000103037824 */ /* 0x000fe400078e0209 */
[----:B--2---:R-:W-:Y:S02]  /*c460*/  IMAD.SHL.U32 R11, R11, 0x10, RZ ;  /* 0x000000100b0b7824 */ /* 0x004fe400078e00ff */
[----:B------:R-:W-:-:S04]  /*c470*/  IMAD.WIDE.U32 R2, R8, UR39, R2 ;  /* 0x0000002708027c25 */ /* 0x000fc8000f8e0002 */
[----:B------:R-:W-:Y:S01]  /*c480*/  IMAD.SHL.U32 R31, R31, 0x40, RZ ;  /* 0x000000401f1f7824 */ /* 0x000fe200078e00ff */
[----:B------:R-:W-:Y:S01]  /*c490*/  IADD3 R0, P0, R2, UR6, RZ ;  /* 0x0000000602007c10 */ /* 0x000fe2000ff1e0ff */
[----:B------:R-:W-:-:S03]  /*c4a0*/  IMAD.SHL.U32 R2, R10, 0x80, RZ ;  /* 0x000000800a027824 */ /* 0x000fc600078e00ff */
[----:B------:R-:W-:Y:S01]  /*c4b0*/  IADD3.X R7, R7, UR4, R3, P0, !PT ;  /* 0x0000000407077c10 */ /* 0x000fe200087fe403 */
[----:B------:R-:W-:Y:S01]  /*c4c0*/  IMAD.SHL.U32 R3, R10, 0x10, RZ ;  /* 0x000000100a037824 */ /* 0x000fe200078e00ff */
[----:B------:R-:W-:Y:S01]  /*c4d0*/  LOP3.LUT R2, R2, 0x180, RZ, 0xc0, !PT ;  /* 0x0000018002027812 */ /* 0x000fe200078ec0ff */
[----:B------:R-:W-:Y:S01]  /*c4e0*/  UMOV UR4, 0xffffffff ;  /* 0xffffffff00047882 */ /* 0x000fe20000000000 */
[----:B------:R-:W-:Y:S02]  /*c4f0*/  LOP3.LUT R31, R31, 0x40, RZ, 0xc0, !PT ;  /* 0x000000401f1f7812 */ /* 0x000fe400078ec0ff */
[----:B------:R-:W-:-:S04]  /*c500*/  LOP3.LUT R2, R2, 0x30, R11, 0xf8, !PT ;  /* 0x0000003002027812 */ /* 0x000fc800078ef80b */
[----:B------:R-:W-:-:S04]  /*c510*/  LOP3.LUT R2, R2, 0x30, R3, 0x78, !PT ;  /* 0x0000003002027812 */ /* 0x000fc800078e7803 */
[----:B------:R-:W-:Y:S01]  /*c520*/  IADD3 R36, R2, R36, R31 ;  /* 0x0000002402247210 */ /* 0x000fe20007ffe01f */
[----:B------:R-:W-:Y:S06]  /*c530*/  BRA.DIV UR4, `(.L_x_53) ;  /* 0x0000003a04187947 */ /* 0x000fec000b800000 */
[----:B------:R-:W1:Y:S01]  /*c540*/  SHFL.IDX PT, R14, R5, RZ, 0x1c1f ;  /* 0x001c1fff050e7589 */ /* 0x000e6200000e0000 */
[----:B------:R-:W-:Y:S01]  /*c550*/  P2R R4, PR, RZ, 0x20 ;  /* 0x00000020ff047803 */ /* 0x000fe20000000000 */
[----:B------:R-:W-:Y:S01]  /*c560*/  @P4 VIADD R9, R36, UR41 ;  /* 0x0000002924094c36 */ /* 0x000fe20008000000 */
[C---:B------:R-:W-:Y:S01]  /*c570*/  LOP3.LUT P5, RZ, R16.reuse, 0x8, RZ, 0xc0, !PT ;  /* 0x0000000810ff7812 */ /* 0x040fe200078ac0ff */
[----:B------:R-:W2:Y:S01]  /*c580*/  SHFL.IDX PT, R2, R6, RZ, 0x1c1f ;  /* 0x001c1fff06027589 */ /* 0x000ea200000e0000 */
[----:B------:R-:W-:Y:S01]  /*c590*/  LOP3.LUT P6, RZ, R16, 0x4, RZ, 0xc0, !PT ;  /* 0x0000000410ff7812 */ /* 0x000fe200078cc0ff */
[----:B------:R-:W-:Y:S02]  /*c5a0*/  @P3 VIADD R21, R36, UR41 ;  /* 0x0000002924153c36 */ /* 0x000fe40008000000 */
[----:B------:R-:W-:Y:S04]  /*c5b0*/  SHFL.IDX PT, R8, R6, 0x1, 0x1c1f ;  /* 0x003c1f0006087f89 */ /* 0x000fe800000e0000 */
[----:B------:R-:W-:Y:S01]  /*c5c0*/  SHFL.IDX PT, R7, R7, RZ, 0x1c1f ;  /* 0x001c1fff07077589 */ /* 0x000fe200000e0000 */
[----:B-1----:R-:W-:-:S05]  /*c5d0*/  @P4 IADD3 R14, P0, R35, R14, RZ ;  /* 0x0000000e230e4210 */ /* 0x002fca0007f1e0ff */
[----:B--2---:R-:W-:Y:S01]  /*c5e0*/  @P4 IMAD.X R3, RZ, RZ, R2, P0 ;  /* 0x000000ffff034224 */ /* 0x004fe200000e0602 */
[C---:B------:R-:W-:Y:S01]  /*c5f0*/  LOP3.LUT P0, RZ, R16.reuse, 0x10, RZ, 0xc0, !PT ;  /* 0x0000001010ff7812 */ /* 0x040fe2000780c0ff */
[----:B------:R-:W-:Y:S02]  /*c600*/  @P4 IMAD.MOV.U32 R2, RZ, RZ, R14 ;  /* 0x000000ffff024224 */ /* 0x000fe400078e000e */
[----:B------:R-:W1:Y:S10]  /*c610*/  SHFL.IDX PT, R14, R5, 0x1, 0x1c1f ;  /* 0x003c1f00050e7f89 */ /* 0x000e7400000e0000 */
[----:B------:R-:W-:Y:S04]  /*c620*/  @P4 LDGSTS.E.BYPASS.LTC128B.128 [R9+0x1a400], desc[UR56][R2.64], !P0 ;  /* 0x1a40000002094fae */ /* 0x000fe8000c101d78 */
[----:B------:R-:W-:Y:S04]  /*c630*/  @P4 LDGSTS.E.BYPASS.LTC128B.128 [R9+0x1cc00], desc[UR56][R2.64+0x40], !P5 ;  /* 0x1cc0004002094fae */ /* 0x000fe8000e901d78 */
[----:B------:R2:W-:Y:S01]  /*c640*/  @P4 LDGSTS.E.BYPASS.LTC128B.128 [R9+0x1f400], desc[UR56][R2.64+0x80], !P6 ;  /* 0x1f40008002094fae */ /* 0x0005e2000f101d78 */
[----:B------:R-:W-:-:S02]  /*c650*/  LOP3.LUT P4, RZ, R16, 0x10, RZ, 0xc0, !PT ;  /* 0x0000001010ff7812 */ /* 0x000fc4000788c0ff */
[----:B-1----:R-:W-:-:S05]  /*c660*/  @P3 IADD3 R14, P0, R35, R14, RZ ;  /* 0x0000000e230e3210 */ /* 0x002fca0007f1e0ff */
[----:B------:R-:W-:Y:S01]  /*c670*/  @P3 IMAD.X R19, RZ, RZ, R8, P0 ;  /* 0x000000ffff133224 */ /* 0x000fe200000e0608 */
[----:B--2---:R-:W-:Y:S01]  /*c680*/  @P3 MOV R2, R14 ;  /* 0x0000000e00023202 */ /* 0x004fe20000000f00 */
[----:B------:R-:W-:Y:S02]  /*c690*/  SHFL.IDX PT, R8, R6, 0x2, 0x1c1f ;  /* 0x005c1f0006087f89 */ /* 0x000fe400000e0000 */
[----:B------:R-:W-:Y:S02]  /*c6a0*/  @P3 IMAD.MOV.U32 R3, RZ, RZ, R19 ;  /* 0x000000ffff033224 */ /* 0x000fe400078e0013 */
[----:B------:R-:W1:Y:S01]  /*c6b0*/  SHFL.IDX PT, R14, R5, 0x2, 0x1c1f ;  /* 0x005c1f00050e7f89 */ /* 0x000e6200000e0000 */
[----:B------:R-:W-:-:S03]  /*c6c0*/  @P2 VIADD R19, R36, UR41 ;  /* 0x0000002924132c36 */ /* 0x000fc60008000000 */
[----:B------:R-:W-:Y:S04]  /*c6d0*/  @P3 LDGSTS.E.BYPASS.LTC128B.128 [R21+0x1ac00], desc[UR56][R2.64], !P4 ;  /* 0x1ac0000002153fae */ /* 0x000fe8000e101d78 */
[----:B------:R-:W-:Y:S04]  /*c6e0*/  @P3 LDGSTS.E.BYPASS.LTC128B.128 [R21+0x1d400], desc[UR56][R2.64+0x40], !P5 ;  /* 0x1d40004002153fae */ /* 0x000fe8000e901d78 */
[----:B------:R2:W-:Y:S01]  /*c6f0*/  @P3 LDGSTS.E.BYPASS.LTC128B.128 [R21+0x1fc00], desc[UR56][R2.64+0x80], !P6 ;  /* 0x1fc0008002153fae */ /* 0x0005e2000f101d78 */
[----:B-1----:R-:W-:Y:S01]  /*c700*/  @P2 IADD3 R14, P0, R35, R14, RZ ;  /* 0x0000000e230e2210 */ /* 0x002fe20007f1e0ff */
[----:B--2---:R-:W-:-:S04]  /*c710*/  @P1 VIADD R21, R36, UR41 ;  /* 0x0000002924151c36 */ /* 0x004fc80008000000 */
[----:B------:R-:W-:Y:S02]  /*c720*/  @P2 IMAD.MOV.U32 R2, RZ, RZ, R14 ;  /* 0x000000ffff022224 */ /* 0x000fe400078e000e */
[----:B------:R-:W1:Y:S01]  /*c730*/  SHFL.IDX PT, R14, R5, 0x3, 0x1c1f ;  /* 0x007c1f00050e7f89 */ /* 0x000e6200000e0000 */
[----:B------:R-:W-:-:S03]  /*c740*/  @P2 IMAD.X R9, RZ, RZ, R8, P0 ;  /* 0x000000ffff092224 */ /* 0x000fc600000e0608 */
[----:B------:R-:W2:Y:S01]  /*c750*/  SHFL.IDX PT, R8, R6, 0x3, 0x1c1f ;  /* 0x007c1f0006087f89 */ /* 0x000ea200000e0000 */
[----:B------:R-:W-:-:S05]  /*c760*/  @P2 IMAD.MOV.U32 R3, RZ, RZ, R9 ;  /* 0x000000ffff032224 */ /* 0x000fca00078e0009 */
[----:B------:R-:W-:Y:S04]  /*c770*/  @P2 LDGSTS.E.BYPASS.LTC128B.128 [R19+0x1b400], desc[UR56][R2.64], !P4 ;  /* 0x1b40000002132fae */ /* 0x000fe8000e101d78 */
[----:B------:R-:W-:Y:S04]  /*c780*/  @P2 LDGSTS.E.BYPASS.LTC128B.128 [R19+0x1dc00], desc[UR56][R2.64+0x40], !P5 ;  /* 0x1dc0004002132fae */ /* 0x000fe8000e901d78 */
[----:B------:R3:W-:Y:S01]  /*c790*/  @P2 LDGSTS.E.BYPASS.LTC128B.128 [R19+0x20400], desc[UR56][R2.64+0x80], !P6 ;  /* 0x2040008002132fae */ /* 0x0007e2000f101d78 */
[----:B-1----:R-:W-:-:S05]  /*c7a0*/  @P1 IADD3 R14, P0, R35, R14, RZ ;  /* 0x0000000e230e1210 */ /* 0x002fca0007f1e0ff */
[----:B--2---:R-:W-:Y:S02]  /*c7b0*/  @P1 IMAD.X R9, RZ, RZ, R8, P0 ;  /* 0x000000ffff091224 */ /* 0x004fe400000e0608 */
[----:B---3--:R-:W-:Y:S02]  /*c7c0*/  @P1 IMAD.MOV.U32 R2, RZ, RZ, R14 ;  /* 0x000000ffff021224 */ /* 0x008fe400078e000e */
[----:B------:R-:W-:Y:S01]  /*c7d0*/  @P1 IMAD.MOV.U32 R3, RZ, RZ, R9 ;  /* 0x000000ffff031224 */ /* 0x000fe200078e0009 */
[----:B------:R1:W2:Y:S04]  /*c7e0*/  SHFL.IDX PT, R14, R0, RZ, 0x1c1f ;  /* 0x001c1fff000e7589 */ /* 0x0002a800000e0000 */
[----:B------:R1:W-:Y:S04]  /*c7f0*/  @P1 LDGSTS.E.BYPASS.LTC128B.128 [R21+0x1bc00], desc[UR56][R2.64], !P4 ;  /* 0x1bc0000002151fae */ /* 0x0003e8000e101d78 */
[----:B------:R1:W-:Y:S01]  /*c800*/  @P1 LDGSTS.E.BYPASS.LTC128B.128 [R21+0x1e400], desc[UR56][R2.64+0x40], !P5 ;  /* 0x1e40004002151fae */ /* 0x0003e2000e901d78 */
[----:B------:R-:W-:-:S03]  /*c810*/  ISETP.NE.AND P5, PT, R4, RZ, PT ;  /* 0x000000ff0400720c */ /* 0x000fc60003fa5270 */
[----:B------:R1:W-:Y:S10]  /*c820*/  @P1 LDGSTS.E.BYPASS.LTC128B.128 [R21+0x20c00], desc[UR56][R2.64+0x80], !P6 ;  /* 0x20c0008002151fae */ /* 0x0003f4000f101d78 */
.L_x_126:
[----:B------:R-:W-:Y:S04]  /*c830*/  BSSY B0, `(.L_x_54) ;  /* 0x000000e000007945 */ /* 0x000fe80003800000 */
[----:B------:R-:W-:Y:S05]  /*c840*/  @!P5 BRA `(.L_x_55) ;  /* 0x000000000030d947 */ /* 0x000fea0003800000 */
[----:B------:R-:W-:Y:S01]  /*c850*/  LOP3.LUT P3, RZ, R16, 0x10, RZ, 0xc0, !PT ;  /* 0x0000001010ff7812 */ /* 0x000fe2000786c0ff */
[----:B------:R-:W-:Y:S01]  /*c860*/  VIADD R5, R36, UR41 ;  /* 0x0000002924057c36 */ /* 0x000fe20008000000 */
[C---:B------:R-:W-:Y:S02]  /*c870*/  LOP3.LUT P2, RZ, R16.reuse, 0x8, RZ, 0xc0, !PT ;  /* 0x0000000810ff7812 */ /* 0x040fe4000784c0ff */
[----:B------:R-:W-:Y:S02]  /*c880*/  LOP3.LUT P1, RZ, R16, 0x4, RZ, 0xc0, !PT ;  /* 0x0000000410ff7812 */ /* 0x000fe4000782c0ff */
[----:B-12---:R-:W-:-:S05]  /*c890*/  IADD3 R2, P0, R35, R14, RZ ;  /* 0x0000000e23027210 */ /* 0x006fca0007f1e0ff */
[----:B------:R-:W-:-:S05]  /*c8a0*/  IMAD.X R3, RZ, RZ, R7, P0 ;  /* 0x000000ffff037224 */ /* 0x000fca00000e0607 */
[----:B------:R-:W-:Y:S01]  /*c8b0*/  @!PT LDS RZ, [RZ] ;  /* 0x00000000fffff984 */ /* 0x000fe20000000800 */
[----:B------:R-:W-:Y:S01]  /*c8c0*/  @!PT LDS RZ, [RZ] ;  /* 0x00000000fffff984 */ /* 0x000fe20000000800 */
[----:B------:R-:W-:Y:S01]  /*c8d0*/  @!PT LDS RZ, [RZ] ;  /* 0x00000000fffff984 */ /* 0x000fe20000000800 */
[----:B------:R3:W-:Y:S04]  /*c8e0*/  LDGSTS.E.BYPASS.LTC128B.128 [R5+0x1c400], desc[UR56][R2.64], !P3 ;  /* 0x1c40000002057fae */ /* 0x0007e8000d901d78 */
[----:B------:R3:W-:Y:S04]  /*c8f0*/  LDGSTS.E.BYPASS.LTC128B.128 [R5+0x1ec00], desc[UR56][R2.64+0x40], !P2 ;  /* 0x1ec0004002057fae */ /* 0x0007e8000d101d78 */
[----:B------:R3:W-:Y:S02]  /*c900*/  LDGSTS.E.BYPASS.LTC128B.128 [R5+0x21400], desc[UR56][R2.64+0x80], !P1 ;  /* 0x2140008002057fae */ /* 0x0007e4000c901d78 */
.L_x_55:
[----:B------:R-:W-:Y:S05]  /*c910*/  BSYNC B0 ;  /* 0x0000000000007941 */ /* 0x000fea0003800000 */
.L_x_54:
[----:B------:R-:W-:Y:S01]  /*c920*/  NOP ;  /* 0x0000000000007918 */ /* 0x000fe20000000000 */
[----:B------:R-:W-:Y:S01]  /*c930*/  SYNCS.ARRIVE.TRANS64.RED.A0T1 RZ, [UR41+0x29830], RZ ;  /* 0x029830ffffff79a7 */ /* 0x000fe20008200429 */
[----:B------:R-:W-:Y:S01]  /*c940*/  ARRIVES.LDGSTSBAR.64.TRANSCNT [UR41+0x29830] ;  /* 0x02983000ff0079b0 */ /* 0x000fe20008000aa9 */
[----:B------:R-:W-:Y:S01]  /*c950*/  NOP ;  /* 0x0000000000007918 */ /* 0x000fe20000000000 */
[----:B------:R-:W-:-:S06]  /*c960*/  ULOP3.LUT UR4, UR48, 0x2, URZ, 0xfc, !UPT ;  /* 0x0000000230047892 */ /* 0x000fcc000f8efc3f */
[----:B-1-3--:R-:W-:-:S05]  /*c970*/  IMAD.U32 R2, RZ, RZ, UR4 ;  /* 0x00000004ff027e24 */ /* 0x00afca000f8e00ff */
[----:B------:R-:W-:-:S13]  /*c980*/  ISETP.NE.AND P0, PT, R2, 0x3, PT ;  /* 0x000000030200780c */ /* 0x000fda0003f05270 */
[----:B------:R-:W-:Y:S05]  /*c990*/  @!P0 BRA `(.L_x_56) ;  /* 0x0000000000048947 */ /* 0x000fea0003800000 */
[----:B------:R-:W-:Y:S01]  /*c9a0*/  BPT.TRAP 0x1 ;  /* 0x000000040000795c */ /* 0x000fe20000300000 */
.L_x_56:
[----:B------:R-:W-:Y:S01]  /*c9b0*/  SYNCS.ARRIVE.TRANS64.A1T0 RZ, [UR41+0x29830], RZ ;  /* 0x029830ffffff79a7 */ /* 0x000fe20008100029 */
[----:B------:R-:W-:Y:S05]  /*c9c0*/  WARPSYNC.ALL ;  /* 0x0000000000007948 */ /* 0x000fea0003800000 */
[----:B------:R-:W1:Y:S01]  /*c9d0*/  S2R R19, SR_CTAID.Z ;  /* 0x0000000000137919 */ /* 0x000e620000002700 */
[----:B------:R-:W-:Y:S01]  /*c9e0*/  UIADD3 UR5, UR41, 0x14400, URZ ;  /* 0x0001440029057890 */ /* 0x000fe2000fffe03f */
[----:B------:R-:W-:Y:S01]  /*c9f0*/  R2UR UR4, R32 ;  /* 0x00000000200472ca */ /* 0x000fe200000e0000 */
[----:B------:R-:W-:Y:S02]  /*ca00*/  ULDC.64 UR6, c[0x0][0x2d8] ;  /* 0x0000b60000067ab9 */ /* 0x000fe40000000a00 */
[----:B------:R-:W-:-:S02]  /*ca10*/  ULOP3.LUT UP0, URZ, UR5, 0x1bf, URZ, 0xc0, !UPT ;  /* 0x000001bf053f7892 */ /* 0x000fc4000f80c03f */
[----:B------:R-:W-:Y:S01]  /*ca20*/  UIMAD.WIDE.U32 UR36, UR39, UR6, URZ ;  /* 0x00000006272472a5 */ /* 0x000fe2000f8e003f */
[----:B------:R-:W-:Y:S03]  /*ca30*/  BAR.SYNC.DEFER_BLOCKING 0x8, 0x180 ;  /* 0x0206000000007b1d */ /* 0x000fe60000010000 */
[----:B------:R-:W-:-:S04]  /*ca40*/  PLOP3.LUT P0, PT, PT, PT, UP0, 0x80, 0x0 ;  /* 0x000000000000781c */ /* 0x000fc80003f0f008 */
[----:B------:R-:W-:-:S04]  /*ca50*/  UIMAD UR4, UR4, UR6, URZ ;  /* 0x00000006040472a4 */ /* 0x000fc8000f8e023f */
[----:B------:R-:W-:-:S04]  /*ca60*/  UIMAD UR4, UR39, UR7, UR4 ;  /* 0x00000007270472a4 */ /* 0x000fc8000f8e0204 */
[----:B------:R-:W-:Y:S01]  /*ca70*/  UIADD3 UR42, UR37, UR4, URZ ;  /* 0x00000004252a7290 */ /* 0x000fe2000fffe03f */
[----:B-1----:R-:W-:Y:S01]  /*ca80*/  SHF.R.S32.HI R18, RZ, 0x1f, R19 ;  /* 0x0000001fff127819 */ /* 0x002fe20000011413 */
[----:B------:R-:W-:Y:S10]  /*ca90*/  @!P0 BRA `(.L_x_57) ;  /* 0x0000000000408947 */ /* 0x000ff40003800000 */
[----:B------:R-:W-:Y:S01]  /*caa0*/  MOV R2, 0x0 ;  /* 0x0000000000027802 */ /* 0x000fe20000000f00 */
[----:B------:R-:W-:Y:S01]  /*cab0*/  ULDC.64 UR6, c[0x4][0xc8] ;  /* 0x0100320000067ab9 */ /* 0x000fe20000000a00 */
[----:B------:R-:W-:Y:S01]  /*cac0*/  ULDC.64 UR8, c[0x4][0xd0] ;  /* 0x0100340000087ab9 */ /* 0x000fe20000000a00 */
[----:B------:R-:W-:Y:S01]  /*cad0*/  ULDC.64 UR4, c[0x4][0x28] ;  /* 0x01000a0000047ab9 */ /* 0x000fe20000000a00 */
[----:B------:R-:W-:Y:S01]  /*cae0*/  IMAD.U32 R4, RZ, RZ, UR6 ;  /* 0x00000006ff047e24 */ /* 0x000fe2000f8e00ff */
[----:B------:R-:W-:Y:S01]  /*caf0*/  MOV R8, 0x70 ;  /* 0x0000007000087802 */ /* 0x000fe20000000f00 */
[----:B------:R-:W1:Y:S01]  /*cb00*/  LDC.64 R2, c[0x4][R2] ;  /* 0x0100000002027b82 */ /* 0x000e620000000a00 */
[----:B------:R-:W-:Y:S02]  /*cb10*/  IMAD.U32 R5, RZ, RZ, UR7 ;  /* 0x00000007ff057e24 */ /* 0x000fe4000f8e00ff */
[----:B------:R-:W-:Y:S02]  /*cb20*/  IMAD.U32 R6, RZ, RZ, UR8 ;  /* 0x00000008ff067e24 */ /* 0x000fe4000f8e00ff */
[----:B------:R-:W-:-:S02]  /*cb30*/  IMAD.U32 R7, RZ, RZ, UR9 ;  /* 0x00000009ff077e24 */ /* 0x000fc4000f8e00ff */
[----:B------:R-:W-:Y:S02]  /*cb40*/  IMAD.U32 R10, RZ, RZ, UR4 ;  /* 0x00000004ff0a7e24 */ /* 0x000fe4000f8e00ff */
[----:B------:R-:W-:Y:S02]  /*cb50*/  IMAD.U32 R11, RZ, RZ, UR5 ;  /* 0x00000005ff0b7e24 */ /* 0x000fe4000f8e00ff */
[----:B------:R-:W-:Y:S02]  /*cb60*/  IMAD.MOV.U32 R12, RZ, RZ, 0x1 ;  /* 0x00000001ff0c7424 */ /* 0x000fe400078e00ff */
[----:B------:R-:W-:-:S07]  /*cb70*/  IMAD.MOV.U32 R13, RZ, RZ, RZ ;  /* 0x000000ffff0d7224 */ /* 0x000fce00078e00ff */
[----:B0-----:R-:W-:-:S07]  /*cb80*/  LEPC R20, `(.L_x_57) ;  /* 0x000000001014794e */ /* 0x001fce0000000000 */
[----:B-12---:R-:W-:Y:S05]  /*cb90*/  CALL.ABS.NOINC R2 ;  /* 0x0000000002007343 */ /* 0x006fea0003c00000 */
.L_x_57:
[----:B------:R-:W1:Y:S01]  /*cba0*/  LDC R0, c[0x0][0x448] ;  /* 0x00011200ff007b82 */ /* 0x000e620000000800 */
[----:B------:R-:W-:Y:S01]  /*cbb0*/  IMAD R7, R29, 0x80, R26 ;  /* 0x000000801d077824 */ /* 0x000fe200078e021a */
[----:B------:R-:W-:Y:S01]  /*cbc0*/  ULDC.64 UR4, c[0x0][0x2e0] ;  /* 0x0000b80000047ab9 */ /* 0x000fe20000000a00 */
[----:B------:R-:W-:Y:S02]  /*cbd0*/  IMAD.U32 R4, RZ, RZ, UR36 ;  /* 0x00000024ff047e24 */ /* 0x000fe4000f8e00ff */
[----:B------:R-:W-:Y:S02]  /*cbe0*/  IMAD.MOV.U32 R9, RZ, RZ, R7 ;  /* 0x000000ffff097224 */ /* 0x000fe400078e0007 */
[----:B------:R-:W-:Y:S02]  /*cbf0*/  IMAD R18, R18, UR4, RZ ;  /* 0x0000000412127c24 */ /* 0x000fe4000f8e02ff */
[----:B------:R-:W-:Y:S02]  /*cc00*/  IMAD.U32 R5, RZ, RZ, UR37 ;  /* 0x00000025ff057e24 */ /* 0x000fe4000f8e00ff */
[----:B------:R-:W-:Y:S01]  /*cc10*/  IMAD R5, R19, UR5, R18 ;  /* 0x0000000513057c24 */ /* 0x000fe2000f8e0212 */
[----:B-1----:R-:W-:-:S13]  /*cc20*/  ISETP.NE.AND P0, PT, R0, 0x1, PT ;  /* 0x000000010000780c */ /* 0x002fda0003f05270 */
[----:B------:R-:W1:Y:S08]  /*cc30*/  @P0 LDC R2, c[0x0][0x44c] ;  /* 0x00011300ff020b82 */ /* 0x000e700000000800 */
[----:B------:R-:W3:Y:S01]  /*cc40*/  @P0 LDC R3, c[0x0][0x450] ;  /* 0x00011400ff030b82 */ /* 0x000ee20000000800 */
[----:B-1----:R-:W-:-:S05]  /*cc50*/  @P0 IMAD.HI.U32 R2, R7, R2, RZ ;  /* 0x0000000207020227 */ /* 0x002fca00078e00ff */
[----:B---3--:R-:W-:Y:S01]  /*cc60*/  @P0 SHF.R.U32.HI R9, RZ, R3, R2 ;  /* 0x00000003ff090219 */ /* 0x008fe20000011602 */
[----:B------:R-:W-:Y:S02]  /*cc70*/  IMAD.U32 R3, RZ, RZ, UR42 ;  /* 0x0000002aff037e24 */ /* 0x000fe4000f8e00ff */
[----:B------:R-:W-:Y:S01]  /*cc80*/  IMAD.MOV.U32 R2, RZ, RZ, R4 ;  /* 0x000000ffff027224 */ /* 0x000fe200078e0004 */
[----:B------:R-:W-:-:S03]  /*cc90*/  SHF.R.S32.HI R4, RZ, 0x1f, R9 ;  /* 0x0000001fff047819 */ /* 0x000fc60000011409 */
[----:B------:R-:W-:Y:S01]  /*cca0*/  IMAD.WIDE.U32 R2, R19, UR4, R2 ;  /* 0x0000000413027c25 */ /* 0x000fe2000f8e0002 */
[----:B------:R-:W-:-:S03]  /*ccb0*/  ULDC.64 UR4, c[0x0][0x2d0] ;  /* 0x0000b40000047ab9 */ /* 0x000fc60000000a00 */
[----:B------:R-:W-:Y:S02]  /*ccc0*/  IMAD R4, R4, UR4, RZ ;  /* 0x0000000404047c24 */ /* 0x000fe4000f8e02ff */
[----:B------:R-:W-:Y:S02]  /*ccd0*/  IMAD.IADD R3, R3, 0x1, R5 ;  /* 0x0000000103037824 */ /* 0x000fe400078e0205 */
[C---:B------:R-:W-:Y:S02]  /*cce0*/  IMAD R5, R9.reuse, UR5, R4 ;  /* 0x0000000509057c24 */ /* 0x040fe4000f8e0204 */
[----:B------:R-:W-:Y:S02]  /*ccf0*/  IMAD.MOV R4, RZ, RZ, -R9 ;  /* 0x000000ffff047224 */ /* 0x000fe400078e0a09 */
[----:B------:R-:W-:Y:S01]  /*cd00*/  IMAD.WIDE.U32 R2, R9, UR4, R2 ;  /* 0x0000000409027c25 */ /* 0x000fe2000f8e0002 */
[----:B------:R-:W-:-:S03]  /*cd10*/  ULDC.64 UR4, c[0x0][0x2c8] ;  /* 0x0000b20000047ab9 */ /* 0x000fc60000000a00 */
[----:B------:R-:W-:Y:S02]  /*cd20*/  IMAD R7, R0, R4, R7 ;  /* 0x0000000400077224 */ /* 0x000fe400078e0207 */
[----:B------:R-:W-:-:S03]  /*cd30*/  IMAD.IADD R3, R3, 0x1, R5 ;  /* 0x0000000103037824 */ /* 0x000fc600078e0205 */
[----:B------:R-:W-:Y:S01]  /*cd40*/  SHF.R.S32.HI R4, RZ, 0x1f, R7 ;  /* 0x0000001fff047819 */ /* 0x000fe20000011407 */
[----:B------:R-:W-:-:S04]  /*cd50*/  IMAD.WIDE.U32 R2, R7, UR4, R2 ;  /* 0x0000000407027c25 */ /* 0x000fc8000f8e0002 */
[----:B------:R-:W-:-:S04]  /*cd60*/  IMAD R4, R4, UR4, RZ ;  /* 0x0000000404047c24 */ /* 0x000fc8000f8e02ff */
[----:B------:R-:W-:Y:S01]  /*cd70*/  IMAD R5, R7, UR5, R4 ;  /* 0x0000000507057c24 */ /* 0x000fe2000f8e0204 */
[----:B------:R-:W-:Y:S02]  /*cd80*/  ULDC.64 UR4, c[0x0][0x280] ;  /* 0x0000a00000047ab9 */ /* 0x000fe40000000a00 */
[----:B------:R-:W-:Y:S01]  /*cd90*/  IADD3 R4, P0, R2, UR4, RZ ;  /* 0x0000000402047c10 */ /* 0x000fe2000ff1e0ff */
[----:B------:R-:W-:Y:S02]  /*cda0*/  ULDC UR4, c[0x0][0x2b8] ;  /* 0x0000ae0000047ab9 */ /* 0x000fe40000000800 */
[----:B------:R-:W-:Y:S02]  /*cdb0*/  ISETP.GE.AND P2, PT, R25, UR4, PT ;  /* 0x0000000419007c0c */ /* 0x000fe4000bf46270 */
[----:B------:R-:W-:Y:S01]  /*cdc0*/  IADD3.X R5, R3, UR5, R5, P0, !PT ;  /* 0x0000000503057c10 */ /* 0x000fe200087fe405 */
[----:B------:R-:W-:Y:S01]  /*cdd0*/  UMOV UR5, 0xffffffff ;  /* 0xffffffff00057882 */ /* 0x000fe20000000000 */
[----:B------:R-:W-:-:S02]  /*cde0*/  ISETP.GE.AND P1, PT, R27, UR4, PT ;  /* 0x000000041b007c0c */ /* 0x000fc4000bf26270 */
[----:B------:R-:W-:Y:S01]  /*cdf0*/  ISETP.GE.AND P3, PT, R35, UR4, PT ;  /* 0x0000000423007c0c */ /* 0x000fe2000bf66270 */
[----:B------:R-:W-:-:S12]  /*ce00*/  BRA.DIV UR5, `(.L_x_58) ;  /* 0x0000003605b07947 */ /* 0x000fd8000b800000 */
[----:B--2---:R-:W1:Y:S01]  /*ce10*/  SHFL.IDX PT, R14, R4, RZ, 0x1c1f ;  /* 0x001c1fff040e7589 */ /* 0x004e6200000e0000 */
[----:B------:R-:W-:Y:S01]  /*ce20*/  ULDC UR4, c[0x0][0x288] ;  /* 0x0000a20000047ab9 */ /* 0x000fe20000000800 */
[----:B------:R-:W-:Y:S02]  /*ce30*/  IMAD R29, R29, 0x80, R28 ;  /* 0x000000801d1d7824 */ /* 0x000fe400078e021c */
[----:B------:R-:W2:Y:S01]  /*ce40*/  SHFL.IDX PT, R2, R5, RZ, 0x1c1f ;  /* 0x001c1fff05027589 */ /* 0x000ea200000e0000 */
[----:B------:R-:W-:Y:S02]  /*ce50*/  IMAD R0, R0, UR4, RZ ;  /* 0x0000000400007c24 */ /* 0x000fe4000f8e02ff */
[C---:B------:R-:W-:Y:S01]  /*ce60*/  VIADD R7, R29.reuse, 0x20 ;  /* 0x000000201d077836 */ /* 0x040fe20000000000 */
[----:B------:R-:W-:Y:S02]  /*ce70*/  SHFL.IDX PT, R6, R5, 0x1, 0x1c1f ;  /* 0x003c1f0005067f89 */ /* 0x000fe400000e0000 */
[----:B------:R-:W-:-:S13]  /*ce80*/  ISETP.GE.AND P0, PT, R29, R0, PT ;  /* 0x000000001d00720c */ /* 0x000fda0003f06270 */
[----:B------:R-:W-:Y:S01]  /*ce90*/  @!P0 VIADD R9, R36, UR41 ;  /* 0x0000002924098c36 */ /* 0x000fe20008000000 */
[----:B-1----:R-:W-:-:S05]  /*cea0*/  @!P0 IADD3 R14, P4, R35, R14, RZ ;  /* 0x0000000e230e8210 */ /* 0x002fca0007f9e0ff */
[----:B--2---:R-:W-:Y:S02]  /*ceb0*/  @!P0 IMAD.X R3, RZ, RZ, R2, P4 ;  /* 0x000000ffff038224 */ /* 0x004fe400020e0602 */
[----:B------:R-:W-:Y:S02]  /*cec0*/  @!P0 IMAD.MOV.U32 R2, RZ, RZ, R14 ;  /* 0x000000ffff028224 */ /* 0x000fe400078e000e */
[----:B------:R-:W1:Y:S04]  /*ced0*/  SHFL.IDX PT, R14, R4, 0x1, 0x1c1f ;  /* 0x003c1f00040e7f89 */ /* 0x000e6800000e0000 */
[----:B------:R-:W-:Y:S04]  /*cee0*/  @!P0 LDGSTS.E.BYPASS.LTC128B.128 [R9+0x14400], desc[UR56][R2.64], !P3 ;  /* 0x1440000002098fae */ /* 0x000fe8000d901d78 */
[----:B------:R-:W-:Y:S04]  /*cef0*/  @!P0 LDGSTS.E.BYPASS.LTC128B.128 [R9+0x16400], desc[UR56][R2.64+0x40], !P2 ;  /* 0x1640004002098fae */ /* 0x000fe8000d101d78 */
[----:B------:R2:W-:Y:S01]  /*cf00*/  @!P0 LDGSTS.E.BYPASS.LTC128B.128 [R9+0x18400], desc[UR56][R2.64+0x80], !P1 ;  /* 0x1840008002098fae */ /* 0x0005e2000c901d78 */
[----:B------:R-:W-:-:S13]  /*cf10*/  ISETP.GE.AND P0, PT, R7, R0, PT ;  /* 0x000000000700720c */ /* 0x000fda0003f06270 */
[----:B-1----:R-:W-:Y:S01]  /*cf20*/  @!P0 IADD3 R14, P4, R35, R14, RZ ;  /* 0x0000000e230e8210 */ /* 0x002fe20007f9e0ff */
[----:B------:R-:W-:-:S03]  /*cf30*/  @!P0 VIADD R19, R36, UR41 ;  /* 0x0000002924138c36 */ /* 0x000fc60008000000 */
[----:B--2---:R-:W-:Y:S01]  /*cf40*/  @!P0 MOV R2, R14 ;  /* 0x0000000e00028202 */ /* 0x004fe20000000f00 */
[----:B------:R-:W-:Y:S01]  /*cf50*/  @!P0 IMAD.X R7, RZ, RZ, R6, P4 ;  /* 0x000000ffff078224 */ /* 0x000fe200020e0606 */
[----:B------:R-:W1:Y:S03]  /*cf60*/  SHFL.IDX PT, R14, R4, 0x2, 0x1c1f ;  /* 0x005c1f00040e7f89 */ /* 0x000e6600000e0000 */
[----:B------:R-:W-:Y:S01]  /*cf70*/  @!P0 IMAD.MOV.U32 R3, RZ, RZ, R7 ;  /* 0x000000ffff038224 */ /* 0x000fe200078e0007 */
[----:B------:R-:W2:Y:S01]  /*cf80*/  SHFL.IDX PT, R6, R5, 0x2, 0x1c1f ;  /* 0x005c1f0005067f89 */ /* 0x000ea200000e0000 */
[----:B------:R-:W-:-:S03]  /*cf90*/  VIADD R7, R29, 0x40 ;  /* 0x000000401d077836 */ /* 0x000fc60000000000 */
[----:B------:R-:W-:Y:S04]  /*cfa0*/  @!P0 LDGSTS.E.BYPASS.LTC128B.128 [R19+0x14c00], desc[UR56][R2.64], !P3 ;  /* 0x14c0000002138fae */ /* 0x000fe8000d901d78 */
[----:B------:R-:W-:Y:S04]  /*cfb0*/  @!P0 LDGSTS.E.BYPASS.LTC128B.128 [R19+0x16c00], desc[UR56][R2.64+0x40], !P2 ;  /* 0x16c0004002138fae */ /* 0x000fe8000d101d78 */
[----:B------:R3:W-:Y:S01]  /*cfc0*/  @!P0 LDGSTS.E.BYPASS.LTC128B.128 [R19+0x18c00], desc[UR56][R2.64+0x80], !P1 ;  /* 0x18c0008002138fae */ /* 0x0007e2000c901d78 */
[----:B------:R-:W-:-:S13]  /*cfd0*/  ISETP.GE.AND P0, PT, R7, R0, PT ;  /* 0x000000000700720c */ /* 0x000fda0003f06270 */
[----:B-1----:R-:W-:Y:S01]  /*cfe0*/  @!P0 IADD3 R14, P4, R35, R14, RZ ;  /* 0x0000000e230e8210 */ /* 0x002fe20007f9e0ff */
[----:B------:R-:W-:-:S04]  /*cff0*/  @!P0 VIADD R9, R36, UR41 ;  /* 0x0000002924098c36 */ /* 0x000fc80008000000 */
[----:B--2---:R-:W-:Y:S02]  /*d000*/  @!P0 IMAD.X R7, RZ, RZ, R6, P4 ;  /* 0x000000ffff078224 */ /* 0x004fe400020e0606 */
[----:B---3--:R-:W-:Y:S01]  /*d010*/  @!P0 IMAD.MOV.U32 R2, RZ, RZ, R14 ;  /* 0x000000ffff028224 */ /* 0x008fe200078e000e */
[----:B------:R1:W2:Y:S01]  /*d020*/  SHFL.IDX PT, R6, R5, 0x3, 0x1c1f ;  /* 0x007c1f0005067f89 */ /* 0x0002a200000e0000 */
[----:B------:R-:W-:-:S03]  /*d030*/  @!P0 IMAD.MOV.U32 R3, RZ, RZ, R7 ;  /* 0x000000ffff038224 */ /* 0x000fc600078e0007 */
[----:B------:R1:W3:Y:S04]  /*d040*/  SHFL.IDX PT, R14, R4, 0x3, 0x1c1f ;  /* 0x007c1f00040e7f89 */ /* 0x0002e800000e0000 */
[----:B------:R1:W-:Y:S04]  /*d050*/  @!P0 LDGSTS.E.BYPASS.LTC128B.128 [R9+0x15400], desc[UR56][R2.64], !P3 ;  /* 0x1540000002098fae */ /* 0x0003e8000d901d78 */
[----:B------:R1:W-:Y:S04]  /*d060*/  @!P0 LDGSTS.E.BYPASS.LTC128B.128 [R9+0x17400], desc[UR56][R2.64+0x40], !P2 ;  /* 0x1740004002098fae */ /* 0x0003e8000d101d78 */
[----:B------:R1:W-:Y:S02]  /*d070*/  @!P0 LDGSTS.E.BYPASS.LTC128B.128 [R9+0x19400], desc[UR56][R2.64+0x80], !P1 ;  /* 0x1940008002098fae */ /* 0x0003e4000c901d78 */
.L_x_135:
[----:B------:R-:W-:Y:S01]  /*d080*/  VIADD R29, R29, 0x60 ;  /* 0x000000601d1d7836 */ /* 0x000fe20000000000 */
[----:B------:R-:W-:Y:S04]  /*d090*/  BSSY B0, `(.L_x_59) ;  /* 0x000000c000007945 */ /* 0x000fe80003800000 */
[----:B------:R-:W-:-:S13]  /*d0a0*/  ISETP.GE.AND P0, PT, R29, R0, PT ;  /* 0x000000001d00720c */ /* 0x000fda0003f06270 */
[----:B------:R-:W-:Y:S05]  /*d0b0*/  @P0 BRA `(.L_x_60) ;  /* 0x0000000000240947 */ /* 0x000fea0003800000 */
[----:B-1-3--:R-:W-:Y:S01]  /*d0c0*/  IADD3 R2, P0, R35, R14, RZ ;  /* 0x0000000e23027210 */ /* 0x00afe20007f1e0ff */
[----:B------:R-:W-:-:S04]  /*d0d0*/  VIADD R5, R36, UR41 ;  /* 0x0000002924057c36 */ /* 0x000fc80008000000 */
[----:B--2---:R-:W-:-:S05]  /*d0e0*/  IMAD.X R3, RZ, RZ, R6, P0 ;  /* 0x000000ffff037224 */ /* 0x004fca00000e0606 */
[----:B------:R-:W-:Y:S01]  /*d0f0*/  @!PT LDS RZ, [RZ] ;  /* 0x00000000fffff984 */ /* 0x000fe20000000800 */
[----:B------:R-:W-:Y:S01]  /*d100*/  @!PT LDS RZ, [RZ] ;  /* 0x00000000fffff984 */ /* 0x000fe20000000800 */
[----:B------:R-:W-:Y:S01]  /*d110*/  @!PT LDS RZ, [RZ] ;  /* 0x00000000fffff984 */ /* 0x000fe20000000800 */
[----:B------:R4:W-:Y:S04]  /*d120*/  LDGSTS.E.BYPASS.LTC128B.128 [R5+0x15c00], desc[UR56][R2.64], !P3 ;  /* 0x15c0000002057fae */ /* 0x0009e8000d901d78 */
[----:B------:R4:W-:Y:S04]  /*d130*/  LDGSTS.E.BYPASS.LTC128B.128 [R5+0x17c00], desc[UR56][R2.64+0x40], !P2 ;  /* 0x17c0004002057fae */ /* 0x0009e8000d101d78 */
[----:B------:R4:W-:Y:S02]  /*d140*/  LDGSTS.E.BYPASS.LTC128B.128 [R5+0x19c00], desc[UR56][R2.64+0x80], !P1 ;  /* 0x19c0008002057fae */ /* 0x0009e4000c901d78 */
.L_x_60:
[----:B------:R-:W-:Y:S05]  /*d150*/  BSYNC B0 ;  /* 0x0000000000007941 */ /* 0x000fea0003800000 */
.L_x_59:
[----:B------:R-:W-:Y:S01]  /*d160*/  NOP ;  /* 0x0000000000007918 */ /* 0x000fe20000000000 */
[----:B------:R-:W-:Y:S01]  /*d170*/  SYNCS.ARRIVE.TRANS64.RED.A0T1 RZ, [UR41+0x29800], RZ ;  /* 0x029800ffffff79a7 */ /* 0x000fe20008200429 */
[----:B------:R-:W-:Y:S01]  /*d180*/  IMAD.MOV.U32 R0, RZ, RZ, 0x1 ;  /* 0x00000001ff007424 */ /* 0x000fe200078e00ff */
[----:B------:R-:W-:Y:S04]  /*d190*/  ARRIVES.LDGSTSBAR.64.TRANSCNT [UR41+0x29800] ;  /* 0x02980000ff0079b0 */ /* 0x000fe80008000aa9 */
[----:B------:R-:W-:Y:S01]  /*d1a0*/  SHF.L.U32 R0, R0, 0x1f, RZ ;  /* 0x0000001f00007819 */ /* 0x000fe200000006ff */
[----:B------:R-:W-:Y:S01]  /*d1b0*/  NOP ;  /* 0x0000000000007918 */ /* 0x000fe20000000000 */
[----:B------:R-:W-:Y:S02]  /*d1c0*/  SYNCS.ARRIVE.TRANS64.A1T0 RZ, [UR41+0x29800], RZ ;  /* 0x029800ffffff79a7 */ /* 0x000fe40008100029 */
[----:B------:R-:W5:Y:S02]  /*d1d0*/  SYNCS.PHASECHK.TRANS64.TRYWAIT P0, [UR41+0x29820], R0 ;  /* 0x02982000ff0075a7 */ /* 0x000f640008000169 */
[----:B-----5:R-:W-:Y:S05]  /*d1e0*/  @!P0 BRA `(.L_x_61) ;  /* 0x0000003800048947 */ /* 0x020fea0003800000 */
.L_x_136:
[----:B------:R-:W-:Y:S01]  /*d1f0*/  UIADD3 UR4, UR45, -0x2, URZ ;  /* 0xfffffffe2d047890 */ /* 0x000fe2000fffe03f */
[----:B------:R-:W-:-:S03]  /*d200*/  IMAD.MOV.U32 R29, RZ, RZ, 0x1 ;  /* 0x00000001ff1d7424 */ /* 0x000fc600078e00ff */
[----:B------:R-:W-:-:S06]  /*d210*/  UISETP.GE.AND UP0, UPT, UR4, UR44, UPT ;  /* 0x0000002c0400728c */ /* 0x000fcc000bf06270 */
[----:B------:R-:W-:-:S13]  /*d220*/  PLOP3.LUT P0, PT, PT, PT, UP0, 0x40, 0x0 ;  /* 0x000000000000781c */ /* 0x000fda0003f0e808 */
[----:B------:R-:W-:Y:S05]  /*d230*/  @P0 BRA `(.L_x_62) ;  /* 0x0000001400900947 */ /* 0x000fea0003800000 */
[----:B-1--4-:R-:W1:Y:S01]  /*d240*/  S2R R2, SR_TID.X ;  /* 0x0000000000027919 */ /* 0x012e620000002100 */
[----:B------:R-:W-:Y:S01]  /*d250*/  UIADD3 UR4, UR43, 0x1, URZ ;  /* 0x000000012b047890 */ /* 0x000fe2000fffe03f */
[----:B------:R-:W-:Y:S01]  /*d260*/  LOP3.LUT R3, RZ, UR40, RZ, 0x33, !PT ;  /* 0x00000028ff037c12 */ /* 0x000fe2000f8e33ff */
[----:B0-----:R-:W-:Y:S02]  /*d270*/  IMAD.MOV.U32 R20, RZ, RZ, 0x1 ;  /* 0x00000001ff147424 */ /* 0x001fe400078e00ff */
[----:B------:R-:W-:-:S06]  /*d280*/  UIMAD UR4, UR4, UR38, URZ ;  /* 0x00000026040472a4 */ /* 0x000fcc000f8e023f */
[----:B------:R-:W-:-:S04]  /*d290*/  LOP3.LUT R0, RZ, UR4, RZ, 0x33, !PT ;  /* 0x00000004ff007c12 */ /* 0x000fc8000f8e33ff */
[----:B------:R-:W-:-:S04]  /*d2a0*/  VIMNMX R3, R0, R3, !PT ;  /* 0x0000000300037248 */ /* 0x000fc80007fe0100 */
[----:B------:R-:W-:Y:S01]  /*d2b0*/  IADD3 R31, -R3, -0x2, RZ ;  /* 0xfffffffe031f7810 */ /* 0x000fe20007ffe1ff */
[----:B-1----:R-:W-:-:S05]  /*d2c0*/  IMAD.SHL.U32 R2, R2, 0x20, RZ ;  /* 0x0000002002027824 */ /* 0x002fca00078e00ff */
[----:B------:R-:W-:-:S04]  /*d2d0*/  LOP3.LUT R2, R2, 0x60, RZ, 0xc0, !PT ;  /* 0x0000006002027812 */ /* 0x000fc800078ec0ff */
[----:B------:R-:W-:-:S05]  /*d2e0*/  IADD3 R17, R2, R17, R28 ;  /* 0x0000001102117210 */ /* 0x000fca0007ffe01c */
[----:B------:R-:W-:Y:S02]  /*d2f0*/  VIADD R2, R17, 0xfffffe20 ;  /* 0xfffffe2011027836 */ /* 0x000fe40000000000 */
[----:B------:R-:W-:Y:S02]  /*d300*/  IMAD.MOV.U32 R17, RZ, RZ, RZ ;  /* 0x000000ffff117224 */ /* 0x000fe400078e00ff */
[----:B------:R-:W-:-:S07]  /*d310*/  IMAD R0, R3, -0xa0, R2 ;  /* 0xffffff6003007824 */ /* 0x000fce00078e0202 */
.L_x_77:
[----:B0-----:R-:W0:Y:S01]  /*d320*/  LDC R2, c[0x0][0x430] ;  /* 0x00010c00ff027b82 */ /* 0x001e220000000800 */
[----:B------:R-:W4:Y:S01]  /*d330*/  LDL R4, [R1+0xc] ;  /* 0x00000c0001047983 */ /* 0x000f220000100800 */
[----:B------:R-:W-:Y:S01]  /*d340*/  IMAD.MOV.U32 R5, RZ, RZ, R0 ;  /* 0x000000ffff057224 */ /* 0x000fe200078e0000 */
[----:B------:R-:W-:Y:S01]  /*d350*/  ULDC.64 UR4, c[0x0][0x428] ;  /* 0x00010a0000047ab9 */ /* 0x000fe20000000a00 */
[----:B------:R-:W-:Y:S01]  /*d360*/  ULDC.64 UR6, c[0x0][0x418] ;  /* 0x0001060000067ab9 */ /* 0x000fe20000000a00 */
[----:B------:R-:W-:Y:S01]  /*d370*/  IMAD R9, R37, UR4, RZ ;  /* 0x0000000425097c24 */ /* 0x000fe2000f8e02ff */
[----:B------:R-:W-:Y:S01]  /*d380*/  IADD3 R11, R0, 0x80, RZ ;  /* 0x00000080000b7810 */ /* 0x000fe20007ffe0ff */
[----:B------:R-:W-:Y:S02]  /*d390*/  VIADD R18, R17, 0x1 ;  /* 0x0000000111127836 */ /* 0x000fe40000000000 */
[----:B------:R-:W-:Y:S01]  /*d3a0*/  IMAD R9, R30, UR5, R9 ;  /* 0x000000051e097c24 */ /* 0x000fe2000f8e0209 */
[----:B0-----:R-:W-:-:S13]  /*d3b0*/  ISETP.NE.AND P2, PT, R2, 0x1, PT ;  /* 0x000000010200780c */ /* 0x001fda0003f45270 */
[----:B------:R-:W0:Y:S08]  /*d3c0*/  @P2 LDC R3, c[0x0][0x434] ;  /* 0x00010d00ff032b82 */ /* 0x000e300000000800 */
[----:B------:R-:W1:Y:S01]  /*d3d0*/  @P2 LDC R7, c[0x0][0x438] ;  /* 0x00010e00ff072b82 */ /* 0x000e620000000800 */
[----:B0-----:R-:W-:-:S05]  /*d3e0*/  @P2 IMAD.HI.U32 R2, R0, R3, RZ ;  /* 0x0000000300022227 */ /* 0x001fca00078e00ff */
[----:B-1----:R-:W-:-:S04]  /*d3f0*/  @P2 SHF.R.U32.HI R5, RZ, R7, R2 ;  /* 0x00000007ff052219 */ /* 0x002fc80000011602 */
[--C-:B------:R-:W-:Y:S01]  /*d400*/  SHF.R.S32.HI R3, RZ, 0x1f, R5.reuse ;  /* 0x0000001fff037819 */ /* 0x100fe20000011405 */
[----:B------:R-:W-:-:S04]  /*d410*/  IMAD.MOV.U32 R2, RZ, RZ, R5 ;  /* 0x000000ffff027224 */ /* 0x000fc800078e0005 */
[----:B------:R-:W-:-:S04]  /*d420*/  IMAD.WIDE.U32 R2, R30, UR4, R2 ;  /* 0x000000041e027c25 */ /* 0x000fc8000f8e0002 */
[----:B------:R-:W-:Y:S01]  /*d430*/  IMAD.IADD R3, R9, 0x1, R3 ;  /* 0x0000000109037824 */ /* 0x000fe200078e0203 */
[----:B--2---:R-:W-:-:S04]  /*d440*/  LEA R6, P0, R2, UR6, 0x2 ;  /* 0x0000000602067c11 */ /* 0x004fc8000f8010ff */
[----:B------:R-:W-:Y:S02]  /*d450*/  LEA.HI.X R7, R2, UR7, R3, 0x2, P0 ;  /* 0x0000000702077c11 */ /* 0x000fe400080f1403 */
[----:B------:R-:W0:Y:S03]  /*d460*/  @P2 LDC R2, c[0x0][0x434] ;  /* 0x00010d00ff022b82 */ /* 0x000e260000000800 */
[----:B------:R-:W2:Y:S05]  /*d470*/  LDG.E R6, desc[UR56][R6.64] ;  /* 0x0000003806067981 */ /* 0x000eaa000c1e1900 */
[----:B------:R-:W1:Y:S01]  /*d480*/  @P2 LDC R3, c[0x0][0x438] ;  /* 0x00010e00ff032b82 */ /* 0x000e620000000800 */
[----:B0-----:R-:W-:-:S05]  /*d490*/  @P2 IMAD.HI.U32 R2, R11, R2, RZ ;  /* 0x000000020b022227 */ /* 0x001fca00078e00ff */
[----:B-1----:R-:W-:Y:S01]  /*d4a0*/  @P2 SHF.R.U32.HI R11, RZ, R3, R2 ;  /* 0x00000003ff0b2219 */ /* 0x002fe20000011602 */
[----:B------:R-:W-:-:S06]  /*d4b0*/  ULOP3.LUT UR8, UR48, 0x2, URZ, 0xfc, !UPT ;  /* 0x0000000230087892 */ /* 0x000fcc000f8efc3f */
[----:B------:R-:W-:Y:S02]  /*d4c0*/  IMAD.U32 R10, RZ, RZ, UR8 ;  /* 0x00000008ff0a7e24 */ /* 0x000fe4000f8e00ff */
[----:B------:R-:W-:-:S05]  /*d4d0*/  VIADD R31, R31, 0xffffffff ;  /* 0xffffffff1f1f7836 */ /* 0x000fca0000000000 */
[----:B------:R-:W-:Y:S02]  /*d4e0*/  ISETP.GT.AND P2, PT, R31, UR44, PT ;  /* 0x0000002c1f007c0c */ /* 0x000fe4000bf44270 */
[----:B----4-:R-:W-:-:S13]  /*d4f0*/  ISETP.GT.U32.AND P1, PT, R4, 0x9f, PT ;  /* 0x0000009f0400780c */ /* 0x010fda0003f24070 */
[--C-:B------:R-:W-:Y:S01]  /*d500*/  @!P1 SHF.R.S32.HI R3, RZ, 0x1f, R11.reuse ;  /* 0x0000001fff039819 */ /* 0x100fe2000001140b */
[----:B------:R-:W-:-:S04]  /*d510*/  @!P1 IMAD.MOV.U32 R2, RZ, RZ, R11 ;  /* 0x000000ffff029224 */ /* 0x000fc800078e000b */
[----:B------:R-:W-:-:S04]  /*d520*/  @!P1 IMAD.WIDE.U32 R2, R30, UR4, R2 ;  /* 0x000000041e029c25 */ /* 0x000fc8000f8e0002 */
[----:B------:R-:W-:Y:S01]  /*d530*/  @!P1 IMAD.IADD R9, R9, 0x1, R3 ;  /* 0x0000000109099824 */ /* 0x000fe200078e0203 */
[----:B------:R-:W-:Y:S01]  /*d540*/  @!P1 LEA R8, P0, R2, UR6, 0x2 ;  /* 0x0000000602089c11 */ /* 0x000fe2000f8010ff */
[----:B------:R-:W-:-:S03]  /*d550*/  IMAD.MOV.U32 R4, RZ, RZ, RZ ;  /* 0x000000ffff047224 */ /* 0x000fc600078e00ff */
[----:B------:R-:W-:Y:S02]  /*d560*/  @!P1 LEA.HI.X R9, R2, UR7, R9, 0x2, P0 ;  /* 0x0000000702099c11 */ /* 0x000fe400080f1409 */
[----:B------:R-:W-:-:S03]  /*d570*/  ISETP.NE.AND P0, PT, R18, 0x2, PT ;  /* 0x000000021200780c */ /* 0x000fc60003f05270 */
[----:B------:R0:W5:Y:S01]  /*d580*/  @!P1 LDG.E R4, desc[UR56][R8.64] ;  /* 0x0000003808049981 */ /* 0x000162000c1e1900 */
[----:B------:R-:W-:Y:S02]  /*d590*/  ISETP.NE.AND P1, PT, R10, 0x3, PT ;  /* 0x000000030a00780c */ /* 0x000fe40003f25270 */
[----:B------:R-:W-:Y:S02]  /*d5a0*/  SEL R29, RZ, 0x1, P0 ;  /* 0x00000001ff1d7807 */ /* 0x000fe40000000000 */
[----:B------:R-:W-:Y:S02]  /*d5b0*/  SEL R18, R18, RZ, P0 ;  /* 0x000000ff12127207 */ /* 0x000fe40000000000 */
[----:B------:R-:W-:Y:S02]  /*d5c0*/  LOP3.LUT R29, R20, R29, RZ, 0x3c, !PT ;  /* 0x0000001d141d7212 */ /* 0x000fe400078e3cff */
[----:B--2---:R-:W-:-:S05]  /*d5d0*/  SHF.R.S32.HI R24, RZ, 0x1f, R6 ;  /* 0x0000001fff187819 */ /* 0x004fca0000011406 */
[----:B0-----:R-:W-:Y:S05]  /*d5e0*/  @!P1 BRA `(.L_x_63) ;  /* 0x0000000000049947 */ /* 0x001fea0003800000 */
[----:B------:R-:W-:Y:S01]  /*d5f0*/  BPT.TRAP 0x1 ;  /* 0x000000040000795c */ /* 0x000fe20000300000 */
.L_x_63:
[----:B------:R-:W-:Y:S02]  /*d600*/  LEA R10, R18, UR41, 0x3 ;  /* 0x00000029120a7c11 */ /* 0x000fe4000f8e18ff */
[----:B------:R-:W-:-:S04]  /*d610*/  SHF.L.U32 R26, R29, 0x1f, RZ ;  /* 0x0000001f1d1a7819 */ /* 0x000fc800000006ff */
[----:B------:R-:W0:Y:S02]  /*d620*/  SYNCS.PHASECHK.TRANS64.TRYWAIT P0, [R10+URZ+0x29880], R26 ;  /* 0x0298801a0a0075a7 */ /* 0x000e24000800017f */
[----:B0-----:R-:W-:Y:S05]  /*d630*/  @!P0 BRA `(.L_x_64) ;  /* 0x0000003400088947 */ /* 0x001fea0003800000 */
.L_x_137:
[----:B------:R-:W-:Y:S01]  /*d640*/  ULDC UR4, c[0x0][0x430] ;  /* 0x00010c0000047ab9 */ /* 0x000fe20000000800 */
[----:B------:R-:W-:Y:S01]  /*d650*/  ULDC.64 UR6, c[0x0][0x328] ;  /* 0x0000ca0000067ab9 */ /* 0x000fe20000000a00 */
[----:B------:R-:W-:Y:S01]  /*d660*/  UIADD3 UR4, -UR4, URZ, URZ ;  /* 0x0000003f04047290 */ /* 0x000fe2000fffe13f */
[----:B-----5:R-:W-:Y:S02]  /*d670*/  SHF.R.S32.HI R27, RZ, 0x1f, R4 ;  /* 0x0000001fff1b7819 */ /* 0x020fe40000011404 */
[C---:B------:R-:W-:Y:S02]  /*d680*/  LOP3.LUT P3, RZ, R16.reuse, 0x2, RZ, 0xc0, !PT ;  /* 0x0000000210ff7812 */ /* 0x040fe4000786c0ff */
[----:B------:R-:W-:Y:S01]  /*d690*/  LOP3.LUT P1, RZ, R16, 0x1, RZ, 0xc0, !PT ;  /* 0x0000000110ff7812 */ /* 0x000fe2000782c0ff */
[--C-:B------:R-:W-:Y:S02]  /*d6a0*/  IMAD R7, R5, UR4, R0.reuse ;  /* 0x0000000405077c24 */ /* 0x100fe4000f8e0200 */
[----:B------:R-:W-:Y:S01]  /*d6b0*/  IMAD R5, R11, UR4, R0 ;  /* 0x000000040b057c24 */ /* 0x000fe2000f8e0200 */
[----:B------:R-:W-:-:S02]  /*d6c0*/  ULDC.64 UR4, c[0x0][0x338] ;  /* 0x0000ce0000047ab9 */ /* 0x000fc40000000a00 */
[----:B------:R-:W-:Y:S01]  /*d6d0*/  SHF.R.S32.HI R19, RZ, 0x1f, R7 ;  /* 0x0000001fff137819 */ /* 0x000fe20000011407 */
[----:B------:R-:W-:Y:S02]  /*d6e0*/  VIADD R5, R5, 0x80 ;  /* 0x0000008005057836 */ /* 0x000fe40000000000 */
[----:B------:R-:W-:Y:S02]  /*d6f0*/  IMAD R11, R24, UR4, RZ ;  /* 0x00000004180b7c24 */ /* 0x000fe4000f8e02ff */
[----:B------:R-:W-:Y:S01]  /*d700*/  IMAD R2, R19, UR6, RZ ;  /* 0x0000000613027c24 */ /* 0x000fe2000f8e02ff */
[----:B------:R-:W-:Y:S01]  /*d710*/  SHF.R.S32.HI R28, RZ, 0x1f, R5 ;  /* 0x0000001fff1c7819 */ /* 0x000fe20000011405 */
[----:B------:R-:W-:Y:S02]  /*d720*/  IMAD R11, R6, UR5, R11 ;  /* 0x00000005060b7c24 */ /* 0x000fe4000f8e020b */
[C---:B------:R-:W-:Y:S02]  /*d730*/  IMAD R9, R7.reuse, UR7, R2 ;  /* 0x0000000707097c24 */ /* 0x040fe4000f8e0202 */
[----:B------:R-:W-:-:S04]  /*d740*/  IMAD.WIDE.U32 R2, R7, UR6, RZ ;  /* 0x0000000607027c25 */ /* 0x000fc8000f8e00ff */
[----:B------:R-:W-:Y:S02]  /*d750*/  IMAD.IADD R3, R3, 0x1, R9 ;  /* 0x0000000103037824 */ /* 0x000fe400078e0209 */
[----:B------:R-:W-:Y:S02]  /*d760*/  IMAD R12, R28, UR6, RZ ;  /* 0x000000061c0c7c24 */ /* 0x000fe4000f8e02ff */
[----:B------:R-:W-:-:S04]  /*d770*/  IMAD.WIDE.U32 R8, R6, UR4, R2 ;  /* 0x0000000406087c25 */ /* 0x000fc8000f8e0002 */
[C---:B------:R-:W-:Y:S02]  /*d780*/  IMAD R12, R5.reuse, UR7, R12 ;  /* 0x00000007050c7c24 */ /* 0x040fe4000f8e020c */
[----:B------:R-:W-:Y:S01]  /*d790*/  IMAD.WIDE.U32 R2, R5, UR6, RZ ;  /* 0x0000000605027c25 */ /* 0x000fe2000f8e00ff */
[----:B------:R-:W-:-:S03]  /*d7a0*/  R2UR UR6, R32 ;  /* 0x00000000200672ca */ /* 0x000fc600000e0000 */
[----:B------:R-:W-:Y:S02]  /*d7b0*/  IMAD.IADD R9, R9, 0x1, R11 ;  /* 0x0000000109097824 */ /* 0x000fe400078e020b */
[----:B------:R-:W-:Y:S02]  /*d7c0*/  IMAD.IADD R3, R3, 0x1, R12 ;  /* 0x0000000103037824 */ /* 0x000fe400078e020c */
[----:B------:R-:W-:Y:S02]  /*d7d0*/  IMAD R11, R27, UR4, RZ ;  /* 0x000000041b0b7c24 */ /* 0x000fe4000f8e02ff */
[----:B------:R-:W-:-:S04]  /*d7e0*/  IMAD.WIDE.U32 R2, R4, UR4, R2 ;  /* 0x0000000404027c25 */ /* 0x000fc8000f8e0002 */
[----:B------:R-:W-:Y:S01]  /*d7f0*/  IMAD R11, R4, UR5, R11 ;  /* 0x00000005040b7c24 */ /* 0x000fe2000f8e020b */
[----:B------:R-:W-:-:S03]  /*d800*/  ULDC.64 UR4, c[0x0][0x330] ;  /* 0x0000cc0000047ab9 */ /* 0x000fc60000000a00 */
[----:B------:R-:W-:Y:S02]  /*d810*/  IMAD.IADD R3, R3, 0x1, R11 ;  /* 0x0000000103037824 */ /* 0x000fe400078e020b */
[----:B------:R-:W-:Y:S01]  /*d820*/  IMAD.U32 R11, RZ, RZ, UR4 ;  /* 0x00000004ff0b7e24 */ /* 0x000fe2000f8e00ff */
[----:B------:R-:W-:-:S03]  /*d830*/  UIMAD UR4, UR6, UR4, URZ ;  /* 0x00000004060472a4 */ /* 0x000fc6000f8e023f */
[C---:B------:R-:W-:Y:S01]  /*d840*/  IMAD.WIDE.U32 R8, R11.reuse, UR39, R8 ;  /* 0x000000270b087c25 */ /* 0x040fe2000f8e0008 */
[----:B------:R-:W-:Y:S01]  /*d850*/  ULDC.64 UR6, c[0x0][0x318] ;  /* 0x0000c60000067ab9 */ /* 0x000fe20000000a00 */
[----:B------:R-:W-:Y:S02]  /*d860*/  UIMAD UR4, UR39, UR5, UR4 ;  /* 0x00000005270472a4 */ /* 0x000fe4000f8e0204 */
[----:B------:R-:W-:Y:S01]  /*d870*/  IMAD.U32 R23, RZ, RZ, UR7 ;  /* 0x00000007ff177e24 */ /* 0x000fe2000f8e00ff */
[----:B------:R-:W-:Y:S01]  /*d880*/  IADD3 R22, P0, R8, UR6, RZ ;  /* 0x0000000608167c10 */ /* 0x000fe2000ff1e0ff */
[----:B------:R-:W-:-:S03]  /*d890*/  IMAD.WIDE.U32 R2, R11, UR39, R2 ;  /* 0x000000270b027c25 */ /* 0x000fc6000f8e0002 */
[----:B------:R-:W-:Y:S02]  /*d8a0*/  IADD3.X R25, R23, UR4, R9, P0, !PT ;  /* 0x0000000417197c10 */ /* 0x000fe400087fe409 */
[----:B------:R-:W-:-:S04]  /*d8b0*/  IADD3 R8, P0, R2, UR6, RZ ;  /* 0x0000000602087c10 */ /* 0x000fc8000ff1e0ff */
[----:B------:R-:W-:Y:S01]  /*d8c0*/  IADD3.X R23, R23, UR4, R3, P0, !PT ;  /* 0x0000000417177c10 */ /* 0x000fe200087fe403 */
[----:B------:R-:W-:-:S03]  /*d8d0*/  UMOV UR4, 0xffffffff ;  /* 0xffffffff00047882 */ /* 0x000fc60000000000 */
[----:B------:R-:W-:Y:S05]  /*d8e0*/  BRA.DIV UR4, `(.L_x_65) ;  /* 0x0000003204707947 */ /* 0x000fea000b800000 */
[----:B------:R-:W1:Y:S01]  /*d8f0*/  SHFL.IDX PT, R2, R22, RZ, 0x1c1f ;  /* 0x001c1fff16027589 */ /* 0x000e6200000e0000 */
[----:B------:R-:W-:-:S03]  /*d900*/  IMAD R9, R18, 0x5000, R34 ;  /* 0x0000500012097824 */ /* 0x000fc600078e0222 */
[----:B------:R-:W2:Y:S01]  /*d910*/  SHFL.IDX PT, R3, R25, RZ, 0x1c1f ;  /* 0x001c1fff19037589 */ /* 0x000ea200000e0000 */
[----:B------:R-:W-:-:S03]  /*d920*/  IMAD.IADD R21, R33, 0x1, R9 ;  /* 0x0000000121157824 */ /* 0x000fc600078e0209 */
[----:B------:R-:W-:Y:S04]  /*d930*/  SHFL.IDX PT, R23, R23, RZ, 0x1c1f ;  /* 0x001c1fff17177589 */ /* 0x000fe800000e0000 */
[----:B---3--:R-:W-:Y:S01]  /*d940*/  SHFL.IDX PT, R14, R8, RZ, 0x1c1f ;  /* 0x001c1fff080e7589 */ /* 0x008fe200000e0000 */
[----:B-1----:R-:W-:-:S05]  /*d950*/  IADD3 R2, P0, R35, R2, RZ ;  /* 0x0000000223027210 */ /* 0x002fca0007f1e0ff */
[----:B--2---:R-:W-:-:S05]  /*d960*/  IMAD.X R3, RZ, RZ, R3, P0 ;  /* 0x000000ffff037224 */ /* 0x004fca00000e0603 */
[----:B------:R-:W-:Y:S04]  /*d970*/  LDGSTS.E.BYPASS.LTC128B.128 [R9], desc[UR56][R2.64], !P3 ;  /* 0x0000000002097fae */ /* 0x000fe8000d901d78 */
[----:B------:R1:W-:Y:S04]  /*d980*/  LDGSTS.E.BYPASS.LTC128B.128 [R21], desc[UR56][R2.64+0x40], !P1 ;  /* 0x0000004002157fae */ /* 0x0003e8000c901d78 */
[----:B-1----:R-:W1:Y:S04]  /*d990*/  SHFL.IDX PT, R2, R22, 0x1, 0x1c1f ;  /* 0x003c1f0016027f89 */ /* 0x002e6800000e0000 */
[----:B------:R-:W2:Y:S01]  /*d9a0*/  SHFL.IDX PT, R3, R25, 0x1, 0x1c1f ;  /* 0x003c1f0019037f89 */ /* 0x000ea200000e0000 */
[----:B-1----:R-:W-:-:S05]  /*d9b0*/  IADD3 R2, P0, R35, R2, RZ ;  /* 0x0000000223027210 */ /* 0x002fca0007f1e0ff */
[----:B--2---:R-:W-:-:S05]  /*d9c0*/  IMAD.X R3, RZ, RZ, R3, P0 ;  /* 0x000000ffff037224 */ /* 0x004fca00000e0603 */
[----:B------:R-:W-:Y:S04]  /*d9d0*/  LDGSTS.E.BYPASS.LTC128B.128 [R9+0x1000], desc[UR56][R2.64], !P3 ;  /* 0x0100000002097fae */ /* 0x000fe8000d901d78 */
[----:B------:R1:W-:Y:S04]  /*d9e0*/  LDGSTS.E.BYPASS.LTC128B.128 [R21+0x1000], desc[UR56][R2.64+0x40], !P1 ;  /* 0x0100004002157fae */ /* 0x0003e8000c901d78 */
[----:B-1----:R-:W1:Y:S04]  /*d9f0*/  SHFL.IDX PT, R2, R22, 0x2, 0x1c1f ;  /* 0x005c1f0016027f89 */ /* 0x002e6800000e0000 */
[----:B------:R-:W2:Y:S04]  /*da00*/  SHFL.IDX PT, R3, R25, 0x2, 0x1c1f ;  /* 0x005c1f0019037f89 */ /* 0x000ea800000e0000 */
[----:B------:R-:W-:Y:S01]  /*da10*/  SHFL.IDX PT, R25, R25, 0x3, 0x1c1f ;  /* 0x007c1f0019197f89 */ /* 0x000fe200000e0000 */
[----:B-1----:R-:W-:-:S05]  /*da20*/  IADD3 R2, P0, R35, R2, RZ ;  /* 0x0000000223027210 */ /* 0x002fca0007f1e0ff */
[----:B--2---:R-:W-:-:S05]  /*da30*/  IMAD.X R3, RZ, RZ, R3, P0 ;  /* 0x000000ffff037224 */ /* 0x004fca00000e0603 */
[----:B------:R-:W-:Y:S04]  /*da40*/  LDGSTS.E.BYPASS.LTC128B.128 [R9+0x2000], desc[UR56][R2.64], !P3 ;  /* 0x0200000002097fae */ /* 0x000fe8000d901d78 */
[----:B------:R1:W-:Y:S04]  /*da50*/  LDGSTS.E.BYPASS.LTC128B.128 [R21+0x2000], desc[UR56][R2.64+0x40], !P1 ;  /* 0x0200004002157fae */ /* 0x0003e8000c901d78 */
[----:B-1----:R-:W1:Y:S02]  /*da60*/  SHFL.IDX PT, R2, R22, 0x3, 0x1c1f ;  /* 0x007c1f0016027f89 */ /* 0x002e6400000e0000 */
[----:B-1----:R-:W-:-:S05]  /*da70*/  IADD3 R2, P0, R35, R2, RZ ;  /* 0x0000000223027210 */ /* 0x002fca0007f1e0ff */
[----:B------:R-:W-:-:S05]  /*da80*/  IMAD.X R3, RZ, RZ, R25, P0 ;  /* 0x000000ffff037224 */ /* 0x000fca00000e0619 */
[----:B------:R1:W-:Y:S04]  /*da90*/  LDGSTS.E.BYPASS.LTC128B.128 [R9+0x3000], desc[UR56][R2.64], !P3 ;  /* 0x0300000002097fae */ /* 0x0003e8000d901d78 */
[----:B------:R1:W-:Y:S02]  /*daa0*/  LDGSTS.E.BYPASS.LTC128B.128 [R21+0x3000], desc[UR56][R2.64+0x40], !P1 ;  /* 0x0300004002157fae */ /* 0x0003e4000c901d78 */
.L_x_149:
[----:B------:R-:W-:Y:S02]  /*dab0*/  R2UR UR4, R10 ;  /* 0x000000000a0472ca */ /* 0x000fe400000e0000 */
[----:B-1----:R-:W-:-:S04]  /*dac0*/  IADD3 R2, P0, R35, R14, RZ ;  /* 0x0000000e23027210 */ /* 0x002fc80007f1e0ff */
[----:B------:R-:W-:-:S05]  /*dad0*/  IADD3.X R3, RZ, R23, RZ, P0, !PT ;  /* 0x00000017ff037210 */ /* 0x000fca00007fe4ff */
[----:B------:R-:W-:Y:S01]  /*dae0*/  @!PT LDS RZ, [RZ] ;  /* 0x00000000fffff984 */ /* 0x000fe20000000800 */
[----:B------:R-:W-:Y:S01]  /*daf0*/  @!PT LDS RZ, [RZ] ;  /* 0x00000000fffff984 */ /* 0x000fe20000000800 */
[----:B------:R-:W-:Y:S01]  /*db00*/  @!PT LDS RZ, [RZ] ;  /* 0x00000000fffff984 */ /* 0x000fe20000000800 */
[----:B------:R1:W-:Y:S04]  /*db10*/  LDGSTS.E.BYPASS.LTC128B.128 [R9+0x4000], desc[UR56][R2.64], !P3 ;  /* 0x0400000002097fae */ /* 0x0003e8000d901d78 */
        /* <DEDUP_REMOVED lines=10> */
.L_x_66:
[----:B------:R1:W-:Y:S01]  /*dbc0*/  SYNCS.ARRIVE.TRANS64.A1T0 RZ, [R10+URZ+0x29870], RZ ;  /* 0x029870ff0aff79a7 */ /* 0x0003e2000810003f */
[----:B------:R-:W-:Y:S05]  /*dbd0*/  @!P1 BRA `(.L_x_67) ;  /* 0x0000000000049947 */ /* 0x000fea0003800000 */
[----:B------:R-:W-:Y:S01]  /*dbe0*/  BPT.TRAP 0x1 ;  /* 0x000000040000795c */ /* 0x000fe20000300000 */
.L_x_67:
[----:B------:R-:W2:Y:S02]  /*dbf0*/  SYNCS.PHASECHK.TRANS64.TRYWAIT P0, [R10+URZ+0x29840], R26 ;  /* 0x0298401a0a0075a7 */ /* 0x000ea4000800017f */
[----:B--2---:R-:W-:Y:S05]  /*dc00*/  @!P0 BRA `(.L_x_68) ;  /* 0x0000003400188947 */ /* 0x004fea0003800000 */
.L_x_150:
[----:B------:R-:W-:Y:S01]  /*dc10*/  ULDC.64 UR8, c[0x0][0x300] ;  /* 0x0000c00000087ab9 */ /* 0x000fe20000000a00 */
[----:B------:R-:W-:Y:S01]  /*dc20*/  ULDC.64 UR10, c[0x0][0x310] ;  /* 0x0000c400000a7ab9 */ /* 0x000fe20000000a00 */
[----:B------:R-:W-:Y:S01]  /*dc30*/  IMAD R2, R19, UR8, RZ ;  /* 0x0000000813027c24 */ /* 0x000fe2000f8e02ff */
[----:B------:R-:W-:Y:S01]  /*dc40*/  R2UR UR6, R32 ;  /* 0x00000000200672ca */ /* 0x000fe200000e0000 */
[----:B------:R-:W-:Y:S01]  /*dc50*/  ULDC.64 UR4, c[0x0][0x308] ;  /* 0x0000c20000047ab9 */ /* 0x000fe20000000a00 */
[----:B------:R-:W-:Y:S01]  /*dc60*/  IMAD R28, R28, UR8, RZ ;  /* 0x000000081c1c7c24 */ /* 0x000fe2000f8e02ff */
[C---:B------:R-:W-:Y:S01]  /*dc70*/  LOP3.LUT P4, RZ, R16.reuse, 0x10, RZ, 0xc0, !PT ;  /* 0x0000001010ff7812 */ /* 0x040fe2000788c0ff */
[C---:B------:R-:W-:Y:S01]  /*dc80*/  IMAD R9, R7.reuse, UR9, R2 ;  /* 0x0000000907097c24 */ /* 0x040fe2000f8e0202 */
[C---:B------:R-:W-:Y:S01]  /*dc90*/  LOP3.LUT P3, RZ, R16.reuse, 0x8, RZ, 0xc0, !PT ;  /* 0x0000000810ff7812 */ /* 0x040fe2000786c0ff */
[----:B------:R-:W-:Y:S01]  /*dca0*/  IMAD.WIDE.U32 R2, R7, UR8, RZ ;  /* 0x0000000807027c25 */ /* 0x000fe2000f8e00ff */
[----:B------:R-:W-:-:S03]  /*dcb0*/  LOP3.LUT P1, RZ, R16, 0x4, RZ, 0xc0, !PT ;  /* 0x0000000410ff7812 */ /* 0x000fc6000782c0ff */
[----:B------:R-:W-:Y:S02]  /*dcc0*/  IMAD.IADD R3, R3, 0x1, R9 ;  /* 0x0000000103037824 */ /* 0x000fe400078e0209 */
[----:B------:R-:W-:Y:S02]  /*dcd0*/  IMAD R7, R24, UR10, RZ ;  /* 0x0000000a18077c24 */ /* 0x000fe4000f8e02ff */
[----:B------:R-:W-:-:S04]  /*dce0*/  IMAD.WIDE.U32 R2, R6, UR10, R2 ;  /* 0x0000000a06027c25 */ /* 0x000fc8000f8e0002 */
[----:B------:R-:W-:Y:S02]  /*dcf0*/  IMAD R7, R6, UR11, R7 ;  /* 0x0000000b06077c24 */ /* 0x000fe4000f8e0207 */
[----:B------:R-:W-:Y:S01]  /*dd00*/  IMAD.U32 R6, RZ, RZ, UR4 ;  /* 0x00000004ff067e24 */ /* 0x000fe2000f8e00ff */
[----:B------:R-:W-:Y:S01]  /*dd10*/  UIMAD UR4, UR6, UR4, URZ ;  /* 0x00000004060472a4 */ /* 0x000fe2000f8e023f */
[----:B------:R-:W-:Y:S02]  /*dd20*/  IMAD.IADD R3, R3, 0x1, R7 ;  /* 0x0000000103037824 */ /* 0x000fe400078e0207 */
[----:B------:R-:W-:Y:S01]  /*dd30*/  ULDC.64 UR6, c[0x0][0x2e8] ;  /* 0x0000ba0000067ab9 */ /* 0x000fe20000000a00 */
[----:B------:R-:W-:Y:S02]  /*dd40*/  UIMAD UR4, UR39, UR5, UR4 ;  /* 0x00000005270472a4 */ /* 0x000fe4000f8e0204 */
[----:B------:R-:W-:-:S04]  /*dd50*/  IMAD.WIDE.U32 R2, R6, UR39, R2 ;  /* 0x0000002706027c25 */ /* 0x000fc8000f8e0002 */
[----:B------:R-:W-:Y:S01]  /*dd60*/  IMAD.U32 R24, RZ, RZ, UR7 ;  /* 0x00000007ff187e24 */ /* 0x000fe2000f8e00ff */
[----:B------:R-:W-:Y:S01]  /*dd70*/  IADD3 R19, P0, R2, UR6, RZ ;  /* 0x0000000602137c10 */ /* 0x000fe2000ff1e0ff */
[----:B------:R-:W-:Y:S02]  /*dd80*/  IMAD R7, R5, UR9, R28 ;  /* 0x0000000905077c24 */ /* 0x000fe4000f8e021c */
[----:B------:R-:W-:Y:S01]  /*dd90*/  IMAD R27, R27, UR10, RZ ;  /* 0x0000000a1b1b7c24 */ /* 0x000fe2000f8e02ff */
[----:B------:R-:W-:Y:S01]  /*dda0*/  IADD3.X R21, R24, UR4, R3, P0, !PT ;  /* 0x0000000418157c10 */ /* 0x000fe200087fe403 */
[----:B------:R-:W-:-:S04]  /*ddb0*/  IMAD.WIDE.U32 R2, R5, UR8, RZ ;  /* 0x0000000805027c25 */ /* 0x000fc8000f8e00ff */
[----:B------:R-:W-:Y:S02]  /*ddc0*/  IMAD.IADD R3, R3, 0x1, R7 ;  /* 0x0000000103037824 */ /* 0x000fe400078e0207 */
[C---:B------:R-:W-:Y:S02]  /*ddd0*/  IMAD R27, R4.reuse, UR11, R27 ;  /* 0x0000000b041b7c24 */ /* 0x040fe4000f8e021b */
[----:B------:R-:W-:-:S04]  /*dde0*/  IMAD.WIDE.U32 R2, R4, UR10, R2 ;  /* 0x0000000a04027c25 */ /* 0x000fc8000f8e0002 */
[----:B------:R-:W-:Y:S02]  /*ddf0*/  IMAD.IADD R3, R3, 0x1, R27 ;  /* 0x0000000103037824 */ /* 0x000fe400078e021b */
[----:B------:R-:W-:Y:S02]  /*de00*/  IMAD R23, R18, 0x7800, R36 ;  /* 0x0000780012177824 */ /* 0x000fe400078e0224 */
[----:B------:R-:W-:-:S03]  /*de10*/  IMAD.WIDE.U32 R2, R6, UR39, R2 ;  /* 0x0000002706027c25 */ /* 0x000fc6000f8e0002 */
[----:B------:R-:W-:-:S04]  /*de20*/  IADD3 R22, P0, R2, UR6, RZ ;  /* 0x0000000602167c10 */ /* 0x000fc8000ff1e0ff */
[----:B------:R-:W-:Y:S01]  /*de30*/  IADD3.X R24, R24, UR4, R3, P0, !PT ;  /* 0x0000000418187c10 */ /* 0x000fe200087fe403 */
[----:B------:R-:W-:-:S03]  /*de40*/  UMOV UR4, 0xffffffff ;  /* 0xffffffff00047882 */ /* 0x000fc60000000000 */
[----:B------:R-:W-:Y:S05]  /*de50*/  BRA.DIV UR4, `(.L_x_69) ;  /* 0x0000003204987947 */ /* 0x000fea000b800000 */
[----:B------:R-:W3:Y:S01]  /*de60*/  SHFL.IDX PT, R14, R19, RZ, 0x1c1f ;  /* 0x001c1fff130e7589 */ /* 0x000ee200000e0000 */
[----:B------:R-:W-:-:S03]  /*de70*/  VIADD R23, R23, UR41 ;  /* 0x0000002917177c36 */ /* 0x000fc60008000000 */
[----:B------:R-:W4:Y:S04]  /*de80*/  SHFL.IDX PT, R3, R21, RZ, 0x1c1f ;  /* 0x001c1fff15037589 */ /* 0x000f2800000e0000 */
[----:B------:R-:W-:Y:S01]  /*de90*/  SHFL.IDX PT, R24, R24, RZ, 0x1c1f ;  /* 0x001c1fff18187589 */ /* 0x000fe200000e0000 */
[----:B---3--:R-:W-:-:S03]  /*dea0*/  IADD3 R8, P0, R35, R14, RZ ;  /* 0x0000000e23087210 */ /* 0x008fc60007f1e0ff */
[----:B------:R-:W3:Y:S02]  /*deb0*/  SHFL.IDX PT, R14, R19, 0x1, 0x1c1f ;  /* 0x003c1f00130e7f89 */ /* 0x000ee400000e0000 */
[----:B----4-:R-:W-:Y:S02]  /*dec0*/  IMAD.X R9, RZ, RZ, R3, P0 ;  /* 0x000000ffff097224 */ /* 0x010fe400000e0603 */
[----:B------:R-:W4:Y:S04]  /*ded0*/  SHFL.IDX PT, R3, R21, 0x1, 0x1c1f ;  /* 0x003c1f0015037f89 */ /* 0x000f2800000e0000 */
[----:B------:R0:W-:Y:S04]  /*dee0*/  LDGSTS.E.BYPASS.LTC128B.128 [R23+0x1a400], desc[UR56][R8.64], !P4 ;  /* 0x1a40000008177fae */ /* 0x0001e8000e101d78 */
[----:B------:R0:W-:Y:S04]  /*def0*/  LDGSTS.E.BYPASS.LTC128B.128 [R23+0x1cc00], desc[UR56][R8.64+0x40], !P3 ;  /* 0x1cc0004008177fae */ /* 0x0001e8000d901d78 */
[----:B------:R0:W-:Y:S01]  /*df00*/  LDGSTS.E.BYPASS.LTC128B.128 [R23+0x1f400], desc[UR56][R8.64+0x80], !P1 ;  /* 0x1f40008008177fae */ /* 0x0001e2000c901d78 */
[----:B---3--:R-:W-:-:S03]  /*df10*/  IADD3 R6, P0, R35, R14, RZ ;  /* 0x0000000e23067210 */ /* 0x008fc60007f1e0ff */
[----:B------:R-:W3:Y:S02]  /*df20*/  SHFL.IDX PT, R14, R19, 0x2, 0x1c1f ;  /* 0x005c1f00130e7f89 */ /* 0x000ee400000e0000 */
[----:B----4-:R-:W-:Y:S02]  /*df30*/  IMAD.X R7, RZ, RZ, R3, P0 ;  /* 0x000000ffff077224 */ /* 0x010fe400000e0603 */
[----:B------:R-:W4:Y:S04]  /*df40*/  SHFL.IDX PT, R3, R21, 0x2, 0x1c1f ;  /* 0x005c1f0015037f89 */ /* 0x000f2800000e0000 */
[----:B------:R-:W-:Y:S04]  /*df50*/  SHFL.IDX PT, R21, R21, 0x3, 0x1c1f ;  /* 0x007c1f0015157f89 */ /* 0x000fe800000e0000 */
[----:B------:R0:W-:Y:S04]  /*df60*/  LDGSTS.E.BYPASS.LTC128B.128 [R23+0x1ac00], desc[UR56][R6.64], !P4 ;  /* 0x1ac0000006177fae */ /* 0x0001e8000e101d78 */
[----:B------:R0:W-:Y:S04]  /*df70*/  LDGSTS.E.BYPASS.LTC128B.128 [R23+0x1d400], desc[UR56][R6.64+0x40], !P3 ;  /* 0x1d40004006177fae */ /* 0x0001e8000d901d78 */
[----:B------:R0:W-:Y:S01]  /*df80*/  LDGSTS.E.BYPASS.LTC128B.128 [R23+0x1fc00], desc[UR56][R6.64+0x80], !P1 ;  /* 0x1fc0008006177fae */ /* 0x0001e2000c901d78 */
[----:B---3--:R-:W-:-:S03]  /*df90*/  IADD3 R4, P0, R35, R14, RZ ;  /* 0x0000000e23047210 */ /* 0x008fc60007f1e0ff */
[----:B------:R-:W3:Y:S02]  /*dfa0*/  SHFL.IDX PT, R14, R19, 0x3, 0x1c1f ;  /* 0x007c1f00130e7f89 */ /* 0x000ee400000e0000 */
[----:B----4-:R-:W-:-:S05]  /*dfb0*/  IMAD.X R5, RZ, RZ, R3, P0 ;  /* 0x000000ffff057224 */ /* 0x010fca00000e0603 */
[----:B------:R0:W-:Y:S04]  /*dfc0*/  LDGSTS.E.BYPASS.LTC128B.128 [R23+0x1b400], desc[UR56][R4.64], !P4 ;  /* 0x1b40000004177fae */ /* 0x0001e8000e101d78 */
[----:B------:R0:W-:Y:S04]  /*dfd0*/  LDGSTS.E.BYPASS.LTC128B.128 [R23+0x1dc00], desc[UR56][R4.64+0x40], !P3 ;  /* 0x1dc0004004177fae */ /* 0x0001e8000d901d78 */
[----:B------:R0:W-:Y:S01]  /*dfe0*/  LDGSTS.E.BYPASS.LTC128B.128 [R23+0x20400], desc[UR56][R4.64+0x80], !P1 ;  /* 0x2040008004177fae */ /* 0x0001e2000c901d78 */
[----:B---3--:R-:W-:-:S03]  /*dff0*/  IADD3 R2, P0, R35, R14, RZ ;  /* 0x0000000e23027210 */ /* 0x008fc60007f1e0ff */
[----:B------:R0:W3:Y:S02]  /*e000*/  SHFL.IDX PT, R14, R22, RZ, 0x1c1f ;  /* 0x001c1fff160e7589 */ /* 0x0000e400000e0000 */
[----:B------:R-:W-:-:S05]  /*e010*/  IMAD.X R3, RZ, RZ, R21, P0 ;  /* 0x000000ffff037224 */ /* 0x000fca00000e0615 */
[----:B------:R0:W-:Y:S04]  /*e020*/  LDGSTS.E.BYPASS.LTC128B.128 [R23+0x1bc00], desc[UR56][R2.64], !P4 ;  /* 0x1bc0000002177fae */ /* 0x0001e8000e101d78 */
[----:B------:R0:W-:Y:S04]  /*e030*/  LDGSTS.E.BYPASS.LTC128B.128 [R23+0x1e400], desc[UR56][R2.64+0x40], !P3 ;  /* 0x1e40004002177fae */ /* 0x0001e8000d901d78 */
[----:B------:R0:W-:Y:S02]  /*e040*/  LDGSTS.E.BYPASS.LTC128B.128 [R23+0x20c00], desc[UR56][R2.64+0x80], !P1 ;  /* 0x20c0008002177fae */ /* 0x0001e4000c901d78 */
.L_x_162:
[----:B0--3--:R-:W-:Y:S02]  /*e050*/  IADD3 R2, P0, R35, R14, RZ ;  /* 0x0000000e23027210 */ /* 0x009fe40007f1e0ff */
[----:B------:R-:W-:-:S03]  /*e060*/  R2UR UR4, R10 ;  /* 0x000000000a0472ca */ /* 0x000fc600000e0000 */
[----:B------:R-:W-:-:S05]  /*e070*/  IMAD.X R3, RZ, RZ, R24, P0 ;  /* 0x000000ffff037224 */ /* 0x000fca00000e0618 */
[----:B------:R-:W-:Y:S01]  /*e080*/  @!PT LDS RZ, [RZ] ;  /* 0x00000000fffff984 */ /* 0x000fe20000000800 */
[----:B------:R-:W-:Y:S01]  /*e090*/  @!PT LDS RZ, [RZ] ;  /* 0x00000000fffff984 */ /* 0x000fe20000000800 */
[----:B------:R-:W-:Y:S01]  /*e0a0*/  @!PT LDS RZ, [RZ] ;  /* 0x00000000fffff984 */ /* 0x000fe20000000800 */
[----:B------:R0:W-:Y:S04]  /*e0b0*/  LDGSTS.E.BYPASS.LTC128B.128 [R23+0x1c400], desc[UR56][R2.64], !P4 ;  /* 0x1c40000002177fae */ /* 0x0001e8000e101d78 */
        /* <DEDUP_REMOVED lines=9> */
[----:B0-----:R-:W-:Y:S05]  /*e150*/  @!P1 BRA `(.L_x_70) ;  /* 0x0000000000049947 */ /* 0x001fea0003800000 */
[----:B------:R-:W-:Y:S01]  /*e160*/  BPT.TRAP 0x1 ;  /* 0x000000040000795c */ /* 0x000fe20000300000 */
.L_x_70:
[----:B------:R-:W-:Y:S01]  /*e170*/  IMAD.U32 R2, RZ, RZ, UR48 ;  /* 0x00000030ff027e24 */ /* 0x000fe2000f8e00ff */
[----:B------:R0:W-:Y:S04]  /*e180*/  SYNCS.ARRIVE.TRANS64.A1T0 RZ, [R10+URZ+0x29830], RZ ;  /* 0x029830ff0aff79a7 */ /* 0x0001e8000810003f */
[----:B------:R-:W-:-:S04]  /*e190*/  LOP3.LUT R2, R2, 0x1, RZ, 0xfc, !PT ;  /* 0x0000000102027812 */ /* 0x000fc800078efcff */
[----:B------:R-:W-:-:S13]  /*e1a0*/  ISETP.NE.AND P1, PT, R2, 0x3, PT ;  /* 0x000000030200780c */ /* 0x000fda0003f25270 */
[----:B0-----:R-:W-:Y:S05]  /*e1b0*/  @!P1 BRA `(.L_x_71) ;  /* 0x0000000000049947 */ /* 0x001fea0003800000 */
[----:B------:R-:W-:Y:S01]  /*e1c0*/  BPT.TRAP 0x1 ;  /* 0x000000040000795c */ /* 0x000fe20000300000 */
.L_x_71:
[----:B------:R-:W-:Y:S02]  /*e1d0*/  LOP3.LUT R2, R20, 0x1, RZ, 0x3c, !PT ;  /* 0x0000000114027812 */ /* 0x000fe400078e3cff */
[----:B------:R-:W-:Y:S02]  /*e1e0*/  LEA R19, R17, UR41, 0x3 ;  /* 0x0000002911137c11 */ /* 0x000fe4000f8e18ff */
[----:B------:R-:W-:-:S04]  /*e1f0*/  SHF.L.U32 R2, R2, 0x1f, RZ ;  /* 0x0000001f02027819 */ /* 0x000fc800000006ff */
[----:B------:R-:W0:Y:S02]  /*e200*/  SYNCS.PHASECHK.TRANS64.TRYWAIT P0, [R19+URZ+0x29870], R2 ;  /* 0x02987002130075a7 */ /* 0x000e24000800017f */
[----:B0-----:R-:W-:Y:S05]  /*e210*/  @!P0 BRA `(.L_x_72) ;  /* 0x0000003400148947 */ /* 0x001fea0003800000 */
.L_x_163:
[----:B------:R-:W-:-:S06]  /*e220*/  ULOP3.LUT UR4, UR48, 0x2, URZ, 0xfc, !UPT ;  /* 0x0000000230047892 */ /* 0x000fcc000f8efc3f */
[----:B------:R-:W-:-:S05]  /*e230*/  IMAD.U32 R3, RZ, RZ, UR4 ;  /* 0x00000004ff037e24 */ /* 0x000fca000f8e00ff */
[----:B------:R-:W-:-:S13]  /*e240*/  ISETP.NE.AND P0, PT, R3, 0x3, PT ;  /* 0x000000030300780c */ /* 0x000fda0003f05270 */
[----:B------:R-:W-:Y:S05]  /*e250*/  @!P0 BRA `(.L_x_73) ;  /* 0x0000000000048947 */ /* 0x000fea0003800000 */
[----:B------:R-:W-:Y:S01]  /*e260*/  BPT.TRAP 0x1 ;  /* 0x000000040000795c */ /* 0x000fe20000300000 */
.L_x_73:
[----:B0-----:R-:W-:Y:S01]  /*e270*/  SHF.L.U32 R2, R20, 0x1f, RZ ;  /* 0x0000001f14027819 */ /* 0x001fe200000006ff */
[----:B-12---:R-:W-:-:S03]  /*e280*/  IMAD R10, R17, 0x5000, RZ ;  /* 0x00005000110a7824 */ /* 0x006fc600078e02ff */
[----:B------:R-:W0:Y:S02]  /*e290*/  SYNCS.PHASECHK.TRANS64.TRYWAIT P0, [R19+URZ+0x29860], R2 ;  /* 0x02986002130075a7 */ /* 0x000e24000800017f */
[----:B0-----:R-:W-:Y:S05]  /*e2a0*/  @!P0 BRA `(.L_x_74) ;  /* 0x0000003400048947 */ /* 0x001fea0003800000 */
.L_x_164:
[----:B------:R-:W2:Y:S04]  /*e2b0*/  LDL R3, [R1+0x4] ;  /* 0x0000040001037983 */ /* 0x000ea80000100800 */
[----:B------:R-:W3:Y:S04]  /*e2c0*/  LDL R4, [R1+0x8] ;  /* 0x0000080001047983 */ /* 0x000ee80000100800 */
[----:B------:R-:W4:Y:S01]  /*e2d0*/  LDL R11, [R1] ;  /* 0x00000000010b7983 */ /* 0x000f220000100800 */
[----:B------:R-:W-:Y:S05]  /*e2e0*/  WARPSYNC.ALL ;  /* 0x0000000000007948 */ /* 0x000fea0003800000 */
[----:B------:R-:W-:-:S06]  /*e2f0*/  ULOP3.LUT UR4, UR48, 0x2, URZ, 0xfc, !UPT ;  /* 0x0000000230047892 */ /* 0x000fcc000f8efc3f */
[----:B------:R-:W-:-:S05]  /*e300*/  IMAD.U32 R28, RZ, RZ, UR4 ;  /* 0x00000004ff1c7e24 */ /* 0x000fca000f8e00ff */
[----:B------:R-:W-:Y:S02]  /*e310*/  ISETP.NE.AND P0, PT, R28, 0x3, PT ;  /* 0x000000031c00780c */ /* 0x000fe40003f05270 */
[----:B--2---:R-:W-:-:S05]  /*e320*/  LOP3.LUT R3, R10, R3, RZ, 0xfc, !PT ;  /* 0x000000030a037212 */ /* 0x004fca00078efcff */
[----:B0-----:R-:W-:Y:S01]  /*e330*/  VIADD R2, R3, UR41 ;  /* 0x0000002903027c36 */ /* 0x001fe20008000000 */
[----:B------:R-:W0:Y:S01]  /*e340*/  LDSM.16.MT88.4 R12, [R3+UR41+0xa400] ;  /* 0x00a40029030c783b */ /* 0x000e220008004200 */
[----:B----4-:R-:W-:Y:S02]  /*e350*/  LOP3.LUT R17, R10, R11, RZ, 0xfc, !PT ;  /* 0x0000000b0a117212 */ /* 0x010fe400078efcff */
[----:B---3--:R-:W-:Y:S02]  /*e360*/  IMAD.IADD R2, R4, 0x1, R2 ;  /* 0x0000000104027824 */ /* 0x008fe400078e0202 */
[----:B------:R-:W-:-:S03]  /*e370*/  IADD3 R17, R17, UR41, RZ ;  /* 0x0000002911117c10 */ /* 0x000fc6000fffe0ff */
[----:B------:R-:W1:Y:S01]  /*e380*/  LDSM.16.MT88.4 R4, [R2+0xa400] ;  /* 0x00a400000204783b */ /* 0x000e620000004200 */
[C-C-:B0-----:R-:W-:Y:S02]  /*e390*/  PRMT R8, R12.reuse, 0x6420, R13.reuse ;  /* 0x000064200c087816 */ /* 0x141fe4000000000d */
[----:B------:R-:W-:Y:S02]  /*e3a0*/  PRMT R9, R12, 0x7531, R13 ;  /* 0x000075310c097816 */ /* 0x000fe4000000000d */
[C-C-:B------:R-:W-:Y:S02]  /*e3b0*/  PRMT R10, R14.reuse, 0x6420, R15.reuse ;  /* 0x000064200e0a7816 */ /* 0x140fe4000000000f */
[----:B------:R-:W-:Y:S02]  /*e3c0*/  PRMT R11, R14, 0x7531, R15 ;  /* 0x000075310e0b7816 */ /* 0x000fe4000000000f */
[C-C-:B-1----:R-:W-:Y:S02]  /*e3d0*/  PRMT R20, R4.reuse, 0x6420, R5.reuse ;  /* 0x0000642004147816 */ /* 0x142fe40000000005 */
[----:B------:R-:W-:Y:S01]  /*e3e0*/  PRMT R21, R4, 0x7531, R5 ;  /* 0x0000753104157816 */ /* 0x000fe20000000005 */
[----:B------:R-:W-:Y:S01]  /*e3f0*/  STSM.16.M88.4 [R17+0x400], R8 ;  /* 0x0004000811007844 */ /* 0x000fe20000000200 */
[----:B------:R-:W-:-:S02]  /*e400*/  PRMT R22, R6, 0x6420, R7 ;  /* 0x0000642006167816 */ /* 0x000fc40000000007 */
[----:B------:R-:W-:-:S05]  /*e410*/  PRMT R23, R6, 0x7531, R7 ;  /* 0x0000753106177816 */ /* 0x000fca0000000007 */
[----:B------:R-:W-:Y:S04]  /*e420*/  STSM.16.M88.4 [R17+0xc00], R20 ;  /* 0x000c001411007844 */ /* 0x000fe80000000200 */
[----:B------:R-:W0:Y:S04]  /*e430*/  LDSM.16.MT88.4 R4, [R3+UR41+0xb400] ;  /* 0x00b400290304783b */ /* 0x000e280008004200 */
[----:B------:R-:W1:Y:S01]  /*e440*/  LDSM.16.MT88.4 R8, [R2+0xb400] ;  /* 0x00b400000208783b */ /* 0x000e620000004200 */
[C-C-:B0-----:R-:W-:Y:S02]  /*e450*/  PRMT R12, R4.reuse, 0x6420, R5.reuse ;  /* 0x00006420040c7816 */ /* 0x141fe40000000005 */
[----:B------:R-:W-:-:S02]  /*e460*/  PRMT R13, R4, 0x7531, R5 ;  /* 0x00007531040d7816 */ /* 0x000fc40000000005 */
[C-C-:B------:R-:W-:Y:S02]  /*e470*/  PRMT R14, R6.reuse, 0x6420, R7.reuse ;  /* 0x00006420060e7816 */ /* 0x140fe40000000007 */
[----:B------:R-:W-:Y:S02]  /*e480*/  PRMT R15, R6, 0x7531, R7 ;  /* 0x00007531060f7816 */ /* 0x000fe40000000007 */
[C-C-:B-1----:R-:W-:Y:S02]  /*e490*/  PRMT R24, R8.reuse, 0x6420, R9.reuse ;  /* 0x0000642008187816 */ /* 0x142fe40000000009 */
[----:B------:R-:W-:Y:S01]  /*e4a0*/  PRMT R25, R8, 0x7531, R9 ;  /* 0x0000753108197816 */ /* 0x000fe20000000009 */
[----:B------:R-:W-:Y:S01]  /*e4b0*/  STSM.16.M88.4 [R17+0x1400], R12 ;  /* 0x0014000c11007844 */ /* 0x000fe20000000200 */
[C-C-:B------:R-:W-:Y:S02]  /*e4c0*/  PRMT R26, R10.reuse, 0x6420, R11.reuse ;  /* 0x000064200a1a7816 */ /* 0x140fe4000000000b */
        /* <DEDUP_REMOVED lines=34> */
[----:B------:R0:W-:Y:S01]  /*e6f0*/  STSM.16.M88.4 [R17+0x4400], R12 ;  /* 0x0044000c11007844 */ /* 0x0001e20000000200 */
[C-C-:B------:R-:W-:Y:S02]  /*e700*/  PRMT R6, R10.reuse, 0x6420, R11.reuse ;  /* 0x000064200a067816 */ /* 0x140fe4000000000b */
[----:B------:R-:W-:-:S05]  /*e710*/  PRMT R7, R10, 0x7531, R11 ;  /* 0x000075310a077816 */ /* 0x000fca000000000b */
[----:B------:R0:W-:Y:S01]  /*e720*/  STSM.16.M88.4 [R17+0x4c00], R4 ;  /* 0x004c000411007844 */ /* 0x0001e20000000200 */
[----:B------:R-:W-:Y:S01]  /*e730*/  @!PT LDS RZ, [RZ] ;  /* 0x00000000fffff984 */ /* 0x000fe20000000800 */
[----:B------:R-:W-:Y:S01]  /*e740*/  @!PT LDS RZ, [RZ] ;  /* 0x00000000fffff984 */ /* 0x000fe20000000800 */
[----:B------:R-:W-:Y:S01]  /*e750*/  @!PT LDS RZ, [RZ] ;  /* 0x00000000fffff984 */ /* 0x000fe20000000800 */
[----:B------:R-:W-:Y:S01]  /*e760*/  @!PT LDS RZ, [RZ] ;  /* 0x00000000fffff984 */ /* 0x000fe20000000800 */
[----:B------:R1:W-:Y:S06]  /*e770*/  MEMBAR.ALL.CTA ;  /* 0x0000000000007992 */ /* 0x0003ec0000008000 */
[----:B-1----:R-:W1:Y:S01]  /*e780*/  FENCE.VIEW.ASYNC.S ;  /* 0x00000000000073c6 */ /* 0x002e620000000000 */
[----:B------:R-:W-:Y:S05]  /*e790*/  @!P0 BRA `(.L_x_75) ;  /* 0x0000000000048947 */ /* 0x000fea0003800000 */
[----:B------:R-:W-:Y:S01]  /*e7a0*/  BPT.TRAP 0x1 ;  /* 0x000000040000795c */ /* 0x000fe20000300000 */
.L_x_75:
[----:B-1----:R1:W-:Y:S01]  /*e7b0*/  SYNCS.ARRIVE.TRANS64.A1T0 RZ, [R19+URZ+0x29850], RZ ;  /* 0x029850ff13ff79a7 */ /* 0x0023e2000810003f */
[----:B------:R-:W-:Y:S06]  /*e7c0*/  BAR.SYNC.DEFER_BLOCKING 0x2, 0x80 ;  /* 0x0082000000007b1d */ /* 0x000fec0000010000 */
[----:B------:R-:W-:Y:S05]  /*e7d0*/  @!P1 BRA `(.L_x_76) ;  /* 0x0000000000049947 */ /* 0x000fea0003800000 */
[----:B------:R-:W-:Y:S01]  /*e7e0*/  BPT.TRAP 0x1 ;  /* 0x000000040000795c */ /* 0x000fe20000300000 */
.L_x_76:
[----:B------:R-:W2:Y:S01]  /*e7f0*/  S2R R2, SR_CgaCtaId ;  /* 0x0000000000027919 */ /* 0x000ea20000008800 */
[----:B-1----:R-:W-:Y:S02]  /*e800*/  VIADD R19, R19, 0x29880 ;  /* 0x0002988013137836 */ /* 0x002fe40000000000 */
[----:B------:R-:W-:Y:S02]  /*e810*/  VIADD R0, R0, 0xffffff60 ;  /* 0xffffff6000007836 */ /* 0x000fe40000000000 */
[----:B0-----:R-:W-:Y:S02]  /*e820*/  IMAD.MOV.U32 R17, RZ, RZ, R18 ;  /* 0x000000ffff117224 */ /* 0x001fe400078e0012 */
[----:B------:R-:W-:Y:S01]  /*e830*/  IMAD.MOV.U32 R20, RZ, RZ, R29 ;  /* 0x000000ffff147224 */ /* 0x000fe200078e001d */
[----:B--2---:R-:W-:-:S04]  /*e840*/  PRMT R19, R2, 0x654, R19 ;  /* 0x0000065402137816 */ /* 0x004fc80000000013 */
[----:B------:R0:W-:Y:S01]  /*e850*/  SYNCS.ARRIVE.TRANS64.RED.A1T0 RZ, [R19+URZ], RZ ;  /* 0x000000ff13ff79a7 */ /* 0x0001e2000810043f */
[----:B------:R-:W-:Y:S05]  /*e860*/  @P2 BRA `(.L_x_77) ;  /* 0xffffffe800ac2947 */ /* 0x000fea000383ffff */
[----:B------:R-:W-:Y:S05]  /*e870*/  BRA `(.L_x_78) ;  /* 0x0000000000047947 */ /* 0x000fea0003800000 */
.L_x_62:
[----:B------:R-:W-:-:S07]  /*e880*/  IMAD.MOV.U32 R18, RZ, RZ, RZ ;  /* 0x000000ffff127224 */ /* 0x000fce00078e00ff */
.L_x_78:
[----:B------:R-:W-:-:S06]  /*e890*/  ULOP3.LUT UR4, UR48, 0x1, URZ, 0xfc, !UPT ;  /* 0x0000000130047892 */ /* 0x000fcc000f8efc3f */
[----:B-1----:R-:W-:-:S05]  /*e8a0*/  IMAD.U32 R0, RZ, RZ, UR4 ;  /* 0x00000004ff007e24 */ /* 0x002fca000f8e00ff */
[----:B------:R-:W-:-:S13]  /*e8b0*/  ISETP.NE.AND P1, PT, R0, 0x3, PT ;  /* 0x000000030000780c */ /* 0x000fda0003f25270 */
[----:B------:R-:W-:Y:S05]  /*e8c0*/  @!P1 BRA `(.L_x_79) ;  /* 0x0000000000049947 */ /* 0x000fea0003800000 */
[----:B------:R-:W-:Y:S01]  /*e8d0*/  BPT.TRAP 0x1 ;  /* 0x000000040000795c */ /* 0x000fe20000300000 */
.L_x_79:
[----:B----4-:R-:W-:Y:S01]  /*e8e0*/  LOP3.LUT R3, R29, 0x1, RZ, 0x3c, !PT ;  /* 0x000000011d037812 */ /* 0x010fe200078e3cff */
[----:B------:R-:W-:Y:S01]  /*e8f0*/  BSSY B0, `(.L_x_80) ;  /* 0x0000005000007945 */ /* 0x000fe20003800000 */
[----:B------:R-:W-:Y:S02]  /*e900*/  LEA R16, R18, UR41, 0x3 ;  /* 0x0000002912107c11 */ /* 0x000fe4000f8e18ff */
[----:B------:R-:W-:-:S04]  /*e910*/  SHF.L.U32 R3, R3, 0x1f, RZ ;  /* 0x0000001f03037819 */ /* 0x000fc800000006ff */
[----:B------:R-:W1:Y:S02]  /*e920*/  SYNCS.PHASECHK.TRANS64.TRYWAIT P0, [R16+URZ+0x29870], R3 ;  /* 0x02987003100075a7 */ /* 0x000e64000800017f */
[----:B-1----:R-:W-:Y:S05]  /*e930*/  @!P0 BRA `(.L_x_81) ;  /* 0x0000002c00748947 */ /* 0x002fea0003800000 */
.L_x_165:
[----:B------:R-:W-:Y:S05]  /*e940*/  BSYNC B0 ;  /* 0x0000000000007941 */ /* 0x000fea0003800000 */
.L_x_80:
[----:B------:R-:W-:-:S06]  /*e950*/  ULOP3.LUT UR4, UR48, 0x2, URZ, 0xfc, !UPT ;  /* 0x0000000230047892 */ /* 0x000fcc000f8efc3f */
[----:B------:R-:W-:-:S05]  /*e960*/  IMAD.U32 R0, RZ, RZ, UR4 ;  /* 0x00000004ff007e24 */ /* 0x000fca000f8e00ff */
[----:B------:R-:W-:-:S13]  /*e970*/  ISETP.NE.AND P0, PT, R0, 0x3, PT ;  /* 0x000000030000780c */ /* 0x000fda0003f05270 */
[----:B------:R-:W-:Y:S05]  /*e980*/  @!P0 BRA `(.L_x_82) ;  /* 0x0000000000048947 */ /* 0x000fea0003800000 */
[----:B------:R-:W-:Y:S01]  /*e990*/  BPT.TRAP 0x1 ;  /* 0x000000040000795c */ /* 0x000fe20000300000 */
.L_x_82:
[----:B------:R-:W4:Y:S04]  /*e9a0*/  LDL.LU R0, [R1+0x4] ;  /* 0x0000040001007983 */ /* 0x000f280000300800 */
[----:B------:R-:W5:Y:S01]  /*e9b0*/  LDL.LU R4, [R1+0x8] ;  /* 0x0000080001047983 */ /* 0x000f620000300800 */
[----:B------:R-:W-:Y:S01]  /*e9c0*/  SHF.L.U32 R5, R29, 0x1f, RZ ;  /* 0x0000001f1d057819 */ /* 0x000fe200000006ff */
[----:B-1----:R-:W-:-:S03]  /*e9d0*/  IMAD R3, R18, 0x5000, RZ ;  /* 0x0000500012037824 */ /* 0x002fc600078e02ff */
[----:B------:R-:W1:Y:S02]  /*e9e0*/  SYNCS.PHASECHK.TRANS64.TRYWAIT P0, [R16+URZ+0x29860], R5 ;  /* 0x02986005100075a7 */ /* 0x000e64000800017f */
[----:B----4-:R-:W-:-:S05]  /*e9f0*/  LOP3.LUT R0, R3, R0, RZ, 0xfc, !PT ;  /* 0x0000000003007212 */ /* 0x010fca00078efcff */
[----:B------:R-:W-:-:S04]  /*ea00*/  VIADD R2, R0, UR41 ;  /* 0x0000002900027c36 */ /* 0x000fc80008000000 */
[----:B-----5:R-:W-:Y:S01]  /*ea10*/  IMAD.IADD R2, R4, 0x1, R2 ;  /* 0x0000000104027824 */ /* 0x020fe200078e0202 */
[----:B-1----:R-:W-:Y:S06]  /*ea20*/  @!P0 BRA `(.L_x_83) ;  /* 0x0000002c004c8947 */ /* 0x002fec0003800000 */
.L_x_166:
[----:B------:R-:W4:Y:S01]  /*ea30*/  LDL.LU R12, [R1] ;  /* 0x00000000010c7983 */ /* 0x000f220000300800 */
[----:B------:R-:W-:Y:S05]  /*ea40*/  WARPSYNC.ALL ;  /* 0x0000000000007948 */ /* 0x000fea0003800000 */
[----:B------:R-:W5:Y:S01]  /*ea50*/  LDSM.16.MT88.4 R8, [R0+UR41+0xa400] ;  /* 0x00a400290008783b */ /* 0x000f620008004200 */
[----:B------:R-:W-:-:S03]  /*ea60*/  ULOP3.LUT UR4, UR48, 0x2, URZ, 0xfc, !UPT ;  /* 0x0000000230047892 */ /* 0x000fc6000f8efc3f */
[----:B-12---:R-:W1:Y:S03]  /*ea70*/  LDSM.16.MT88.4 R4, [R2+0xa400] ;  /* 0x00a400000204783b */ /* 0x006e660000004200 */
[----:B------:R-:W-:-:S05]  /*ea80*/  IMAD.U32 R17, RZ, RZ, UR4 ;  /* 0x00000004ff117e24 */ /* 0x000fca000f8e00ff */
[----:B------:R-:W-:Y:S02]  /*ea90*/  ISETP.NE.AND P0, PT, R17, 0x3, PT ;  /* 0x000000031100780c */ /* 0x000fe40003f05270 */
[----:B-----5:R-:W-:Y:S02]  /*eaa0*/  PRMT R13, R8, 0x7531, R9 ;  /* 0x00007531080d7816 */ /* 0x020fe40000000009 */
[C-C-:B---3--:R-:W-:Y:S02]  /*eab0*/  PRMT R14, R10.reuse, 0x6420, R11.reuse ;  /* 0x000064200a0e7816 */ /* 0x148fe4000000000b */
[----:B------:R-:W-:Y:S02]  /*eac0*/  PRMT R15, R10, 0x7531, R11 ;  /* 0x000075310a0f7816 */ /* 0x000fe4000000000b */
[C-C-:B-1----:R-:W-:Y:S02]  /*ead0*/  PRMT R10, R6.reuse, 0x6420, R7.reuse ;  /* 0x00006420060a7816 */ /* 0x142fe40000000007 */
[----:B------:R-:W-:-:S02]  /*eae0*/  PRMT R11, R6, 0x7531, R7 ;  /* 0x00007531060b7816 */ /* 0x000fc40000000007 */
[----:B----4-:R-:W-:Y:S02]  /*eaf0*/  LOP3.LUT R3, R3, R12, RZ, 0xfc, !PT ;  /* 0x0000000c03037212 */ /* 0x010fe400078efcff */
[----:B------:R-:W-:Y:S02]  /*eb00*/  PRMT R12, R8, 0x6420, R9 ;  /* 0x00006420080c7816 */ /* 0x000fe40000000009 */
[C-C-:B------:R-:W-:Y:S01]  /*eb10*/  PRMT R8, R4.reuse, 0x6420, R5.reuse ;  /* 0x0000642004087816 */ /* 0x140fe20000000005 */
[----:B------:R-:W-:Y:S01]  /*eb20*/  VIADD R3, R3, UR41 ;  /* 0x0000002903037c36 */ /* 0x000fe20008000000 */
[----:B------:R-:W-:-:S04]  /*eb30*/  PRMT R9, R4, 0x7531, R5 ;  /* 0x0000753104097816 */ /* 0x000fc80000000005 */
[----:B------:R-:W-:Y:S04]  /*eb40*/  STSM.16.M88.4 [R3+0x400], R12 ;  /* 0x0004000c03007844 */ /* 0x000fe80000000200 */
[----:B------:R-:W-:Y:S04]  /*eb50*/  STSM.16.M88.4 [R3+0xc00], R8 ;  /* 0x000c000803007844 */ /* 0x000fe80000000200 */
[----:B------:R-:W1:Y:S04]  /*eb60*/  LDSM.16.MT88.4 R12, [R0+UR41+0xb400] ;  /* 0x00b40029000c783b */ /* 0x000e680008004200 */
[----:B------:R-:W2:Y:S01]  /*eb70*/  LDSM.16.MT88.4 R8, [R2+0xb400] ;  /* 0x00b400000208783b */ /* 0x000ea20000004200 */
[----:B-1----:R-:W-:-:S02]  /*eb80*/  PRMT R4, R12, 0x6420, R13 ;  /* 0x000064200c047816 */ /* 0x002fc4000000000d */
[----:B------:R-:W-:Y:S02]  /*eb90*/  PRMT R5, R12, 0x7531, R13 ;  /* 0x000075310c057816 */ /* 0x000fe4000000000d */
[C-C-:B------:R-:W-:Y:S02]  /*eba0*/  PRMT R6, R14.reuse, 0x6420, R15.reuse ;  /* 0x000064200e067816 */ /* 0x140fe4000000000f */
[----:B------:R-:W-:Y:S02]  /*ebb0*/  PRMT R7, R14, 0x7531, R15 ;  /* 0x000075310e077816 */ /* 0x000fe4000000000f */
[C-C-:B--2---:R-:W-:Y:S02]  /*ebc0*/  PRMT R12, R8.reuse, 0x6420, R9.reuse ;  /* 0x00006420080c7816 */ /* 0x144fe40000000009 */
[----:B------:R-:W-:Y:S01]  /*ebd0*/  PRMT R13, R8, 0x7531, R9 ;  /* 0x00007531080d7816 */ /* 0x000fe20000000009 */
[----:B------:R-:W-:Y:S01]  /*ebe0*/  STSM.16.M88.4 [R3+0x1400], R4 ;  /* 0x0014000403007844 */ /* 0x000fe20000000200 */
[----:B------:R-:W-:-:S02]  /*ebf0*/  PRMT R14, R10, 0x6420, R11 ;  /* 0x000064200a0e7816 */ /* 0x000fc4000000000b */
[----:B------:R-:W-:-:S05]  /*ec00*/  PRMT R15, R10, 0x7531, R11 ;  /* 0x000075310a0f7816 */ /* 0x000fca000000000b */
[----:B------:R-:W-:Y:S04]  /*ec10*/  STSM.16.M88.4 [R3+0x1c00], R12 ;  /* 0x001c000c03007844 */ /* 0x000fe80000000200 */
[----:B------:R-:W1:Y:S04]  /*ec20*/  LDSM.16.MT88.4 R12, [R0+UR41+0xc400] ;  /* 0x00c40029000c783b */ /* 0x000e680008004200 */
[----:B------:R-:W2:Y:S01]  /*ec30*/  LDSM.16.MT88.4 R8, [R2+0xc400] ;  /* 0x00c400000208783b */ /* 0x000ea20000004200 */
[C-C-:B-1----:R-:W-:Y:S02]  /*ec40*/  PRMT R4, R12.reuse, 0x6420, R13.reuse ;  /* 0x000064200c047816 */ /* 0x142fe4000000000d */
[----:B------:R-:W-:-:S02]  /*ec50*/  PRMT R5, R12, 0x7531, R13 ;  /* 0x000075310c057816 */ /* 0x000fc4000000000d */
[C-C-:B------:R-:W-:Y:S02]  /*ec60*/  PRMT R6, R14.reuse, 0x6420, R15.reuse ;  /* 0x000064200e067816 */ /* 0x140fe4000000000f */
[----:B------:R-:W-:Y:S02]  /*ec70*/  PRMT R7, R14, 0x7531, R15 ;  /* 0x000075310e077816 */ /* 0x000fe4000000000f */
[C-C-:B--2---:R-:W-:Y:S02]  /*ec80*/  PRMT R12, R8.reuse, 0x6420, R9.reuse ;  /* 0x00006420080c7816 */ /* 0x144fe40000000009 */
[----:B------:R-:W-:Y:S01]  /*ec90*/  PRMT R13, R8, 0x7531, R9 ;  /* 0x00007531080d7816 */ /* 0x000fe20000000009 */
[----:B------:R-:W-:Y:S01]  /*eca0*/  STSM.16.M88.4 [R3+0x2400], R4 ;  /* 0x0024000403007844 */ /* 0x000fe20000000200 */
[C-C-:B------:R-:W-:Y:S02]  /*ecb0*/  PRMT R14, R10.reuse, 0x6420, R11.reuse ;  /* 0x000064200a0e7816 */ /* 0x140fe4000000000b */
        /* <DEDUP_REMOVED lines=31> */
[----:B--2---:R-:W2:Y:S01]  /*eeb0*/  FENCE.VIEW.ASYNC.S ;  /* 0x00000000000073c6 */ /* 0x004ea20000000000 */
[----:B------:R-:W-:Y:S05]  /*eec0*/  @!P0 BRA `(.L_x_84) ;  /* 0x0000000000048947 */ /* 0x000fea0003800000 */
[----:B------:R-:W-:Y:S01]  /*eed0*/  BPT.TRAP 0x1 ;  /* 0x000000040000795c */ /* 0x000fe20000300000 */
.L_x_84:
[----:B--2---:R2:W-:Y:S01]  /*eee0*/  SYNCS.ARRIVE.TRANS64.A1T0 RZ, [R16+URZ+0x29850], RZ ;  /* 0x029850ff10ff79a7 */ /* 0x0045e2000810003f */
[----:B------:R-:W-:Y:S06]  /*eef0*/  BAR.SYNC.DEFER_BLOCKING 0x2, 0x80 ;  /* 0x0082000000007b1d */ /* 0x000fec0000010000 */
[----:B------:R-:W-:Y:S05]  /*ef00*/  @!P1 BRA `(.L_x_85) ;  /* 0x0000000000049947 */ /* 0x000fea0003800000 */
[----:B------:R-:W-:Y:S01]  /*ef10*/  BPT.TRAP 0x1 ;  /* 0x000000040000795c */ /* 0x000fe20000300000 */
.L_x_85:
[----:B------:R-:W3:Y:S01]  /*ef20*/  S2R R0, SR_CgaCtaId ;  /* 0x0000000000007919 */ /* 0x000ee20000008800 */
[----:B--2---:R-:W-:Y:S02]  /*ef30*/  VIADD R16, R16, 0x29880 ;  /* 0x0002988010107836 */ /* 0x004fe40000000000 */
[----:B------:R-:W-:Y:S02]  /*ef40*/  VIADD R2, R18, 0x1 ;  /* 0x0000000112027836 */ /* 0x000fe40000000000 */
[----:B-1----:R-:W-:-:S03]  /*ef50*/  IMAD.MOV.U32 R3, RZ, RZ, RZ ;  /* 0x000000ffff037224 */ /* 0x002fc600078e00ff */
[----:B------:R-:W-:-:S04]  /*ef60*/  ISETP.NE.AND P0, PT, R2, 0x2, PT ;  /* 0x000000020200780c */ /* 0x000fc80003f05270 */
[----:B------:R-:W-:Y:S02]  /*ef70*/  SEL R2, R2, RZ, P0 ;  /* 0x000000ff02027207 */ /* 0x000fe40000000000 */
[----:B---3--:R-:W-:Y:S02]  /*ef80*/  PRMT R16, R0, 0x654, R16 ;  /* 0x0000065400107816 */ /* 0x008fe40000000010 */
[----:B------:R-:W-:Y:S02]  /*ef90*/  SEL R0, RZ, 0x1, P0 ;  /* 0x00000001ff007807 */ /* 0x000fe40000000000 */
[----:B------:R1:W-:Y:S02]  /*efa0*/  SYNCS.ARRIVE.TRANS64.RED.A1T0 RZ, [R16+URZ], RZ ;  /* 0x000000ff10ff79a7 */ /* 0x0003e4000810043f */
[----:B------:R-:W-:-:S07]  /*efb0*/  LOP3.LUT R0, R29, R0, RZ, 0x3c, !PT ;  /* 0x000000001d007212 */ /* 0x000fce00078e3cff */
.L_x_40:
[----:B------:R-:W2:Y:S01]  /*efc0*/  S2R R5, SR_CgaCtaId ;  /* 0x0000000000057919 */ /* 0x000ea20000008800 */
[----:B------:R-:W-:Y:S02]  /*efd0*/  MOV R4, 0x400 ;  /* 0x0000040000047802 */ /* 0x000fe40000000f00 */
[----:B------:R-:W-:Y:S02]  /*efe0*/  SHF.L.U32 R3, R3, 0x1f, RZ ;  /* 0x0000001f03037819 */ /* 0x000fe400000006ff */
[----:B--2---:R-:W-:-:S04]  /*eff0*/  LEA R6, R5, R4, 0x18 ;  /* 0x0000000405067211 */ /* 0x004fc800078ec0ff */
[----:B------:R-:W2:Y:S02]  /*f000*/  SYNCS.PHASECHK.TRANS64.TRYWAIT P0, [R6+URZ+0x29820], R3 ;  /* 0x02982003060075a7 */ /* 0x000ea4000800017f */
[----:B--2---:R-:W-:Y:S05]  /*f010*/  @!P0 BRA `(.L_x_86) ;  /* 0x0000002400e48947 */ /* 0x004fea0003800000 */
.L_x_167:
[----:B------:R-:W3:Y:S02]  /*f020*/  S2R R4, SR_TID.X ;  /* 0x0000000000047919 */ /* 0x000ee40000002100 */
[----:B---3--:R-:W-:-:S04]  /*f030*/  SHF.R.U32.HI R4, RZ, 0x5, R4 ;  /* 0x00000005ff047819 */ /* 0x008fc80000011604 */
[----:B------:R-:W-:-:S05]  /*f040*/  LOP3.LUT R4, R4, 0x3, RZ, 0xc0, !PT ;  /* 0x0000000304047812 */ /* 0x000fca00078ec0ff */
[----:B--2---:R-:W2:Y:S02]  /*f050*/  SHFL.IDX PT, R3, R4, RZ, 0x1f ;  /* 0x00001fff04037589 */ /* 0x004ea400000e0000 */
[----:B--2---:R-:W-:-:S13]  /*f060*/  ISETP.NE.AND P0, PT, R3, RZ, PT ;  /* 0x000000ff0300720c */ /* 0x004fda0003f05270 */
[----:B------:R-:W-:Y:S05]  /*f070*/  @P0 BRA `(.L_x_8) ;  /* 0x0000000000a00947 */ /* 0x000fea0003800000 */
[----:B------:R-:W-:-:S13]  /*f080*/  ELECT P0, URZ, PT ;  /* 0x00000000003f782f */ /* 0x000fda0003800000 */
[----:B------:R-:W-:Y:S05]  /*f090*/  @!P0 BRA `(.L_x_8) ;  /* 0x0000000000988947 */ /* 0x000fea0003800000 */
[----:B------:R-:W-:-:S06]  /*f0a0*/  ULOP3.LUT UR4, UR48, 0x2, URZ, 0xfc, !UPT ;  /* 0x0000000230047892 */ /* 0x000fcc000f8efc3f */
[----:B------:R-:W-:-:S05]  /*f0b0*/  IMAD.U32 R3, RZ, RZ, UR4 ;  /* 0x00000004ff037e24 */ /* 0x000fca000f8e00ff */
[----:B------:R-:W-:-:S13]  /*f0c0*/  ISETP.NE.AND P0, PT, R3, 0x3, PT ;  /* 0x000000030300780c */ /* 0x000fda0003f05270 */
[----:B------:R-:W-:Y:S05]  /*f0d0*/  @!P0 BRA `(.L_x_87) ;  /* 0x0000000000048947 */ /* 0x000fea0003800000 */
[----:B------:R-:W-:Y:S01]  /*f0e0*/  BPT.TRAP 0x1 ;  /* 0x000000040000795c */ /* 0x000fe20000300000 */
.L_x_87:
[----:B------:R-:W-:Y:S01]  /*f0f0*/  IMAD R5, R2, 0x8, R6 ;  /* 0x0000000802057824 */ /* 0x000fe200078e0206 */
[----:B------:R-:W-:Y:S01]  /*f100*/  SHF.L.U32 R4, R0, 0x1f, RZ ;  /* 0x0000001f00047819 */ /* 0x000fe200000006ff */
[----:B------:R-:W-:-:S03]  /*f110*/  VIADD R2, R2, 0x1 ;  /* 0x0000000102027836 */ /* 0x000fc60000000000 */
[----:B------:R-:W2:Y:S02]  /*f120*/  SYNCS.PHASECHK.TRANS64.TRYWAIT P1, [R5+URZ+0x29840], R4 ;  /* 0x02984004050075a7 */ /* 0x000ea4000802017f */
[----:B------:R-:W-:-:S04]  /*f130*/  ISETP.NE.AND P2, PT, R2, 0x2, PT ;  /* 0x000000020200780c */ /* 0x000fc80003f45270 */
[----:B------:R-:W-:Y:S01]  /*f140*/  SEL R3, RZ, 0x1, P2 ;  /* 0x00000001ff037807 */ /* 0x000fe20001000000 */
[----:B--2---:R-:W-:Y:S08]  /*f150*/  @!P1 BRA `(.L_x_88) ;  /* 0x0000002400a89947 */ /* 0x004ff00003800000 */
.L_x_168:
[----:B------:R-:W-:Y:S02]  /*f160*/  SEL R2, R2, RZ, P2 ;  /* 0x000000ff02027207 */ /* 0x000fe40001000000 */
[----:B------:R-:W-:Y:S01]  /*f170*/  LOP3.LUT R0, R0, R3, RZ, 0x3c, !PT ;  /* 0x0000000300007212 */ /* 0x000fe200078e3cff */
[----:B------:R-:W-:Y:S06]  /*f180*/  @!P0 BRA `(.L_x_89) ;  /* 0x0000000000048947 */ /* 0x000fec0003800000 */
[----:B------:R-:W-:Y:S01]  /*f190*/  BPT.TRAP 0x1 ;  /* 0x000000040000795c */ /* 0x000fe20000300000 */
.L_x_89:
[----:B------:R-:W-:Y:S02]  /*f1a0*/  LEA R3, R2, R6, 0x3 ;  /* 0x0000000602037211 */ /* 0x000fe400078e18ff */
[----:B------:R-:W-:-:S04]  /*f1b0*/  SHF.L.U32 R0, R0, 0x1f, RZ ;  /* 0x0000001f00007819 */ /* 0x000fc800000006ff */
[----:B------:R-:W3:Y:S02]  /*f1c0*/  SYNCS.PHASECHK.TRANS64.TRYWAIT P1, [R3+URZ+0x29840], R0 ;  /* 0x02984000030075a7 */ /* 0x000ee4000802017f */
[----:B---3--:R-:W-:Y:S05]  /*f1d0*/  @!P1 BRA `(.L_x_90) ;  /* 0x00000024009c9947 */ /* 0x008fea0003800000 */
.L_x_169:
[----:B------:R-:W-:Y:S05]  /*f1e0*/  @!P0 BRA `(.L_x_91) ;  /* 0x0000000000048947 */ /* 0x000fea0003800000 */
[----:B------:R-:W-:Y:S01]  /*f1f0*/  BPT.TRAP 0x1 ;  /* 0x000000040000795c */ /* 0x000fe20000300000 */
.L_x_91:
[----:B------:R-:W4:Y:S02]  /*f200*/  SYNCS.PHASECHK.TRANS64.TRYWAIT P1, [R5+URZ+0x29860], R4 ;  /* 0x02986004050075a7 */ /* 0x000f24000802017f */
[----:B----4-:R-:W-:Y:S05]  /*f210*/  @!P1 BRA `(.L_x_92) ;  /* 0x0000002400a09947 */ /* 0x010fea0003800000 */
.L_x_170:
[----:B------:R-:W-:Y:S05]  /*f220*/  @!P0 BRA `(.L_x_93) ;  /* 0x0000000000048947 */ /* 0x000fea0003800000 */
[----:B------:R-:W-:Y:S01]  /*f230*/  BPT.TRAP 0x1 ;  /* 0x000000040000795c */ /* 0x000fe20000300000 */
.L_x_93:
[----:B------:R-:W0:Y:S02]  /*f240*/  SYNCS.PHASECHK.TRANS64.TRYWAIT P1, [R3+URZ+0x29860], R0 ;  /* 0x02986000030075a7 */ /* 0x000e24000802017f */
[----:B0-----:R-:W-:Y:S05]  /*f250*/  @!P1 BRA `(.L_x_94) ;  /* 0x0000002400a49947 */ /* 0x001fea0003800000 */
.L_x_171:
[----:B------:R-:W-:Y:S05]  /*f260*/  @!P0 BRA `(.L_x_95) ;  /* 0x0000000000048947 */ /* 0x000fea0003800000 */
[----:B------:R-:W-:Y:S01]  /*f270*/  BPT.TRAP 0x1 ;  /* 0x000000040000795c */ /* 0x000fe20000300000 */
.L_x_95:
[----:B------:R-:W0:Y:S02]  /*f280*/  SYNCS.PHASECHK.TRANS64.TRYWAIT P1, [R5+URZ+0x29880], R4 ;  /* 0x02988004050075a7 */ /* 0x000e24000802017f */
[----:B0-----:R-:W-:Y:S05]  /*f290*/  @!P1 BRA `(.L_x_96) ;  /* 0x0000002400a89947 */ /* 0x001fea0003800000 */
.L_x_172:
[----:B------:R-:W-:Y:S05]  /*f2a0*/  @!P0 BRA `(.L_x_97) ;  /* 0x0000000000048947 */ /* 0x000fea0003800000 */
[----:B------:R-:W-:Y:S01]  /*f2b0*/  BPT.TRAP 0x1 ;  /* 0x000000040000795c */ /* 0x000fe20000300000 */
.L_x_97:
[----:B------:R0:W0:Y:S02]  /*f2c0*/  SYNCS.PHASECHK.TRANS64.TRYWAIT P0, [R3+URZ+0x29880], R0 ;  /* 0x02988000030075a7 */ /* 0x000024000800017f */
[----:B0-----:R-:W-:Y:S05]  /*f2d0*/  @!P0 NANOSLEEP.SYNCS 0x989680 ;  /* 0x009896800000895d */ /* 0x001fea0003900000 */
[----:B------:R-:W0:Y:S02]  /*f2e0*/  @!P0 SYNCS.PHASECHK.TRANS64 P0, [R3+URZ+0x29880], R0 ;  /* 0x02988000030085a7 */ /* 0x000e24000800007f */
[----:B0-----:R-:W-:Y:S05]  /*f2f0*/  @!P0 BRA `(.L_x_97) ;  /* 0xfffffffc00f08947 */ /* 0x001fea000383ffff */
.L_x_8:
[----:B------:R-:W-:Y:S05]  /*f300*/  BSYNC B6 ;  /* 0x0000000000067941 */ /* 0x000fea0003800000 */
.L_x_5:
[----:B------:R-:W-:Y:S05]  /*f310*/  EXIT ;  /* 0x000000000000794d */ /* 0x000fea0003800000 */
.L_x_12:
[----:B0-----:R-:W-:-:S04]  /*f320*/  IMAD.U32 R3, RZ, RZ, UR36 ;  /* 0x00000024ff037e24 */ /* 0x001fc8000f8e00ff */
[----:B------:R0:W1:Y:S03]  /*f330*/  SYNCS.PHASECHK.TRANS64.TRYWAIT P0, [R3+URZ+0x29800], R0 ;  /* 0x02980000030075a7 */ /* 0x000066000800017f */
[----:B-1----:R-:W-:Y:S05]  /*f340*/  @!P0 NANOSLEEP.SYNCS 0x989680 ;  /* 0x009896800000895d */ /* 0x002fea0003900000 */
[----:B------:R-:W1:Y:S02]  /*f350*/  @!P0 SYNCS.PHASECHK.TRANS64 P0, [R3+URZ+0x29800], R0 ;  /* 0x02980000030085a7 */ /* 0x000e64000800007f */
[----:B-1----:R-:W-:Y:S05]  /*f360*/  @!P0 BRA `(.L_x_12) ;  /* 0xfffffffc00ec8947 */ /* 0x002fea000383ffff */
[----:B------:R-:W-:Y:S05]  /*f370*/  BRA `(.L_x_98) ;  /* 0xffffff2000907947 */ /* 0x000fea000383ffff */
.L_x_16:
[----:B-1----:R-:W-:-:S04]  /*f380*/  IMAD.U32 R5, RZ, RZ, UR36 ;  /* 0x00000024ff057e24 */ /* 0x002fc8000f8e00ff */
[----:B------:R1:W2:Y:S03]  /*f390*/  SYNCS.PHASECHK.TRANS64.TRYWAIT P1, [R5+URZ+0x29830], R0 ;  /* 0x02983000050075a7 */ /* 0x0002a6000802017f */
[----:B--2---:R-:W-:Y:S05]  /*f3a0*/  @!P1 NANOSLEEP.SYNCS 0x989680 ;  /* 0x009896800000995d */ /* 0x004fea0003900000 */
[----:B------:R-:W2:Y:S02]  /*f3b0*/  @!P1 SYNCS.PHASECHK.TRANS64 P1, [R5+URZ+0x29830], R0 ;  /* 0x02983000050095a7 */ /* 0x000ea4000802007f */
[----:B--2---:R-:W-:Y:S05]  /*f3c0*/  @!P1 BRA `(.L_x_16) ;  /* 0xfffffffc00ec9947 */ /* 0x004fea000383ffff */
[----:B------:R-:W-:Y:S05]  /*f3d0*/  BRA `(.L_x_15) ;  /* 0xffffff2000ac7947 */ /* 0x000fea000383ffff */
.L_x_22:
[----:B-1----:R-:W-:-:S04]  /*f3e0*/  IMAD.U32 R3, RZ, RZ, UR4 ;  /* 0x00000004ff037e24 */ /* 0x002fc8000f8e00ff */
[----:B------:R1:W2:Y:S03]  /*f3f0*/  SYNCS.PHASECHK.TRANS64.TRYWAIT P1, [R3+URZ+0x29830], R0 ;  /* 0x02983000030075a7 */ /* 0x0002a6000802017f */
[----:B--2---:R-:W-:Y:S05]  /*f400*/  @!P1 NANOSLEEP.SYNCS 0x989680 ;  /* 0x009896800000995d */ /* 0x004fea0003900000 */
[----:B------:R-:W2:Y:S02]  /*f410*/  @!P1 SYNCS.PHASECHK.TRANS64 P1, [R3+URZ+0x29830], R0 ;  /* 0x02983000030095a7 */ /* 0x000ea4000802007f */
[----:B--2---:R-:W-:Y:S05]  /*f420*/  @!P1 BRA `(.L_x_22) ;  /* 0xfffffffc00ec9947 */ /* 0x004fea000383ffff */
[----:B------:R-:W-:Y:S05]  /*f430*/  BRA `(.L_x_19) ;  /* 0xffffff5400d87947 */ /* 0x000fea000383ffff */
.L_x_26:
[----:B-1----:R-:W-:-:S04]  /*f440*/  IMAD.U32 R13, RZ, RZ, UR4 ;  /* 0x00000004ff0d7e24 */ /* 0x002fc8000f8e00ff */
[----:B------:R1:W2:Y:S03]  /*f450*/  SYNCS.PHASECHK.TRANS64.TRYWAIT P1, [R13+URZ+0x29850], R0 ;  /* 0x029850000d0075a7 */ /* 0x0002a6000802017f */
[----:B--2---:R-:W-:Y:S05]  /*f460*/  @!P1 NANOSLEEP.SYNCS 0x989680 ;  /* 0x009896800000995d */ /* 0x004fea0003900000 */
[----:B------:R-:W2:Y:S02]  /*f470*/  @!P1 SYNCS.PHASECHK.TRANS64 P1, [R13+URZ+0x29850], R0 ;  /* 0x029850000d0095a7 */ /* 0x000ea4000802007f */
[----:B--2---:R-:W-:Y:S05]  /*f480*/  @!P1 BRA `(.L_x_26) ;  /* 0xfffffffc00ec9947 */ /* 0x004fea000383ffff */
[----:B------:R-:W-:Y:S05]  /*f490*/  BRA `(.L_x_23) ;  /* 0xffffff6400047947 */ /* 0x000fea000383ffff */
.L_x_33:
[----:B-1----:R-:W-:-:S04]  /*f4a0*/  IMAD.U32 R5, RZ, RZ, UR9 ;  /* 0x00000009ff057e24 */ /* 0x002fc8000f8e00ff */
[----:B------:R1:W2:Y:S03]  /*f4b0*/  SYNCS.PHASECHK.TRANS64.TRYWAIT P1, [R5+URZ+0x29850], R2 ;  /* 0x02985002050075a7 */ /* 0x0002a6000802017f */
[----:B--2---:R-:W-:Y:S05]  /*f4c0*/  @!P1 NANOSLEEP.SYNCS 0x989680 ;  /* 0x009896800000995d */ /* 0x004fea0003900000 */
[----:B------:R-:W2:Y:S02]  /*f4d0*/  @!P1 SYNCS.PHASECHK.TRANS64 P1, [R5+URZ+0x29850], R2 ;  /* 0x02985002050095a7 */ /* 0x000ea4000802007f */
[----:B--2---:R-:W-:Y:S05]  /*f4e0*/  @!P1 BRA `(.L_x_33) ;  /* 0xfffffffc00ec9947 */ /* 0x004fea000383ffff */
[----:B------:R-:W-:Y:S05]  /*f4f0*/  BRA `(.L_x_32) ;  /* 0xffffff8000dc7947 */ /* 0x000fea000383ffff */
.L_x_46:
[----:B------:R-:W-:Y:S02]  /*f500*/  IMAD.MOV.U32 R13, RZ, RZ, R22 ;  /* 0x000000ffff0d7224 */ /* 0x000fe400078e0016 */
[----:B------:R-:W-:Y:S02]  /*f510*/  IMAD.MOV.U32 R12, RZ, RZ, RZ ;  /* 0x000000ffff0c7224 */ /* 0x000fe400078e00ff */
[----:B------:R-:W-:Y:S02]  /*f520*/  IMAD.MOV.U32 R11, RZ, RZ, 0x1f ;  /* 0x0000001fff0b7424 */ /* 0x000fe400078e00ff */
[----:B------:R-:W-:-:S07]  /*f530*/  IMAD.MOV.U32 R15, RZ, RZ, -0x1 ;  /* 0xffffffffff0f7424 */ /* 0x000fce00078e00ff */
[----:B-----5:R-:W-:Y:S05]  /*f540*/  WARPSYNC.COLLECTIVE R15, `(.L_x_99) ;  /* 0x000000000f087348 */ /* 0x020fea0003c00000 */
[----:B------:R0:W1:Y:S02]  /*f550*/  SHFL.IDX P6, R14, R13, R12, R11 ;  /* 0x0000000c0d0e7389 */ /* 0x00006400000c000b */
[----:B01---5:R-:W-:Y:S01]  /*f560*/  ENDCOLLECTIVE ;  /* 0x000000000000791b */ /* 0x023fe20003800000 */
.L_x_99:
[----:B------:R-:W-:Y:S05]  /*f570*/  BRA `(.L_x_100) ;  /* 0xffffffbc00f87947 */ /* 0x000fea000383ffff */
.L_x_48:
[----:B0-----:R-:W-:Y:S02]  /*f580*/  IMAD.MOV.U32 R3, RZ, RZ, 0x1 ;  /* 0x00000001ff037424 */ /* 0x001fe400078e00ff */
[----:B------:R-:W-:-:S03]  /*f590*/  IMAD.U32 R2, RZ, RZ, UR41 ;  /* 0x00000029ff027e24 */ /* 0x000fc6000f8e00ff */
[----:B------:R-:W-:-:S04]  /*f5a0*/  SHF.L.U32 R3, R3, 0x1f, RZ ;  /* 0x0000001f03037819 */ /* 0x000fc800000006ff */
[----:B------:R0:W1:Y:S03]  /*f5b0*/  SYNCS.PHASECHK.TRANS64.TRYWAIT P0, [R2+URZ+0x29880], R3 ;  /* 0x02988003020075a7 */ /* 0x000066000800017f */
[----:B-1----:R-:W-:Y:S05]  /*f5c0*/  @!P0 NANOSLEEP.SYNCS 0x989680 ;  /* 0x009896800000895d */ /* 0x002fea0003900000 */
[----:B------:R-:W1:Y:S02]  /*f5d0*/  @!P0 SYNCS.PHASECHK.TRANS64 P0, [R2+URZ+0x29880], R3 ;  /* 0x02988003020085a7 */ /* 0x000e64000800007f */
[----:B-1----:R-:W-:Y:S05]  /*f5e0*/  @!P0 BRA `(.L_x_48) ;  /* 0xfffffffc00e48947 */ /* 0x002fea000383ffff */
[----:B------:R-:W-:Y:S05]  /*f5f0*/  BRA `(.L_x_101) ;  /* 0xffffffc400407947 */ /* 0x000fea000383ffff */
.L_x_49:
[----:B------:R-:W-:Y:S01]  /*f600*/  BSSY B0, `(.L_x_102) ;  /* 0x0000008000007945 */ /* 0x000fe20003800000 */
[----:B------:R-:W-:Y:S02]  /*f610*/  IMAD.MOV.U32 R13, RZ, RZ, R10 ;  /* 0x000000ffff0d7224 */ /* 0x000fe400078e000a */
[----:B------:R-:W-:Y:S02]  /*f620*/  IMAD.MOV.U32 R12, RZ, RZ, RZ ;  /* 0x000000ffff0c7224 */ /* 0x000fe400078e00ff */
[----:B------:R-:W-:Y:S02]  /*f630*/  IMAD.MOV.U32 R11, RZ, RZ, 0x1c1f ;  /* 0x00001c1fff0b7424 */ /* 0x000fe400078e00ff */
[----:B------:R-:W-:-:S07]  /*f640*/  IMAD.MOV.U32 R15, RZ, RZ, -0x1 ;  /* 0xffffffffff0f7424 */ /* 0x000fce00078e00ff */
[----:B------:R-:W-:Y:S05]  /*f650*/  WARPSYNC.COLLECTIVE R15, `(.L_x_103) ;  /* 0x000000000f087348 */ /* 0x000fea0003c00000 */
[----:B------:R0:W1:Y:S02]  /*f660*/  SHFL.IDX P6, R14, R13, R12, R11 ;  /* 0x0000000c0d0e7389 */ /* 0x00006400000c000b */
[----:B01----:R-:W-:Y:S01]  /*f670*/  ENDCOLLECTIVE ;  /* 0x000000000000791b */ /* 0x003fe20003800000 */
.L_x_103:
[----:B------:R-:W-:Y:S05]  /*f680*/  BSYNC B0 ;  /* 0x0000000000007941 */ /* 0x000fea0003800000 */
.L_x_102:
[----:B------:R-:W-:Y:S01]  /*f690*/  IMAD.MOV.U32 R13, RZ, RZ, R18 ;  /* 0x000000ffff0d7224 */ /* 0x000fe200078e0012 */
[----:B------:R-:W-:Y:S01]  /*f6a0*/  MOV R11, 0x1c1f ;  /* 0x00001c1f000b7802 */ /* 0x000fe20000000f00 */
[----:B------:R-:W-:Y:S01]  /*f6b0*/  IMAD.MOV.U32 R12, RZ, RZ, RZ ;  /* 0x000000ffff0c7224 */ /* 0x000fe200078e00ff */
[C---:B------:R-:W-:Y:S01]  /*f6c0*/  LOP3.LUT P3, RZ, R16.reuse, 0x2, RZ, 0xc0, !PT ;  /* 0x0000000210ff7812 */ /* 0x040fe2000786c0ff */
[----:B------:R-:W-:Y:S01]  /*f6d0*/  IMAD.MOV.U32 R15, RZ, RZ, -0x1 ;  /* 0xffffffffff0f7424 */ /* 0x000fe200078e00ff */
[----:B------:R-:W-:Y:S01]  /*f6e0*/  LOP3.LUT P2, RZ, R16, 0x1, RZ, 0xc0, !PT ;  /* 0x0000000110ff7812 */ /* 0x000fe2000784c0ff */
[----:B------:R-:W-:Y:S01]  /*f6f0*/  IMAD.MOV.U32 R3, RZ, RZ, R14 ;  /* 0x000000ffff037224 */ /* 0x000fe200078e000e */
[----:B------:R-:W-:Y:S01]  /*f700*/  ISETP.GE.AND P1, PT, R9, 0x61, PT ;  /* 0x000000610900780c */ /* 0x000fe20003f26270 */
[----:B------:R-:W-:-:S12]  /*f710*/  VIADD R8, R7, UR41 ;  /* 0x0000002907087c36 */ /* 0x000fd80008000000 */
[----:B------:R-:W-:Y:S05]  /*f720*/  WARPSYNC.COLLECTIVE R15, `(.L_x_104) ;  /* 0x000000000f087348 */ /* 0x000fea0003c00000 */
[----:B------:R0:W1:Y:S02]  /*f730*/  SHFL.IDX P6, R14, R13, R12, R11 ;  /* 0x0000000c0d0e7389 */ /* 0x00006400000c000b */
[----:B01----:R-:W-:Y:S01]  /*f740*/  ENDCOLLECTIVE ;  /* 0x000000000000791b */ /* 0x003fe20003800000 */
.L_x_104:
[----:B------:R-:W-:Y:S01]  /*f750*/  ISETP.GE.AND P5, PT, R9, 0x81, PT ;  /* 0x000000810900780c */ /* 0x000fe20003fa6270 */
[----:B------:R-:W-:Y:S02]  /*f760*/  IMAD.IADD R7, R33, 0x1, R8 ;  /* 0x0000000121077824 */ /* 0x000fe400078e0208 */
[----:B------:R-:W-:Y:S02]  /*f770*/  VIADD R34, R8, 0xa400 ;  /* 0x0000a40008227836 */ /* 0x000fe40000000000 */
[----:B------:R-:W-:Y:S02]  /*f780*/  IMAD.MOV.U32 R13, RZ, RZ, R10 ;  /* 0x000000ffff0d7224 */ /* 0x000fe400078e000a */
[----:B------:R-:W-:Y:S02]  /*f790*/  IMAD.MOV.U32 R12, RZ, RZ, 0x1 ;  /* 0x00000001ff0c7424 */ /* 0x000fe400078e00ff */
[----:B------:R-:W-:-:S07]  /*f7a0*/  IMAD.MOV.U32 R2, RZ, RZ, R14 ;  /* 0x000000ffff027224 */ /* 0x000fce00078e000e */
[----:B------:R-:W-:Y:S05]  /*f7b0*/  WARPSYNC.COLLECTIVE R15, `(.L_x_105) ;  /* 0x000000000f087348 */ /* 0x000fea0003c00000 */
[----:B------:R0:W1:Y:S02]  /*f7c0*/  SHFL.IDX P6, R14, R13, R12, R11 ;  /* 0x0000000c0d0e7389 */ /* 0x00006400000c000b */
[----:B01----:R-:W-:Y:S01]  /*f7d0*/  ENDCOLLECTIVE ;  /* 0x000000000000791b */ /* 0x003fe20003800000 */
.L_x_105:
[----:B------:R-:W-:-:S05]  /*f7e0*/  IADD3 R2, P0, R35, R2, RZ ;  /* 0x0000000223027210 */ /* 0x000fca0007f1e0ff */
[----:B------:R-:W-:Y:S01]  /*f7f0*/  IMAD.X R3, RZ, RZ, R3, P0 ;  /* 0x000000ffff037224 */ /* 0x000fe200000e0603 */
[----:B------:R-:W-:Y:S01]  /*f800*/  ISETP.LT.OR P0, PT, R9, 0x1, P3 ;  /* 0x000000010900780c */ /* 0x000fe20001f01670 */
[----:B------:R-:W-:-:S12]  /*f810*/  IMAD.MOV.U32 R13, RZ, RZ, R18 ;  /* 0x000000ffff0d7224 */ /* 0x000fd800078e0012 */
[----:B------:R-:W-:Y:S01]  /*f820*/  @!PT LDS RZ, [RZ] ;  /* 0x00000000fffff984 */ /* 0x000fe20000000800 */
[----:B------:R-:W-:Y:S01]  /*f830*/  @!PT LDS RZ, [RZ] ;  /* 0x00000000fffff984 */ /* 0x000fe20000000800 */
[----:B------:R-:W-:Y:S01]  /*f840*/  @!PT LDS RZ, [RZ] ;  /* 0x00000000fffff984 */ /* 0x000fe20000000800 */
[----:B------:R-:W-:Y:S01]  /*f850*/  LDGSTS.E.BYPASS.LTC128B.128 [R8+0xa400], desc[UR56][R2.64], !P0 ;  /* 0x0a40000002087fae */ /* 0x000fe2000c101d78 */
[----:B------:R-:W-:-:S13]  /*f860*/  ISETP.LT.OR P0, PT, R9, 0x1, P2 ;  /* 0x000000010900780c */ /* 0x000fda0001701670 */
[----:B------:R0:W-:Y:S02]  /*f870*/  LDGSTS.E.BYPASS.LTC128B.128 [R7+0xa400], desc[UR56][R2.64+0x40], !P0 ;  /* 0x0a40004002077fae */ /* 0x0001e4000c101d78 */
[----:B0-----:R-:W-:-:S07]  /*f880*/  IMAD.MOV.U32 R3, RZ, RZ, R14 ;  /* 0x000000ffff037224 */ /* 0x001fce00078e000e */
[----:B------:R-:W-:Y:S05]  /*f890*/  WARPSYNC.COLLECTIVE R15, `(.L_x_106) ;  /* 0x000000000f087348 */ /* 0x000fea0003c00000 */
[----:B------:R0:W1:Y:S02]  /*f8a0*/  SHFL.IDX P6, R14, R13, R12, R11 ;  /* 0x0000000c0d0e7389 */ /* 0x00006400000c000b */
[----:B01----:R-:W-:Y:S01]  /*f8b0*/  ENDCOLLECTIVE ;  /* 0x000000000000791b */ /* 0x003fe20003800000 */
.L_x_106:
[----:B------:R-:W-:Y:S02]  /*f8c0*/  IMAD.MOV.U32 R13, RZ, RZ, R10 ;  /* 0x000000ffff0d7224 */ /* 0x000fe400078e000a */
[----:B------:R-:W-:Y:S02]  /*f8d0*/  IMAD.MOV.U32 R12, RZ, RZ, 0x2 ;  /* 0x00000002ff0c7424 */ /* 0x000fe400078e00ff */
[----:B------:R-:W-:-:S07]  /*f8e0*/  IMAD.MOV.U32 R2, RZ, RZ, R14 ;  /* 0x000000ffff027224 */ /* 0x000fce00078e000e */
[----:B------:R-:W-:Y:S05]  /*f8f0*/  WARPSYNC.COLLECTIVE R15, `(.L_x_107) ;  /* 0x000000000f087348 */ /* 0x000fea0003c00000 */
[----:B------:R0:W1:Y:S02]  /*f900*/  SHFL.IDX P6, R14, R13, R12, R11 ;  /* 0x0000000c0d0e7389 */ /* 0x00006400000c000b */
[----:B01----:R-:W-:Y:S01]  /*f910*/  ENDCOLLECTIVE ;  /* 0x000000000000791b */ /* 0x003fe20003800000 */
.L_x_107:
        /* <DEDUP_REMOVED lines=14> */
.L_x_108:
[----:B------:R-:W-:Y:S01]  /*fa00*/  IMAD.MOV.U32 R13, RZ, RZ, R10 ;  /* 0x000000ffff0d7224 */ /* 0x000fe200078e000a */
[----:B------:R-:W-:Y:S01]  /*fa10*/  MOV R12, 0x3 ;  /* 0x00000003000c7802 */ /* 0x000fe20000000f00 */
[----:B------:R-:W-:-:S07]  /*fa20*/  IMAD.MOV.U32 R2, RZ, RZ, R14 ;  /* 0x000000ffff027224 */ /* 0x000fce00078e000e */
[----:B------:R-:W-:Y:S05]  /*fa30*/  WARPSYNC.COLLECTIVE R15, `(.L_x_109) ;  /* 0x000000000f087348 */ /* 0x000fea0003c00000 */
[----:B------:R0:W1:Y:S02]  /*fa40*/  SHFL.IDX P6, R14, R13, R12, R11 ;  /* 0x0000000c0d0e7389 */ /* 0x00006400000c000b */
[----:B01----:R-:W-:Y:S01]  /*fa50*/  ENDCOLLECTIVE ;  /* 0x000000000000791b */ /* 0x003fe20003800000 */
.L_x_109:
[----:B------:R-:W-:-:S05]  /*fa60*/  IADD3 R2, P0, R35, R2, RZ ;  /* 0x0000000223027210 */ /* 0x000fca0007f1e0ff */
[----:B------:R-:W-:Y:S01]  /*fa70*/  IMAD.X R3, RZ, RZ, R3, P0 ;  /* 0x000000ffff037224 */ /* 0x000fe200000e0603 */
[----:B------:R-:W-:Y:S01]  /*fa80*/  ISETP.LT.OR P0, PT, R9, 0x41, P3 ;  /* 0x000000410900780c */ /* 0x000fe20001f01670 */
[----:B------:R-:W-:-:S12]  /*fa90*/  IMAD.MOV.U32 R13, RZ, RZ, R18 ;  /* 0x000000ffff0d7224 */ /* 0x000fd800078e0012 */
[----:B------:R-:W-:Y:S01]  /*faa0*/  @!PT LDS RZ, [RZ] ;  /* 0x00000000fffff984 */ /* 0x000fe20000000800 */
[----:B------:R-:W-:Y:S01]  /*fab0*/  @!PT LDS RZ, [RZ] ;  /* 0x00000000fffff984 */ /* 0x000fe20000000800 */
[----:B------:R-:W-:Y:S01]  /*fac0*/  @!PT LDS RZ, [RZ] ;  /* 0x00000000fffff984 */ /* 0x000fe20000000800 */
[----:B------:R0:W-:Y:S01]  /*fad0*/  LDGSTS.E.BYPASS.LTC128B.128 [R8+0xc400], desc[UR56][R2.64], !P0 ;  /* 0x0c40000002087fae */ /* 0x0001e2000c101d78 */
[----:B------:R-:W-:Y:S01]  /*fae0*/  ISETP.LT.OR P0, PT, R9, 0x41, P2 ;  /* 0x000000410900780c */ /* 0x000fe20001701670 */
[----:B------:R-:W-:-:S12]  /*faf0*/  IMAD.MOV.U32 R10, RZ, RZ, R14 ;  /* 0x000000ffff0a7224 */ /* 0x000fd800078e000e */
[----:B0-----:R-:W-:Y:S05]  /*fb00*/  WARPSYNC.COLLECTIVE R15, `(.L_x_110) ;  /* 0x000000000f087348 */ /* 0x001fea0003c00000 */
[----:B------:R1:W2:Y:S02]  /*fb10*/  SHFL.IDX P6, R14, R13, R12, R11 ;  /* 0x0000000c0d0e7389 */ /* 0x0002a400000c000b */
[----:B012---:R-:W-:Y:S01]  /*fb20*/  ENDCOLLECTIVE ;  /* 0x000000000000791b */ /* 0x007fe20003800000 */
.L_x_110:
[----:B------:R-:W-:Y:S01]  /*fb30*/  @!PT LDS RZ, [RZ] ;  /* 0x00000000fffff984 */ /* 0x000fe20000000800 */
[----:B------:R-:W-:Y:S01]  /*fb40*/  @!PT LDS RZ, [RZ] ;  /* 0x00000000fffff984 */ /* 0x000fe20000000800 */
[----:B------:R-:W-:Y:S01]  /*fb50*/  @!PT LDS RZ, [RZ] ;  /* 0x00000000fffff984 */ /* 0x000fe20000000800 */
[----:B------:R0:W-:Y:S01]  /*fb60*/  LDGSTS.E.BYPASS.LTC128B.128 [R7+0xc400], desc[UR56][R2.64+0x40], !P0 ;  /* 0x0c40004002077fae */ /* 0x0001e2000c101d78 */
[----:B------:R-:W-:Y:S02]  /*fb70*/  IMAD.MOV.U32 R13, RZ, RZ, R19 ;  /* 0x000000ffff0d7224 */ /* 0x000fe400078e0013 */
[----:B------:R-:W-:Y:S02]  /*fb80*/  IMAD.MOV.U32 R12, RZ, RZ, RZ ;  /* 0x000000ffff0c7224 */ /* 0x000fe400078e00ff */
[----:B0-----:R-:W-:-:S07]  /*fb90*/  IMAD.MOV.U32 R2, RZ, RZ, R14 ;  /* 0x000000ffff027224 */ /* 0x001fce00078e000e */
[----:B------:R-:W-:Y:S05]  /*fba0*/  WARPSYNC.COLLECTIVE R15, `(.L_x_111) ;  /* 0x000000000f087348 */ /* 0x000fea0003c00000 */
[----:B------:R0:W1:Y:S02]  /*fbb0*/  SHFL.IDX P6, R14, R13, R12, R11 ;  /* 0x0000000c0d0e7389 */ /* 0x00006400000c000b */
[----:B01----:R-:W-:Y:S01]  /*fbc0*/  ENDCOLLECTIVE ;  /* 0x000000000000791b */ /* 0x003fe20003800000 */
.L_x_111:
[----:B------:R-:W-:-:S05]  /*fbd0*/  IADD3 R2, P0, R35, R2, RZ ;  /* 0x0000000223027210 */ /* 0x000fca0007f1e0ff */
[----:B------:R-:W-:Y:S01]  /*fbe0*/  IMAD.X R3, RZ, RZ, R10, P0 ;  /* 0x000000ffff037224 */ /* 0x000fe200000e060a */
[C---:B------:R-:W-:Y:S02]  /*fbf0*/  ISETP.LT.OR P0, PT, R9.reuse, 0x61, P3 ;  /* 0x000000610900780c */ /* 0x040fe40001f01670 */
[----:B------:R-:W-:Y:S01]  /*fc00*/  ISETP.GE.AND P3, PT, R9, 0x21, PT ;  /* 0x000000210900780c */ /* 0x000fe20003f66270 */
[----:B------:R-:W-:-:S10]  /*fc10*/  IMAD.MOV.U32 R13, RZ, RZ, R20 ;  /* 0x000000ffff0d7224 */ /* 0x000fd400078e0014 */
[----:B------:R-:W-:Y:S01]  /*fc20*/  @!PT LDS RZ, [RZ] ;  /* 0x00000000fffff984 */ /* 0x000fe20000000800 */
[----:B------:R-:W-:Y:S01]  /*fc30*/  @!PT LDS RZ, [RZ] ;  /* 0x00000000fffff984 */ /* 0x000fe20000000800 */
[----:B------:R-:W-:Y:S01]  /*fc40*/  @!PT LDS RZ, [RZ] ;  /* 0x00000000fffff984 */ /* 0x000fe20000000800 */
[----:B------:R0:W-:Y:S01]  /*fc50*/  LDGSTS.E.BYPASS.LTC128B.128 [R8+0xd400], desc[UR56][R2.64], !P0 ;  /* 0x0d40000002087fae */ /* 0x0001e2000c101d78 */
[C---:B------:R-:W-:Y:S01]  /*fc60*/  ISETP.LT.OR P0, PT, R9.reuse, 0x61, P2 ;  /* 0x000000610900780c */ /* 0x040fe20001701670 */
[----:B------:R-:W-:Y:S01]  /*fc70*/  IMAD.MOV.U32 R19, RZ, RZ, R14 ;  /* 0x000000ffff137224 */ /* 0x000fe200078e000e */
[----:B------:R-:W-:-:S13]  /*fc80*/  ISETP.GE.AND P2, PT, R9, 0x41, PT ;  /* 0x000000410900780c */ /* 0x000fda0003f46270 */
[----:B0-----:R-:W-:Y:S05]  /*fc90*/  WARPSYNC.COLLECTIVE R15, `(.L_x_112) ;  /* 0x000000000f087348 */ /* 0x001fea0003c00000 */
[----:B------:R1:W2:Y:S02]  /*fca0*/  SHFL.IDX P6, R14, R13, R12, R11 ;  /* 0x0000000c0d0e7389 */ /* 0x0002a400000c000b */
[----:B012---:R-:W-:Y:S01]  /*fcb0*/  ENDCOLLECTIVE ;  /* 0x000000000000791b */ /* 0x007fe20003800000 */
.L_x_112:
[----:B------:R-:W-:Y:S01]  /*fcc0*/  @!PT LDS RZ, [RZ] ;  /* 0x00000000fffff984 */ /* 0x000fe20000000800 */
[----:B------:R-:W-:Y:S01]  /*fcd0*/  @!PT LDS RZ, [RZ] ;  /* 0x00000000fffff984 */ /* 0x000fe20000000800 */
[----:B------:R-:W-:Y:S01]  /*fce0*/  @!PT LDS RZ, [RZ] ;  /* 0x00000000fffff984 */ /* 0x000fe20000000800 */
[----:B------:R0:W-:Y:S02]  /*fcf0*/  LDGSTS.E.BYPASS.LTC128B.128 [R7+0xd400], desc[UR56][R2.64+0x40], !P0 ;  /* 0x0d40004002077fae */ /* 0x0001e4000c101d78 */
[----:B0-----:R-:W-:Y:S01]  /*fd00*/  IMAD.MOV.U32 R2, RZ, RZ, R14 ;  /* 0x000000ffff027224 */ /* 0x001fe200078e000e */
[----:B------:R-:W-:Y:S06]  /*fd10*/  BRA `(.L_x_113) ;  /* 0xffffffc000e87947 */ /* 0x000fec000383ffff */
.L_x_52:
[----:B-1----:R-:W-:Y:S02]  /*fd20*/  IMAD.MOV.U32 R3, RZ, RZ, 0x1 ;  /* 0x00000001ff037424 */ /* 0x002fe400078e00ff */
[----:B------:R-:W-:-:S03]  /*fd30*/  IMAD.U32 R2, RZ, RZ, UR41 ;  /* 0x00000029ff027e24 */ /* 0x000fc6000f8e00ff */
[----:B------:R-:W-:-:S04]  /*fd40*/  SHF.L.U32 R3, R3, 0x1f, RZ ;  /* 0x0000001f03037819 */ /* 0x000fc800000006ff */
[----:B------:R1:W2:Y:S03]  /*fd50*/  SYNCS.PHASECHK.TRANS64.TRYWAIT P0, [R2+URZ+0x29840], R3 ;  /* 0x02984003020075a7 */ /* 0x0002a6000800017f */
[----:B--2---:R-:W-:Y:S05]  /*fd60*/  @!P0 NANOSLEEP.SYNCS 0x989680 ;  /* 0x009896800000895d */ /* 0x004fea0003900000 */
[----:B------:R-:W2:Y:S02]  /*fd70*/  @!P0 SYNCS.PHASECHK.TRANS64 P0, [R2+URZ+0x29840], R3 ;  /* 0x02984003020085a7 */ /* 0x000ea4000800007f */
[----:B--2---:R-:W-:Y:S05]  /*fd80*/  @!P0 BRA `(.L_x_52) ;  /* 0xfffffffc00e48947 */ /* 0x004fea000383ffff */
[----:B------:R-:W-:Y:S05]  /*fd90*/  BRA `(.L_x_114) ;  /* 0xffffffc400347947 */ /* 0x000fea000383ffff */
.L_x_53:
[----:B------:R-:W-:Y:S01]  /*fda0*/  BSSY B0, `(.L_x_115) ;  /* 0x0000008000007945 */ /* 0x000fe20003800000 */
[----:B------:R-:W-:Y:S02]  /*fdb0*/  IMAD.MOV.U32 R13, RZ, RZ, R6 ;  /* 0x000000ffff0d7224 */ /* 0x000fe400078e0006 */
[----:B------:R-:W-:Y:S02]  /*fdc0*/  IMAD.MOV.U32 R12, RZ, RZ, RZ ;  /* 0x000000ffff0c7224 */ /* 0x000fe400078e00ff */
[----:B------:R-:W-:Y:S02]  /*fdd0*/  IMAD.MOV.U32 R11, RZ, RZ, 0x1c1f ;  /* 0x00001c1fff0b7424 */ /* 0x000fe400078e00ff */
[----:B------:R-:W-:-:S07]  /*fde0*/  IMAD.MOV.U32 R15, RZ, RZ, -0x1 ;  /* 0xffffffffff0f7424 */ /* 0x000fce00078e00ff */
[----:B0-----:R-:W-:Y:S05]  /*fdf0*/  WARPSYNC.COLLECTIVE R15, `(.L_x_116) ;  /* 0x000000000f087348 */ /* 0x001fea0003c00000 */
[----:B------:R1:W2:Y:S02]  /*fe00*/  SHFL.IDX P6, R14, R13, R12, R11 ;  /* 0x0000000c0d0e7389 */ /* 0x0002a400000c000b */
[----:B012---:R-:W-:Y:S01]  /*fe10*/  ENDCOLLECTIVE ;  /* 0x000000000000791b */ /* 0x007fe20003800000 */
.L_x_116:
[----:B------:R-:W-:Y:S05]  /*fe20*/  BSYNC B0 ;  /* 0x0000000000007941 */ /* 0x000fea0003800000 */
.L_x_115:
[----:B------:R-:W-:Y:S01]  /*fe30*/  IMAD.MOV.U32 R13, RZ, RZ, R5 ;  /* 0x000000ffff0d7224 */ /* 0x000fe200078e0005 */
[----:B------:R-:W-:Y:S01]  /*fe40*/  MOV R12, RZ ;  /* 0x000000ff000c7202 */ /* 0x000fe20000000f00 */
[----:B------:R-:W-:Y:S01]  /*fe50*/  IMAD.MOV.U32 R11, RZ, RZ, 0x1c1f ;  /* 0x00001c1fff0b7424 */ /* 0x000fe200078e00ff */
[----:B------:R-:W-:Y:S01]  /*fe60*/  P2R R4, PR, RZ, 0x20 ;  /* 0x00000020ff047803 */ /* 0x000fe20000000000 */
[----:B------:R-:W-:Y:S01]  /*fe70*/  IMAD.MOV.U32 R15, RZ, RZ, -0x1 ;  /* 0xffffffffff0f7424 */ /* 0x000fe200078e00ff */
[----:B------:R-:W-:Y:S01]  /*fe80*/  LOP3.LUT P5, RZ, R16, 0x4, RZ, 0xc0, !PT ;  /* 0x0000000410ff7812 */ /* 0x000fe200078ac0ff */
[----:B------:R-:W-:Y:S02]  /*fe90*/  IMAD.MOV.U32 R2, RZ, RZ, R14 ;  /* 0x000000ffff027224 */ /* 0x000fe400078e000e */
[----:B------:R-:W-:-:S10]  /*fea0*/  @P4 VIADD R9, R36, UR41 ;  /* 0x0000002924094c36 */ /* 0x000fd40008000000 */
[----:B------:R-:W-:Y:S05]  /*feb0*/  WARPSYNC.COLLECTIVE R15, `(.L_x_117) ;  /* 0x000000000f087348 */ /* 0x000fea0003c00000 */
[----:B------:R0:W1:Y:S02]  /*fec0*/  SHFL.IDX P6, R14, R13, R12, R11 ;  /* 0x0000000c0d0e7389 */ /* 0x00006400000c000b */
[----:B01----:R-:W-:Y:S01]  /*fed0*/  ENDCOLLECTIVE ;  /* 0x000000000000791b */ /* 0x003fe20003800000 */
.L_x_117:
[----:B------:R-:W-:Y:S02]  /*fee0*/  @P3 VIADD R21, R36, UR41 ;  /* 0x0000002924153c36 */ /* 0x000fe40008000000 */
[----:B------:R-:W-:Y:S02]  /*fef0*/  IMAD.MOV.U32 R13, RZ, RZ, R6 ;  /* 0x000000ffff0d7224 */ /* 0x000fe400078e0006 */
[----:B------:R-:W-:Y:S01]  /*ff00*/  IMAD.MOV.U32 R12, RZ, RZ, 0x1 ;  /* 0x00000001ff0c7424 */ /* 0x000fe200078e00ff */
[----:B------:R-:W-:Y:S02]  /*ff10*/  @P4 IADD3 R14, P0, R35, R14, RZ ;  /* 0x0000000e230e4210 */ /* 0x000fe40007f1e0ff */
[----:B------:R-:W-:-:S03]  /*ff20*/  LOP3.LUT P6, RZ, R16, 0x8, RZ, 0xc0, !PT ;  /* 0x0000000810ff7812 */ /* 0x000fc600078cc0ff */
[----:B------:R-:W-:Y:S01]  /*ff30*/  @P4 IMAD.X R3, RZ, RZ, R2, P0 ;  /* 0x000000ffff034224 */ /* 0x000fe200000e0602 */
[----:B------:R-:W-:Y:S01]  /*ff40*/  LOP3.LUT P0, RZ, R16, 0x10, RZ, 0xc0, !PT ;  /* 0x0000001010ff7812 */ /* 0x000fe2000780c0ff */
[----:B------:R-:W-:-:S12]  /*ff50*/  @P4 IMAD.MOV.U32 R2, RZ, RZ, R14 ;  /* 0x000000ffff024224 */ /* 0x000fd800078e000e */
[----:B------:R-:W-:Y:S01]  /*ff60*/  @!PT LDS RZ, [RZ] ;  /* 0x00000000fffff984 */ /* 0x000fe20000000800 */
[----:B------:R-:W-:Y:S01]  /*ff70*/  @!PT LDS RZ, [RZ] ;  /* 0x00000000fffff984 */ /* 0x000fe20000000800 */
[----:B------:R-:W-:Y:S01]  /*ff80*/  @!PT LDS RZ, [RZ] ;  /* 0x00000000fffff984 */ /* 0x000fe20000000800 */
[----:B------:R0:W-:Y:S04]  /*ff90*/  @P4 LDGSTS.E.BYPASS.LTC128B.128 [R9+0x1a400], desc[UR56][R2.64], !P0 ;  /* 0x1a40000002094fae */ /* 0x0001e8000c101d78 */
[----:B------:R0:W-:Y:S02]  /*ffa0*/  @P4 LDGSTS.E.BYPASS.LTC128B.128 [R9+0x1cc00], desc[UR56][R2.64+0x40], !P6 ;  /* 0x1cc0004002094fae */ /* 0x0001e4000f101d78 */
[----:B0-----:R-:W-:Y:S05]  /*ffb0*/  WARPSYNC.COLLECTIVE R15, `(.L_x_118) ;  /* 0x000000000f087348 */ /* 0x001fea0003c00000 */
[----:B------:R1:W2:Y:S02]  /*ffc0*/  SHFL.IDX P6, R14, R13, R12, R11 ;  /* 0x0000000c0d0e7389 */ /* 0x0002a400000c000b */
[----:B012---:R-:W-:Y:S01]  /*ffd0*/  ENDCOLLECTIVE ;  /* 0x000000000000791b */ /* 0x007fe20003800000 */
.L_x_118:
[----:B------:R-:W-:Y:S01]  /*ffe0*/  @!PT LDS RZ, [RZ] ;  /* 0x00000000fffff984 */ /* 0x000fe20000000800 */
[----:B------:R-:W-:Y:S01]  /*fff0*/  @!PT LDS RZ, [RZ] ;  /* 0x00000000fffff984 */ /* 0x000fe20000000800 */
[----:B------:R-:W-:Y:S01]  /*10000*/  @!PT LDS RZ, [RZ] ;  /* 0x00000000fffff984 */ /* 0x000fe20000000800 */
[----:B------:R0:W-:Y:S01]  /*10010*/  @P4 LDGSTS.E.BYPASS.LTC128B.128 [R9+0x1f400], desc[UR56][R2.64+0x80], !P5 ;  /* 0x1f40008002094fae */ /* 0x0001e2000e901d78 */
[----:B------:R-:W-:Y:S01]  /*10020*/  LOP3.LUT P4, RZ, R16, 0x8, RZ, 0xc0, !PT ;  /* 0x0000000810ff7812 */ /* 0x000fe2000788c0ff */
[----:B------:R-:W-:Y:S02]  /*10030*/  IMAD.MOV.U32 R13, RZ, RZ, R5 ;  /* 0x000000ffff0d7224 */ /* 0x000fe400078e0005 */
[----:B------:R-:W-:-:S10]  /*10040*/  IMAD.MOV.U32 R8, RZ, RZ, R14 ;  /* 0x000000ffff087224 */ /* 0x000fd400078e000e */
[----:B0-----:R-:W-:Y:S05]  /*10050*/  WARPSYNC.COLLECTIVE R15, `(.L_x_119) ;  /* 0x000000000f087348 */ /* 0x001fea0003c00000 */
[----:B------:R1:W2:Y:S02]  /*10060*/  SHFL.IDX P6, R14, R13, R12, R11 ;  /* 0x0000000c0d0e7389 */ /* 0x0002a400000c000b */
[----:B012---:R-:W-:Y:S01]  /*10070*/  ENDCOLLECTIVE ;  /* 0x000000000000791b */ /* 0x007fe20003800000 */
.L_x_119:
[----:B------:R-:W-:Y:S02]  /*10080*/  IMAD.MOV.U32 R13, RZ, RZ, R6 ;  /* 0x000000ffff0d7224 */ /* 0x000fe400078e0006 */
[----:B------:R-:W-:Y:S01]  /*10090*/  IMAD.MOV.U32 R12, RZ, RZ, 0x2 ;  /* 0x00000002ff0c7424 */ /* 0x000fe200078e00ff */
[----:B------:R-:W-:Y:S02]  /*100a0*/  @P3 IADD3 R14, P0, R35, R14, RZ ;  /* 0x0000000e230e3210 */ /* 0x000fe40007f1e0ff */
[----:B------:R-:W-:-:S03]  /*100b0*/  LOP3.LUT P6, RZ, R16, 0x10, RZ, 0xc0, !PT ;  /* 0x0000001010ff7812 */ /* 0x000fc600078cc0ff */
[----:B------:R-:W-:Y:S02]  /*100c0*/  @P3 IMAD.X R19, RZ, RZ, R8, P0 ;  /* 0x000000ffff133224 */ /* 0x000fe400000e0608 */
[----:B------:R-:W-:Y:S02]  /*100d0*/  @P3 IMAD.MOV.U32 R2, RZ, RZ, R14 ;  /* 0x000000ffff023224 */ /* 0x000fe400078e000e */
[----:B------:R-:W-:Y:S01]  /*100e0*/  @P3 IMAD.MOV.U32 R3, RZ, RZ, R19 ;  /* 0x000000ffff033224 */ /* 0x000fe200078e0013 */
[----:B------:R-:W-:-:S05]  /*100f0*/  @P2 IADD3 R19, R36, UR41, RZ ;  /* 0x0000002924132c10 */ /* 0x000fca000fffe0ff */
[----:B------:R-:W-:Y:S01]  /*10100*/  @!PT LDS RZ, [RZ] ;  /* 0x00000000fffff984 */ /* 0x000fe20000000800 */
[----:B------:R-:W-:Y:S01]  /*10110*/  @!PT LDS RZ, [RZ] ;  /* 0x00000000fffff984 */ /* 0x000fe20000000800 */
[----:B------:R-:W-:Y:S01]  /*10120*/  @!PT LDS RZ, [RZ] ;  /* 0x00000000fffff984 */ /* 0x000fe20000000800 */
[----:B------:R0:W-:Y:S02]  /*10130*/  @P3 LDGSTS.E.BYPASS.LTC128B.128 [R21+0x1ac00], desc[UR56][R2.64], !P6 ;  /* 0x1ac0000002153fae */ /* 0x0001e4000f101d78 */
[----:B0-----:R-:W-:Y:S05]  /*10140*/  WARPSYNC.COLLECTIVE R15, `(.L_x_120) ;  /* 0x000000000f087348 */ /* 0x001fea0003c00000 */
[----:B------:R1:W2:Y:S02]  /*10150*/  SHFL.IDX P6, R14, R13, R12, R11 ;  /* 0x0000000c0d0e7389 */ /* 0x0002a400000c000b */
[----:B012---:R-:W-:Y:S01]  /*10160*/  ENDCOLLECTIVE ;  /* 0x000000000000791b */ /* 0x007fe20003800000 */
.L_x_120:
[----:B------:R-:W-:Y:S01]  /*10170*/  @!PT LDS RZ, [RZ] ;  /* 0x00000000fffff984 */ /* 0x000fe20000000800 */
[----:B------:R-:W-:Y:S01]  /*10180*/  @!PT LDS RZ, [RZ] ;  /* 0x00000000fffff984 */ /* 0x000fe20000000800 */
[----:B------:R-:W-:Y:S01]  /*10190*/  @!PT LDS RZ, [RZ] ;  /* 0x00000000fffff984 */ /* 0x000fe20000000800 */
[----:B------:R-:W-:Y:S04]  /*101a0*/  @P3 LDGSTS.E.BYPASS.LTC128B.128 [R21+0x1d400], desc[UR56][R2.64+0x40], !P4 ;  /* 0x1d40004002153fae */ /* 0x000fe8000e101d78 */
[----:B------:R0:W-:Y:S01]  /*101b0*/  @P3 LDGSTS.E.BYPASS.LTC128B.128 [R21+0x1fc00], desc[UR56][R2.64+0x80], !P5 ;  /* 0x1fc0008002153fae */ /* 0x0001e2000e901d78 */
[----:B------:R-:W-:Y:S01]  /*101c0*/  LOP3.LUT P3, RZ, R16, 0x10, RZ, 0xc0, !PT ;  /* 0x0000001010ff7812 */ /* 0x000fe2000786c0ff */
[----:B------:R-:W-:Y:S02]  /*101d0*/  IMAD.MOV.U32 R13, RZ, RZ, R5 ;  /* 0x000000ffff0d7224 */ /* 0x000fe400078e0005 */
[----:B0-----:R-:W-:Y:S02]  /*101e0*/  @P1 VIADD R21, R36, UR41 ;  /* 0x0000002924151c36 */ /* 0x001fe40008000000 */
[----:B------:R-:W-:-:S08]  /*101f0*/  IMAD.MOV.U32 R8, RZ, RZ, R14 ;  /* 0x000000ffff087224 */ /* 0x000fd000078e000e */
[----:B------:R-:W-:Y:S05]  /*10200*/  WARPSYNC.COLLECTIVE R15, `(.L_x_121) ;  /* 0x000000000f087348 */ /* 0x000fea0003c00000 */
[----:B------:R0:W1:Y:S02]  /*10210*/  SHFL.IDX P6, R14, R13, R12, R11 ;  /* 0x0000000c0d0e7389 */ /* 0x00006400000c000b */
[----:B01----:R-:W-:Y:S01]  /*10220*/  ENDCOLLECTIVE ;  /* 0x000000000000791b */ /* 0x003fe20003800000 */
.L_x_121:
[----:B------:R-:W-:Y:S02]  /*10230*/  IMAD.MOV.U32 R13, RZ, RZ, R6 ;  /* 0x000000ffff0d7224 */ /* 0x000fe400078e0006 */
[----:B------:R-:W-:Y:S01]  /*10240*/  IMAD.MOV.U32 R12, RZ, RZ, 0x3 ;  /* 0x00000003ff0c7424 */ /* 0x000fe200078e00ff */
[----:B------:R-:W-:-:S05]  /*10250*/  @P2 IADD3 R14, P0, R35, R14, RZ ;  /* 0x0000000e230e2210 */ /* 0x000fca0007f1e0ff */
[----:B------:R-:W-:-:S08]  /*10260*/  @P2 IMAD.MOV.U32 R2, RZ, RZ, R14 ;  /* 0x000000ffff022224 */ /* 0x000fd000078e000e */
[----:B------:R-:W-:Y:S05]  /*10270*/  WARPSYNC.COLLECTIVE R15, `(.L_x_122) ;  /* 0x000000000f087348 */ /* 0x000fea0003c00000 */
[----:B------:R0:W1:Y:S02]  /*10280*/  SHFL.IDX P6, R14, R13, R12, R11 ;  /* 0x0000000c0d0e7389 */ /* 0x00006400000c000b */
[----:B01----:R-:W-:Y:S01]  /*10290*/  ENDCOLLECTIVE ;  /* 0x000000000000791b */ /* 0x003fe20003800000 */
.L_x_122:
[----:B------:R-:W-:-:S04]  /*102a0*/  @P2 IMAD.X R9, RZ, RZ, R8, P0 ;  /* 0x000000ffff092224 */ /* 0x000fc800000e0608 */
[----:B------:R-:W-:-:S05]  /*102b0*/  @P2 IMAD.MOV.U32 R3, RZ, RZ, R9 ;  /* 0x000000ffff032224 */ /* 0x000fca00078e0009 */
[----:B------:R-:W-:Y:S01]  /*102c0*/  @!PT LDS RZ, [RZ] ;  /* 0x00000000fffff984 */ /* 0x000fe20000000800 */
[----:B------:R-:W-:Y:S01]  /*102d0*/  @!PT LDS RZ, [RZ] ;  /* 0x00000000fffff984 */ /* 0x000fe20000000800 */
[----:B------:R-:W-:Y:S01]  /*102e0*/  @!PT LDS RZ, [RZ] ;  /* 0x00000000fffff984 */ /* 0x000fe20000000800 */
[----:B------:R0:W-:Y:S01]  /*102f0*/  @P2 LDGSTS.E.BYPASS.LTC128B.128 [R19+0x1b400], desc[UR56][R2.64], !P3 ;  /* 0x1b40000002132fae */ /* 0x0001e2000d901d78 */
[----:B------:R-:W-:-:S03]  /*10300*/  IMAD.MOV.U32 R13, RZ, RZ, R5 ;  /* 0x000000ffff0d7224 */ /* 0x000fc600078e0005 */
[----:B------:R0:W-:Y:S04]  /*10310*/  @P2 LDGSTS.E.BYPASS.LTC128B.128 [R19+0x1dc00], desc[UR56][R2.64+0x40], !P4 ;  /* 0x1dc0004002132fae */ /* 0x0001e8000e101d78 */
[----:B------:R0:W-:Y:S01]  /*10320*/  @P2 LDGSTS.E.BYPASS.LTC128B.128 [R19+0x20400], desc[UR56][R2.64+0x80], !P5 ;  /* 0x2040008002132fae */ /* 0x0001e2000e901d78 */
[----:B------:R-:W-:-:S07]  /*10330*/  IMAD.MOV.U32 R8, RZ, RZ, R14 ;  /* 0x000000ffff087224 */ /* 0x000fce00078e000e */
[----:B0-----:R-:W-:Y:S05]  /*10340*/  WARPSYNC.COLLECTIVE R15, `(.L_x_123) ;  /* 0x000000000f087348 */ /* 0x001fea0003c00000 */
[----:B------:R1:W2:Y:S02]  /*10350*/  SHFL.IDX P6, R14, R13, R12, R11 ;  /* 0x0000000c0d0e7389 */ /* 0x0002a400000c000b */
[----:B012---:R-:W-:Y:S01]  /*10360*/  ENDCOLLECTIVE ;  /* 0x000000000000791b */ /* 0x007fe20003800000 */
.L_x_123:
[----:B------:R-:W-:Y:S02]  /*10370*/  IMAD.MOV.U32 R13, RZ, RZ, R7 ;  /* 0x000000ffff0d7224 */ /* 0x000fe400078e0007 */
[----:B------:R-:W-:Y:S01]  /*10380*/  IMAD.MOV.U32 R12, RZ, RZ, RZ ;  /* 0x000000ffff0c7224 */ /* 0x000fe200078e00ff */
[----:B------:R-:W-:-:S05]  /*10390*/  @P1 IADD3 R14, P0, R35, R14, RZ ;  /* 0x0000000e230e1210 */ /* 0x000fca0007f1e0ff */
[----:B------:R-:W-:-:S08]  /*103a0*/  @P1 IMAD.MOV.U32 R2, RZ, RZ, R14 ;  /* 0x000000ffff021224 */ /* 0x000fd000078e000e */
[----:B------:R-:W-:Y:S05]  /*103b0*/  WARPSYNC.COLLECTIVE R15, `(.L_x_124) ;  /* 0x000000000f087348 */ /* 0x000fea0003c00000 */
[----:B------:R0:W1:Y:S02]  /*103c0*/  SHFL.IDX P6, R14, R13, R12, R11 ;  /* 0x0000000c0d0e7389 */ /* 0x00006400000c000b */
[----:B01----:R-:W-:Y:S01]  /*103d0*/  ENDCOLLECTIVE ;  /* 0x000000000000791b */ /* 0x003fe20003800000 */
.L_x_124:
        /* <DEDUP_REMOVED lines=9> */
[----:B------:R-:W-:Y:S01]  /*10470*/  ISETP.NE.AND P5, PT, R4, RZ, PT ;  /* 0x000000ff0400720c */ /* 0x000fe20003fa5270 */
[----:B------:R-:W-:-:S12]  /*10480*/  IMAD.MOV.U32 R7, RZ, RZ, R14 ;  /* 0x000000ffff077224 */ /* 0x000fd800078e000e */
[----:B0-----:R-:W-:Y:S05]  /*10490*/  WARPSYNC.COLLECTIVE R15, `(.L_x_125) ;  /* 0x000000000f087348 */ /* 0x001fea0003c00000 */
[----:B------:R1:W2:Y:S02]  /*104a0*/  SHFL.IDX P6, R14, R13, R12, R11 ;  /* 0x0000000c0d0e7389 */ /* 0x0002a400000c000b */
[----:B012---:R-:W-:Y:S01]  /*104b0*/  ENDCOLLECTIVE ;  /* 0x000000000000791b */ /* 0x007fe20003800000 */
.L_x_125:
[----:B------:R-:W-:Y:S05]  /*104c0*/  BRA `(.L_x_126) ;  /* 0xffffffc000d87947 */ /* 0x000fea000383ffff */
.L_x_58:
[----:B------:R-:W-:Y:S02]  /*104d0*/  IMAD.MOV.U32 R13, RZ, RZ, R5 ;  /* 0x000000ffff0d7224 */ /* 0x000fe400078e0005 */
[----:B------:R-:W-:Y:S02]  /*104e0*/  IMAD.MOV.U32 R12, RZ, RZ, RZ ;  /* 0x000000ffff0c7224 */ /* 0x000fe400078e00ff */
[----:B------:R-:W-:Y:S02]  /*104f0*/  IMAD.MOV.U32 R11, RZ, RZ, 0x1c1f ;  /* 0x00001c1fff0b7424 */ /* 0x000fe400078e00ff */
[----:B------:R-:W-:Y:S02]  /*10500*/  IMAD.MOV.U32 R15, RZ, RZ, -0x1 ;  /* 0xffffffffff0f7424 */ /* 0x000fe400078e00ff */
[----:B------:R-:W-:-:S07]  /*10510*/  IMAD R29, R29, 0x80, R28 ;  /* 0x000000801d1d7824 */ /* 0x000fce00078e021c */
[----:B0-2---:R-:W-:Y:S05]  /*10520*/  WARPSYNC.COLLECTIVE R15, `(.L_x_127) ;  /* 0x000000000f087348 */ /* 0x005fea0003c00000 */
[----:B--2---:R1:W2:Y:S02]  /*10530*/  SHFL.IDX P6, R14, R13, R12, R11 ;  /* 0x0000000c0d0e7389 */ /* 0x0042a400000c000b */
[----:B012---:R-:W-:Y:S01]  /*10540*/  ENDCOLLECTIVE ;  /* 0x000000000000791b */ /* 0x007fe20003800000 */
.L_x_127:
[----:B------:R-:W-:Y:S02]  /*10550*/  VIADD R7, R29, 0x20 ;  /* 0x000000201d077836 */ /* 0x000fe40000000000 */
[----:B------:R-:W-:Y:S01]  /*10560*/  IMAD.MOV.U32 R13, RZ, RZ, R4 ;  /* 0x000000ffff0d7224 */ /* 0x000fe200078e0004 */
[----:B------:R-:W-:-:S07]  /*10570*/  MOV R2, R14 ;  /* 0x0000000e00027202 */ /* 0x000fce0000000f00 */
[----:B------:R-:W-:Y:S05]  /*10580*/  WARPSYNC.COLLECTIVE R15, `(.L_x_128) ;  /* 0x000000000f087348 */ /* 0x000fea0003c00000 */
[----:B------:R0:W1:Y:S02]  /*10590*/  SHFL.IDX P6, R14, R13, R12, R11 ;  /* 0x0000000c0d0e7389 */ /* 0x00006400000c000b */
[----:B01----:R-:W-:Y:S01]  /*105a0*/  ENDCOLLECTIVE ;  /* 0x000000000000791b */ /* 0x003fe20003800000 */
.L_x_128:
[----:B------:R-:W-:Y:S02]  /*105b0*/  ULDC UR4, c[0x0][0x288] ;  /* 0x0000a20000047ab9 */ /* 0x000fe40000000800 */
[----:B------:R-:W-:-:S05]  /*105c0*/  IMAD R0, R0, UR4, RZ ;  /* 0x0000000400007c24 */ /* 0x000fca000f8e02ff */
[----:B------:R-:W-:Y:S01]  /*105d0*/  ISETP.GE.AND P0, PT, R29, R0, PT ;  /* 0x000000001d00720c */ /* 0x000fe20003f06270 */
[----:B------:R-:W-:Y:S02]  /*105e0*/  IMAD.MOV.U32 R13, RZ, RZ, R5 ;  /* 0x000000ffff0d7224 */ /* 0x000fe400078e0005 */
[----:B------:R-:W-:-:S10]  /*105f0*/  IMAD.MOV.U32 R12, RZ, RZ, 0x1 ;  /* 0x00000001ff0c7424 */ /* 0x000fd400078e00ff */
[----:B------:R-:W-:Y:S01]  /*10600*/  @!P0 VIADD R9, R36, UR41 ;  /* 0x0000002924098c36 */ /* 0x000fe20008000000 */
[----:B------:R-:W-:-:S05]  /*10610*/  @!P0 IADD3 R14, P4, R35, R14, RZ ;  /* 0x0000000e230e8210 */ /* 0x000fca0007f9e0ff */
[----:B------:R-:W-:Y:S02]  /*10620*/  @!P0 IMAD.X R3, RZ, RZ, R2, P4 ;  /* 0x000000ffff038224 */ /* 0x000fe400020e0602 */
[----:B------:R-:W-:-:S07]  /*10630*/  @!P0 IMAD.MOV.U32 R2, RZ, RZ, R14 ;  /* 0x000000ffff028224 */ /* 0x000fce00078e000e */
[----:B------:R-:W-:Y:S05]  /*10640*/  WARPSYNC.COLLECTIVE R15, `(.L_x_129) ;  /* 0x000000000f087348 */ /* 0x000fea0003c00000 */
[----:B------:R0:W1:Y:S02]  /*10650*/  SHFL.IDX P6, R14, R13, R12, R11 ;  /* 0x0000000c0d0e7389 */ /* 0x00006400000c000b */
[----:B01----:R-:W-:Y:S01]  /*10660*/  ENDCOLLECTIVE ;  /* 0x000000000000791b */ /* 0x003fe20003800000 */
.L_x_129:
[----:B------:R-:W-:Y:S01]  /*10670*/  @!PT LDS RZ, [RZ] ;  /* 0x00000000fffff984 */ /* 0x000fe20000000800 */
[----:B------:R-:W-:Y:S01]  /*10680*/  @!PT LDS RZ, [RZ] ;  /* 0x00000000fffff984 */ /* 0x000fe20000000800 */
[----:B------:R-:W-:Y:S01]  /*10690*/  @!PT LDS RZ, [RZ] ;  /* 0x00000000fffff984 */ /* 0x000fe20000000800 */
[----:B------:R0:W-:Y:S04]  /*106a0*/  @!P0 LDGSTS.E.BYPASS.LTC128B.128 [R9+0x14400], desc[UR56][R2.64], !P3 ;  /* 0x1440000002098fae */ /* 0x0001e8000d901d78 */
[----:B------:R0:W-:Y:S04]  /*106b0*/  @!P0 LDGSTS.E.BYPASS.LTC128B.128 [R9+0x16400], desc[UR56][R2.64+0x40], !P2 ;  /* 0x1640004002098fae */ /* 0x0001e8000d101d78 */
[----:B------:R0:W-:Y:S01]  /*106c0*/  @!P0 LDGSTS.E.BYPASS.LTC128B.128 [R9+0x18400], desc[UR56][R2.64+0x80], !P1 ;  /* 0x1840008002098fae */ /* 0x0001e2000c901d78 */
[----:B------:R-:W-:Y:S01]  /*106d0*/  ISETP.GE.AND P0, PT, R7, R0, PT ;  /* 0x000000000700720c */ /* 0x000fe20003f06270 */
[----:B------:R-:W-:-:S02]  /*106e0*/  IMAD.MOV.U32 R13, RZ, RZ, R4 ;  /* 0x000000ffff0d7224 */ /* 0x000fc400078e0004 */
[----:B------:R-:W-:-:S10]  /*106f0*/  IMAD.MOV.U32 R6, RZ, RZ, R14 ;  /* 0x000000ffff067224 */ /* 0x000fd400078e000e */
[----:B0-----:R-:W-:Y:S05]  /*10700*/  WARPSYNC.COLLECTIVE R15, `(.L_x_130) ;  /* 0x000000000f087348 */ /* 0x001fea0003c00000 */
[----:B------:R1:W2:Y:S02]  /*10710*/  SHFL.IDX P6, R14, R13, R12, R11 ;  /* 0x0000000c0d0e7389 */ /* 0x0002a400000c000b */
[----:B012---:R-:W-:Y:S01]  /*10720*/  ENDCOLLECTIVE ;  /* 0x000000000000791b */ /* 0x007fe20003800000 */
.L_x_130:
[----:B------:R-:W-:Y:S02]  /*10730*/  @!P0 VIADD R19, R36, UR41 ;  /* 0x0000002924138c36 */ /* 0x000fe40008000000 */
[----:B------:R-:W-:Y:S02]  /*10740*/  IMAD.MOV.U32 R13, RZ, RZ, R5 ;  /* 0x000000ffff0d7224 */ /* 0x000fe400078e0005 */
[----:B------:R-:W-:Y:S01]  /*10750*/  IMAD.MOV.U32 R12, RZ, RZ, 0x2 ;  /* 0x00000002ff0c7424 */ /* 0x000fe200078e00ff */
[----:B------:R-:W-:-:S05]  /*10760*/  @!P0 IADD3 R14, P4, R35, R14, RZ ;  /* 0x0000000e230e8210 */ /* 0x000fca0007f9e0ff */
[----:B------:R-:W-:-:S08]  /*10770*/  @!P0 IMAD.MOV.U32 R2, RZ, RZ, R14 ;  /* 0x000000ffff028224 */ /* 0x000fd000078e000e */
[----:B------:R-:W-:Y:S05]  /*10780*/  WARPSYNC.COLLECTIVE R15, `(.L_x_131) ;  /* 0x000000000f087348 */ /* 0x000fea0003c00000 */
[----:B------:R0:W1:Y:S02]  /*10790*/  SHFL.IDX P6, R14, R13, R12, R11 ;  /* 0x0000000c0d0e7389 */ /* 0x00006400000c000b */
[----:B01----:R-:W-:Y:S01]  /*107a0*/  ENDCOLLECTIVE ;  /* 0x000000000000791b */ /* 0x003fe20003800000 */
.L_x_131:
[----:B------:R-:W-:-:S04]  /*107b0*/  @!P0 IMAD.X R7, RZ, RZ, R6, P4 ;  /* 0x000000ffff078224 */ /* 0x000fc800020e0606 */
[----:B------:R-:W-:Y:S02]  /*107c0*/  @!P0 IMAD.MOV.U32 R3, RZ, RZ, R7 ;  /* 0x000000ffff038224 */ /* 0x000fe400078e0007 */
[----:B------:R-:W-:-:S03]  /*107d0*/  VIADD R7, R29, 0x40 ;  /* 0x000000401d077836 */ /* 0x000fc60000000000 */
[----:B------:R-:W-:Y:S01]  /*107e0*/  @!PT LDS RZ, [RZ] ;  /* 0x00000000fffff984 */ /* 0x000fe20000000800 */
[----:B------:R-:W-:Y:S01]  /*107f0*/  @!PT LDS RZ, [RZ] ;  /* 0x00000000fffff984 */ /* 0x000fe20000000800 */
[----:B------:R-:W-:Y:S01]  /*10800*/  @!PT LDS RZ, [RZ] ;  /* 0x00000000fffff984 */ /* 0x000fe20000000800 */
[----:B------:R0:W-:Y:S01]  /*10810*/  @!P0 LDGSTS.E.BYPASS.LTC128B.128 [R19+0x14c00], desc[UR56][R2.64], !P3 ;  /* 0x14c0000002138fae */ /* 0x0001e2000d901d78 */
[----:B------:R-:W-:-:S03]  /*10820*/  MOV R13, R4 ;  /* 0x00000004000d7202 */ /* 0x000fc60000000f00 */
[----:B------:R0:W-:Y:S04]  /*10830*/  @!P0 LDGSTS.E.BYPASS.LTC128B.128 [R19+0x16c00], desc[UR56][R2.64+0x40], !P2 ;  /* 0x16c0004002138fae */ /* 0x0001e8000d101d78 */
[----:B------:R0:W-:Y:S01]  /*10840*/  @!P0 LDGSTS.E.BYPASS.LTC128B.128 [R19+0x18c00], desc[UR56][R2.64+0x80], !P1 ;  /* 0x18c0008002138fae */ /* 0x0001e2000c901d78 */
[----:B------:R-:W-:Y:S01]  /*10850*/  ISETP.GE.AND P0, PT, R7, R0, PT ;  /* 0x000000000700720c */ /* 0x000fe20003f06270 */
[----:B------:R-:W-:-:S12]  /*10860*/  IMAD.MOV.U32 R6, RZ, RZ, R14 ;  /* 0x000000ffff067224 */ /* 0x000fd800078e000e */
[----:B0-----:R-:W-:Y:S05]  /*10870*/  WARPSYNC.COLLECTIVE R15, `(.L_x_132) ;  /* 0x000000000f087348 */ /* 0x001fea0003c00000 */
[----:B------:R1:W2:Y:S02]  /*10880*/  SHFL.IDX P6, R14, R13, R12, R11 ;  /* 0x0000000c0d0e7389 */ /* 0x0002a400000c000b */
[----:B012---:R-:W-:Y:S01]  /*10890*/  ENDCOLLECTIVE ;  /* 0x000000000000791b */ /* 0x007fe20003800000 */
.L_x_132:
        /* <DEDUP_REMOVED lines=8> */
.L_x_133:
[----:B------:R-:W-:-:S04]  /*10920*/  @!P0 IMAD.X R7, RZ, RZ, R6, P4 ;  /* 0x000000ffff078224 */ /* 0x000fc800020e0606 */
[----:B------:R-:W-:-:S05]  /*10930*/  @!P0 IMAD.MOV.U32 R3, RZ, RZ, R7 ;  /* 0x000000ffff038224 */ /* 0x000fca00078e0007 */
[----:B------:R-:W-:Y:S01]  /*10940*/  @!PT LDS RZ, [RZ] ;  /* 0x00000000fffff984 */ /* 0x000fe20000000800 */
[----:B------:R-:W-:Y:S01]  /*10950*/  @!PT LDS RZ, [RZ] ;  /* 0x00000000fffff984 */ /* 0x000fe20000000800 */
[----:B------:R-:W-:Y:S01]  /*10960*/  @!PT LDS RZ, [RZ] ;  /* 0x00000000fffff984 */ /* 0x000fe20000000800 */
[----:B------:R0:W-:Y:S01]  /*10970*/  @!P0 LDGSTS.E.BYPASS.LTC128B.128 [R9+0x15400], desc[UR56][R2.64], !P3 ;  /* 0x1540000002098fae */ /* 0x0001e2000d901d78 */
[----:B------:R-:W-:-:S03]  /*10980*/  IMAD.MOV.U32 R13, RZ, RZ, R4 ;  /* 0x000000ffff0d7224 */ /* 0x000fc600078e0004 */
[----:B------:R0:W-:Y:S04]  /*10990*/  @!P0 LDGSTS.E.BYPASS.LTC128B.128 [R9+0x17400], desc[UR56][R2.64+0x40], !P2 ;  /* 0x1740004002098fae */ /* 0x0001e8000d101d78 */
[----:B------:R0:W-:Y:S01]  /*109a0*/  @!P0 LDGSTS.E.BYPASS.LTC128B.128 [R9+0x19400], desc[UR56][R2.64+0x80], !P1 ;  /* 0x1940008002098fae */ /* 0x0001e2000c901d78 */
[----:B------:R-:W-:-:S07]  /*109b0*/  IMAD.MOV.U32 R6, RZ, RZ, R14 ;  /* 0x000000ffff067224 */ /* 0x000fce00078e000e */
[----:B0-----:R-:W-:Y:S05]  /*109c0*/  WARPSYNC.COLLECTIVE R15, `(.L_x_134) ;  /* 0x000000000f087348 */ /* 0x001fea0003c00000 */
[----:B------:R1:W2:Y:S02]  /*109d0*/  SHFL.IDX P6, R14, R13, R12, R11 ;  /* 0x0000000c0d0e7389 */ /* 0x0002a400000c000b */
[----:B012---:R-:W-:Y:S01]  /*109e0*/  ENDCOLLECTIVE ;  /* 0x000000000000791b */ /* 0x007fe20003800000 */
.L_x_134:
[----:B------:R-:W-:Y:S05]  /*109f0*/  BRA `(.L_x_135) ;  /* 0xffffffc400a07947 */ /* 0x000fea000383ffff */
.L_x_61:
[----:B-1--4-:R-:W-:-:S04]  /*10a00*/  IMAD.U32 R3, RZ, RZ, UR41 ;  /* 0x00000029ff037e24 */ /* 0x012fc8000f8e00ff */
[----:B------:R1:W4:Y:S03]  /*10a10*/  SYNCS.PHASECHK.TRANS64.TRYWAIT P0, [R3+URZ+0x29820], R0 ;  /* 0x02982000030075a7 */ /* 0x000326000800017f */
[----:B----4-:R-:W-:Y:S05]  /*10a20*/  @!P0 NANOSLEEP.SYNCS 0x989680 ;  /* 0x009896800000895d */ /* 0x010fea0003900000 */
[----:B------:R-:W4:Y:S02]  /*10a30*/  @!P0 SYNCS.PHASECHK.TRANS64 P0, [R3+URZ+0x29820], R0 ;  /* 0x02982000030085a7 */ /* 0x000f24000800007f */
[----:B----4-:R-:W-:Y:S05]  /*10a40*/  @!P0 BRA `(.L_x_61) ;  /* 0xfffffffc00ec8947 */ /* 0x010fea000383ffff */
[----:B------:R-:W-:Y:S05]  /*10a50*/  BRA `(.L_x_136) ;  /* 0xffffffc400e47947 */ /* 0x000fea000383ffff */
.L_x_64:
[----:B0-----:R0:W1:Y:S02]  /*10a60*/  SYNCS.PHASECHK.TRANS64.TRYWAIT P0, [R10+URZ+0x29880], R26 ;  /* 0x0298801a0a0075a7 */ /* 0x001064000800017f */
[----:B-1----:R-:W-:Y:S05]  /*10a70*/  @!P0 NANOSLEEP.SYNCS 0x989680 ;  /* 0x009896800000895d */ /* 0x002fea0003900000 */
[----:B------:R-:W1:Y:S02]  /*10a80*/  @!P0 SYNCS.PHASECHK.TRANS64 P0, [R10+URZ+0x29880], R26 ;  /* 0x0298801a0a0085a7 */ /* 0x000e64000800007f */
[----:B-1----:R-:W-:Y:S05]  /*10a90*/  @!P0 BRA `(.L_x_64) ;  /* 0xfffffffc00f08947 */ /* 0x002fea000383ffff */
[----:B------:R-:W-:Y:S05]  /*10aa0*/  BRA `(.L_x_137) ;  /* 0xffffffc800e47947 */ /* 0x000fea000383ffff */
.L_x_65:
[----:B------:R-:W-:Y:S01]  /*10ab0*/  BSSY B0, `(.L_x_138) ;  /* 0x0000008000007945 */ /* 0x000fe20003800000 */
[----:B------:R-:W-:Y:S02]  /*10ac0*/  IMAD.MOV.U32 R13, RZ, RZ, R25 ;  /* 0x000000ffff0d7224 */ /* 0x000fe400078e0019 */
[----:B------:R-:W-:Y:S02]  /*10ad0*/  IMAD.MOV.U32 R12, RZ, RZ, RZ ;  /* 0x000000ffff0c7224 */ /* 0x000fe400078e00ff */
[----:B------:R-:W-:Y:S02]  /*10ae0*/  IMAD.MOV.U32 R11, RZ, RZ, 0x1c1f ;  /* 0x00001c1fff0b7424 */ /* 0x000fe400078e00ff */
[----:B------:R-:W-:-:S07]  /*10af0*/  IMAD.MOV.U32 R15, RZ, RZ, -0x1 ;  /* 0xffffffffff0f7424 */ /* 0x000fce00078e00ff */
[----:B0--3--:R-:W-:Y:S05]  /*10b00*/  WARPSYNC.COLLECTIVE R15, `(.L_x_139) ;  /* 0x000000000f087348 */ /* 0x009fea0003c00000 */
[----:B---3--:R1:W2:Y:S02]  /*10b10*/  SHFL.IDX P6, R14, R13, R12, R11 ;  /* 0x0000000c0d0e7389 */ /* 0x0082a400000c000b */
[----:B012---:R-:W-:Y:S01]  /*10b20*/  ENDCOLLECTIVE ;  /* 0x000000000000791b */ /* 0x007fe20003800000 */
.L_x_139:
[----:B------:R-:W-:Y:S05]  /*10b30*/  BSYNC B0 ;  /* 0x0000000000007941 */ /* 0x000fea0003800000 */
.L_x_138:
[----:B------:R-:W-:Y:S02]  /*10b40*/  IMAD.MOV.U32 R13, RZ, RZ, R22 ;  /* 0x000000ffff0d7224 */ /* 0x000fe400078e0016 */
[----:B------:R-:W-:Y:S02]  /*10b50*/  IMAD.MOV.U32 R12, RZ, RZ, RZ ;  /* 0x000000ffff0c7224 */ /* 0x000fe400078e00ff */
[----:B------:R-:W-:Y:S02]  /*10b60*/  IMAD.MOV.U32 R11, RZ, RZ, 0x1c1f ;  /* 0x00001c1fff0b7424 */ /* 0x000fe400078e00ff */
[----:B------:R-:W-:Y:S02]  /*10b70*/  IMAD.MOV.U32 R15, RZ, RZ, -0x1 ;  /* 0xffffffffff0f7424 */ /* 0x000fe400078e00ff */
[----:B------:R-:W-:Y:S02]  /*10b80*/  IMAD.MOV.U32 R3, RZ, RZ, R14 ;  /* 0x000000ffff037224 */ /* 0x000fe400078e000e */
[----:B------:R-:W-:-:S07]  /*10b90*/  IMAD R9, R18, 0x5000, R34 ;  /* 0x0000500012097824 */ /* 0x000fce00078e0222 */
[----:B------:R-:W-:Y:S05]  /*10ba0*/  WARPSYNC.COLLECTIVE R15, `(.L_x_140) ;  /* 0x000000000f087348 */ /* 0x000fea0003c00000 */
[----:B------:R0:W1:Y:S02]  /*10bb0*/  SHFL.IDX P6, R14, R13, R12, R11 ;  /* 0x0000000c0d0e7389 */ /* 0x00006400000c000b */
[----:B01----:R-:W-:Y:S01]  /*10bc0*/  ENDCOLLECTIVE ;  /* 0x000000000000791b */ /* 0x003fe20003800000 */
.L_x_140:
[----:B------:R-:W-:Y:S02]  /*10bd0*/  IMAD.IADD R21, R33, 0x1, R9 ;  /* 0x0000000121157824 */ /* 0x000fe400078e0209 */
[----:B------:R-:W-:Y:S02]  /*10be0*/  IMAD.MOV.U32 R13, RZ, RZ, R25 ;  /* 0x000000ffff0d7224 */ /* 0x000fe400078e0019 */
[----:B------:R-:W-:Y:S01]  /*10bf0*/  IMAD.MOV.U32 R12, RZ, RZ, 0x1 ;  /* 0x00000001ff0c7424 */ /* 0x000fe200078e00ff */
[----:B------:R-:W-:-:S07]  /*10c00*/  MOV R2, R14 ;  /* 0x0000000e00027202 */ /* 0x000fce0000000f00 */
[----:B------:R-:W-:Y:S05]  /*10c10*/  WARPSYNC.COLLECTIVE R15, `(.L_x_141) ;  /* 0x000000000f087348 */ /* 0x000fea0003c00000 */
[----:B------:R0:W1:Y:S02]  /*10c20*/  SHFL.IDX P6, R14, R13, R12, R11 ;  /* 0x0000000c0d0e7389 */ /* 0x00006400000c000b */
[----:B01----:R-:W-:Y:S01]  /*10c30*/  ENDCOLLECTIVE ;  /* 0x000000000000791b */ /* 0x003fe20003800000 */
.L_x_141:
[----:B------:R-:W-:-:S05]  /*10c40*/  IADD3 R2, P0, R35, R2, RZ ;  /* 0x0000000223027210 */ /* 0x000fca0007f1e0ff */
[----:B------:R-:W-:-:S05]  /*10c50*/  IMAD.X R3, RZ, RZ, R3, P0 ;  /* 0x000000ffff037224 */ /* 0x000fca00000e0603 */
[----:B------:R-:W-:Y:S01]  /*10c60*/  @!PT LDS RZ, [RZ] ;  /* 0x00000000fffff984 */ /* 0x000fe20000000800 */
[----:B------:R-:W-:Y:S01]  /*10c70*/  @!PT LDS RZ, [RZ] ;  /* 0x00000000fffff984 */ /* 0x000fe20000000800 */
[----:B------:R-:W-:Y:S01]  /*10c80*/  @!PT LDS RZ, [RZ] ;  /* 0x00000000fffff984 */ /* 0x000fe20000000800 */
[----:B------:R-:W-:Y:S01]  /*10c90*/  LDGSTS.E.BYPASS.LTC128B.128 [R9], desc[UR56][R2.64], !P3 ;  /* 0x0000000002097fae */ /* 0x000fe2000d901d78 */
[----:B------:R-:W-:-:S03]  /*10ca0*/  IMAD.MOV.U32 R13, RZ, RZ, R22 ;  /* 0x000000ffff0d7224 */ /* 0x000fc600078e0016 */
[----:B------:R0:W-:Y:S02]  /*10cb0*/  LDGSTS.E.BYPASS.LTC128B.128 [R21], desc[UR56][R2.64+0x40], !P1 ;  /* 0x0000004002157fae */ /* 0x0001e4000c901d78 */
[----:B0-----:R-:W-:-:S07]  /*10cc0*/  IMAD.MOV.U32 R3, RZ, RZ, R14 ;  /* 0x000000ffff037224 */ /* 0x001fce00078e000e */
[----:B------:R-:W-:Y:S05]  /*10cd0*/  WARPSYNC.COLLECTIVE R15, `(.L_x_142) ;  /* 0x000000000f087348 */ /* 0x000fea0003c00000 */
[----:B------:R0:W1:Y:S02]  /*10ce0*/  SHFL.IDX P6, R14, R13, R12, R11 ;  /* 0x0000000c0d0e7389 */ /* 0x00006400000c000b */
[----:B01----:R-:W-:Y:S01]  /*10cf0*/  ENDCOLLECTIVE ;  /* 0x000000000000791b */ /* 0x003fe20003800000 */
.L_x_142:
[----:B------:R-:W-:Y:S02]  /*10d00*/  IMAD.MOV.U32 R13, RZ, RZ, R25 ;  /* 0x000000ffff0d7224 */ /* 0x000fe400078e0019 */
[----:B------:R-:W-:Y:S02]  /*10d10*/  IMAD.MOV.U32 R12, RZ, RZ, 0x2 ;  /* 0x00000002ff0c7424 */ /* 0x000fe400078e00ff */
[----:B------:R-:W-:-:S07]  /*10d20*/  IMAD.MOV.U32 R2, RZ, RZ, R14 ;  /* 0x000000ffff027224 */ /* 0x000fce00078e000e */
[----:B------:R-:W-:Y:S05]  /*10d30*/  WARPSYNC.COLLECTIVE R15, `(.L_x_143) ;  /* 0x000000000f087348 */ /* 0x000fea0003c00000 */
[----:B------:R0:W1:Y:S02]  /*10d40*/  SHFL.IDX P6, R14, R13, R12, R11 ;  /* 0x0000000c0d0e7389 */ /* 0x00006400000c000b */
[----:B01----:R-:W-:Y:S01]  /*10d50*/  ENDCOLLECTIVE ;  /* 0x000000000000791b */ /* 0x003fe20003800000 */
.L_x_143:
[----:B------:R-:W-:-:S05]  /*10d60*/  IADD3 R2, P0, R35, R2, RZ ;  /* 0x0000000223027210 */ /* 0x000fca0007f1e0ff */
[----:B------:R-:W-:-:S05]  /*10d70*/  IMAD.X R3, RZ, RZ, R3, P0 ;  /* 0x000000ffff037224 */ /* 0x000fca00000e0603 */
[----:B------:R-:W-:Y:S01]  /*10d80*/  @!PT LDS RZ, [RZ] ;  /* 0x00000000fffff984 */ /* 0x000fe20000000800 */
[----:B------:R-:W-:Y:S01]  /*10d90*/  @!PT LDS RZ, [RZ] ;  /* 0x00000000fffff984 */ /* 0x000fe20000000800 */
[----:B------:R-:W-:Y:S01]  /*10da0*/  @!PT LDS RZ, [RZ] ;  /* 0x00000000fffff984 */ /* 0x000fe20000000800 */
[----:B------:R-:W-:Y:S01]  /*10db0*/  LDGSTS.E.BYPASS.LTC128B.128 [R9+0x1000], desc[UR56][R2.64], !P3 ;  /* 0x0100000002097fae */ /* 0x000fe2000d901d78 */
[----:B------:R-:W-:-:S03]  /*10dc0*/  IMAD.MOV.U32 R13, RZ, RZ, R22 ;  /* 0x000000ffff0d7224 */ /* 0x000fc600078e0016 */
[----:B------:R0:W-:Y:S02]  /*10dd0*/  LDGSTS.E.BYPASS.LTC128B.128 [R21+0x1000], desc[UR56][R2.64+0x40], !P1 ;  /* 0x0100004002157fae */ /* 0x0001e4000c901d78 */
[----:B0-----:R-:W-:-:S07]  /*10de0*/  IMAD.MOV.U32 R3, RZ, RZ, R14 ;  /* 0x000000ffff037224 */ /* 0x001fce00078e000e */
[----:B------:R-:W-:Y:S05]  /*10df0*/  WARPSYNC.COLLECTIVE R15, `(.L_x_144) ;  /* 0x000000000f087348 */ /* 0x000fea0003c00000 */
[----:B------:R0:W1:Y:S02]  /*10e00*/  SHFL.IDX P6, R14, R13, R12, R11 ;  /* 0x0000000c0d0e7389 */ /* 0x00006400000c000b */
[----:B01----:R-:W-:Y:S01]  /*10e10*/  ENDCOLLECTIVE ;  /* 0x000000000000791b */ /* 0x003fe20003800000 */
.L_x_144:
[----:B------:R-:W-:Y:S02]  /*10e20*/  IMAD.MOV.U32 R13, RZ, RZ, R25 ;  /* 0x000000ffff0d7224 */ /* 0x000fe400078e0019 */
[----:B------:R-:W-:Y:S02]  /*10e30*/  IMAD.MOV.U32 R12, RZ, RZ, 0x3 ;  /* 0x00000003ff0c7424 */ /* 0x000fe400078e00ff */
[----:B------:R-:W-:-:S07]  /*10e40*/  IMAD.MOV.U32 R2, RZ, RZ, R14 ;  /* 0x000000ffff027224 */ /* 0x000fce00078e000e */
[----:B------:R-:W-:Y:S05]  /*10e50*/  WARPSYNC.COLLECTIVE R15, `(.L_x_145) ;  /* 0x000000000f087348 */ /* 0x000fea0003c00000 */
[----:B------:R0:W1:Y:S02]  /*10e60*/  SHFL.IDX P6, R14, R13, R12, R11 ;  /* 0x0000000c0d0e7389 */ /* 0x00006400000c000b */
[----:B01----:R-:W-:Y:S01]  /*10e70*/  ENDCOLLECTIVE ;  /* 0x000000000000791b */ /* 0x003fe20003800000 */
.L_x_145:
[----:B------:R-:W-:-:S05]  /*10e80*/  IADD3 R2, P0, R35, R2, RZ ;  /* 0x0000000223027210 */ /* 0x000fca0007f1e0ff */
[----:B------:R-:W-:-:S05]  /*10e90*/  IMAD.X R3, RZ, RZ, R3, P0 ;  /* 0x000000ffff037224 */ /* 0x000fca00000e0603 */
[----:B------:R-:W-:Y:S01]  /*10ea0*/  @!PT LDS RZ, [RZ] ;  /* 0x00000000fffff984 */ /* 0x000fe20000000800 */
[----:B------:R-:W-:Y:S01]  /*10eb0*/  @!PT LDS RZ, [RZ] ;  /* 0x00000000fffff984 */ /* 0x000fe20000000800 */
[----:B------:R-:W-:Y:S01]  /*10ec0*/  @!PT LDS RZ, [RZ] ;  /* 0x00000000fffff984 */ /* 0x000fe20000000800 */
[----:B------:R0:W-:Y:S01]  /*10ed0*/  LDGSTS.E.BYPASS.LTC128B.128 [R9+0x2000], desc[UR56][R2.64], !P3 ;  /* 0x0200000002097fae */ /* 0x0001e2000d901d78 */
[----:B------:R-:W-:-:S03]  /*10ee0*/  IMAD.MOV.U32 R13, RZ, RZ, R22 ;  /* 0x000000ffff0d7224 */ /* 0x000fc600078e0016 */
[----:B------:R0:W-:Y:S01]  /*10ef0*/  LDGSTS.E.BYPASS.LTC128B.128 [R21+0x2000], desc[UR56][R2.64+0x40], !P1 ;  /* 0x0200004002157fae */ /* 0x0001e2000c901d78 */
[----:B------:R-:W-:-:S07]  /*10f00*/  IMAD.MOV.U32 R25, RZ, RZ, R14 ;  /* 0x000000ffff197224 */ /* 0x000fce00078e000e */
[----:B0-----:R-:W-:Y:S05]  /*10f10*/  WARPSYNC.COLLECTIVE R15, `(.L_x_146) ;  /* 0x000000000f087348 */ /* 0x001fea0003c00000 */
[----:B------:R1:W2:Y:S02]  /*10f20*/  SHFL.IDX P6, R14, R13, R12, R11 ;  /* 0x0000000c0d0e7389 */ /* 0x0002a400000c000b */
[----:B012---:R-:W-:Y:S01]  /*10f30*/  ENDCOLLECTIVE ;  /* 0x000000000000791b */ /* 0x007fe20003800000 */
.L_x_146:
[----:B------:R-:W-:Y:S02]  /*10f40*/  IMAD.MOV.U32 R13, RZ, RZ, R23 ;  /* 0x000000ffff0d7224 */ /* 0x000fe400078e0017 */
[----:B------:R-:W-:Y:S01]  /*10f50*/  IMAD.MOV.U32 R12, RZ, RZ, RZ ;  /* 0x000000ffff0c7224 */ /* 0x000fe200078e00ff */
[----:B------:R-:W-:-:S07]  /*10f60*/  MOV R2, R14 ;  /* 0x0000000e00027202 */ /* 0x000fce0000000f00 */
[----:B------:R-:W-:Y:S05]  /*10f70*/  WARPSYNC.COLLECTIVE R15, `(.L_x_147) ;  /* 0x000000000f087348 */ /* 0x000fea0003c00000 */
[----:B------:R0:W1:Y:S02]  /*10f80*/  SHFL.IDX P6, R14, R13, R12, R11 ;  /* 0x0000000c0d0e7389 */ /* 0x00006400000c000b */
[----:B01----:R-:W-:Y:S01]  /*10f90*/  ENDCOLLECTIVE ;  /* 0x000000000000791b */ /* 0x003fe20003800000 */
.L_x_147:
        /* <DEDUP_REMOVED lines=12> */
.L_x_148:
[----:B------:R-:W-:Y:S05]  /*11060*/  BRA `(.L_x_149) ;  /* 0xffffffc800907947 */ /* 0x000fea000383ffff */
.L_x_68:
[----:B--2---:R2:W3:Y:S02]  /*11070*/  SYNCS.PHASECHK.TRANS64.TRYWAIT P0, [R10+URZ+0x29840], R26 ;  /* 0x0298401a0a0075a7 */ /* 0x0044e4000800017f */
[----:B---3--:R-:W-:Y:S05]  /*11080*/  @!P0 NANOSLEEP.SYNCS 0x989680 ;  /* 0x009896800000895d */ /* 0x008fea0003900000 */
[----:B------:R-:W3:Y:S02]  /*11090*/  @!P0 SYNCS.PHASECHK.TRANS64 P0, [R10+URZ+0x29840], R26 ;  /* 0x0298401a0a0085a7 */ /* 0x000ee4000800007f */
[----:B---3--:R-:W-:Y:S05]  /*110a0*/  @!P0 BRA `(.L_x_68) ;  /* 0xfffffffc00f08947 */ /* 0x008fea000383ffff */
[----:B------:R-:W-:Y:S05]  /*110b0*/  BRA `(.L_x_150) ;  /* 0xffffffc800d47947 */ /* 0x000fea000383ffff */
.L_x_69:
[----:B------:R-:W-:Y:S01]  /*110c0*/  BSSY B0, `(.L_x_151) ;  /* 0x0000008000007945 */ /* 0x000fe20003800000 */
[----:B------:R-:W-:Y:S02]  /*110d0*/  IMAD.MOV.U32 R13, RZ, RZ, R21 ;  /* 0x000000ffff0d7224 */ /* 0x000fe400078e0015 */
[----:B------:R-:W-:Y:S02]  /*110e0*/  IMAD.MOV.U32 R12, RZ, RZ, RZ ;  /* 0x000000ffff0c7224 */ /* 0x000fe400078e00ff */
[----:B------:R-:W-:Y:S02]  /*110f0*/  IMAD.MOV.U32 R11, RZ, RZ, 0x1c1f ;  /* 0x00001c1fff0b7424 */ /* 0x000fe400078e00ff */
[----:B------:R-:W-:-:S07]  /*11100*/  IMAD.MOV.U32 R15, RZ, RZ, -0x1 ;  /* 0xffffffffff0f7424 */ /* 0x000fce00078e00ff */
[----:B012---:R-:W-:Y:S05]  /*11110*/  WARPSYNC.COLLECTIVE R15, `(.L_x_152) ;  /* 0x000000000f087348 */ /* 0x007fea0003c00000 */
[----:B------:R3:W4:Y:S02]  /*11120*/  SHFL.IDX P6, R14, R13, R12, R11 ;  /* 0x0000000c0d0e7389 */ /* 0x00072400000c000b */
[----:B01234-:R-:W-:Y:S01]  /*11130*/  ENDCOLLECTIVE ;  /* 0x000000000000791b */ /* 0x01ffe20003800000 */
.L_x_152:
[----:B------:R-:W-:Y:S05]  /*11140*/  BSYNC B0 ;  /* 0x0000000000007941 */ /* 0x000fea0003800000 */
.L_x_151:
[----:B------:R-:W-:Y:S02]  /*11150*/  IMAD.MOV.U32 R13, RZ, RZ, R19 ;  /* 0x000000ffff0d7224 */ /* 0x000fe400078e0013 */
[----:B------:R-:W-:Y:S02]  /*11160*/  IMAD.MOV.U32 R12, RZ, RZ, RZ ;  /* 0x000000ffff0c7224 */ /* 0x000fe400078e00ff */
[----:B------:R-:W-:Y:S02]  /*11170*/  IMAD.MOV.U32 R11, RZ, RZ, 0x1c1f ;  /* 0x00001c1fff0b7424 */ /* 0x000fe400078e00ff */
[----:B------:R-:W-:Y:S02]  /*11180*/  IMAD.MOV.U32 R15, RZ, RZ, -0x1 ;  /* 0xffffffffff0f7424 */ /* 0x000fe400078e00ff */
[----:B------:R-:W-:Y:S02]  /*11190*/  IMAD.MOV.U32 R3, RZ, RZ, R14 ;  /* 0x000000ffff037224 */ /* 0x000fe400078e000e */
[----:B------:R-:W-:-:S07]  /*111a0*/  VIADD R23, R23, UR41 ;  /* 0x0000002917177c36 */ /* 0x000fce0008000000 */
[----:B------:R-:W-:Y:S05]  /*111b0*/  WARPSYNC.COLLECTIVE R15, `(.L_x_153) ;  /* 0x000000000f087348 */ /* 0x000fea0003c00000 */
[----:B------:R0:W1:Y:S02]  /*111c0*/  SHFL.IDX P6, R14, R13, R12, R11 ;  /* 0x0000000c0d0e7389 */ /* 0x00006400000c000b */
[----:B01----:R-:W-:Y:S01]  /*111d0*/  ENDCOLLECTIVE ;  /* 0x000000000000791b */ /* 0x003fe20003800000 */
.L_x_153:
[----:B------:R-:W-:Y:S02]  /*111e0*/  IMAD.MOV.U32 R13, RZ, RZ, R21 ;  /* 0x000000ffff0d7224 */ /* 0x000fe400078e0015 */
[----:B------:R-:W-:Y:S01]  /*111f0*/  IMAD.MOV.U32 R12, RZ, RZ, 0x1 ;  /* 0x00000001ff0c7424 */ /* 0x000fe200078e00ff */
[----:B------:R-:W-:-:S13]  /*11200*/  IADD3 R2, P0, R35, R14, RZ ;  /* 0x0000000e23027210 */ /* 0x000fda0007f1e0ff */
[----:B------:R-:W-:Y:S05]  /*11210*/  WARPSYNC.COLLECTIVE R15, `(.L_x_154) ;  /* 0x000000000f087348 */ /* 0x000fea0003c00000 */
[----:B------:R0:W1:Y:S02]  /*11220*/  SHFL.IDX P6, R14, R13, R12, R11 ;  /* 0x0000000c0d0e7389 */ /* 0x00006400000c000b */
[----:B01----:R-:W-:Y:S01]  /*11230*/  ENDCOLLECTIVE ;  /* 0x000000000000791b */ /* 0x003fe20003800000 */
.L_x_154:
[----:B------:R-:W-:-:S05]  /*11240*/  IMAD.X R3, RZ, RZ, R3, P0 ;  /* 0x000000ffff037224 */ /* 0x000fca00000e0603 */
[----:B------:R-:W-:Y:S01]  /*11250*/  @!PT LDS RZ, [RZ] ;  /* 0x00000000fffff984 */ /* 0x000fe20000000800 */
[----:B------:R-:W-:Y:S01]  /*11260*/  @!PT LDS RZ, [RZ] ;  /* 0x00000000fffff984 */ /* 0x000fe20000000800 */
[----:B------:R-:W-:Y:S01]  /*11270*/  @!PT LDS RZ, [RZ] ;  /* 0x00000000fffff984 */ /* 0x000fe20000000800 */
[----:B------:R-:W-:Y:S04]  /*11280*/  LDGSTS.E.BYPASS.LTC128B.128 [R23+0x1a400], desc[UR56][R2.64], !P4 ;  /* 0x1a40000002177fae */ /* 0x000fe8000e101d78 */
[----:B------:R-:W-:Y:S01]  /*11290*/  LDGSTS.E.BYPASS.LTC128B.128 [R23+0x1cc00], desc[UR56][R2.64+0x40], !P3 ;  /* 0x1cc0004002177fae */ /* 0x000fe2000d901d78 */
[----:B------:R-:W-:-:S03]  /*112a0*/  IMAD.MOV.U32 R13, RZ, RZ, R19 ;  /* 0x000000ffff0d7224 */ /* 0x000fc600078e0013 */
[----:B------:R0:W-:Y:S02]  /*112b0*/  LDGSTS.E.BYPASS.LTC128B.128 [R23+0x1f400], desc[UR56][R2.64+0x80], !P1 ;  /* 0x1f40008002177fae */ /* 0x0001e4000c901d78 */
[----:B0-----:R-:W-:-:S07]  /*112c0*/  MOV R3, R14 ;  /* 0x0000000e00037202 */ /* 0x001fce0000000f00 */
[----:B------:R-:W-:Y:S05]  /*112d0*/  WARPSYNC.COLLECTIVE R15, `(.L_x_155) ;  /* 0x000000000f087348 */ /* 0x000fea0003c00000 */
[----:B------:R0:W1:Y:S02]  /*112e0*/  SHFL.IDX P6, R14, R13, R12, R11 ;  /* 0x0000000c0d0e7389 */ /* 0x00006400000c000b */
[----:B01----:R-:W-:Y:S01]  /*112f0*/  ENDCOLLECTIVE ;  /* 0x000000000000791b */ /* 0x003fe20003800000 */
.L_x_155:
[----:B------:R-:W-:Y:S02]  /*11300*/  IMAD.MOV.U32 R13, RZ, RZ, R21 ;  /* 0x000000ffff0d7224 */ /* 0x000fe400078e0015 */
[----:B------:R-:W-:Y:S01]  /*11310*/  IMAD.MOV.U32 R12, RZ, RZ, 0x2 ;  /* 0x00000002ff0c7424 */ /* 0x000fe200078e00ff */
[----:B------:R-:W-:-:S13]  /*11320*/  IADD3 R2, P0, R35, R14, RZ ;  /* 0x0000000e23027210 */ /* 0x000fda0007f1e0ff */
[----:B------:R-:W-:Y:S05]  /*11330*/  WARPSYNC.COLLECTIVE R15, `(.L_x_156) ;  /* 0x000000000f087348 */ /* 0x000fea0003c00000 */
[----:B------:R0:W1:Y:S02]  /*11340*/  SHFL.IDX P6, R14, R13, R12, R11 ;  /* 0x0000000c0d0e7389 */ /* 0x00006400000c000b */
[----:B01----:R-:W-:Y:S01]  /*11350*/  ENDCOLLECTIVE ;  /* 0x000000000000791b */ /* 0x003fe20003800000 */
.L_x_156:
        /* <DEDUP_REMOVED lines=8> */
[----:B0-----:R-:W-:-:S07]  /*113e0*/  IMAD.MOV.U32 R3, RZ, RZ, R14 ;  /* 0x000000ffff037224 */ /* 0x001fce00078e000e */
[----:B------:R-:W-:Y:S05]  /*113f0*/  WARPSYNC.COLLECTIVE R15, `(.L_x_157) ;  /* 0x000000000f087348 */ /* 0x000fea0003c00000 */
[----:B------:R0:W1:Y:S02]  /*11400*/  SHFL.IDX P6, R14, R13, R12, R11 ;  /* 0x0000000c0d0e7389 */ /* 0x00006400000c000b */
[----:B01----:R-:W-:Y:S01]  /*11410*/  ENDCOLLECTIVE ;  /* 0x000000000000791b */ /* 0x003fe20003800000 */
.L_x_157:
[----:B------:R-:W-:Y:S02]  /*11420*/  IMAD.MOV.U32 R13, RZ, RZ, R21 ;  /* 0x000000ffff0d7224 */ /* 0x000fe400078e0015 */
[----:B------:R-:W-:Y:S01]  /*11430*/  IMAD.MOV.U32 R12, RZ, RZ, 0x3 ;  /* 0x00000003ff0c7424 */ /* 0x000fe200078e00ff */
[----:B------:R-:W-:-:S13]  /*11440*/  IADD3 R2, P0, R35, R14, RZ ;  /* 0x0000000e23027210 */ /* 0x000fda0007f1e0ff */
[----:B------:R-:W-:Y:S05]  /*11450*/  WARPSYNC.COLLECTIVE R15, `(.L_x_158) ;  /* 0x000000000f087348 */ /* 0x000fea0003c00000 */
[----:B------:R0:W1:Y:S02]  /*11460*/  SHFL.IDX P6, R14, R13, R12, R11 ;  /* 0x0000000c0d0e7389 */ /* 0x00006400000c000b */
[----:B01----:R-:W-:Y:S01]  /*11470*/  ENDCOLLECTIVE ;  /* 0x000000000000791b */ /* 0x003fe20003800000 */
.L_x_158:
[----:B------:R-:W-:-:S05]  /*11480*/  IMAD.X R3, RZ, RZ, R3, P0 ;  /* 0x000000ffff037224 */ /* 0x000fca00000e0603 */
[----:B------:R-:W-:Y:S01]  /*11490*/  @!PT LDS RZ, [RZ] ;  /* 0x00000000fffff984 */ /* 0x000fe20000000800 */
[----:B------:R-:W-:Y:S01]  /*114a0*/  @!PT LDS RZ, [RZ] ;  /* 0x00000000fffff984 */ /* 0x000fe20000000800 */
[----:B------:R-:W-:Y:S01]  /*114b0*/  @!PT LDS RZ, [RZ] ;  /* 0x00000000fffff984 */ /* 0x000fe20000000800 */
[----:B------:R0:W-:Y:S04]  /*114c0*/  LDGSTS.E.BYPASS.LTC128B.128 [R23+0x1b400], desc[UR56][R2.64], !P4 ;  /* 0x1b40000002177fae */ /* 0x0001e8000e101d78 */
[----:B------:R0:W-:Y:S01]  /*114d0*/  LDGSTS.E.BYPASS.LTC128B.128 [R23+0x1dc00], desc[UR56][R2.64+0x40], !P3 ;  /* 0x1dc0004002177fae */ /* 0x0001e2000d901d78 */
[----:B------:R-:W-:-:S03]  /*114e0*/  IMAD.MOV.U32 R13, RZ, RZ, R19 ;  /* 0x000000ffff0d7224 */ /* 0x000fc600078e0013 */
[----:B------:R0:W-:Y:S01]  /*114f0*/  LDGSTS.E.BYPASS.LTC128B.128 [R23+0x20400], desc[UR56][R2.64+0x80], !P1 ;  /* 0x2040008002177fae */ /* 0x0001e2000c901d78 */
[----:B------:R-:W-:-:S07]  /*11500*/  IMAD.MOV.U32 R21, RZ, RZ, R14 ;  /* 0x000000ffff157224 */ /* 0x000fce00078e000e */
[----:B0-----:R-:W-:Y:S05]  /*11510*/  WARPSYNC.COLLECTIVE R15, `(.L_x_159) ;  /* 0x000000000f087348 */ /* 0x001fea0003c00000 */
[----:B------:R1:W2:Y:S02]  /*11520*/  SHFL.IDX P6, R14, R13, R12, R11 ;  /* 0x0000000c0d0e7389 */ /* 0x0002a400000c000b */
[----:B012---:R-:W-:Y:S01]  /*11530*/  ENDCOLLECTIVE ;  /* 0x000000000000791b */ /* 0x007fe20003800000 */
.L_x_159:
[----:B------:R-:W-:Y:S02]  /*11540*/  IMAD.MOV.U32 R13, RZ, RZ, R24 ;  /* 0x000000ffff0d7224 */ /* 0x000fe400078e0018 */
[----:B------:R-:W-:Y:S01]  /*11550*/  IMAD.MOV.U32 R12, RZ, RZ, RZ ;  /* 0x000000ffff0c7224 */ /* 0x000fe200078e00ff */
[----:B------:R-:W-:-:S13]  /*11560*/  IADD3 R2, P0, R35, R14, RZ ;  /* 0x0000000e23027210 */ /* 0x000fda0007f1e0ff */
[----:B------:R-:W-:Y:S05]  /*11570*/  WARPSYNC.COLLECTIVE R15, `(.L_x_160) ;  /* 0x000000000f087348 */ /* 0x000fea0003c00000 */
[----:B------:R0:W1:Y:S02]  /*11580*/  SHFL.IDX P6, R14, R13, R12, R11 ;  /* 0x0000000c0d0e7389 */ /* 0x00006400000c000b */
[----:B01----:R-:W-:Y:S01]  /*11590*/  ENDCOLLECTIVE ;  /* 0x000000000000791b */ /* 0x003fe20003800000 */
.L_x_160:
        /* <DEDUP_REMOVED lines=12> */
.L_x_161:
[----:B------:R-:W-:Y:S05]  /*11660*/  BRA `(.L_x_162) ;  /* 0xffffffc800787947 */ /* 0x000fea000383ffff */
.L_x_72:
[----:B0-----:R0:W3:Y:S02]  /*11670*/  SYNCS.PHASECHK.TRANS64.TRYWAIT P0, [R19+URZ+0x29870], R2 ;  /* 0x02987002130075a7 */ /* 0x0010e4000800017f */
[----:B---3--:R-:W-:Y:S05]  /*11680*/  @!P0 NANOSLEEP.SYNCS 0x989680 ;  /* 0x009896800000895d */ /* 0x008fea0003900000 */
[----:B------:R-:W3:Y:S02]  /*11690*/  @!P0 SYNCS.PHASECHK.TRANS64 P0, [R19+URZ+0x29870], R2 ;  /* 0x02987002130085a7 */ /* 0x000ee4000800007f */
[----:B---3--:R-:W-:Y:S05]  /*116a0*/  @!P0 BRA `(.L_x_72) ;  /* 0xfffffffc00f08947 */ /* 0x008fea000383ffff */
[----:B------:R-:W-:Y:S05]  /*116b0*/  BRA `(.L_x_163) ;  /* 0xffffffc800d87947 */ /* 0x000fea000383ffff */
.L_x_74:
[----:B0-----:R0:W1:Y:S02]  /*116c0*/  SYNCS.PHASECHK.TRANS64.TRYWAIT P0, [R19+URZ+0x29860], R2 ;  /* 0x02986002130075a7 */ /* 0x001064000800017f */
[----:B-1----:R-:W-:Y:S05]  /*116d0*/  @!P0 NANOSLEEP.SYNCS 0x989680 ;  /* 0x009896800000895d */ /* 0x002fea0003900000 */
[----:B------:R-:W1:Y:S02]  /*116e0*/  @!P0 SYNCS.PHASECHK.TRANS64 P0, [R19+URZ+0x29860], R2 ;  /* 0x02986002130085a7 */ /* 0x000e64000800007f */
[----:B-1----:R-:W-:Y:S05]  /*116f0*/  @!P0 BRA `(.L_x_74) ;  /* 0xfffffffc00f08947 */ /* 0x002fea000383ffff */
[----:B------:R-:W-:Y:S05]  /*11700*/  BRA `(.L_x_164) ;  /* 0xffffffc800e87947 */ /* 0x000fea000383ffff */
.L_x_81:
[----:B-1----:R1:W4:Y:S02]  /*11710*/  SYNCS.PHASECHK.TRANS64.TRYWAIT P0, [R16+URZ+0x29870], R3 ;  /* 0x02987003100075a7 */ /* 0x002324000800017f */
[----:B----4-:R-:W-:Y:S05]  /*11720*/  @!P0 NANOSLEEP.SYNCS 0x989680 ;  /* 0x009896800000895d */ /* 0x010fea0003900000 */
[----:B------:R-:W4:Y:S02]  /*11730*/  @!P0 SYNCS.PHASECHK.TRANS64 P0, [R16+URZ+0x29870], R3 ;  /* 0x02987003100085a7 */ /* 0x000f24000800007f */
[----:B----4-:R-:W-:Y:S05]  /*11740*/  @!P0 BRA `(.L_x_81) ;  /* 0xfffffffc00f08947 */ /* 0x010fea000383ffff */
[----:B------:R-:W-:Y:S05]  /*11750*/  BRA `(.L_x_165) ;  /* 0xffffffd000787947 */ /* 0x000fea000383ffff */
.L_x_83:
[----:B-1----:R1:W4:Y:S02]  /*11760*/  SYNCS.PHASECHK.TRANS64.TRYWAIT P0, [R16+URZ+0x29860], R5 ;  /* 0x02986005100075a7 */ /* 0x002324000800017f */
[----:B----4-:R-:W-:Y:S05]  /*11770*/  @!P0 NANOSLEEP.SYNCS 0x989680 ;  /* 0x009896800000895d */ /* 0x010fea0003900000 */
[----:B------:R-:W4:Y:S02]  /*11780*/  @!P0 SYNCS.PHASECHK.TRANS64 P0, [R16+URZ+0x29860], R5 ;  /* 0x02986005100085a7 */ /* 0x000f24000800007f */
[----:B----4-:R-:W-:Y:S05]  /*11790*/  @!P0 BRA `(.L_x_83) ;  /* 0xfffffffc00f08947 */ /* 0x010fea000383ffff */
[----:B------:R-:W-:Y:S05]  /*117a0*/  BRA `(.L_x_166) ;  /* 0xffffffd000a07947 */ /* 0x000fea000383ffff */
.L_x_86:
[----:B--2---:R2:W3:Y:S02]  /*117b0*/  SYNCS.PHASECHK.TRANS64.TRYWAIT P0, [R6+URZ+0x29820], R3 ;  /* 0x02982003060075a7 */ /* 0x0044e4000800017f */
[----:B---3--:R-:W-:Y:S05]  /*117c0*/  @!P0 NANOSLEEP.SYNCS 0x989680 ;  /* 0x009896800000895d */ /* 0x008fea0003900000 */
[----:B------:R-:W3:Y:S02]  /*117d0*/  @!P0 SYNCS.PHASECHK.TRANS64 P0, [R6+URZ+0x29820], R3 ;  /* 0x02982003060085a7 */ /* 0x000ee4000800007f */
[----:B---3--:R-:W-:Y:S05]  /*117e0*/  @!P0 BRA `(.L_x_86) ;  /* 0xfffffffc00f08947 */ /* 0x008fea000383ffff */
[----:B------:R-:W-:Y:S05]  /*117f0*/  BRA `(.L_x_167) ;  /* 0xffffffd800087947 */ /* 0x000fea000383ffff */
.L_x_88:
[----:B--2---:R2:W3:Y:S02]  /*11800*/  SYNCS.PHASECHK.TRANS64.TRYWAIT P1, [R5+URZ+0x29840], R4 ;  /* 0x02984004050075a7 */ /* 0x0044e4000802017f */
[----:B---3--:R-:W-:Y:S05]  /*11810*/  @!P1 NANOSLEEP.SYNCS 0x989680 ;  /* 0x009896800000995d */ /* 0x008fea0003900000 */
[----:B------:R-:W3:Y:S02]  /*11820*/  @!P1 SYNCS.PHASECHK.TRANS64 P1, [R5+URZ+0x29840], R4 ;  /* 0x02984004050095a7 */ /* 0x000ee4000802007f */
[----:B---3--:R-:W-:Y:S05]  /*11830*/  @!P1 BRA `(.L_x_88) ;  /* 0xfffffffc00f09947 */ /* 0x008fea000383ffff */
[----:B------:R-:W-:Y:S05]  /*11840*/  BRA `(.L_x_168) ;  /* 0xffffffd800447947 */ /* 0x000fea000383ffff */
.L_x_90:
[----:B---3--:R3:W4:Y:S02]  /*11850*/  SYNCS.PHASECHK.TRANS64.TRYWAIT P1, [R3+URZ+0x29840], R0 ;  /* 0x02984000030075a7 */ /* 0x008724000802017f */
[----:B----4-:R-:W-:Y:S05]  /*11860*/  @!P1 NANOSLEEP.SYNCS 0x989680 ;  /* 0x009896800000995d */ /* 0x010fea0003900000 */
[----:B------:R-:W4:Y:S02]  /*11870*/  @!P1 SYNCS.PHASECHK.TRANS64 P1, [R3+URZ+0x29840], R0 ;  /* 0x02984000030095a7 */ /* 0x000f24000802007f */
[----:B----4-:R-:W-:Y:S05]  /*11880*/  @!P1 BRA `(.L_x_90) ;  /* 0xfffffffc00f09947 */ /* 0x010fea000383ffff */
[----:B------:R-:W-:Y:S05]  /*11890*/  BRA `(.L_x_169) ;  /* 0xffffffd800507947 */ /* 0x000fea000383ffff */
.L_x_92:
[----:B----4-:R4:W0:Y:S02]  /*118a0*/  SYNCS.PHASECHK.TRANS64.TRYWAIT P1, [R5+URZ+0x29860], R4 ;  /* 0x02986004050075a7 */ /* 0x010824000802017f */
[----:B0-----:R-:W-:Y:S05]  /*118b0*/  @!P1 NANOSLEEP.SYNCS 0x989680 ;  /* 0x009896800000995d */ /* 0x001fea0003900000 */
[----:B------:R-:W0:Y:S02]  /*118c0*/  @!P1 SYNCS.PHASECHK.TRANS64 P1, [R5+URZ+0x29860], R4 ;  /* 0x02986004050095a7 */ /* 0x000e24000802007f */
[----:B0-----:R-:W-:Y:S05]  /*118d0*/  @!P1 BRA `(.L_x_92) ;  /* 0xfffffffc00f09947 */ /* 0x001fea000383ffff */
[----:B------:R-:W-:Y:S05]  /*118e0*/  BRA `(.L_x_170) ;  /* 0xffffffd8004c7947 */ /* 0x000fea000383ffff */
.L_x_94:
[----:B------:R0:W0:Y:S02]  /*118f0*/  SYNCS.PHASECHK.TRANS64.TRYWAIT P1, [R3+URZ+0x29860], R0 ;  /* 0x02986000030075a7 */ /* 0x000024000802017f */
[----:B0-----:R-:W-:Y:S05]  /*11900*/  @!P1 NANOSLEEP.SYNCS 0x989680 ;  /* 0x009896800000995d */ /* 0x001fea0003900000 */
[----:B------:R-:W0:Y:S02]  /*11910*/  @!P1 SYNCS.PHASECHK.TRANS64 P1, [R3+URZ+0x29860], R0 ;  /* 0x02986000030095a7 */ /* 0x000e24000802007f */
[----:B0-----:R-:W-:Y:S05]  /*11920*/  @!P1 BRA `(.L_x_94) ;  /* 0xfffffffc00f09947 */ /* 0x001fea000383ffff */
[----:B------:R-:W-:Y:S05]  /*11930*/  BRA `(.L_x_171) ;  /* 0xffffffd800487947 */ /* 0x000fea000383ffff */
.L_x_96:
[----:B------:R0:W0:Y:S02]  /*11940*/  SYNCS.PHASECHK.TRANS64.TRYWAIT P1, [R5+URZ+0x29880], R4 ;  /* 0x02988004050075a7 */ /* 0x000024000802017f */
[----:B0-----:R-:W-:Y:S05]  /*11950*/  @!P1 NANOSLEEP.SYNCS 0x989680 ;  /* 0x009896800000995d */ /* 0x001fea0003900000 */
[----:B------:R-:W0:Y:S02]  /*11960*/  @!P1 SYNCS.PHASECHK.TRANS64 P1, [R5+URZ+0x29880], R4 ;  /* 0x02988004050095a7 */ /* 0x000e24000802007f */
[----:B0-----:R-:W-:Y:S05]  /*11970*/  @!P1 BRA `(.L_x_96) ;  /* 0xfffffffc00f09947 */ /* 0x001fea000383ffff */
[----:B------:R-:W-:Y:S05]  /*11980*/  BRA `(.L_x_172) ;  /* 0xffffffd800447947 */ /* 0x000fea000383ffff */
.L_x_173:
[----:B------:R-:W-:-:S00]  /*11990*/  BRA `(.L_x_173) ;  /* 0xfffffffc00fc7947 */ /* 0x000fc0000383ffff */
[----:B------:R-:W-:-:S00]  /*119a0*/  NOP ;  /* 0x0000000000007918 */ /* 0x000fc00000000000 */
        /* <DEDUP_REMOVED lines=13> */
.L_x_3314:


//--------------------- .text._ZN7cutlass13device_kernelIN5flash11enable_sm90INS1_16FlashAttnFwdSm90INS1_25CollectiveMainloopFwdSm90ILi2EN4cute5tupleIJNS5_1CILi1EEES8_S8_EEENS6_IJNS7_ILi128EEENS7_ILi160EEENS7_ILi192EEEEEELi128ENS_12float_e4m3_tEfNS_4arch4Sm90ELb0ELb0ELb0ELb1ELb1ELb0ELb0ELb1ELb1ELb1ELb1ELb0EEENS1_21CollectiveEpilogueFwdINS6_IJSA_SA_SB_EEES9_NS_10bfloat16_tESG_Li256ELb1ELb1ELb1ELb1EEENS1_36VarlenDynamicPersistentTileSchedulerILi128ELi160ELi256ELi128ELb1ELb1ELb1ELb0ELb1ELb1EEEEEEEEEvNT_6ParamsE --------------------------
	.section	.text._ZN7cutlass13device_kernelIN5flash11enable_sm90INS1_16FlashAttnFwdSm90INS1_25CollectiveMainloopFwdSm90ILi2EN4cute5tupleIJNS5_1CILi1EEES8_S8_EEENS6_IJNS7_ILi128EEENS7_ILi160EEENS7_ILi192EEEEEELi128ENS_12float_e4m3_tEfNS_4arch4Sm90ELb0ELb0ELb0ELb1ELb1ELb0ELb0ELb1ELb1ELb1ELb1ELb0EEENS1_21CollectiveEpilogueFwdINS6_IJSA_SA_SB_EEES9_NS_10bfloat16_tESG_Li256ELb1ELb1ELb1ELb1EEENS1_36VarlenDynamicPersistentTileSchedulerILi128ELi160ELi256ELi128ELb1ELb1ELb1ELb0ELb1ELb1EEEEEEEEEvNT_6ParamsE,"ax",@progbits
	.align	128
.text._ZN7cutlass13device_kernelIN5flash11enable_sm90INS1_16FlashAttnFwdSm90INS1_25CollectiveMainloopFwdSm90ILi2EN4cute5tupleIJNS5_1CILi1EEES8_S8_EEENS6_IJNS7_ILi128EEENS7_ILi160EEENS7_ILi192EEEEEELi128ENS_12float_e4m3_tEfNS_4arch4Sm90ELb0ELb0ELb0ELb1ELb1ELb0ELb0ELb1ELb1ELb1ELb1ELb0EEENS1_21CollectiveEpilogueFwdINS6_IJSA_SA_SB_EEES9_NS_10bfloat16_tESG_Li256ELb1ELb1ELb1ELb1EEENS1_36VarlenDynamicPersistentTileSchedulerILi128ELi160ELi256ELi128ELb1ELb1ELb1ELb0ELb1ELb1EEEEEEEEEvNT_6ParamsE:
        .type           _ZN7cutlass13device_kernelIN5flash11enable_sm90INS1_16FlashAttnFwdSm90INS1_25CollectiveMainloopFwdSm90ILi2EN4cute5tupleIJNS5_1CILi1EEES8_S8_EEENS6_IJNS7_ILi128EEENS7_ILi160EEENS7_ILi192EEEEEELi128ENS_12float_e4m3_tEfNS_4arch4Sm90ELb0ELb0ELb0ELb1ELb1ELb0ELb0ELb1ELb1ELb1ELb1ELb0EEENS1_21CollectiveEpilogueFwdINS6_IJSA_SA_SB_EEES9_NS_10bfloat16_tESG_Li256ELb1ELb1ELb1ELb1EEENS1_36VarlenDynamicPersistentTileSchedulerILi128ELi160ELi256ELi128ELb1ELb1ELb1ELb0ELb1ELb1EEEEEEEEEvNT_6ParamsE,@function
        .size           _ZN7cutlass13device_kernelIN5flash11enable_sm90INS1_16FlashAttnFwdSm90INS1_25CollectiveMainloopFwdSm90ILi2EN4cute5tupleIJNS5_1CILi1EEES8_S8_EEENS6_IJNS7_ILi128EEENS7_ILi160EEENS7_ILi192EEEEEELi128ENS_12float_e4m3_tEfNS_4arch4Sm90ELb0ELb0ELb0ELb1ELb1ELb0ELb0ELb1ELb1ELb1ELb1ELb0EEENS1_21CollectiveEpilogueFwdINS6_IJSA_SA_SB_EEES9_NS_10bfloat16_tESG_Li256ELb1ELb1ELb1ELb1EEENS1_36VarlenDynamicPersistentTileSchedulerILi128ELi160ELi256ELi128ELb1ELb1ELb1ELb0ELb1ELb1EEEEEEEEEvNT_6ParamsE,(.L_x_3315 - _ZN7cutlass13device_kernelIN5flash11enable_sm90INS1_16FlashAttnFwdSm90INS1_25CollectiveMainloopFwdSm90ILi2EN4cute5tupleIJNS5_1CILi1EEES8_S8_EEENS6_IJNS7_ILi128EEENS7_ILi160EEENS7_ILi192EEEEEELi128ENS_12float_e4m3_tEfNS_4arch4Sm90ELb0ELb0ELb0ELb1ELb1ELb0ELb0ELb1ELb1ELb1ELb1ELb0EEENS1_21CollectiveEpilogueFwdINS6_IJSA_SA_SB_EEES9_NS_10bfloat16_tESG_Li256ELb1ELb1ELb1ELb1EEENS1_36VarlenDynamicPersistentTileSchedulerILi128ELi160ELi256ELi128ELb1ELb1ELb1ELb0ELb1ELb1EEEEEEEEEvNT_6ParamsE)
        .other          _ZN7cutlass13device_kernelIN5flash11enable_sm90INS1_16FlashAttnFwdSm90INS1_25CollectiveMainloopFwdSm90ILi2EN4cute5tupleIJNS5_1CILi1EEES8_S8_EEENS6_IJNS7_ILi128EEENS7_ILi160EEENS7_ILi192EEEEEELi128ENS_12float_e4m3_tEfNS_4arch4Sm90ELb0ELb0ELb0ELb1ELb1ELb0ELb0ELb1ELb1ELb1ELb1ELb0EEENS1_21CollectiveEpilogueFwdINS6_IJSA_SA_SB_EEES9_NS_10bfloat16_tESG_Li256ELb1ELb1ELb1ELb1EEENS1_36VarlenDynamicPersistentTileSchedulerILi128ELi160ELi256ELi128ELb1ELb1ELb1ELb0ELb1ELb1EEEEEEEEEvNT_6ParamsE,@"STO_CUDA_ENTRY STV_DEFAULT"
_ZN7cutlass13device_kernelIN5flash11enable_sm90INS1_16FlashAttnFwdSm90INS1_25CollectiveMainloopFwdSm90ILi2EN4cute5tupleIJNS5_1CILi1EEES8_S8_EEENS6_IJNS7_ILi128EEENS7_ILi160EEENS7_ILi192EEEEEELi128ENS_12float_e4m3_tEfNS_4arch4Sm90ELb0ELb0ELb0ELb1ELb1ELb0ELb0ELb1ELb1ELb1ELb1ELb0EEENS1_21CollectiveEpilogueFwdINS6_IJSA_SA_SB_EEES9_NS_10bfloat16_tESG_Li256ELb1ELb1ELb1ELb1EEENS1_36VarlenDynamicPersistentTileSchedulerILi128ELi160ELi256ELi128ELb1ELb1ELb1ELb0ELb1ELb1EEEEEEEEEvNT_6ParamsE:
[----:B------:R-:W0:Y:S02]  /*0000*/  LDC R1, c[0x0][0x28] ;  /* 0x00000a00ff017b82 */ /* 0x000e240000000800 */
[----:B0-----:R-:W-:Y:S01]  /*0010*/  VIADD R1, R1, 0xffffffd0 ;  /* 0xffffffd001017836 */ /* 0x001fe20000000000 */
[----:B------:R-:W0:Y:S01]  /*0020*/  S2R R3, SR_TID.X ;  /* 0x0000000000037919 */ /* 0x000e220000002100 */
[----:B------:R-:W-:Y:S01]  /*0030*/  ELECT P0, URZ, PT ;  /* 0x00000000003f782f */ /* 0x000fe20003800000 */
[----:B------:R-:W-:Y:S01]  /*0040*/  UMOV UR4, 0x80 ;  /* 0x0000008000047882 */ /* 0x000fe20000000000 */
[----:B------:R-:W-:Y:S01]  /*0050*/  UMOV UR7, 0x100 ;  /* 0x0000010000077882 */ /* 0x000fe20000000000 */
[--C-:B0-----:R-:W-:Y:S02]  /*0060*/  SHF.R.U32.HI R0, RZ, 0x5, R3.reuse ;  /* 0x00000005ff007819 */ /* 0x101fe40000011603 */
[----:B------:R-:W-:-:S03]  /*0070*/  SHF.R.U32.HI R3, RZ, 0x7, R3 ;  /* 0x00000007ff037819 */ /* 0x000fc60000011603 */
[----:B------:R-:W0:Y:S04]  /*0080*/  SHFL.IDX PT, R2, R0, RZ, 0x1f ;  /* 0x00001fff00027589 */ /* 0x000e2800000e0000 */
[----:B------:R1:W2:Y:S01]  /*0090*/  SHFL.IDX PT, R4, R3, RZ, 0x1f ;  /* 0x00001fff03047589 */ /* 0x0002a200000e0000 */
[C---:B0-----:R-:W-:Y:S02]  /*00a0*/  ISETP.NE.OR P0, PT, R2.reuse, RZ, !P0 ;  /* 0x000000ff0200720c */ /* 0x041fe40004705670 */
[----:B------:R-:W-:-:S11]  /*00b0*/  ISETP.NE.AND P1, PT, R2, RZ, PT ;  /* 0x000000ff0200720c */ /* 0x000fd60003f25270 */
[----:B------:R-:W-:Y:S01]  /*00c0*/  VOTEU.ALL UP0, P0 ;  /* 0x00000000003f7886 */ /* 0x000fe20000000000 */
[----:B------:R-:W-:-:S04]  /*00d0*/  VOTEU.ALL UP1, P0 ;  /* 0x00000000003f7886 */ /* 0x000fc80000020000 */
[----:B------:R-:W0:Y:S01]  /*00e0*/  @!UP0 S2UR UR8, SR_CgaCtaId ;  /* 0x00000000000889c3 */ /* 0x000e220000008800 */
[----:B------:R-:W-:Y:S01]  /*00f0*/  @!UP0 UMOV UR6, 0x400 ;  /* 0x0000040000068882 */ /* 0x000fe20000000000 */
[----:B------:R-:W-:-:S04]  /*0100*/  @!UP0 UIADD3 UR4, -UR4, 0x100000, URZ ;  /* 0x0010000004048890 */ /* 0x000fc8000fffe13f */
[----:B------:R-:W-:Y:S02]  /*0110*/  @!UP0 USHF.L.U32 UR5, UR4, 0xb, URZ ;  /* 0x0000000b04058899 */ /* 0x000fe4000800063f */
[----:B------:R-:W-:Y:S02]  /*0120*/  @!UP0 USHF.L.U32 UR4, UR4, 0x1, URZ ;  /* 0x0000000104048899 */ /* 0x000fe4000800063f */
[----:B0-----:R-:W-:Y:S02]  /*0130*/  @!UP0 ULEA UR8, UR8, UR6, 0x18 ;  /* 0x0000000608088291 */ /* 0x001fe4000f8ec03f */
[----:B------:R-:W-:-:S04]  /*0140*/  @!UP0 UIADD3 UR6, -UR7, 0x100000, URZ ;  /* 0x0010000007068890 */ /* 0x000fc8000fffe13f */
[----:B------:R-:W-:Y:S02]  /*0150*/  @!UP0 USHF.L.U32 UR7, UR6, 0xb, URZ ;  /* 0x0000000b06078899 */ /* 0x000fe4000800063f */
[----:B------:R-:W-:Y:S01]  /*0160*/  @!UP0 USHF.L.U32 UR6, UR6, 0x1, URZ ;  /* 0x0000000106068899 */ /* 0x000fe2000800063f */
[----:B------:R-:W-:-:S05]  /*0170*/  VOTEU.ALL UP0, P0 ;  /* 0x00000000003f7886 */ /* 0x000fca0000000000 */
[----:B------:R1:W0:Y:S06]  /*0180*/  @!UP0 SYNCS.EXCH.64 URZ, [UR8+0x29800], UR4 ;  /* 0x02980004083f85b2 */ /* 0x00022c0008000100 */
[----:B------:R1:W3:Y:S02]  /*0190*/  @!UP1 SYNCS.EXCH.64 URZ, [UR8+0x29820], UR6 ;  /* 0x02982006083f95b2 */ /* 0x0002e40008000100 */
[----:B-12---:R-:W-:Y:S05]  /*01a0*/  @P1 BRA `(.L_x_174) ;  /* 0x0000000000481947 */ /* 0x006fea0003800000 */
[----:B------:R-:W1:Y:S01]  /*01b0*/  S2UR UR5, SR_CgaCtaId ;  /* 0x00000000000579c3 */ /* 0x000e620000008800 */
[----:B------:R-:W-:Y:S01]  /*01c0*/  UMOV UR4, 0x400 ;  /* 0x0000040000047882 */ /* 0x000fe20000000000 */
[----:B------:R-:W-:Y:S01]  /*01d0*/  UMOV UR6, 0x80 ;  /* 0x0000008000067882 */ /* 0x000fe20000000000 */
[----:B------:R-:W-:Y:S01]  /*01e0*/  UMOV UR7, 0x100 ;  /* 0x0000010000077882 */ /* 0x000fe20000000000 */
[----:B------:R-:W-:Y:S01]  /*01f0*/  ELECT P0, URZ, PT ;  /* 0x00000000003f782f */ /* 0x000fe20003800000 */
[----:B-1----:R-:W-:Y:S02]  /*0200*/  ULEA UR8, UR5, UR4, 0x18 ;  /* 0x0000000405087291 */ /* 0x002fe4000f8ec03f */
[----:B------:R-:W-:-:S04]  /*0210*/  UIADD3 UR4, -UR6, 0x100000, URZ ;  /* 0x0010000006047890 */ /* 0x000fc8000fffe13f */
[----:B------:R-:W-:Y:S02]  /*0220*/  USHF.L.U32 UR5, UR4, 0xb, URZ ;  /* 0x0000000b04057899 */ /* 0x000fe4000800063f */
[----:B------:R-:W-:Y:S02]  /*0230*/  USHF.L.U32 UR4, UR4, 0x1, URZ ;  /* 0x0000000104047899 */ /* 0x000fe4000800063f */
[----:B------:R-:W-:-:S04]  /*0240*/  UIADD3 UR6, -UR7, 0x100000, URZ ;  /* 0x0010000007067890 */ /* 0x000fc8000fffe13f */
[----:B------:R-:W-:Y:S02]  /*0250*/  USHF.L.U32 UR7, UR6, 0xb, URZ ;  /* 0x0000000b06077899 */ /* 0x000fe4000800063f */
[----:B------:R-:W-:Y:S01]  /*0260*/  USHF.L.U32 UR6, UR6, 0x1, URZ ;  /* 0x0000000106067899 */ /* 0x000fe2000800063f */
[----:B------:R-:W1:Y:S03]  /*0270*/  FENCE.VIEW.ASYNC.S ;  /* 0x00000000000073c6 */ /* 0x000e660000000000 */
[----:B-1----:R1:W2:Y:S08]  /*0280*/  SYNCS.EXCH.64 URZ, [UR8+0x29830], UR4 ;  /* 0x02983004083f75b2 */ /* 0x0022b00008000100 */
[----:B------:R1:W4:Y:S01]  /*0290*/  SYNCS.EXCH.64 URZ, [UR8+0x29840], UR6 ;  /* 0x02984006083f75b2 */ /* 0x0003220008000100 */
[----:B------:R1:W0:Y:S01]  /*02a0*/  SYNCS.EXCH.64 URZ, [UR8+0x29838], UR4 ;  /* 0x02983804083f75b2 */ /* 0x0002220008000100 */
[----:B------:R1:W0:Y:S01]  /*02b0*/  SYNCS.EXCH.64 URZ, [UR8+0x29848], UR6 ;  /* 0x02984806083f75b2 */ /* 0x0002220008000100 */
[----:B------:R-:W-:Y:S01]  /*02c0*/  NOP ;  /* 0x0000000000007918 */ /* 0x000fe20000000000 */
.L_x_174:
[----:B------:R-:W5:Y:S01]  /*02d0*/  SHFL.IDX PT, R2, R0, RZ, 0x1f ;  /* 0x00001fff00027589 */ /* 0x000f6200000e0000 */
[----:B------:R-:W-:Y:S01]  /*02e0*/  NOP ;  /* 0x0000000000007918 */ /* 0x000fe20000000000 */
[----:B-----5:R-:W-:-:S13]  /*02f0*/  ISETP.NE.AND P0, PT, R2, RZ, PT ;  /* 0x000000ff0200720c */ /* 0x020fda0003f05270 */
[----:B------:R-:W-:Y:S05]  /*0300*/  @P0 BRA `(.L_x_175) ;  /* 0x0000000000480947 */ /* 0x000fea0003800000 */
[----:B-1----:R-:W1:Y:S01]  /*0310*/  S2UR UR5, SR_CgaCtaId ;  /* 0x00000000000579c3 */ /* 0x002e620000008800 */
        /* <DEDUP_REMOVED lines=12> */
[----:B-1----:R1:W0:Y:S08]  /*03e0*/  SYNCS.EXCH.64 URZ, [UR8+0x29850], UR4 ;  /* 0x02985004083f75b2 */ /* 0x0022300008000100 */
[----:B------:R1:W0:Y:S01]  /*03f0*/  SYNCS.EXCH.64 URZ, [UR8+0x29860], UR6 ;  /* 0x02986006083f75b2 */ /* 0x0002220008000100 */
[----:B------:R1:W0:Y:S01]  /*0400*/  SYNCS.EXCH.64 URZ, [UR8+0x29858], UR4 ;  /* 0x02985804083f75b2 */ /* 0x0002220008000100 */
[----:B------:R1:W0:Y:S01]  /*0410*/  SYNCS.EXCH.64 URZ, [UR8+0x29868], UR6 ;  /* 0x02986806083f75b2 */ /* 0x0002220008000100 */
[----:B------:R-:W-:Y:S01]  /*0420*/  NOP ;  /* 0x0000000000007918 */ /* 0x000fe20000000000 */
.L_x_175:
[----:B------:R-:W5:Y:S01]  /*0430*/  SHFL.IDX PT, R2, R0, RZ, 0x1f ;  /* 0x00001fff00027589 */ /* 0x000f6200000e0000 */
[----:B------:R-:W-:Y:S01]  /*0440*/  NOP ;  /* 0x0000000000007918 */ /* 0x000fe20000000000 */
[----:B-----5:R-:W-:-:S13]  /*0450*/  ISETP.NE.AND P0, PT, R2, RZ, PT ;  /* 0x000000ff0200720c */ /* 0x020fda0003f05270 */
[----:B------:R-:W-:Y:S05]  /*0460*/  @P0 BRA `(.L_x_176) ;  /* 0x0000000000380947 */ /* 0x000fea0003800000 */
[----:B-1----:R-:W1:Y:S01]  /*0470*/  S2UR UR5, SR_CgaCtaId ;  /* 0x00000000000579c3 */ /* 0x002e620000008800 */
[----:B------:R-:W-:Y:S01]  /*0480*/  UMOV UR4, 0x400 ;  /* 0x0000040000047882 */ /* 0x000fe20000000000 */
[----:B------:R-:W-:Y:S01]  /*0490*/  UMOV UR7, 0x80 ;  /* 0x0000008000077882 */ /* 0x000fe20000000000 */
[----:B------:R-:W-:Y:S01]  /*04a0*/  ELECT P0, URZ, PT ;  /* 0x00000000003f782f */ /* 0x000fe20003800000 */
[----:B-1----:R-:W-:Y:S02]  /*04b0*/  ULEA UR6, UR5, UR4, 0x18 ;  /* 0x0000000405067291 */ /* 0x002fe4000f8ec03f */
[----:B------:R-:W-:-:S04]  /*04c0*/  UIADD3 UR4, -UR7, 0x100000, URZ ;  /* 0x0010000007047890 */ /* 0x000fc8000fffe13f */
[----:B------:R-:W-:Y:S02]  /*04d0*/  USHF.L.U32 UR5, UR4, 0xb, URZ ;  /* 0x0000000b04057899 */ /* 0x000fe4000800063f */
[----:B------:R-:W-:Y:S01]  /*04e0*/  USHF.L.U32 UR4, UR4, 0x1, URZ ;  /* 0x0000000104047899 */ /* 0x000fe2000800063f */
[----:B------:R-:W1:Y:S11]  /*04f0*/  FENCE.VIEW.ASYNC.S ;  /* 0x00000000000073c6 */ /* 0x000e760000000000 */
[----:B-1----:R1:W0:Y:S01]  /*0500*/  SYNCS.EXCH.64 URZ, [UR6+0x29870], UR4 ;  /* 0x02987004063f75b2 */ /* 0x0022220008000100 */
[----:B------:R1:W0:Y:S01]  /*0510*/  SYNCS.EXCH.64 URZ, [UR6+0x29880], UR4 ;  /* 0x02988004063f75b2 */ /* 0x0002220008000100 */
[----:B------:R1:W0:Y:S01]  /*0520*/  SYNCS.EXCH.64 URZ, [UR6+0x29878], UR4 ;  /* 0x02987804063f75b2 */ /* 0x0002220008000100 */
[----:B------:R1:W0:Y:S01]  /*0530*/  SYNCS.EXCH.64 URZ, [UR6+0x29888], UR4 ;  /* 0x02988804063f75b2 */ /* 0x0002220008000100 */
[----:B------:R-:W-:Y:S01]  /*0540*/  NOP ;  /* 0x0000000000007918 */ /* 0x000fe20000000000 */
.L_x_176:
        /* <DEDUP_REMOVED lines=22> */
.L_x_177:
[----:B------:R-:W5:Y:S01]  /*06b0*/  SHFL.IDX PT, R3, R0, RZ, 0x1f ;  /* 0x00001fff00037589 */ /* 0x000f6200000e0000 */
[----:B------:R-:W-:Y:S01]  /*06c0*/  R2UR UR9, R4 ;  /* 0x00000000040972ca */ /* 0x000fe200000e0000 */
[----:B------:R-:W-:Y:S01]  /*06d0*/  NOP ;  /* 0x0000000000007918 */ /* 0x000fe20000000000 */
[----:B------:R-:W0:Y:S01]  /*06e0*/  S2R R2, SR_CgaCtaId ;  /* 0x0000000000027919 */ /* 0x000e220000008800 */
[----:B-----5:R-:W-:-:S13]  /*06f0*/  ISETP.NE.AND P0, PT, R3, RZ, PT ;  /* 0x000000ff0300720c */ /* 0x020fda0003f05270 */
[----:B0-----:R-:W-:Y:S05]  /*0700*/  @P0 BRA `(.L_x_178) ;  /* 0x0000000000480947 */ /* 0x001fea0003800000 */
[----:B-1----:R-:W0:Y:S01]  /*0710*/  S2UR UR5, SR_CgaCtaId ;  /* 0x00000000000579c3 */ /* 0x002e220000008800 */
        /* <DEDUP_REMOVED lines=13> */
[----:B------:R0:W0:Y:S01]  /*07f0*/  SYNCS.EXCH.64 URZ, [UR8+0x298c0], UR6 ;  /* 0x0298c006083f75b2 */ /* 0x0000220008000100 */
[----:B------:R0:W0:Y:S01]  /*0800*/  SYNCS.EXCH.64 URZ, [UR8+0x298b8], UR4 ;  /* 0x0298b804083f75b2 */ /* 0x0000220008000100 */
[----:B------:R0:W0:Y:S01]  /*0810*/  SYNCS.EXCH.64 URZ, [UR8+0x298c8], UR6 ;  /* 0x0298c806083f75b2 */ /* 0x0000220008000100 */
[----:B------:R-:W-:Y:S01]  /*0820*/  NOP ;  /* 0x0000000000007918 */ /* 0x000fe20000000000 */
.L_x_178:
[----:B------:R-:W-:Y:S01]  /*0830*/  UISETP.NE.AND UP0, UPT, UR9, URZ, UPT ;  /* 0x0000003f0900728c */ /* 0x000fe2000bf05270 */
[----:B------:R-:W-:Y:S01]  /*0840*/  NOP ;  /* 0x0000000000007918 */ /* 0x000fe20000000000 */
[----:B------:R-:W-:Y:S01]  /*0850*/  UMOV UR43, 0x1 ;  /* 0x00000001002b7882 */ /* 0x000fe20000000000 */
[----:B------:R-:W-:Y:S01]  /*0860*/  ULDC.64 UR52, c[0x0][0x208] ;  /* 0x0000820000347ab9 */ /* 0x000fe20000000a00 */
[----:B------:R-:W-:Y:S01]  /*0870*/  USEL UR43, UR43, 0x2, !UP0 ;  /* 0x000000022b2b7887 */ /* 0x000fe2000c000000 */
[----:B01234-:R-:W-:Y:S01]  /*0880*/  BAR.SYNC.DEFER_BLOCKING 0x0 ;  /* 0x0000000000007b1d */ /* 0x01ffe20000010000 */
[----:B------:R-:W-:-:S13]  /*0890*/  PLOP3.LUT P0, PT, PT, PT, UP0, 0x80, 0x0 ;  /* 0x000000000000781c */ /* 0x000fda0003f0f008 */
[----:B------:R-:W-:Y:S05]  /*08a0*/  @!P0 BRA `(.L_x_179) ;  /* 0x000000b800e48947 */ /* 0x000fea0003800000 */
.L_x_180:
[----:B------:R-:W-:-:S08]  /*08b0*/  NOP ;  /* 0x0000000000007918 */ /* 0x000fd00000000000 */
[----:B------:R-:W0:Y:S02]  /*08c0*/  USETMAXREG.TRY_ALLOC.CTAPOOL UP0, 0xe8 ;  /* 0x000000e8000079c8 */ /* 0x000e240008000600 */
[----:B0-----:R-:W-:-:S13]  /*08d0*/  PLOP3.LUT P0, PT, PT, PT, UP0, 0x80, 0x0 ;  /* 0x000000000000781c */ /* 0x001fda0003f0f008 */
[----:B------:R-:W-:Y:S05]  /*08e0*/  @!P0 BRA `(.L_x_180) ;  /* 0xfffffffc00f08947 */ /* 0x000fea000383ffff */
[----:B------:R-:W0:Y:S01]  /*08f0*/  S2R R2, SR_TID.X ;  /* 0x0000000000027919 */ /* 0x000e220000002100 */
[----:B------:R-:W1:Y:S01]  /*0900*/  S2UR UR5, SR_CgaCtaId ;  /* 0x00000000000579c3 */ /* 0x000e620000008800 */
[----:B------:R-:W-:-:S07]  /*0910*/  UMOV UR4, 0x400 ;  /* 0x0000040000047882 */ /* 0x000fce0000000000 */
[----:B------:R-:W-:Y:S06]  /*0920*/  BAR.ARV 0x8, 0x180 ;  /* 0x0206000000007b1d */ /* 0x000fec0000002000 */
[----:B-1----:R-:W-:Y:S01]  /*0930*/  ULEA UR4, UR5, UR4, 0x18 ;  /* 0x0000000405047291 */ /* 0x002fe2000f8ec03f */
[----:B0-----:R-:W-:-:S04]  /*0940*/  LOP3.LUT R0, R2, 0xffffff80, RZ, 0xc0, !PT ;  /* 0xffffff8002007812 */ /* 0x001fc800078ec0ff */
[----:B------:R-:W-:-:S13]  /*0950*/  ISETP.NE.AND P0, PT, R0, 0x80, PT ;  /* 0x000000800000780c */ /* 0x000fda0003f05270 */
[----:B------:R-:W-:Y:S08]  /*0960*/  @!P0 BAR.ARV 0x9, 0x100 ;  /* 0x0244000000008b1d */ /* 0x000ff00000002000 */
[----:B------:R-:W-:Y:S06]  /*0970*/  BAR.SYNC.DEFER_BLOCKING 0x5, 0x180 ;  /* 0x0146000000007b1d */ /* 0x000fec0000010000 */
[----:B------:R-:W0:Y:S01]  /*0980*/  LDS.128 R32, [UR4+0x298d0] ;  /* 0x0298d004ff207984 */ /* 0x000e220008000c00 */
[----:B------:R-:W-:Y:S01]  /*0990*/  ULDC UR4, c[0x0][0xc3c] ;  /* 0x00030f0000047ab9 */ /* 0x000fe20000000800 */
[----:B------:R-:W-:Y:S06]  /*09a0*/  BAR.ARV 0x4, 0x180 ;  /* 0x0106000000007b1d */ /* 0x000fec0000002000 */
[----:B0-----:R-:W-:-:S13]  /*09b0*/  ISETP.GE.AND P0, PT, R35, UR4, PT ;  /* 0x0000000423007c0c */ /* 0x001fda000bf06270 */
[----:B------:R-:W-:Y:S05]  /*09c0*/  @P0 EXIT ;  /* 0x000000000000094d */ /* 0x000fea0003800000 */
[----:B------:R-:W-:Y:S01]  /*09d0*/  VIADD R223, R2, 0xffffff80 ;  /* 0xffffff8002df7836 */ /* 0x000fe20000000000 */
[----:B------:R-:W-:Y:S01]  /*09e0*/  R2UR UR6, R33 ;  /* 0x00000000210672ca */ /* 0x000fe200000e0000 */
[----:B------:R-:W-:Y:S01]  /*09f0*/  ULOP3.LUT UR49, UR43, 0x1, URZ, 0xfc, !UPT ;  /* 0x000000012b317892 */ /* 0x000fe2000f8efc3f */
[----:B------:R-:W-:Y:S01]  /*0a00*/  R2UR UR5, R34 ;  /* 0x00000000220572ca */ /* 0x000fe200000e0000 */
[----:B------:R-:W-:Y:S01]  /*0a10*/  UMOV UR48, URZ ;  /* 0x0000003f00307c82 */ /* 0x000fe20008000000 */
[----:B------:R-:W-:Y:S01]  /*0a20*/  SHF.R.S32.HI R0, RZ, 0x1f, R223 ;  /* 0x0000001fff007819 */ /* 0x000fe200000114df */
[----:B------:R-:W-:Y:S01]  /*0a30*/  UMOV UR47, URZ ;  /* 0x0000003f002f7c82 */ /* 0x000fe20008000000 */
[----:B------:R-:W-:Y:S02]  /*0a40*/  UMOV UR46, URZ ;  /* 0x0000003f002e7c82 */ /* 0x000fe40008000000 */
[CC--:B------:R-:W-:Y:S02]  /*0a50*/  LEA.HI R2, R0.reuse, R223.reuse, RZ, 0x7 ;  /* 0x000000df00027211 */ /* 0x0c0fe400078f38ff */
[----:B------:R-:W-:-:S02]  /*0a60*/  LEA.HI R3, R0, R223, RZ, 0x4 ;  /* 0x000000df00037211 */ /* 0x000fc400078f20ff */
[----:B------:R-:W-:Y:S02]  /*0a70*/  LOP3.LUT R4, R2, 0xffffff80, RZ, 0xc0, !PT ;  /* 0xffffff8002047812 */ /* 0x000fe400078ec0ff */
[----:B------:R-:W-:Y:S02]  /*0a80*/  SHF.R.S32.HI R6, RZ, 0x4, R3 ;  /* 0x00000004ff067819 */ /* 0x000fe40000011403 */
[----:B------:R-:W-:Y:S01]  /*0a90*/  SHF.R.S32.HI R217, RZ, 0x7, R2 ;  /* 0x00000007ffd97819 */ /* 0x000fe20000011402 */
[----:B------:R-:W-:Y:S01]  /*0aa0*/  IMAD.IADD R201, R223, 0x1, -R4 ;  /* 0x00000001dfc97824 */ /* 0x000fe200078e0a04 */
[----:B------:R-:W-:Y:S02]  /*0ab0*/  LEA.HI R4, R0, R223, RZ, 0x5 ;  /* 0x000000df00047211 */ /* 0x000fe400078f28ff */
[----:B------:R-:W-:Y:S02]  /*0ac0*/  LEA.HI R2, R2, R217, RZ, 0x1 ;  /* 0x000000d902027211 */ /* 0x000fe400078f08ff */
[----:B------:R-:W-:Y:S01]  /*0ad0*/  SHF.R.S32.HI R8, RZ, 0x1f, R201 ;  /* 0x0000001fff087819 */ /* 0x000fe200000114c9 */
[----:B------:R-:W-:Y:S01]  /*0ae0*/  IMAD.SHL.U32 R5, R4, 0x20, RZ ;  /* 0x0000002004057824 */ /* 0x000fe200078e00ff */
[----:B------:R-:W-:-:S02]  /*0af0*/  LOP3.LUT R4, R3, 0x3fffff0, RZ, 0xc0, !PT ;  /* 0x03fffff003047812 */ /* 0x000fc400078ec0ff */
[----:B------:R-:W-:Y:S02]  /*0b00*/  LEA.HI R3, R3, R6, RZ, 0x1 ;  /* 0x0000000603037211 */ /* 0x000fe400078f08ff */
[----:B------:R-:W-:Y:S01]  /*0b10*/  LOP3.LUT R5, R5, 0xfffffc00, RZ, 0xc0, !PT ;  /* 0xfffffc0005057812 */ /* 0x000fe200078ec0ff */
[----:B------:R-:W-:Y:S01]  /*0b20*/  IMAD.IADD R4, R223, 0x1, -R4 ;  /* 0x00000001df047824 */ /* 0x000fe200078e0a04 */
[----:B------:R-:W-:Y:S02]  /*0b30*/  LOP3.LUT R3, R3, 0x1ffffffe, RZ, 0xc0, !PT ;  /* 0x1ffffffe03037812 */ /* 0x000fe400078ec0ff */
[----:B------:R-:W-:Y:S01]  /*0b40*/  LEA.HI R7, R8, R201, RZ, 0x2 ;  /* 0x000000c908077211 */ /* 0x000fe200078f10ff */
[----:B------:R-:W-:Y:S01]  /*0b50*/  IMAD R4, R4, 0x40, R5 ;  /* 0x0000004004047824 */ /* 0x000fe200078e0205 */
[----:B------:R-:W-:Y:S01]  /*0b60*/  LEA.HI R5, R0, R223, RZ, 0x2 ;  /* 0x000000df00057211 */ /* 0x000fe200078f10ff */
[----:B------:R-:W-:Y:S01]  /*0b70*/  IMAD.IADD R3, R6, 0x1, -R3 ;  /* 0x0000000106037824 */ /* 0x000fe200078e0a03 */
[----:B------:R-:W-:-:S02]  /*0b80*/  SHF.R.S32.HI R9, RZ, 0x2, R7 ;  /* 0x00000002ff097819 */ /* 0x000fc40000011407 */
[----:B------:R-:W-:Y:S01]  /*0b90*/  LOP3.LUT R6, R5, 0xfffffffc, RZ, 0xc0, !PT ;  /* 0xfffffffc05067812 */ /* 0x000fe200078ec0ff */
[----:B------:R-:W-:Y:S01]  /*0ba0*/  IMAD R220, R3, 0x8, R4 ;  /* 0x0000000803dc7824 */ /* 0x000fe200078e0204 */
[----:B------:R-:W-:Y:S02]  /*0bb0*/  SHF.R.S32.HI R10, RZ, 0x1f, R7 ;  /* 0x0000001fff0a7819 */ /* 0x000fe40000011407 */
[----:B------:R-:W-:Y:S01]  /*0bc0*/  LEA.HI R0, R0, R223, RZ, 0x3 ;  /* 0x000000df00007211 */ /* 0x000fe200078f18ff */
[----:B------:R-:W-:Y:S01]  /*0bd0*/  IMAD.IADD R6, R223, 0x1, -R6 ;  /* 0x00000001df067824 */ /* 0x000fe200078e0a06 */
[----:B------:R-:W-:Y:S02]  /*0be0*/  LEA.HI R10, R10, R9, RZ, 0x3 ;  /* 0x000000090a0a7211 */ /* 0x000fe400078f18ff */
[----:B------:R-:W-:Y:S02]  /*0bf0*/  LOP3.LUT R4, R2, 0x3fffffe, RZ, 0xc0, !PT ;  /* 0x03fffffe02047812 */ /* 0x000fe400078ec0ff */
[----:B------:R-:W-:-:S02]  /*0c00*/  LEA.HI R3, R6, R6, RZ, 0x1 ;  /* 0x0000000606037211 */ /* 0x000fc400078f08ff */
[----:B------:R-:W-:Y:S01]  /*0c10*/  LOP3.LUT R2, R0, 0xfffffff8, RZ, 0xc0, !PT ;  /* 0xfffffff800027812 */ /* 0x000fe200078ec0ff */
[----:B------:R-:W-:Y:S01]  /*0c20*/  IMAD.IADD R4, R217, 0x1, -R4 ;  /* 0x00000001d9047824 */ /* 0x000fe200078e0a04 */
[----:B------:R-:W-:Y:S02]  /*0c30*/  LOP3.LUT R3, R3, 0x1ffffffe, RZ, 0xc0, !PT ;  /* 0x1ffffffe03037812 */ /* 0x000fe400078ec0ff */
[----:B------:R-:W-:Y:S01]  /*0c40*/  LOP3.LUT R10, R10, 0xfffffff8, RZ, 0xc0, !PT ;  /* 0xfffffff80a0a7812 */ /* 0x000fe200078ec0ff */
[----:B------:R-:W-:Y:S01]  /*0c50*/  IMAD.IADD R17, R223, 0x1, -R2 ;  /* 0x00000001df117824 */ /* 0x000fe200078e0a02 */
[----:B------:R-:W-:Y:S01]  /*0c60*/  LEA.HI R8, R8, R201, RZ, 0x5 ;  /* 0x000000c908087211 */ /* 0x000fe200078f28ff */
[----:B------:R-:W-:Y:S01]  /*0c70*/  IMAD.IADD R3, R6, 0x1, -R3 ;  /* 0x0000000106037824 */ /* 0x000fe200078e0a03 */
[----:B------:R-:W-:Y:S01]  /*0c80*/  LOP3.LUT R6, R7, 0x7ffffffc, RZ, 0xc0, !PT ;  /* 0x7ffffffc07067812 */ /* 0x000fe200078ec0ff */
[----:B------:R-:W-:Y:S01]  /*0c90*/  IMAD.IADD R9, R9, 0x1, -R10 ;  /* 0x0000000109097824 */ /* 0x000fe200078e0a0a */
[----:B------:R-:W-:Y:S01]  /*0ca0*/  SHF.R.S32.HI R8, RZ, 0x5, R8 ;  /* 0x00000005ff087819 */ /* 0x000fe20000011408 */
[----:B------:R-:W-:Y:S01]  /*0cb0*/  IMAD.SHL.U32 R2, R17, 0x8, RZ ;  /* 0x0000000811027824 */ /* 0x000fe200078e00ff */
[----:B------:R-:W-:Y:S01]  /*0cc0*/  SHF.R.S32.HI R200, RZ, 0x3, R0 ;  /* 0x00000003ffc87819 */ /* 0x000fe20000011400 */
[----:B------:R-:W-:-:S02]  /*0cd0*/  IMAD.IADD R6, R201, 0x1, -R6 ;  /* 0x00000001c9067824 */ /* 0x000fc400078e0a06 */
[----:B------:R-:W-:Y:S01]  /*0ce0*/  IMAD R9, R8, 0x10, R9 ;  /* 0x0000001008097824 */ /* 0x000fe200078e0209 */
[----:B------:R-:W-:Y:S01]  /*0cf0*/  SHF.R.S32.HI R222, RZ, 0x1f, R2 ;  /* 0x0000001fffde7819 */ /* 0x000fe20000011402 */
[----:B------:R-:W-:Y:S02]  /*0d00*/  IMAD.SHL.U32 R199, R6, 0x2, RZ ;  /* 0x0000000206c77824 */ /* 0x000fe400078e00ff */
[----:B------:R-:W-:Y:S02]  /*0d10*/  VIADD R16, R2, 0x40 ;  /* 0x0000004002107836 */ /* 0x000fe40000000000 */
[C---:B------:R-:W-:Y:S02]  /*0d20*/  VIADD R198, R199.reuse, 0x8 ;  /* 0x00000008c7c67836 */ /* 0x040fe40000000000 */
[C---:B------:R-:W-:Y:S01]  /*0d30*/  VIADD R197, R199.reuse, 0x10 ;  /* 0x00000010c7c57836 */ /* 0x040fe20000000000 */
[----:B------:R-:W-:Y:S01]  /*0d40*/  SHF.R.S32.HI R221, RZ, 0x1f, R16 ;  /* 0x0000001fffdd7819 */ /* 0x000fe20000011410 */
        /* <DEDUP_REMOVED lines=24> */
[----:B------:R-:W-:Y:S01]  /*0ed0*/  VIADD R18, R199, 0x78 ;  /* 0x00000078c7127836 */ /* 0x000fe20000000000 */
[----:B------:R-:W-:Y:S01]  /*0ee0*/  SHF.R.S32.HI R204, RZ, 0x1f, R22 ;  /* 0x0000001fffcc7819 */ /* 0x000fe20000011416 */
[----:B------:R-:W-:Y:S01]  /*0ef0*/  IMAD R218, R4, 0x40, R9 ;  /* 0x0000004004da7824 */ /* 0x000fe200078e0209 */
[----:B------:R-:W-:-:S02]  /*0f00*/  SHF.R.S32.HI R203, RZ, 0x1f, R19 ;  /* 0x0000001fffcb7819 */ /* 0x000fc40000011413 */
[----:B------:R-:W-:Y:S01]  /*0f10*/  SHF.R.S32.HI R202, RZ, 0x1f, R18 ;  /* 0x0000001fffca7819 */ /* 0x000fe20000011412 */
[----:B------:R-:W-:-:S07]  /*0f20*/  IMAD R219, R3, 0x8, R218 ;  /* 0x0000000803db7824 */ /* 0x000fce00078e02da */
.L_x_230:
[----:B0-2-4-:R-:W0:Y:S01]  /*0f30*/  LDC.64 R4, c[0x0][0xc88] ;  /* 0x00032200ff047b82 */ /* 0x015e220000000a00 */
[----:B------:R-:W-:Y:S01]  /*0f40*/  ULDC.64 UR14, c[0x0][0x998] ;  /* 0x00026600000e7ab9 */ /* 0x000fe20000000a00 */
[----:B------:R-:W-:Y:S01]  /*0f50*/  ULDC.64 UR12, c[0x0][0x990] ;  /* 0x00026400000c7ab9 */ /* 0x000fe20000000a00 */
[----:B------:R-:W-:Y:S01]  /*0f60*/  ULDC.64 UR8, c[0x0][0xa28] ;  /* 0x00028a0000087ab9 */ /* 0x000fe20000000a00 */
[----:B------:R-:W-:Y:S01]  /*0f70*/  ULDC.64 UR10, c[0x0][0xa20] ;  /* 0x00028800000a7ab9 */ /* 0x000fe20000000a00 */
[----:B------:R-:W-:Y:S01]  /*0f80*/  ULOP3.LUT UR38, UR5, 0xffff, URZ, 0xc0, !UPT ;  /* 0x0000ffff05267892 */ /* 0x000fe2000f8ec03f */
[----:B------:R-:W-:Y:S01]  /*0f90*/  ULDC UR4, c[0x0][0x424] ;  /* 0x0001090000047ab9 */ /* 0x000fe20000000800 */
[----:B------:R-:W-:Y:S01]  /*0fa0*/  ULDC UR7, c[0x0][0x2f0] ;  /* 0x0000bc0000077ab9 */ /* 0x000fe20000000800 */
[----:B0-----:R-:W-:-:S06]  /*0fb0*/  IMAD.WIDE R4, R35, 0x4, R4 ;  /* 0x0000000423047825 */ /* 0x001fcc00078e0204 */
[----:B------:R-:W2:Y:S01]  /*0fc0*/  LDG.E R4, desc[UR52][R4.64] ;  /* 0x0000003404047981 */ /* 0x000ea2000c1e1900 */
[----:B------:R-:W-:Y:S01]  /*0fd0*/  ISETP.NE.U32.AND P1, PT, RZ, UR14, PT ;  /* 0x0000000eff007c0c */ /* 0x000fe2000bf25070 */
[----:B------:R-:W-:Y:S01]  /*0fe0*/  UISETP.NE.U32.AND UP0, UPT, UR8, URZ, UPT ;  /* 0x0000003f0800728c */ /* 0x000fe2000bf05070 */
[----:B------:R-:W-:Y:S01]  /*0ff0*/  ISETP.NE.U32.AND P0, PT, RZ, UR12, PT ;  /* 0x0000000cff007c0c */ /* 0x000fe2000bf05070 */
[----:B------:R-:W-:Y:S01]  /*1000*/  UISETP.NE.U32.AND UP1, UPT, UR10, URZ, UPT ;  /* 0x0000003f0a00728c */ /* 0x000fe2000bf25070 */
[----:B------:R-:W-:Y:S01]  /*1010*/  ISETP.NE.AND.EX P1, PT, RZ, UR15, PT, P1 ;  /* 0x0000000fff007c0c */ /* 0x000fe2000bf25310 */
[----:B------:R-:W-:Y:S01]  /*1020*/  UISETP.NE.AND.EX UP0, UPT, UR9, URZ, UPT, UP0 ;  /* 0x0000003f0900728c */ /* 0x000fe2000bf05300 */
[----:B------:R-:W-:Y:S01]  /*1030*/  ISETP.NE.AND.EX P0, PT, RZ, UR13, PT, P0 ;  /* 0x0000000dff007c0c */ /* 0x000fe2000bf05300 */
[----:B------:R-:W-:-:S04]  /*1040*/  UISETP.NE.AND.EX UP1, UPT, UR11, URZ, UPT, UP1 ;  /* 0x0000003f0b00728c */ /* 0x000fc8000bf25310 */
[----:B------:R-:W-:Y:S02]  /*1050*/  PLOP3.LUT P4, PT, PT, PT, UP0, 0x80, 0x0 ;  /* 0x000000000000781c */ /* 0x000fe40003f8f008 */
[----:B------:R-:W-:-:S04]  /*1060*/  PLOP3.LUT P5, PT, PT, PT, UP1, 0x80, 0x0 ;  /* 0x000000000000781c */ /* 0x000fc80003faf018 */
[----:B------:R-:W0:Y:S08]  /*1070*/  @P1 LDC.64 R8, c[0x0][0x9b8] ;  /* 0x00026e00ff081b82 */ /* 0x000e300000000a00 */
[----:B-1-3--:R-:W1:Y:S08]  /*1080*/  @P0 LDC.64 R6, c[0x0][0x9a8] ;  /* 0x00026a00ff060b82 */ /* 0x00ae700000000a00 */
[----:B------:R-:W3:Y:S08]  /*1090*/  @P0 LDC.64 R10, c[0x0][0x9b0] ;  /* 0x00026c00ff0a0b82 */ /* 0x000ef00000000a00 */
[----:B------:R-:W4:Y:S01]  /*10a0*/  @P1 LDC.64 R20, c[0x0][0x9c0] ;  /* 0x00027000ff141b82 */ /* 0x000f220000000a00 */
[----:B--2---:R-:W-:-:S13]  /*10b0*/  R2UR UR36, R4 ;  /* 0x00000000042472ca */ /* 0x004fda00000e0000 */
[----:B------:R-:W-:Y:S02]  /*10c0*/  USHF.R.S32.HI UR37, URZ, 0x1f, UR36 ;  /* 0x0000001f3f257899 */ /* 0x000fe40008011424 */
[----:B------:R-:W-:-:S04]  /*10d0*/  @UP0 ULEA UR8, UP2, UR36, UR8, 0x2 ;  /* 0x0000000824080291 */ /* 0x000fc8000f84103f */
[----:B0-----:R-:W-:Y:S01]  /*10e0*/  @P1 IMAD R4, R8, UR37, RZ ;  /* 0x0000002508041c24 */ /* 0x001fe2000f8e02ff */
[----:B------:R-:W-:Y:S02]  /*10f0*/  @UP0 ULEA.HI.X UR9, UR36, UR9, UR37, 0x2, UP2 ;  /* 0x0000000924090291 */ /* 0x000fe400090f1425 */
[C---:B-1---5:R-:W-:Y:S01]  /*1100*/  @P0 IMAD R0, R6.reuse, UR37, RZ ;  /* 0x0000002506000c24 */ /* 0x062fe2000f8e02ff */
[----:B------:R-:W-:Y:S02]  /*1110*/  @UP1 ULEA UR10, UP0, UR36, UR10, 0x2 ;  /* 0x0000000a240a1291 */ /* 0x000fe4000f80103f */
[----:B------:R-:W-:Y:S02]  /*1120*/  @P1 IMAD R9, R9, UR36, R4 ;  /* 0x0000002409091c24 */ /* 0x000fe4000f8e0204 */
[----:B------:R-:W-:Y:S01]  /*1130*/  @P0 IMAD R3, R7, UR36, R0 ;  /* 0x0000002407030c24 */ /* 0x000fe2000f8e0200 */
[----:B------:R-:W-:Y:S02]  /*1140*/  @UP1 ULEA.HI.X UR11, UR36, UR11, UR37, 0x2, UP0 ;  /* 0x0000000b240b1291 */ /* 0x000fe400080f1425 */
[----:B------:R-:W-:-:S04]  /*1150*/  @P0 IMAD.WIDE.U32 R4, R6, UR36, RZ ;  /* 0x0000002406040c25 */ /* 0x000fc8000f8e00ff */
[----:B------:R-:W-:-:S04]  /*1160*/  @P1 IMAD.WIDE.U32 R6, R8, UR36, RZ ;  /* 0x0000002408061c25 */ /* 0x000fc8000f8e00ff */
[----:B------:R-:W-:Y:S02]  /*1170*/  @P0 IMAD.IADD R5, R5, 0x1, R3 ;  /* 0x0000000105050824 */ /* 0x000fe400078e0203 */
[----:B------:R-:W-:Y:S02]  /*1180*/  @P1 IMAD.IADD R7, R7, 0x1, R9 ;  /* 0x0000000107071824 */ /* 0x000fe400078e0209 */
[----:B---3--:R-:W-:-:S04]  /*1190*/  @P0 IMAD.WIDE.U32 R4, R10, UR38, R4 ;  /* 0x000000260a040c25 */ /* 0x008fc8000f8e0004 */
[----:B----4-:R-:W-:Y:S01]  /*11a0*/  @P1 IMAD.WIDE.U32 R8, R20, UR38, R6 ;  /* 0x0000002614081c25 */ /* 0x010fe2000f8e0006 */
[----:B------:R-:W-:-:S03]  /*11b0*/  @P0 LEA R6, P2, R4, UR12, 0x2 ;  /* 0x0000000c04060c11 */ /* 0x000fc6000f8410ff */
[----:B------:R-:W-:Y:S02]  /*11c0*/  IMAD.U32 R12, RZ, RZ, UR8 ;  /* 0x00000008ff0c7e24 */ /* 0x000fe4000f8e00ff */
[----:B------:R-:W-:Y:S02]  /*11d0*/  IMAD.U32 R14, RZ, RZ, UR10 ;  /* 0x0000000aff0e7e24 */ /* 0x000fe4000f8e00ff */
[----:B------:R-:W-:Y:S02]  /*11e0*/  IMAD.U32 R13, RZ, RZ, UR9 ;  /* 0x00000009ff0d7e24 */ /* 0x000fe4000f8e00ff */
[----:B------:R-:W-:Y:S02]  /*11f0*/  IMAD.U32 R15, RZ, RZ, UR11 ;  /* 0x0000000bff0f7e24 */ /* 0x000fe4000f8e00ff */
[----:B------:R-:W-:Y:S01]  /*1200*/  @P0 IMAD R3, R11, UR38, R5 ;  /* 0x000000260b030c24 */ /* 0x000fe2000f8e0205 */
[----:B------:R-:W-:Y:S01]  /*1210*/  @P1 LEA R10, P3, R8, UR14, 0x2 ;  /* 0x0000000e080a1c11 */ /* 0x000fe2000f8610ff */
[----:B------:R-:W-:Y:S01]  /*1220*/  @P1 IMAD R5, R21, UR38, R9 ;  /* 0x0000002615051c24 */ /* 0x000fe2000f8e0209 */
[----:B------:R-:W2:Y:S01]  /*1230*/  @P4 LDG.E R12, desc[UR52][R12.64] ;  /* 0x000000340c0c4981 */ /* 0x000ea2000c1e1900 */
[----:B------:R-:W-:Y:S01]  /*1240*/  IMAD.MOV.U32 R0, RZ, RZ, 0x3f800000 ;  /* 0x3f800000ff007424 */ /* 0x000fe200078e00ff */
[----:B------:R-:W-:Y:S01]  /*1250*/  @P0 LEA.HI.X R7, R4, UR13, R3, 0x2, P2 ;  /* 0x0000000d04070c11 */ /* 0x000fe200090f1403 */
[----:B------:R-:W-:Y:S01]  /*1260*/  IMAD.MOV.U32 R3, RZ, RZ, 0x3f800000 ;  /* 0x3f800000ff037424 */ /* 0x000fe200078e00ff */
[----:B------:R-:W3:Y:S01]  /*1270*/  @P5 LDG.E R14, desc[UR52][R14.64] ;  /* 0x000000340e0e5981 */ /* 0x000ee2000c1e1900 */
[----:B------:R-:W-:Y:S01]  /*1280*/  @P1 LEA.HI.X R11, R8, UR15, R5, 0x2, P3 ;  /* 0x0000000f080b1c11 */ /* 0x000fe200098f1405 */
[----:B------:R-:W-:-:S03]  /*1290*/  ULDC.64 UR8, c[0x0][0x418] ;  /* 0x0001060000087ab9 */ /* 0x000fc60000000a00 */
[----:B------:R0:W5:Y:S04]  /*12a0*/  @P0 LDG.E R3, desc[UR52][R6.64] ;  /* 0x0000003406030981 */ /* 0x000168000c1e1900 */
[----:B------:R0:W5:Y:S01]  /*12b0*/  @P1 LDG.E R0, desc[UR52][R10.64] ;  /* 0x000000340a001981 */ /* 0x000162000c1e1900 */
[----:B------:R-:W-:Y:S01]  /*12c0*/  UISETP.NE.U32.AND UP0, UPT, UR8, URZ, UPT ;  /* 0x0000003f0800728c */ /* 0x000fe2000bf05070 */
[----:B------:R-:W-:Y:S01]  /*12d0*/  UMOV UR55, URZ ;  /* 0x0000003f00377c82 */ /* 0x000fe20008000000 */
[----:B------:R-:W-:Y:S02]  /*12e0*/  ULOP3.LUT UR8, UR5, 0xff000000, URZ, 0xc0, !UPT ;  /* 0xff00000005087892 */ /* 0x000fe4000f8ec03f */
[----:B------:R-:W-:Y:S01]  /*12f0*/  UISETP.NE.AND.EX UP0, UPT, UR9, URZ, UPT, UP0 ;  /* 0x0000003f0900728c */ /* 0x000fe2000bf05300 */
[----:B------:R-:W-:-:S03]  /*1300*/  UMOV UR42, UR6 ;  /* 0x00000006002a7c82 */ /* 0x000fc60008000000 */
[----:B------:R-:W-:-:S04]  /*1310*/  USEL UR4, UR4, 0x1, UP0 ;  /* 0x0000000104047887 */ /* 0x000fc80008000000 */
[----:B------:R-:W-:Y:S01]  /*1320*/  UIMAD UR4, UR4, UR7, URZ ;  /* 0x00000007040472a4 */ /* 0x000fe2000f8e023f */
[----:B--2---:R-:W-:-:S06]  /*1330*/  @P4 R2UR UR55, R12 ;  /* 0x000000000c3742ca */ /* 0x004fcc00000e0000 */
[----:B---3--:R-:W-:Y:S01]  /*1340*/  @P5 R2UR UR4, R14 ;  /* 0x000000000e0452ca */ /* 0x008fe200000e0000 */
[----:B0-----:R-:W-:-:S14]  /*1350*/  @P5 BRA `(.L_x_181) ;  /* 0x0000000000345947 */ /* 0x001fdc0003800000 */
[----:B------:R-:W-:Y:S02]  /*1360*/  ULDC.64 UR6, c[0x0][0xa08] ;  /* 0x0002820000067ab9 */ /* 0x000fe40000000a00 */
[----:B------:R-:W-:-:S04]  /*1370*/  ISETP.NE.U32.AND P0, PT, RZ, UR6, PT ;  /* 0x00000006ff007c0c */ /* 0x000fc8000bf05070 */
[----:B------:R-:W-:-:S13]  /*1380*/  ISETP.NE.AND.EX P0, PT, RZ, UR7, PT, P0 ;  /* 0x00000007ff007c0c */ /* 0x000fda000bf05300 */
[----:B------:R-:W-:Y:S05]  /*1390*/  @!P0 BRA `(.L_x_181) ;  /* 0x0000000000248947 */ /* 0x000fea0003800000 */
[----:B------:R-:W-:Y:S02]  /*13a0*/  ULDC.64 UR6, c[0x0][0xa08] ;  /* 0x0002820000067ab9 */ /* 0x000fe40000000a00 */
[----:B------:R-:W-:-:S06]  /*13b0*/  UIMAD.WIDE UR6, UR36, 0x4, UR6 ;  /* 0x00000004240678a5 */ /* 0x000fcc000f8e0206 */
[----:B------:R-:W-:Y:S02]  /*13c0*/  IMAD.U32 R4, RZ, RZ, UR6 ;  /* 0x00000006ff047e24 */ /* 0x000fe4000f8e00ff */
[----:B------:R-:W-:-:S05]  /*13d0*/  IMAD.U32 R5, RZ, RZ, UR7 ;  /* 0x00000007ff057e24 */ /* 0x000fca000f8e00ff */
[----:B------:R-:W2:Y:S04]  /*13e0*/  LDG.E R7, desc[UR52][R4.64] ;  /* 0x0000003404077981 */ /* 0x000ea8000c1e1900 */
[----:B------:R-:W3:Y:S01]  /*13f0*/  LDG.E R6, desc[UR52][R4.64+0x4] ;  /* 0x0000043404067981 */ /* 0x000ee2000c1e1900 */
[----:B--2---:R-:W-:Y:S02]  /*1400*/  R2UR UR4, R7 ;  /* 0x00000000070472ca */ /* 0x004fe400000e0000 */
[----:B---3--:R-:W-:-:S13]  /*1410*/  R2UR UR6, R6 ;  /* 0x00000000060672ca */ /* 0x008fda00000e0000 */
[----:B------:R-:W-:-:S12]  /*1420*/  UIADD3 UR4, -UR4, UR6, URZ ;  /* 0x0000000604047290 */ /* 0x000fd8000fffe13f */
.L_x_181:
[----:B------:R-:W-:Y:S01]  /*1430*/  UIADD3 UR55, -UR55, UR4, URZ ;  /* 0x0000000437377290 */ /* 0x000fe2000fffe13f */
[----:B-----5:R-:W-:Y:S01]  /*1440*/  FMUL.FTZ R0, R3, R0 ;  /* 0x0000000003007220 */ /* 0x020fe20000410000 */
[----:B------:R-:W-:Y:S02]  /*1450*/  ULOP3.LUT UR5, UR5, 0xff0000, URZ, 0xc0, !UPT ;  /* 0x00ff000005057892 */ /* 0x000fe4000f8ec03f */
[----:B------:R-:W-:Y:S02]  /*1460*/  UISETP.GE.AND UP0, UPT, UR55, 0x1, UPT ;  /* 0x000000013700788c */ /* 0x000fe4000bf06270 */
[----:B------:R-:W-:Y:S02]  /*1470*/  UIADD3 UR6, UR55, 0x9f, URZ ;  /* 0x0000009f37067890 */ /* 0x000fe4000fffe03f */
[----:B------:R-:W-:Y:S02]  /*1480*/  USHF.R.U32.HI UR8, URZ, 0x8, UR8 ;  /* 0x000000083f087899 */ /* 0x000fe40008011608 */
[----:B------:R-:W-:Y:S01]  /*1490*/  PLOP3.LUT P0, PT, PT, PT, UP0, 0x80, 0x0 ;  /* 0x000000000000781c */ /* 0x000fe20003f0f008 */
[----:B------:R-:W-:-:S02]  /*14a0*/  UIMAD.WIDE UR6, UR6, 0x66666667, URZ ;  /* 0x66666667060678a5 */ /* 0x000fc4000f8e023f */
[----:B------:R-:W-:Y:S02]  /*14b0*/  ULEA.HI UR5, UR5, UR8, URZ, 0x10 ;  /* 0x0000000805057291 */ /* 0x000fe4000f8f803f */
[----:B------:R-:W-:Y:S01]  /*14c0*/  USHF.R.U32.HI UR6, URZ, 0x1f, UR7 ;  /* 0x0000001f3f067899 */ /* 0x000fe20008011607 */
[----:B------:R-:W-:Y:S01]  /*14d0*/  ULDC UR11, c[0x0][0x988] ;  /* 0x00026200000b7ab9 */ /* 0x000fe20000000800 */
[----:B------:R-:W-:Y:S01]  /*14e0*/  UMOV UR4, URZ ;  /* 0x0000003f00047c82 */ /* 0x000fe20008000000 */
[----:B------:R-:W-:Y:S02]  /*14f0*/  ULOP3.LUT UR39, UR5, 0xff, URZ, 0xc0, !UPT ;  /* 0x000000ff05277892 */ /* 0x000fe4000f8ec03f */
[----:B------:R-:W-:Y:S02]  /*1500*/  USHF.R.U32.HI UR45, URZ, 0x10, UR5 ;  /* 0x000000103f2d7899 */ /* 0x000fe40008011605 */
[----:B------:R-:W-:Y:S01]  /*1510*/  ULEA.HI.SX32 UR9, UR7, UR6, 0x1a ;  /* 0x0000000607097291 */ /* 0x000fe2000f8fd23f */
[----:B------:R-:W-:Y:S11]  /*1520*/  @!P0 BRA `(.L_x_182) ;  /* 0x0000000000908947 */ /* 0x000ff60003800000 */
[----:B------:R-:W-:Y:S01]  /*1530*/  UISETP.NE.AND UP0, UPT, UR45, URZ, UPT ;  /* 0x0000003f2d00728c */ /* 0x000fe2000bf05270 */
[----:B------:R-:W-:-:S03]  /*1540*/  ULDC UR4, c[0x0][0x9f0] ;  /* 0x00027c0000047ab9 */ /* 0x000fc60000000800 */
[----:B------:R-:W-:-:S03]  /*1550*/  USEL UR10, UR45, UR4, UP0 ;  /* 0x000000042d0a7287 */ /* 0x000fc60008000000 */
[----:B------:R-:W-:Y:S01]  /*1560*/  UMOV UR4, URZ ;  /* 0x0000003f00047c82 */ /* 0x000fe20008000000 */
[----:B------:R-:W-:Y:S02]  /*1570*/  UIADD3 UR6, UR9, -0x1, UR10 ;  /* 0xffffffff09067890 */ /* 0x000fe4000fffe00a */
[----:B------:R-:W-:-:S04]  /*1580*/  IMAD.U32 R5, RZ, RZ, UR10 ;  /* 0x0000000aff057e24 */ /* 0x000fc8000f8e00ff */
[----:B------:R-:W-:Y:S01]  /*1590*/  IMAD.U32 R6, RZ, RZ, UR6 ;  /* 0x00000006ff067e24 */ /* 0x000fe2000f8e00ff */
[-C--:B------:R-:W-:Y:S01]  /*15a0*/  IABS R3, R5.reuse ;  /* 0x0000000500037213 */ /* 0x080fe20000000000 */
[----:B------:R-:W-:Y:S01]  /*15b0*/  ULOP3.LUT UR6, UR6, UR10, URZ, 0x3c, !UPT ;  /* 0x0000000a06067292 */ /* 0x000fe2000f8e3c3f */
[----:B------:R-:W-:Y:S02]  /*15c0*/  IABS R7, R5 ;  /* 0x0000000500077213 */ /* 0x000fe40000000000 */
        /* <DEDUP_REMOVED lines=26> */
.L_x_182:
[----:B------:R-:W-:Y:S01]  /*1770*/  UIMAD UR40, UR39, UR4, URZ ;  /* 0x00000004272872a4 */ /* 0x000fe2000f8e023f */
[----:B------:R-:W-:Y:S02]  /*1780*/  IMAD.U32 R3, RZ, RZ, UR9 ;  /* 0x00000009ff037e24 */ /* 0x000fe4000f8e00ff */
[----:B------:R-:W-:Y:S01]  /*1790*/  FMUL.FTZ R0, R0, UR11 ;  /* 0x0000000b00007c20 */ /* 0x000fe20008410000 */
[----:B------:R-:W-:Y:S01]  /*17a0*/  IMAD.U32 R4, RZ, RZ, UR4 ;  /* 0x00000004ff047e24 */ /* 0x000fe2000f8e00ff */
[----:B------:R-:W-:Y:S02]  /*17b0*/  PLOP3.LUT P0, PT, PT, PT, PT, 0x80, 0x0 ;  /* 0x000000000000781c */ /* 0x000fe40003f0f070 */
[----:B------:R-:W-:Y:S02]  /*17c0*/  CS2R R28, SRZ ;  /* 0x00000000001c7805 */ /* 0x000fe4000001ff00 */
[----:B------:R-:W-:Y:S02]  /*17d0*/  CS2R R20, SRZ ;  /* 0x0000000000147805 */ /* 0x000fe4000001ff00 */
[----:B------:R-:W-:-:S02]  /*17e0*/  R2UR UR41, R0 ;  /* 0x00000000002972ca */ /* 0x000fc400000e0000 */
[----:B------:R-:W-:Y:S02]  /*17f0*/  CS2R R48, SRZ ;  /* 0x0000000000307805 */ /* 0x000fe4000001ff00 */
[----:B------:R-:W-:Y:S02]  /*1800*/  VIADDMNMX R3, R4, UR40, R3, PT ;  /* 0x0000002804037c46 */ /* 0x000fe4000b800103 */
[----:B------:R-:W-:Y:S02]  /*1810*/  CS2R R26, SRZ ;  /* 0x00000000001a7805 */ /* 0x000fe4000001ff00 */
[----:B------:R-:W-:Y:S02]  /*1820*/  CS2R R6, SRZ ;  /* 0x0000000000067805 */ /* 0x000fe4000001ff00 */
[----:B------:R-:W-:Y:S02]  /*1830*/  CS2R R8, SRZ ;  /* 0x0000000000087805 */ /* 0x000fe4000001ff00 */
[----:B------:R-:W-:Y:S01]  /*1840*/  R2UR UR54, R3 ;  /* 0x00000000033672ca */ /* 0x000fe200000e0000 */
[----:B------:R-:W-:Y:S01]  /*1850*/  IMAD.MOV.U32 R3, RZ, RZ, RZ ;  /* 0x000000ffff037224 */ /* 0x000fe200078e00ff */
        /* <DEDUP_REMOVED lines=10> */
[----:B------:R-:W-:Y:S01]  /*1900*/  CS2R R58, SRZ ;  /* 0x00000000003a7805 */ /* 0x000fe2000001ff00 */
[----:B------:R-:W-:Y:S01]  /*1910*/  UISETP.GT.AND UP0, UPT, UR54, UR40, UPT ;  /* 0x000000283600728c */ /* 0x000fe2000bf04270 */
[----:B------:R-:W-:Y:S01]  /*1920*/  IMAD.MOV.U32 R60, RZ, RZ, RZ ;  /* 0x000000ffff3c7224 */ /* 0x000fe200078e00ff */
[----:B------:R-:W-:Y:S02]  /*1930*/  CS2R R88, SRZ ;  /* 0x0000000000587805 */ /* 0x000fe4000001ff00 */
[----:B------:R-:W-:-:S02]  /*1940*/  CS2R R62, SRZ ;  /* 0x00000000003e7805 */ /* 0x000fc4000001ff00 */
[----:B------:R-:W-:Y:S02]  /*1950*/  CS2R R68, SRZ ;  /* 0x0000000000447805 */ /* 0x000fe4000001ff00 */
[----:B------:R-:W-:Y:S02]  /*1960*/  CS2R R72, SRZ ;  /* 0x0000000000487805 */ /* 0x000fe4000001ff00 */
[----:B------:R-:W-:Y:S02]  /*1970*/  PLOP3.LUT P1, PT, PT, PT, UP0, 0x80, 0x0 ;  /* 0x000000000000781c */ /* 0x000fe40003f2f008 */
        /* <DEDUP_REMOVED lines=11> */
[----:B------:R-:W-:Y:S06]  /*1a30*/  @!P1 BRA `(.L_x_183) ;  /* 0x0000006c00989947 */ /* 0x000fec0003800000 */
[----:B------:R-:W0:Y:S01]  /*1a40*/  SHFL.IDX PT, R0, R217, RZ, 0x1f ;  /* 0x00001fffd9007589 */ /* 0x000e2200000e0000 */
[----:B------:R-:W1:Y:S01]  /*1a50*/  S2UR UR51, SR_CgaCtaId ;  /* 0x00000000003379c3 */ /* 0x000e620000008800 */
[----:B------:R-:W-:Y:S01]  /*1a60*/  UMOV UR50, 0x400 ;  /* 0x0000040000327882 */ /* 0x000fe20000000000 */
[----:B0-----:R-:W-:Y:S01]  /*1a70*/  R2UR UR44, R0 ;  /* 0x00000000002c72ca */ /* 0x001fe200000e0000 */
[----:B-1----:R-:W-:-:S04]  /*1a80*/  ULEA UR50, UR51, UR50, 0x18 ;  /* 0x0000003233327291 */ /* 0x002fc8000f8ec03f */
[----:B------:R-:W-:-:S04]  /*1a90*/  UIADD3 UR5, UR50, 0x14400, URZ ;  /* 0x0001440032057890 */ /* 0x000fc8000fffe03f */
[----:B------:R-:W-:-:S04]  /*1aa0*/  ULOP3.LUT UP0, URZ, UR5, 0x9f, URZ, 0xc0, !UPT ;  /* 0x0000009f053f7892 */ /* 0x000fc8000f80c03f */
[----:B------:R-:W-:Y:S02]  /*1ab0*/  ULEA.HI UR4, UR44, UR44, URZ, 0x1 ;  /* 0x0000002c2c047291 */ /* 0x000fe4000f8f083f */
[----:B------:R-:W-:Y:S02]  /*1ac0*/  PLOP3.LUT P0, PT, PT, PT, UP0, 0x80, 0x0 ;  /* 0x000000000000781c */ /* 0x000fe40003f0f008 */
        /* <DEDUP_REMOVED lines=13> */
[----:B------:R-:W-:Y:S02]  /*1ba0*/  IMAD.U32 R10, RZ, RZ, UR6 ;  /* 0x00000006ff0a7e24 */ /* 0x000fe4000f8e00ff */
[----:B------:R-:W-:Y:S02]  /*1bb0*/  IMAD.U32 R6, RZ, RZ, UR4 ;  /* 0x00000004ff067e24 */ /* 0x000fe4000f8e00ff */
[----:B------:R-:W-:-:S02]  /*1bc0*/  IMAD.U32 R7, RZ, RZ, UR5 ;  /* 0x00000005ff077e24 */ /* 0x000fc4000f8e00ff */
[----:B------:R-:W-:Y:S02]  /*1bd0*/  IMAD.U32 R11, RZ, RZ, UR7 ;  /* 0x00000007ff0b7e24 */ /* 0x000fe4000f8e00ff */
[----:B------:R-:W-:Y:S02]  /*1be0*/  IMAD.MOV.U32 R8, RZ, RZ, 0x70 ;  /* 0x00000070ff087424 */ /* 0x000fe400078e00ff */
[----:B------:R-:W-:Y:S02]  /*1bf0*/  IMAD.MOV.U32 R12, RZ, RZ, 0x1 ;  /* 0x00000001ff0c7424 */ /* 0x000fe400078e00ff */
[----:B0-----:R-:W-:-:S07]  /*1c00*/  IMAD.MOV.U32 R13, RZ, RZ, RZ ;  /* 0x000000ffff0d7224 */ /* 0x001fce00078e00ff */
[----:B------:R-:W-:-:S07]  /*1c10*/  LEPC R20, `(.L_x_184) ;  /* 0x000000001014794e */ /* 0x000fce0000000000 */
[----:B-1----:R-:W-:Y:S05]  /*1c20*/  CALL.ABS.NOINC R14 ;  /* 0x000000000e007343 */ /* 0x002fea0003c00000 */
.L_x_184:
[----:B------:R-:W-:Y:S01]  /*1c30*/  ULEA.HI UR4, UR48, UR48, URZ, 0x1 ;  /* 0x0000003030047291 */ /* 0x000fe2000f8f083f */
[----:B------:R-:W-:-:S03]  /*1c40*/  IMAD.U32 R3, RZ, RZ, UR49 ;  /* 0x00000031ff037e24 */ /* 0x000fc6000f8e00ff */
[----:B------:R-:W-:Y:S02]  /*1c50*/  ULOP3.LUT UR4, UR4, 0xfffffffe, URZ, 0xc0, !UPT ;  /* 0xfffffffe04047892 */ /* 0x000fe4000f8ec03f */
[----:B------:R-:W-:Y:S02]  /*1c60*/  ISETP.NE.AND P0, PT, R3, 0x3, PT ;  /* 0x000000030300780c */ /* 0x000fe40003f05270 */
[----:B------:R-:W-:-:S06]  /*1c70*/  UIADD3 UR4, UR48, -UR4, URZ ;  /* 0x8000000430047290 */ /* 0x000fcc000fffe03f */
[----:B------:R-:W-:-:S05]  /*1c80*/  IMAD.U32 R0, RZ, RZ, UR4 ;  /* 0x00000004ff007e24 */ /* 0x000fca000f8e00ff */
[----:B------:R-:W-:-:S04]  /*1c90*/  SHF.L.U32 R0, R0, 0x1f, RZ ;  /* 0x0000001f00007819 */ /* 0x000fc800000006ff */
[----:B------:R-:W0:Y:S02]  /*1ca0*/  SYNCS.PHASECHK.TRANS64.TRYWAIT P1, [UR50+0x29800], R0 ;  /* 0x02980000ff0075a7 */ /* 0x000e240008020172 */
[----:B0-----:R-:W-:Y:S05]  /*1cb0*/  @!P1 BRA `(.L_x_185) ;  /* 0x0000011400489947 */ /* 0x001fea0003800000 */
.L_x_331:
[----:B------:R-:W-:Y:S05]  /*1cc0*/  @!P0 BRA `(.L_x_186) ;  /* 0x0000000000048947 */ /* 0x000fea0003800000 */
[----:B------:R-:W-:Y:S01]  /*1cd0*/  BPT.TRAP 0x1 ;  /* 0x000000040000795c */ /* 0x000fe20000300000 */
.L_x_186:
[----:B------:R-:W-:Y:S02]  /*1ce0*/  IMAD.U32 R4, RZ, RZ, UR46 ;  /* 0x0000002eff047e24 */ /* 0x000fe4000f8e00ff */
[----:B0-----:R-:W-:-:S03]  /*1cf0*/  IMAD.U32 R3, RZ, RZ, UR47 ;  /* 0x0000002fff037e24 */ /* 0x001fc6000f8e00ff */
[----:B------:R-:W-:Y:S02]  /*1d00*/  LEA R4, R4, UR50, 0x3 ;  /* 0x0000003204047c11 */ /* 0x000fe4000f8e18ff */
[----:B------:R-:W-:-:S04]  /*1d10*/  SHF.L.U32 R3, R3, 0x1f, RZ ;  /* 0x0000001f03037819 */ /* 0x000fc800000006ff */
[----:B------:R0:W1:Y:S01]  /*1d20*/  SYNCS.PHASECHK.TRANS64.TRYWAIT P1, [R4+URZ+0x29830], R3 ;  /* 0x02983003040075a7 */ /* 0x000062000802017f */
[----:B------:R-:W-:Y:S05]  /*1d30*/  @!P0 BRA `(.L_x_187) ;  /* 0x0000000000048947 */ /* 0x000fea0003800000 */
[----:B------:R-:W-:Y:S01]  /*1d40*/  BPT.TRAP 0x1 ;  /* 0x000000040000795c */ /* 0x000fe20000300000 */
.L_x_187:
[----:B------:R-:W-:Y:S01]  /*1d50*/  IMAD.MOV.U32 R25, RZ, RZ, RZ ;  /* 0x000000ffff197224 */ /* 0x000fe200078e00ff */
[----:B-1----:R-:W-:Y:S06]  /*1d60*/  @P1 BRA `(.L_x_188) ;  /* 0x0000000000081947 */ /* 0x002fec0003800000 */
[----:B------:R-:W1:Y:S02]  /*1d70*/  SYNCS.PHASECHK.TRANS64.TRYWAIT P1, [R4+URZ+0x29830], R3 ;  /* 0x02983003040075a7 */ /* 0x000e64000802017f */
[----:B-1----:R-:W-:Y:S05]  /*1d80*/  @!P1 BRA `(.L_x_189) ;  /* 0x00000114002c9947 */ /* 0x002fea0003800000 */
.L_x_188:
[----:B------:R-:W-:Y:S05]  /*1d90*/  WARPSYNC.ALL ;  /* 0x0000000000007948 */ /* 0x000fea0003800000 */
[----:B------:R-:W-:Y:S01]  /*1da0*/  UIADD3 UR50, UR50, 0x1a400, URZ ;  /* 0x0001a40032327890 */ /* 0x000fe2000fffe03f */
[----:B------:R-:W-:Y:S01]  /*1db0*/  WARPGROUP.ARRIVE ;  /* 0x00000000000079c5 */ /* 0x000fe20000000000 */
[----:B------:R-:W-:Y:S02]  /*1dc0*/  ULOP3.LUT UR28, UR56, 0x10000, URZ, 0xfc, !UPT ;  /* 0x00010000381c7892 */ /* 0x000fe4000f8efc3f */
[----:B------:R-:W-:Y:S01]  /*1dd0*/  USHF.R.U32.HI UR50, URZ, 0x4, UR50 ;  /* 0x000000043f327899 */ /* 0x000fe20008011632 */
[----:B------:R-:W-:Y:S01]  /*1de0*/  UMOV UR25, 0x80000020 ;  /* 0x8000002000197882 */ /* 0x000fe20000000000 */
[----:B------:R-:W-:-:S02]  /*1df0*/  UMOV UR27, 0x80000020 ;  /* 0x80000020001b7882 */ /* 0x000fc40000000000 */
[----:B------:R-:W-:Y:S01]  /*1e00*/  ULOP3.LUT UR50, UR50, 0x3fff, URZ, 0xc0, !UPT ;  /* 0x00003fff32327892 */ /* 0x000fe2000f8ec03f */
[----:B------:R-:W-:Y:S01]  /*1e10*/  UMOV UR24, UR28 ;  /* 0x0000001c00187c82 */ /* 0x000fe20008000000 */
[----:B------:R-:W-:Y:S02]  /*1e20*/  UMOV UR5, UR25 ;  /* 0x0000001900057c82 */ /* 0x000fe40008000000 */
[----:B------:R-:W-:Y:S01]  /*1e30*/  ULOP3.LUT UR50, UR50, 0x10000, URZ, 0xfc, !UPT ;  /* 0x0001000032327892 */ /* 0x000fe2000f8efc3f */
[----:B------:R-:W-:Y:S01]  /*1e40*/  UMOV UR4, UR24 ;  /* 0x0000001800047c82 */ /* 0x000fe20008000000 */
[----:B------:R-:W-:Y:S02]  /*1e50*/  UMOV UR7, 0x80000020 ;  /* 0x8000002000077882 */ /* 0x000fe40000000000 */
[----:B------:R-:W-:Y:S01]  /*1e60*/  UIMAD UR30, UR46, 0x780, UR50 ;  /* 0x000007802e1e78a4 */ /* 0x000fe2000f8e0232 */
[----:B------:R-:W-:Y:S01]  /*1e70*/  UMOV UR11, 0x80000020 ;  /* 0x80000020000b7882 */ /* 0x000fe20000000000 */
[----:B------:R-:W-:-:S02]  /*1e80*/  UMOV UR15, 0x80000020 ;  /* 0x80000020000f7882 */ /* 0x000fc40000000000 */
[----:B------:R-:W-:Y:S02]  /*1e90*/  UIADD3 UR6, UR30, 0x80, URZ ;  /* 0x000000801e067890 */ /* 0x000fe4000fffe03f */
[----:B------:R-:W-:Y:S02]  /*1ea0*/  UIADD3 UR8, UR30, 0x100, URZ ;  /* 0x000001001e087890 */ /* 0x000fe4000fffe03f */
[----:B------:R-:W-:Y:S01]  /*1eb0*/  UMOV UR26, UR30 ;  /* 0x0000001e001a7c82 */ /* 0x000fe20008000000 */
[----:B------:R-:W-:Y:S01]  /*1ec0*/  UIADD3 UR9, UR30, 0x180, URZ ;  /* 0x000001801e097890 */ /* 0x000fe2000fffe03f */
[----:B------:R-:W-:Y:S01]  /*1ed0*/  QGMMA.64x32x32.F32.E4M3.E4M3 R92, gdesc[UR24], RZ, !UPT, gsb0 ;  /* 0x00600000185c79f3 */ /* 0x000fe2000c0008ff */
[----:B------:R-:W-:Y:S01]  /*1ee0*/  UMOV UR26, UR6 ;  /* 0x00000006001a7c82 */ /* 0x000fe20008000000 */
[----:B------:R-:W-:Y:S01]  /*1ef0*/  UMOV UR27, 0x80000020 ;  /* 0x80000020001b7882 */ /* 0x000fe20000000000 */
[----:B------:R-:W-:Y:S01]  /*1f00*/  UMOV UR6, UR8 ;  /* 0x0000000800067c82 */ /* 0x000fe20008000000 */
[----:B------:R-:W-:-:S02]  /*1f10*/  UIADD3 UR10, UR30, 0x200, URZ ;  /* 0x000002001e0a7890 */ /* 0x000fc4000fffe03f */
[----:B------:R-:W-:Y:S02]  /*1f20*/  UIADD3 UR12, UR30, 0x102, URZ ;  /* 0x000001021e0c7890 */ /* 0x000fe4000fffe03f */
[----:B------:R-:W-:Y:S02]  /*1f30*/  UIADD3 UR13, UR30, 0x182, URZ ;  /* 0x000001821e0d7890 */ /* 0x000fe4000fffe03f */
[----:B------:R-:W-:Y:S02]  /*1f40*/  UIADD3 UR14, UR30, 0x202, URZ ;  /* 0x000002021e0e7890 */ /* 0x000fe4000fffe03f */
[----:B------:R-:W-:Y:S01]  /*1f50*/  UIADD3 UR18, UR30, 0x382, URZ ;  /* 0x000003821e127890 */ /* 0x000fe2000fffe03f */
[----:B------:R-:W-:Y:S01]  /*1f60*/  UMOV UR19, 0x80000020 ;  /* 0x8000002000137882 */ /* 0x000fe20000000000 */
[----:B------:R-:W-:Y:S01]  /*1f70*/  UIADD3 UR22, UR30, 0x600, URZ ;  /* 0x000006001e167890 */ /* 0x000fe2000fffe03f */
[----:B------:R-:W-:Y:S01]  /*1f80*/  UMOV UR23, 0x80000020 ;  /* 0x8000002000177882 */ /* 0x000fe20000000000 */
[----:B------:R-:W-:Y:S01]  /*1f90*/  UMOV UR31, 0x80000020 ;  /* 0x80000020001f7882 */ /* 0x000fe20000000000 */
[----:B------:R-:W-:-:S02]  /*1fa0*/  WARPGROUP.DEPBAR.LE gsb0, 0x0 ;  /* 0x00008000000079c5 */ /* 0x000fc40000010000 */
[----:B------:R-:W-:-:S06]  /*1fb0*/  WARPGROUP.ARRIVE ;  /* 0x00000000000079c5 */ /* 0x000fcc0000000000 */
[----:B------:R-:W-:Y:S01]  /*1fc0*/  QGMMA.64x32x32.F32.E4M3.E4M3 R76, gdesc[UR24], RZ, !UPT, gsb0 ;  /* 0x00600000184c79f3 */ /* 0x000fe2000c0008ff */
[----:B------:R-:W-:Y:S01]  /*1fd0*/  UMOV UR26, UR9 ;  /* 0x00000009001a7c82 */ /* 0x000fe20008000000 */
[----:B------:R-:W-:Y:S01]  /*1fe0*/  UMOV UR27, 0x80000020 ;  /* 0x80000020001b7882 */ /* 0x000fe20000000000 */
[----:B------:R-:W-:Y:S02]  /*1ff0*/  WARPGROUP.DEPBAR.LE gsb0, 0x0 ;  /* 0x00008000000079c5 */ /* 0x000fe40000010000 */
[----:B------:R-:W-:-:S06]  /*2000*/  WARPGROUP.ARRIVE ;  /* 0x00000000000079c5 */ /* 0x000fcc0000000000 */
[----:B------:R-:W-:Y:S01]  /*2010*/  QGMMA.64x32x32.F32.E4M3.E4M3 R60, gdesc[UR4], RZ, !UPT, gsb0 ;  /* 0x00600000043c79f3 */ /* 0x000fe2000c0008ff */
[----:B------:R-:W-:Y:S02]  /*2020*/  UIADD3 UR4, UR28, 0x2, URZ ;  /* 0x000000021c047890 */ /* 0x000fe4000fffe03f */
[----:B------:R-:W-:Y:S01]  /*2030*/  UIADD3 UR6, UR30, 0x2, URZ ;  /* 0x000000021e067890 */ /* 0x000fe2000fffe03f */
[----:B------:R-:W-:Y:S01]  /*2040*/  UMOV UR5, 0x80000020 ;  /* 0x8000002000057882 */ /* 0x000fe20000000000 */
[----:B------:R-:W-:Y:S01]  /*2050*/  UMOV UR7, 0x80000020 ;  /* 0x8000002000077882 */ /* 0x000fe20000000000 */
[----:B------:R-:W-:Y:S02]  /*2060*/  UMOV UR9, UR5 ;  /* 0x0000000500097c82 */ /* 0x000fe40008000000 */
[----:B------:R-:W-:Y:S01]  /*2070*/  UMOV UR8, UR4 ;  /* 0x0000000400087c82 */ /* 0x000fe20008000000 */
[----:B------:R-:W-:Y:S02]  /*2080*/  WARPGROUP.DEPBAR.LE gsb0, 0x0 ;  /* 0x00008000000079c5 */ /* 0x000fe40000010000 */
[----:B------:R-:W-:-:S06]  /*2090*/  WARPGROUP.ARRIVE ;  /* 0x00000000000079c5 */ /* 0x000fcc0000000000 */
[----:B------:R-:W-:Y:S01]  /*20a0*/  QGMMA.64x32x32.F32.E4M3.E4M3 R44, gdesc[UR24], RZ, !UPT, gsb0 ;  /* 0x00600000182c79f3 */ /* 0x000fe2000c0008ff */
[----:B------:R-:W-:Y:S01]  /*20b0*/  UMOV UR26, UR10 ;  /* 0x0000000a001a7c82 */ /* 0x000fe20008000000 */
[----:B------:R-:W-:Y:S01]  /*20c0*/  UMOV UR27, 0x80000020 ;  /* 0x80000020001b7882 */ /* 0x000fe20000000000 */
[----:B------:R-:W-:Y:S01]  /*20d0*/  UIADD3 UR10, UR30, 0x82, URZ ;  /* 0x000000821e0a7890 */ /* 0x000fe2000fffe03f */
        /* <DEDUP_REMOVED lines=16> */
[----:B------:R-:W-:Y:S01]  /*21e0*/  QGMMA.64x32x32.F32.E4M3.E4M3 R60, gdesc[UR8], R60, gsb0 ;  /* 0x00600000083c79f3 */ /* 0x000fe2000800083c */
        /* <DEDUP_REMOVED lines=15> */
[----:B------:R-:W-:Y:S02]  /*22e0*/  UIADD3 UR6, UR30, 0x300, URZ ;  /* 0x000003001e067890 */ /* 0x000fe4000fffe03f */
        /* <DEDUP_REMOVED lines=97> */
[----:B------:R-:W-:-:S03]  /*2900*/  UIADD3 UR6, UR30, 0x702, URZ ;  /* 0x000007021e067890 */ /* 0x000fc6000fffe03f */
        /* <DEDUP_REMOVED lines=20> */
.L_x_190:
[----:B------:R-:W-:Y:S01]  /*2a50*/  IMAD.U32 R0, RZ, RZ, UR55 ;  /* 0x00000037ff007e24 */ /* 0x000fe2000f8e00ff */
[----:B------:R-:W-:Y:S01]  /*2a60*/  P2R R7, PR, RZ, 0x1 ;  /* 0x00000001ff077803 */ /* 0x000fe20000000000 */
[----:B------:R-:W-:Y:S01]  /*2a70*/  IMAD.U32 R6, RZ, RZ, UR54 ;  /* 0x00000036ff067e24 */ /* 0x000fe2000f8e00ff */
[----:B------:R-:W-:Y:S01]  /*2a80*/  R2UR UR6, R4 ;  /* 0x00000000040672ca */ /* 0x000fe200000e0000 */
[----:B------:R-:W-:Y:S01]  /*2a90*/  UIADD3 UR54, UR54, -0x2, URZ ;  /* 0xfffffffe36367890 */ /* 0x000fe2000fffe03f */
[----:B01----:R-:W-:-:S03]  /*2aa0*/  IADD3 R3, R0, 0xa0, -R199 ;  /* 0x000000a000037810 */ /* 0x003fc60007ffe8c7 */
[----:B------:R-:W-:Y:S02]  /*2ab0*/  UISETP.GE.AND UP0, UPT, UR54, UR40, UPT ;  /* 0x000000283600728c */ /* 0x000fe4000bf06270 */
[----:B------:R-:W-:-:S05]  /*2ac0*/  IMAD R3, R6, -0xa0, R3 ;  /* 0xffffff6006037824 */ /* 0x000fca00078e0203 */
[C---:B------:R-:W-:Y:S01]  /*2ad0*/  ISETP.GT.AND P6, PT, R3.reuse, RZ, PT ;  /* 0x000000ff0300720c */ /* 0x040fe20003fc4270 */
[----:B------:R-:W-:Y:S01]  /*2ae0*/  UIADD3 UR6, UR6, 0x29840, URZ ;  /* 0x0002984006067890 */ /* 0x000fe2000fffe03f */
[C---:B------:R-:W-:Y:S02]  /*2af0*/  ISETP.GT.AND P5, PT, R3.reuse, 0x1, PT ;  /* 0x000000010300780c */ /* 0x040fe40003fa4270 */
[----:B------:R-:W-:Y:S01]  /*2b00*/  ISETP.GT.AND P4, PT, R3, 0x8, PT ;  /* 0x000000080300780c */ /* 0x000fe20003f84270 */
[----:B------:R-:W-:Y:S01]  /*2b10*/  UPRMT UR6, UR51, 0x654, UR6 ;  /* 0x0000065433067896 */ /* 0x000fe20008000006 */
[----:B------:R-:W-:Y:S02]  /*2b20*/  FSEL R94, R94, -INF , P6 ;  /* 0xff8000005e5e7808 */ /* 0x000fe40003000000 */
[----:B------:R-:W-:Y:S02]  /*2b30*/  FSEL R95, R95, -INF , P5 ;  /* 0xff8000005f5f7808 */ /* 0x000fe40002800000 */
[----:B------:R-:W-:-:S02]  /*2b40*/  ISETP.GT.AND P3, PT, R3, 0x9, PT ;  /* 0x000000090300780c */ /* 0x000fc40003f64270 */
[----:B------:R-:W-:Y:S02]  /*2b50*/  FSEL R98, R98, -INF , P4 ;  /* 0xff80000062627808 */ /* 0x000fe40002000000 */
[----:B------:R-:W-:Y:S01]  /*2b60*/  FMNMX.FTZ R5, R94, R95, !PT ;  /* 0x0000005f5e057209 */ /* 0x000fe20007810000 */
[----:B------:R-:W-:Y:S01]  /*2b70*/  SYNCS.ARRIVE.TRANS64.RED.A1T0 RZ, [UR6], RZ ;  /* 0x000000ffffff79a7 */ /* 0x000fe20008100406 */
        /* <DEDUP_REMOVED lines=106> */
[----:B------:R-:W-:Y:S02]  /*3220*/  ISETP.GT.AND P0, PT, R3, 0x79, PT ;  /* 0x000000790300780c */ /* 0x000fe40003f04270 */
[----:B------:R-:W-:Y:S02]  /*3230*/  FSEL R58, R58, -INF , P6 ;  /* 0xff8000003a3a7808 */ /* 0x000fe40003000000 */
[----:B------:R-:W-:Y:S02]  /*3240*/  FMNMX.FTZ R5, R10, R5, !PT ;  /* 0x000000050a057209 */ /* 0x000fe40007810000 */
[----:B------:R-:W-:Y:S02]  /*3250*/  FSEL R45, R45, -INF , P5 ;  /* 0xff8000002d2d7808 */ /* 0x000fe40002800000 */
[----:B------:R-:W-:Y:S02]  /*3260*/  ISETP.GT.AND P5, PT, R3, 0x80, PT ;  /* 0x000000800300780c */ /* 0x000fe40003fa4270 */
[----:B------:R-:W-:-:S02]  /*3270*/  FSEL R14, R59, -INF , P0 ;  /* 0xff8000003b0e7808 */ /* 0x000fc40000000000 */
[----:B------:R-:W-:Y:S02]  /*3280*/  FMNMX.FTZ R5, R58, R5, !PT ;  /* 0x000000053a057209 */ /* 0x000fe40007810000 */
[C---:B------:R-:W-:Y:S02]  /*3290*/  ISETP.GT.AND P0, PT, R3.reuse, 0x81, PT ;  /* 0x000000810300780c */ /* 0x040fe40003f04270 */
        /* <DEDUP_REMOVED lines=11> */
[----:B------:R-:W-:Y:S02]  /*3350*/  FSEL R108, R35, -INF , P2 ;  /* 0xff800000236c7808 */ /* 0x000fe40001000000 */
[----:B------:R-:W-:Y:S02]  /*3360*/  FMNMX.FTZ R5, R34, R5, !PT ;  /* 0x0000000522057209 */ /* 0x000fe40007810000 */
[----:B------:R-:W-:Y:S02]  /*3370*/  ISETP.GT.AND P3, PT, R3, 0x90, PT ;  /* 0x000000900300780c */ /* 0x000fe40003f64270 */
[----:B------:R-:W-:Y:S02]  /*3380*/  FSEL R48, R48, -INF , P4 ;  /* 0xff80000030307808 */ /* 0x000fe40002000000 */
[----:B------:R-:W-:-:S02]  /*3390*/  FSEL R38, R38, -INF , P3 ;  /* 0xff80000026267808 */ /* 0x000fc40001800000 */
[----:B------:R-:W-:Y:S02]  /*33a0*/  FMNMX.FTZ R5, R108, R5, !PT ;  /* 0x000000056c057209 */ /* 0x000fe40007810000 */
[----:B------:R-:W-:Y:S02]  /*33b0*/  ISETP.GT.AND P4, PT, R3, 0x91, PT ;  /* 0x000000910300780c */ /* 0x000fe40003f84270 */
[----:B------:R-:W-:Y:S02]  /*33c0*/  FMNMX.FTZ R5, R38, R5, !PT ;  /* 0x0000000526057209 */ /* 0x000fe40007810000 */
[----:B------:R-:W-:Y:S02]  /*33d0*/  FSEL R110, R39, -INF , P4 ;  /* 0xff800000276e7808 */ /* 0x000fe40002000000 */
[----:B------:R-:W-:Y:S02]  /*33e0*/  ISETP.GT.AND P5, PT, R3, 0x98, PT ;  /* 0x000000980300780c */ /* 0x000fe40003fa4270 */
[----:B------:R-:W-:-:S02]  /*33f0*/  FMNMX.FTZ R5, R110, R5, !PT ;  /* 0x000000056e057209 */ /* 0x000fc40007810000 */
[----:B------:R-:W-:Y:S02]  /*3400*/  FSEL R42, R42, -INF , P5 ;  /* 0xff8000002a2a7808 */ /* 0x000fe40002800000 */
[----:B------:R-:W-:Y:S02]  /*3410*/  ISETP.GT.AND P6, PT, R3, 0x99, PT ;  /* 0x000000990300780c */ /* 0x000fe40003fc4270 */
[----:B------:R-:W-:Y:S01]  /*3420*/  FMNMX.FTZ R0, R42, R5, !PT ;  /* 0x000000052a007209 */ /* 0x000fe20007810000 */
[----:B------:R-:W-:Y:S01]  /*3430*/  IMAD.U32 R5, RZ, RZ, UR41 ;  /* 0x00000029ff057e24 */ /* 0x000fe2000f8e00ff */
[----:B------:R-:W-:Y:S02]  /*3440*/  FSEL R43, R43, -INF , P6 ;  /* 0xff8000002b2b7808 */ /* 0x000fe40003000000 */
[----:B------:R-:W-:Y:S02]  /*3450*/  P2R R20, PR, RZ, 0x1 ;  /* 0x00000001ff147803 */ /* 0x000fe40000000000 */
[----:B------:R-:W-:-:S02]  /*3460*/  FMNMX.FTZ R9, R43, R0, !PT ;  /* 0x000000002b097209 */ /* 0x000fc40007810000 */
[----:B------:R-:W-:Y:S02]  /*3470*/  ISETP.GT.AND P0, PT, R3, 0x80, PT ;  /* 0x000000800300780c */ /* 0x000fe40003f04270 */
[----:B------:R-:W-:Y:S01]  /*3480*/  P2R R12, PR, RZ, 0x8 ;  /* 0x00000008ff0c7803 */ /* 0x000fe20000000000 */
[----:B------:R-:W0:Y:S01]  /*3490*/  SHFL.BFLY PT, R0, R9, 0x2, 0x1f ;  /* 0x0c401f0009007f89 */ /* 0x000e2200000e0000 */
[----:B------:R-:W-:Y:S02]  /*34a0*/  FSEL R28, R28, -INF , P0 ;  /* 0xff8000001c1c7808 */ /* 0x000fe40000000000 */
[----:B------:R-:W-:Y:S02]  /*34b0*/  ISETP.NE.AND P0, PT, R20, RZ, PT ;  /* 0x000000ff1400720c */ /* 0x000fe40003f05270 */
[----:B------:R-:W-:Y:S02]  /*34c0*/  P2R R15, PR, RZ, 0x2 ;  /* 0x00000002ff0f7803 */ /* 0x000fe40000000000 */
[----:B------:R-:W-:-:S02]  /*34d0*/  P2R R13, PR, RZ, 0x4 ;  /* 0x00000004ff0d7803 */ /* 0x000fc40000000000 */
[C---:B------:R-:W-:Y:S02]  /*34e0*/  ISETP.GT.AND P2, PT, R3.reuse, 0x78, PT ;  /* 0x000000780300780c */ /* 0x040fe40003f44270 */
[----:B------:R-:W-:Y:S02]  /*34f0*/  ISETP.GT.AND P1, PT, R3, 0x79, PT ;  /* 0x000000790300780c */ /* 0x000fe40003f24270 */
[----:B------:R-:W-:Y:S02]  /*3500*/  FMNMX.FTZ R3, R92, R93, !PT ;  /* 0x0000005d5c037209 */ /* 0x000fe40007810000 */
[----:B------:R-:W-:Y:S02]  /*3510*/  FSEL R29, R29, -INF , P0 ;  /* 0xff8000001d1d7808 */ /* 0x000fe40000000000 */
[----:B------:R-:W-:Y:S02]  /*3520*/  ISETP.NE.AND P0, PT, R7, RZ, PT ;  /* 0x000000ff0700720c */ /* 0x000fe40003f05270 */
[----:B------:R-:W-:-:S02]  /*3530*/  FSEL R57, R57, -INF , P1 ;  /* 0xff80000039397808 */ /* 0x000fc40000800000 */
[----:B------:R-:W-:Y:S02]  /*3540*/  ISETP.NE.AND P1, PT, R15, RZ, PT ;  /* 0x000000ff0f00720c */ /* 0x000fe40003f25270 */
[----:B------:R-:W-:Y:S02]  /*3550*/  FSEL R56, R56, -INF , P2 ;  /* 0xff80000038387808 */ /* 0x000fe40001000000 */
[----:B0-----:R-:W-:Y:S02]  /*3560*/  FMNMX.FTZ R11, R9, R0, !PT ;  /* 0x00000000090b7209 */ /* 0x001fe40007810000 */
[----:B------:R-:W-:Y:S02]  /*3570*/  ISETP.NE.AND P2, PT, R13, RZ, PT ;  /* 0x000000ff0d00720c */ /* 0x000fe40003f45270 */
[----:B------:R-:W-:Y:S01]  /*3580*/  FSEL R55, R32, -INF , P1 ;  /* 0xff80000020377808 */ /* 0x000fe20000800000 */
[----:B------:R-:W0:Y:S01]  /*3590*/  SHFL.BFLY PT, R0, R11, 0x1, 0x1f ;  /* 0x0c201f000b007f89 */ /* 0x000e2200000e0000 */
[----:B------:R-:W-:-:S02]  /*35a0*/  FSEL R59, R33, -INF , P2 ;  /* 0xff800000213b7808 */ /* 0x000fc40001000000 */
[----:B0-----:R-:W-:-:S04]  /*35b0*/  FMNMX.FTZ R0, R11, R0, !PT ;  /* 0x000000000b007209 */ /* 0x001fc80007810000 */
[C---:B------:R-:W-:Y:S01]  /*35c0*/  FSETP.NEU.FTZ.AND P3, PT, R0.reuse, -INF , PT ;  /* 0xff8000000000780b */ /* 0x040fe20003f7d000 */
[----:B------:R-:W-:-:S05]  /*35d0*/  FFMA.FTZ R5, R0, R5, -8 ;  /* 0xc100000000057423 */ /* 0x000fca0000010005 */
[----:B------:R-:W-:Y:S02]  /*35e0*/  FSEL R5, R5, RZ, P3 ;  /* 0x000000ff05057208 */ /* 0x000fe40001800000 */
[----:B------:R-:W-:-:S03]  /*35f0*/  ISETP.NE.AND P3, PT, R12, RZ, PT ;  /* 0x000000ff0c00720c */ /* 0x000fc60003f65270 */
[--C-:B------:R-:W-:Y:S01]  /*3600*/  FFMA.FTZ R7, R94, UR41, -R5.reuse ;  /* 0x000000295e077c23 */ /* 0x100fe20008010805 */
[----:B------:R-:W-:Y:S01]  /*3610*/  FMNMX.FTZ R94, R96, R3, !PT ;  /* 0x00000003605e7209 */ /* 0x000fe20007810000 */
[--C-:B------:R-:W-:Y:S01]  /*3620*/  FFMA.FTZ R9, R98, UR41, -R5.reuse ;  /* 0x0000002962097c23 */ /* 0x100fe20008010805 */
[----:B------:R-:W-:-:S01]  /*3630*/  FFMA.FTZ R15, R78, UR41, -R5 ;  /* 0x000000294e0f7c23 */ /* 0x000fc20008010805 */
        /* <DEDUP_REMOVED lines=12> */
[----:B------:R0:W-:Y:S01]  /*3700*/  MUFU.EX2 R32, R71 ;  /* 0x0000004700207308 */ /* 0x0001e20000000800 */
[----:B------:R-:W-:Y:S01]  /*3710*/  FMNMX.FTZ R78, R104, R3, !PT ;  /* 0x00000003684e7209 */ /* 0x000fe20007810000 */
[--C-:B------:R-:W-:Y:S01]  /*3720*/  FFMA.FTZ R20, R99, UR41, -R5.reuse ;  /* 0x0000002963147c23 */ /* 0x100fe20008010805 */
[----:B------:R-:W-:-:S01]  /*3730*/  FFMA.FTZ R11, R102, UR41, -R5 ;  /* 0x00000029660b7c23 */ /* 0x000fc20008010805 */
[--C-:B------:R-:W-:Y:S01]  /*3740*/  FFMA.FTZ R26, R103, UR41, -R5.reuse ;  /* 0x00000029671a7c23 */ /* 0x100fe20008010805 */
[----:B------:R-:W-:Y:S01]  /*3750*/  FMNMX.FTZ R3, R105, R78, !PT ;  /* 0x0000004e69037209 */ /* 0x000fe20007810000 */
[--C-:B------:R-:W-:Y:S01]  /*3760*/  FFMA.FTZ R78, R79, UR41, -R5.reuse ;  /* 0x000000294f4e7c23 */ /* 0x100fe20008010805 */
[----:B------:R-:W-:-:S01]  /*3770*/  FFMA.FTZ R79, R24, UR41, -R5 ;  /* 0x00000029184f7c23 */ /* 0x000fc20008010805 */
[----:B------:R-:W-:Y:S01]  /*3780*/  MUFU.EX2 R7, R7 ;  /* 0x0000000700077308 */ /* 0x000fe20000000800 */
[----:B------:R-:W-:Y:S01]  /*3790*/  FMNMX.FTZ R98, R76, R3, !PT ;  /* 0x000000034c627209 */ /* 0x000fe20007810000 */
[--C-:B------:R-:W-:Y:S01]  /*37a0*/  FFMA.FTZ R24, R34, UR41, -R5.reuse ;  /* 0x0000002922187c23 */ /* 0x100fe20008010805 */
[----:B0-----:R-:W-:Y:S01]  /*37b0*/  FSEL R71, R41, -INF , P6 ;  /* 0xff80000029477808 */ /* 0x001fe20003000000 */
[--C-:B------:R-:W-:Y:S01]  /*37c0*/  FFMA.FTZ R41, R8, UR41, -R5.reuse ;  /* 0x0000002908297c23 */ /* 0x100fe20008010805 */
[----:B------:R-:W-:Y:S01]  /*37d0*/  FMNMX.FTZ R3, R77, R98, !PT ;  /* 0x000000624d037209 */ /* 0x000fe20007810000 */
[--C-:B------:R-:W-:Y:S01]  /*37e0*/  FFMA.FTZ R8, R54, UR41, -R5.reuse ;  /* 0x0000002936087c23 */ /* 0x100fe20008010805 */
[----:B------:R-:W-:-:S01]  /*37f0*/  FFMA.FTZ R34, R42, UR41, -R5 ;  /* 0x000000292a227c23 */ /* 0x000fc20008010805 */
[----:B------:R-:W-:Y:S01]  /*3800*/  MUFU.EX2 R12, R12 ;  /* 0x0000000c000c7308 */ /* 0x000fe20000000800 */
        /* <DEDUP_REMOVED lines=10> */
[----:B------:R-:W-:-:S02]  /*38b0*/  FFMA.FTZ R83, R108, UR41, -R5 ;  /* 0x000000296c537c23 */ /* 0x000fc40008010805 */
[----:B------:R-:W-:-:S03]  /*38c0*/  FMNMX.FTZ R3, R85, R98, !PT ;  /* 0x0000006255037209 */ /* 0x000fc60007810000 */
[----:B------:R-:W0:Y:S01]  /*38d0*/  MUFU.EX2 R20, R20 ;  /* 0x0000001400147308 */ /* 0x000e220000000800 */
[----:B------:R-:W-:-:S04]  /*38e0*/  FMNMX.FTZ R86, R88, R3, !PT ;  /* 0x0000000358567209 */ /* 0x000fc80007810000 */
[----:B------:R-:W-:Y:S01]  /*38f0*/  FMNMX.FTZ R3, R89, R86, !PT ;  /* 0x0000005659037209 */ /* 0x000fe20007810000 */
[----:B------:R-:W-:-:S01]  /*3900*/  FFMA.FTZ R86, R87, UR41, -R5 ;  /* 0x0000002957567c23 */ /* 0x000fc20008010805 */
[----:B------:R-:W-:Y:S01]  /*3910*/  FFMA.FTZ R87, R110, UR41, -R5 ;  /* 0x000000296e577c23 */ /* 0x000fe20008010805 */
[----:B------:R-:W-:Y:S01]  /*3920*/  MUFU.EX2 R11, R11 ;  /* 0x0000000b000b7308 */ /* 0x000fe20000000800 */
[----:B------:R-:W-:-:S04]  /*3930*/  FMNMX.FTZ R98, R60, R3, !PT ;  /* 0x000000033c627209 */ /* 0x000fc80007810000 */
[----:B------:R-:W-:-:S03]  /*3940*/  FMNMX.FTZ R3, R61, R98, !PT ;  /* 0x000000623d037209 */ /* 0x000fc60007810000 */
[----:B------:R-:W-:Y:S01]  /*3950*/  MUFU.EX2 R26, R26 ;  /* 0x0000001a001a7308 */ /* 0x000fe20000000800 */
[----:B------:R-:W-:Y:S02]  /*3960*/  FMNMX.FTZ R90, R64, R3, !PT ;  /* 0x00000003405a7209 */ /* 0x000fe40007810000 */
[----:B0-----:R-:W-:Y:S02]  /*3970*/  F2FP.SATFINITE.E4M3.F32.PACK_AB_MERGE_C R173, R20, R9, RZ ;  /* 0x0000000914ad723e */ /* 0x001fe400048070ff */
[----:B------:R-:W-:Y:S01]  /*3980*/  FMNMX.FTZ R3, R65, R90, !PT ;  /* 0x0000005a41037209 */ /* 0x000fe20007810000 */
[----:B------:R-:W-:Y:S01]  /*3990*/  FFMA.FTZ R90, R91, UR41, -R5 ;  /* 0x000000295b5a7c23 */ /* 0x000fe20008010805 */
[----:B------:R-:W-:Y:S01]  /*39a0*/  F2FP.SATFINITE.E4M3.F32.PACK_AB_MERGE_C R173, R12, R7, R173 ;  /* 0x000000070cad723e */ /* 0x000fe200048070ad */
[----:B------:R-:W-:Y:S01]  /*39b0*/  MUFU.EX2 R13, R13 ;  /* 0x0000000d000d7308 */ /* 0x000fe20000000800 */
[----:B------:R-:W-:-:S04]  /*39c0*/  FMNMX.FTZ R98, R68, R3, !PT ;  /* 0x0000000344627209 */ /* 0x000fc80007810000 */
[----:B------:R-:W-:-:S03]  /*39d0*/  FMNMX.FTZ R3, R69, R98, !PT ;  /* 0x0000006245037209 */ /* 0x000fc60007810000 */
[----:B------:R-:W0:Y:S01]  /*39e0*/  MUFU.EX2 R94, R94 ;  /* 0x0000005e005e7308 */ /* 0x000e220000000800 */
[----:B------:R-:W-:-:S04]  /*39f0*/  FMNMX.FTZ R62, R72, R3, !PT ;  /* 0x00000003483e7209 */ /* 0x000fc80007810000 */
[----:B------:R-:W-:Y:S01]  /*3a00*/  FMNMX.FTZ R3, R73, R62, !PT ;  /* 0x0000003e49037209 */ /* 0x000fe20007810000 */
[----:B------:R-:W-:-:S01]  /*3a10*/  FFMA.FTZ R62, R63, UR41, -R5 ;  /* 0x000000293f3e7c23 */ /* 0x000fc20008010805 */
[----:B------:R-:W-:Y:S01]  /*3a20*/  FSEL R63, R36, -INF , P3 ;  /* 0xff800000243f7808 */ /* 0x000fe20001800000 */
[----:B------:R-:W-:Y:S01]  /*3a30*/  MUFU.EX2 R15, R15 ;  /* 0x0000000f000f7308 */ /* 0x000fe20000000800 */
[----:B------:R-:W-:-:S04]  /*3a40*/  FMNMX.FTZ R98, R44, R3, !PT ;  /* 0x000000032c627209 */ /* 0x000fc80007810000 */
[----:B------:R-:W-:-:S03]  /*3a50*/  FMNMX.FTZ R3, R45, R98, !PT ;  /* 0x000000622d037209 */ /* 0x000fc60007810000 */
[----:B------:R-:W-:Y:S01]  /*3a60*/  MUFU.EX2 R78, R78 ;  /* 0x0000004e004e7308 */ /* 0x000fe20000000800 */
[----:B------:R-:W-:Y:S02]  /*3a70*/  FMNMX.FTZ R66, R48, R3, !PT ;  /* 0x0000000330427209 */ /* 0x000fe40007810000 */
[----:B0-----:R-:W-:Y:S02]  /*3a80*/  F2FP.SATFINITE.E4M3.F32.PACK_AB_MERGE_C R175, R94, R13, RZ ;  /* 0x0000000d5eaf723e */ /* 0x001fe400048070ff */
[----:B------:R-:W-:Y:S01]  /*3a90*/  FMNMX.FTZ R3, R49, R66, !PT ;  /* 0x0000004231037209 */ /* 0x000fe20007810000 */
[--C-:B------:R-:W-:Y:S01]  /*3aa0*/  FFMA.FTZ R66, R67, UR41, -R5.reuse ;  /* 0x0000002943427c23 */ /* 0x100fe20008010805 */
[----:B------:R-:W-:Y:S01]  /*3ab0*/  FSEL R67, R37, -INF , P4 ;  /* 0xff80000025437808 */ /* 0x000fe20002000000 */
[--C-:B------:R-:W-:Y:S01]  /*3ac0*/  FFMA.FTZ R37, R6, UR41, -R5.reuse ;  /* 0x0000002906257c23 */ /* 0x100fe20008010805 */
[----:B------:R-:W-:Y:S01]  /*3ad0*/  FMNMX.FTZ R98, R52, R3, !PT ;  /* 0x0000000334627209 */ /* 0x000fe20007810000 */
[----:B------:R-:W-:Y:S01]  /*3ae0*/  FFMA.FTZ R6, R50, UR41, -R5 ;  /* 0x0000002932067c23 */ /* 0x000fe20008010805 */
[----:B------:R-:W-:Y:S01]  /*3af0*/  MUFU.EX2 R21, R21 ;  /* 0x0000001500157308 */ /* 0x000fe20000000800 */
[----:B------:R-:W-:-:S02]  /*3b00*/  F2FP.SATFINITE.E4M3.F32.PACK_AB_MERGE_C R175, R26, R11, R175 ;  /* 0x0000000b1aaf723e */ /* 0x000fc400048070af */
[----:B------:R-:W-:-:S04]  /*3b10*/  FMNMX.FTZ R3, R53, R98, !PT ;  /* 0x0000006235037209 */ /* 0x000fc80007810000 */
[----:B------:R-:W-:Y:S01]  /*3b20*/  FMNMX.FTZ R70, R56, R3, !PT ;  /* 0x0000000338467209 */ /* 0x000fe20007810000 */
[----:B------:R-:W0:Y:S03]  /*3b30*/  MUFU.EX2 R82, R82 ;  /* 0x0000005200527308 */ /* 0x000e260000000800 */
[----:B------:R-:W-:-:S04]  /*3b40*/  FMNMX.FTZ R3, R57, R70, !PT ;  /* 0x0000004639037209 */ /* 0x000fc80007810000 */
[----:B------:R-:W-:Y:S01]  /*3b50*/  FMNMX.FTZ R70, R28, R3, !PT ;  /* 0x000000031c467209 */ /* 0x000fe20007810000 */
[----:B------:R-:W-:Y:S03]  /*3b60*/  MUFU.EX2 R27, R27 ;  /* 0x0000001b001b7308 */ /* 0x000fe60000000800 */
[----:B------:R-:W-:-:S04]  /*3b70*/  FMNMX.FTZ R70, R29, R70, !PT ;  /* 0x000000461d467209 */ /* 0x000fc80007810000 */
[----:B------:R-:W-:Y:S01]  /*3b80*/  FMNMX.FTZ R70, R55, R70, !PT ;  /* 0x0000004637467209 */ /* 0x000fe20007810000 */
[----:B------:R-:W-:Y:S01]  /*3b90*/  MUFU.EX2 R86, R86 ;  /* 0x0000005600567308 */ /* 0x000fe20000000800 */
[----:B0-----:R-:W-:Y:S02]  /*3ba0*/  F2FP.SATFINITE.E4M3.F32.PACK_AB_MERGE_C R177, R82, R21, RZ ;  /* 0x0000001552b1723e */ /* 0x001fe400048070ff */
[----:B------:R-:W-:Y:S02]  /*3bb0*/  FMNMX.FTZ R70, R59, R70, !PT ;  /* 0x000000463b467209 */ /* 0x000fe40007810000 */
[----:B------:R-:W-:Y:S02]  /*3bc0*/  F2FP.SATFINITE.E4M3.F32.PACK_AB_MERGE_C R177, R78, R15, R177 ;  /* 0x0000000f4eb1723e */ /* 0x000fe400048070b1 */
[----:B------:R-:W-:Y:S01]  /*3bd0*/  FMNMX.FTZ R36, R63, R70, !PT ;  /* 0x000000463f247209 */ /* 0x000fe20007810000 */
[----:B------:R-:W-:Y:S01]  /*3be0*/  MUFU.EX2 R31, R31 ;  /* 0x0000001f001f7308 */ /* 0x000fe20000000800 */
[----:B------:R-:W-:-:S02]  /*3bf0*/  FSEL R70, R40, -INF , P5 ;  /* 0xff80000028467808 */ /* 0x000fc40002800000 */
[----:B------:R-:W-:Y:S01]  /*3c00*/  FMNMX.FTZ R3, R67, R36, !PT ;  /* 0x0000002443037209 */ /* 0x000fe20007810000 */
[----:B------:R-:W-:-:S03]  /*3c10*/  FFMA.FTZ R36, R46, UR41, -R5 ;  /* 0x000000292e247c23 */ /* 0x000fc60008010805 */
[----:B------:R-:W-:Y:S01]  /*3c20*/  FMNMX.FTZ R46, R70, R3, !PT ;  /* 0x00000003462e7209 */ /* 0x000fe20007810000 */
[----:B------:R0:W-:Y:S03]  /*3c30*/  MUFU.EX2 R40, R75 ;  /* 0x0000004b00287308 */ /* 0x0001e60000000800 */
[----:B------:R-:W-:-:S05]  /*3c40*/  FMNMX.FTZ R46, R71, R46, !PT ;  /* 0x0000002e472e7209 */ /* 0x000fca0007810000 */
[----:B------:R-:W1:Y:S01]  /*3c50*/  SHFL.BFLY PT, R3, R46, 0x2, 0x1f ;  /* 0x0c401f002e037f89 */ /* 0x000e6200000e0000 */
[----:B0-----:R-:W-:-:S01]  /*3c60*/  FFMA.FTZ R75, R14, UR41, -R5 ;  /* 0x000000290e4b7c23 */ /* 0x001fc20008010805 */
[--C-:B------:R-:W-:Y:S01]  /*3c70*/  FFMA.FTZ R14, R30, UR41, -R5.reuse ;  /* 0x000000291e0e7c23 */ /* 0x100fe20008010805 */
[----:B------:R-:W-:-:S01]  /*3c80*/  FFMA.FTZ R30, R38, UR41, -R5 ;  /* 0x00000029261e7c23 */ /* 0x000fc20008010805 */
[----:B------:R-:W-:Y:S01]  /*3c90*/  FFMA.FTZ R5, R43, UR41, -R5 ;  /* 0x000000292b057c23 */ /* 0x000fe20008010805 */
[----:B------:R-:W0:Y:S08]  /*3ca0*/  MUFU.EX2 R90, R90 ;  /* 0x0000005a005a7308 */ /* 0x000e300000000800 */
[----:B------:R-:W-:Y:S08]  /*3cb0*/  MUFU.EX2 R35, R35 ;  /* 0x0000002300237308 */ /* 0x000ff00000000800 */
[----:B------:R-:W-:Y:S01]  /*3cc0*/  MUFU.EX2 R62, R62 ;  /* 0x0000003e003e7308 */ /* 0x000fe20000000800 */
[----:B0-----:R-:W-:-:S02]  /*3cd0*/  F2FP.SATFINITE.E4M3.F32.PACK_AB_MERGE_C R179, R90, R31, RZ ;  /* 0x0000001f5ab3723e */ /* 0x001fc400048070ff */
[----:B-1----:R-:W-:Y:S01]  /*3ce0*/  FMNMX.FTZ R50, R46, R3, !PT ;  /* 0x000000032e327209 */ /* 0x002fe20007810000 */
[----:B------:R-:W-:Y:S01]  /*3cf0*/  IMAD.U32 R46, RZ, RZ, UR41 ;  /* 0x00000029ff2e7e24 */ /* 0x000fe2000f8e00ff */
[----:B------:R-:W-:-:S03]  /*3d00*/  F2FP.SATFINITE.E4M3.F32.PACK_AB_MERGE_C R179, R86, R27, R179 ;  /* 0x0000001b56b3723e */ /* 0x000fc600048070b3 */
[----:B------:R-:W0:Y:S01]  /*3d10*/  SHFL.BFLY PT, R3, R50, 0x1, 0x1f ;  /* 0x0c201f0032037f89 */ /* 0x000e2200000e0000 */
[----:B------:R-:W-:Y:S08]  /*3d20*/  MUFU.EX2 R39, R39 ;  /* 0x0000002700277308 */ /* 0x000ff00000000800 */
[----:B------:R-:W1:Y:S08]  /*3d30*/  MUFU.EX2 R66, R66 ;  /* 0x0000004200427308 */ /* 0x000e700000000800 */
[----:B------:R-:W-:Y:S01]  /*3d40*/  MUFU.EX2 R47, R47 ;  /* 0x0000002f002f7308 */ /* 0x000fe20000000800 */
[----:B0-----:R-:W-:-:S07]  /*3d50*/  FMNMX.FTZ R3, R50, R3, !PT ;  /* 0x0000000332037209 */ /* 0x001fce0007810000 */
[----:B------:R-:W-:Y:S01]  /*3d60*/  MUFU.EX2 R33, R33 ;  /* 0x0000002100217308 */ /* 0x000fe20000000800 */
[----:B-1----:R-:W-:Y:S02]  /*3d70*/  F2FP.SATFINITE.E4M3.F32.PACK_AB_MERGE_C R181, R66, R39, RZ ;  /* 0x0000002742b5723e */ /* 0x002fe400048070ff */
[C---:B------:R-:W-:Y:S01]  /*3d80*/  FSETP.NEU.FTZ.AND P1, PT, R3.reuse, -INF , PT ;  /* 0xff8000000300780b */ /* 0x040fe20003f3d000 */
[----:B------:R-:W-:-:S01]  /*3d90*/  FFMA.FTZ R46, R3, R46, -8 ;  /* 0xc1000000032e7423 */ /* 0x000fc2000001002e */
[----:B------:R-:W-:-:S03]  /*3da0*/  F2FP.SATFINITE.E4M3.F32.PACK_AB_MERGE_C R181, R62, R35, R181 ;  /* 0x000000233eb5723e */ /* 0x000fc600048070b5 */
[----:B------:R-:W-:Y:S01]  /*3db0*/  MUFU.EX2 R36, R36 ;  /* 0x0000002400247308 */ /* 0x000fe20000000800 */
[----:B------:R-:W-:Y:S02]  /*3dc0*/  FSEL R46, R46, RZ, P1 ;  /* 0x000000ff2e2e7208 */ /* 0x000fe40000800000 */
[----:B------:R-:W-:-:S03]  /*3dd0*/  PLOP3.LUT P1, PT, PT, PT, UP0, 0x80, 0x0 ;  /* 0x000000000000781c */ /* 0x000fc60003f2f008 */
[--C-:B------:R-:W-:Y:S01]  /*3de0*/  FFMA.FTZ R38, R92, UR41, -R46.reuse ;  /* 0x000000295c267c23 */ /* 0x100fe2000801082e */
[----:B------:R-:W-:-:S01]  /*3df0*/  FFMA.FTZ R91, R93, UR41, -R46 ;  /* 0x000000295d5b7c23 */ /* 0x000fc2000801082e */
[--C-:B------:R-:W-:Y:S01]  /*3e00*/  FFMA.FTZ R54, R96, UR41, -R46.reuse ;  /* 0x0000002960367c23 */ /* 0x100fe2000801082e */
[----:B------:R-:W-:-:S01]  /*3e10*/  FFMA.FTZ R95, R97, UR41, -R46 ;  /* 0x00000029615f7c23 */ /* 0x000fc2000801082e */
[--C-:B------:R-:W-:Y:S01]  /*3e20*/  FFMA.FTZ R42, R100, UR41, -R46.reuse ;  /* 0x00000029642a7c23 */ /* 0x100fe2000801082e */
        /* <DEDUP_REMOVED lines=9> */
[----:B------:R-:W0:Y:S01]  /*3ec0*/  MUFU.EX2 R91, R91 ;  /* 0x0000005b005b7308 */ /* 0x000e220000000800 */
        /* <DEDUP_REMOVED lines=8> */
[----:B------:R-:W-:-:S01]  /*3f50*/  FFMA.FTZ R72, R72, UR41, -R46 ;  /* 0x0000002948487c23 */ /* 0x000fc2000801082e */
[--C-:B------:R-:W-:Y:S01]  /*3f60*/  FFMA.FTZ R73, R73, UR41, -R46.reuse ;  /* 0x0000002949497c23 */ /* 0x100fe2000801082e */
[----:B------:R-:W-:-:S01]  /*3f70*/  FFMA.FTZ R44, R44, UR41, -R46 ;  /* 0x000000292c2c7c23 */ /* 0x000fc2000801082e */
[--C-:B------:R-:W-:Y:S01]  /*3f80*/  FFMA.FTZ R45, R45, UR41, -R46.reuse ;  /* 0x000000292d2d7c23 */ /* 0x100fe2000801082e */
[----:B------:R-:W-:-:S01]  /*3f90*/  FFMA.FTZ R48, R48, UR41, -R46 ;  /* 0x0000002930307c23 */ /* 0x000fc2000801082e */
[--C-:B------:R-:W-:Y:S01]  /*3fa0*/  FFMA.FTZ R49, R49, UR41, -R46.reuse ;  /* 0x0000002931317c23 */ /* 0x100fe2000801082e */
[----:B------:R-:W-:-:S01]  /*3fb0*/  FFMA.FTZ R53, R53, UR41, -R46 ;  /* 0x0000002935357c23 */ /* 0x000fc2000801082e */
[----:B------:R-:W2:Y:S01]  /*3fc0*/  MUFU.EX2 R95, R95 ;  /* 0x0000005f005f7308 */ /* 0x000ea20000000800 */
[----:B0-----:R-:W-:-:S01]  /*3fd0*/  FADD.FTZ R69, R38, R91 ;  /* 0x0000005b26457221 */ /* 0x001fc20000010000 */
        /* <DEDUP_REMOVED lines=10> */
[----:B------:R-:W-:-:S04]  /*4080*/  F2FP.SATFINITE.E4M3.F32.PACK_AB_MERGE_C R183, R40, R33, RZ ;  /* 0x0000002128b7723e */ /* 0x000fc800048070ff */
[----:B------:R3:W-:Y:S01]  /*4090*/  MUFU.EX2 R97, R76 ;  /* 0x0000004c00617308 */ /* 0x0007e20000000800 */
[----:B------:R-:W-:-:S07]  /*40a0*/  F2FP.SATFINITE.E4M3.F32.PACK_AB_MERGE_C R183, R32, R47, R183 ;  /* 0x0000002f20b7723e */ /* 0x000fce00048070b7 */
[----:B------:R-:W4:Y:S01]  /*40b0*/  MUFU.EX2 R93, R93 ;  /* 0x0000005d005d7308 */ /* 0x000f220000000800 */
[----:B---3--:R-:W-:-:S01]  /*40c0*/  FFMA.FTZ R76, R64, UR41, -R46 ;  /* 0x00000029404c7c23 */ /* 0x008fc2000801082e */
[----:B------:R-:W-:Y:S01]  /*40d0*/  FFMA.FTZ R64, R68, UR41, -R46 ;  /* 0x0000002944407c23 */ /* 0x000fe2000801082e */
[----:B------:R-:W-:-:S04]  /*40e0*/  FADD.FTZ R68, R7, R12 ;  /* 0x0000000c07447221 */ /* 0x000fc80000010000 */
[----:B------:R-:W-:Y:S01]  /*40f0*/  FADD.FTZ R99, R9, R68 ;  /* 0x0000004409637221 */ /* 0x000fe20000010000 */
[----:B------:R-:W3:Y:S01]  /*4100*/  MUFU.EX2 R74, R74 ;  /* 0x0000004a004a7308 */ /* 0x000ee20000000800 */
[----:B-1----:R-:W-:-:S01]  /*4110*/  FADD.FTZ R68, R54, R69 ;  /* 0x0000004536447221 */ /* 0x002fc20000010000 */
[----:B--2---:R-:W-:-:S03]  /*4120*/  F2FP.SATFINITE.E4M3.F32.PACK_AB_MERGE_C R54, R95, R54, RZ ;  /* 0x000000365f36723e */ /* 0x004fc600048070ff */
[----:B------:R-:W-:Y:S01]  /*4130*/  FADD.FTZ R69, R95, R68 ;  /* 0x000000445f457221 */ /* 0x000fe20000010000 */
[----:B------:R-:W-:Y:S01]  /*4140*/  F2FP.SATFINITE.E4M3.F32.PACK_AB_MERGE_C R172, R91, R38, R54 ;  /* 0x000000265bac723e */ /* 0x000fe20004807036 */
[----:B------:R-:W-:Y:S01]  /*4150*/  IMAD.MOV.U32 R38, RZ, RZ, R25 ;  /* 0x000000ffff267224 */ /* 0x000fe200078e0019 */
[----:B------:R1:W-:Y:S01]  /*4160*/  MUFU.EX2 R85, R84 ;  /* 0x0000005400557308 */ /* 0x0003e20000000800 */
[----:B0-----:R-:W-:-:S01]  /*4170*/  FADD.FTZ R4, R42, R69 ;  /* 0x000000452a047221 */ /* 0x001fc20000010000 */
[----:B------:R-:W-:-:S03]  /*4180*/  IMAD.MOV.U32 R54, RZ, RZ, R25 ;  /* 0x000000ffff367224 */ /* 0x000fc600078e0019 */
[----:B----4-:R-:W-:Y:S01]  /*4190*/  FADD.FTZ R43, R93, R4 ;  /* 0x000000045d2b7221 */ /* 0x010fe20000010000 */
[----:B------:R-:W-:-:S01]  /*41a0*/  FFMA.FTZ R4, R52, UR41, -R46 ;  /* 0x0000002934047c23 */ /* 0x000fc2000801082e */
[----:B------:R-:W-:Y:S01]  /*41b0*/  FFMA.FTZ R46, R71, UR41, -R46 ;  /* 0x00000029472e7c23 */ /* 0x000fe2000801082e */
[----:B------:R-:W0:Y:S01]  /*41c0*/  MUFU.EX2 R105, R105 ;  /* 0x0000006900697308 */ /* 0x000e220000000800 */
[----:B-1----:R-:W-:-:S01]  /*41d0*/  FADD.FTZ R84, R20, R99 ;  /* 0x0000006314547221 */ /* 0x002fc20000010000 */
[----:B------:R-:W-:-:S03]  /*41e0*/  IMAD.MOV.U32 R71, RZ, RZ, R25 ;  /* 0x000000ffff477224 */ /* 0x000fc600078e0019 */
[----:B------:R-:W-:Y:S01]  /*41f0*/  FADD.FTZ R99, R11, R84 ;  /* 0x000000540b637221 */ /* 0x000fe20000010000 */
[----:B------:R-:W-:Y:S02]  /*4200*/  IMAD.MOV.U32 R84, RZ, RZ, R25 ;  /* 0x000000ffff547224 */ /* 0x000fe400078e0019 */
[----:B------:R-:W1:Y:S01]  /*4210*/  MUFU.EX2 R50, R50 ;  /* 0x0000003200327308 */ /* 0x000e620000000800 */
[----:B------:R-:W-:-:S04]  /*4220*/  FADD.FTZ R68, R26, R99 ;  /* 0x000000631a447221 */ /* 0x000fc80000010000 */
[----:B------:R-:W-:Y:S01]  /*4230*/  FADD.FTZ R69, R13, R68 ;  /* 0x000000440d457221 */ /* 0x000fe20000010000 */
[----:B---3--:R-:W-:-:S02]  /*4240*/  FADD.FTZ R68, R74, R43 ;  /* 0x0000002b4a447221 */ /* 0x008fc40000010000 */
[----:B------:R-:W2:Y:S01]  /*4250*/  MUFU.EX2 R77, R77 ;  /* 0x0000004d004d7308 */ /* 0x000ea20000000800 */
[----:B------:R-:W-:-:S01]  /*4260*/  FADD.FTZ R52, R94, R69 ;  /* 0x000000455e347221 */ /* 0x000fc20000010000 */
[C---:B0-----:R-:W-:Y:S01]  /*4270*/  FADD.FTZ R43, R105.reuse, R68 ;  /* 0x00000044692b7221 */ /* 0x041fe20000010000 */
[----:B------:R-:W-:Y:S02]  /*4280*/  F2FP.SATFINITE.E4M3.F32.PACK_AB_MERGE_C R74, R105, R74, RZ ;  /* 0x0000004a694a723e */ /* 0x000fe400048070ff */
[----:B------:R-:W-:Y:S02]  /*4290*/  FADD.FTZ R69, R15, R52 ;  /* 0x000000340f457221 */ /* 0x000fe40000010000 */
[----:B------:R-:W-:Y:S01]  /*42a0*/  F2FP.SATFINITE.E4M3.F32.PACK_AB_MERGE_C R174, R93, R42, R74 ;  /* 0x0000002a5dae723e */ /* 0x000fe2000480704a */
[----:B------:R-:W0:Y:S01]  /*42b0*/  MUFU.EX2 R80, R80 ;  /* 0x0000005000507308 */ /* 0x000e220000000800 */
[----:B-1----:R-:W-:-:S01]  /*42c0*/  FADD.FTZ R52, R50, R43 ;  /* 0x0000002b32347221 */ /* 0x002fc20000010000 */
[----:B------:R-:W-:Y:S01]  /*42d0*/  FADD.FTZ R68, R78, R69 ;  /* 0x000000454e447221 */ /* 0x000fe20000010000 */
[----:B------:R-:W-:-:S02]  /*42e0*/  IMAD.MOV.U32 R42, RZ, RZ, R25 ;  /* 0x000000ffff2a7224 */ /* 0x000fc400078e0019 */
[----:B------:R-:W-:Y:S02]  /*42f0*/  IMAD.MOV.U32 R74, RZ, RZ, R25 ;  /* 0x000000ffff4a7224 */ /* 0x000fe400078e0019 */
[----:B------:R-:W-:-:S01]  /*4300*/  FADD.FTZ R69, R21, R68 ;  /* 0x0000004415457221 */ /* 0x000fc20000010000 */
[----:B------:R-:W-:Y:S01]  /*4310*/  IMAD.MOV.U32 R78, RZ, RZ, R25 ;  /* 0x000000ffff4e7224 */ /* 0x000fe200078e0019 */
[----:B------:R-:W1:Y:S01]  /*4320*/  MUFU.EX2 R58, R58 ;  /* 0x0000003a003a7308 */ /* 0x000e620000000800 */
[----:B--2---:R-:W-:-:S01]  /*4330*/  FADD.FTZ R43, R77, R52 ;  /* 0x000000344d2b7221 */ /* 0x004fc20000010000 */
[----:B------:R-:W-:Y:S01]  /*4340*/  FADD.FTZ R68, R82, R69 ;  /* 0x0000004552447221 */ /* 0x000fe20000010000 */
[----:B------:R-:W-:-:S03]  /*4350*/  IMAD.MOV.U32 R82, RZ, RZ, R25 ;  /* 0x000000ffff527224 */ /* 0x000fc600078e0019 */
[----:B------:R-:W-:Y:S01]  /*4360*/  FADD.FTZ R69, R27, R68 ;  /* 0x000000441b457221 */ /* 0x000fe20000010000 */
[----:B------:R-:W-:Y:S01]  /*4370*/  IMAD.MOV.U32 R27, RZ, RZ, R25 ;  /* 0x000000ffff1b7224 */ /* 0x000fe200078e0019 */
[----:B------:R-:W2:Y:S01]  /*4380*/  MUFU.EX2 R81, R81 ;  /* 0x0000005100517308 */ /* 0x000ea20000000800 */
[----:B0-----:R-:W-:-:S01]  /*4390*/  FADD.FTZ R52, R80, R43 ;  /* 0x0000002b50347221 */ /* 0x001fc20000010000 */
[----:B------:R-:W-:Y:S01]  /*43a0*/  FADD.FTZ R68, R86, R69 ;  /* 0x0000004556447221 */ /* 0x000fe20000010000 */
[C---:B------:R-:W-:Y:S01]  /*43b0*/  F2FP.SATFINITE.E4M3.F32.PACK_AB_MERGE_C R80, R97.reuse, R80, RZ ;  /* 0x000000506150723e */ /* 0x040fe200048070ff */
[----:B------:R-:W-:Y:S02]  /*43c0*/  IMAD.MOV.U32 R86, RZ, RZ, R25 ;  /* 0x000000ffff567224 */ /* 0x000fe400078e0019 */
[----:B------:R-:W-:-:S01]  /*43d0*/  FADD.FTZ R43, R97, R52 ;  /* 0x00000034612b7221 */ /* 0x000fc20000010000 */
[----:B------:R-:W-:Y:S01]  /*43e0*/  FADD.FTZ R69, R31, R68 ;  /* 0x000000441f457221 */ /* 0x000fe20000010000 */
        /* <DEDUP_REMOVED lines=10> */
[--C-:B------:R-:W-:Y:S02]  /*4490*/  IMAD.MOV.U32 R69, RZ, RZ, R25.reuse ;  /* 0x000000ffff457224 */ /* 0x100fe400078e0019 */
[--C-:B------:R-:W-:Y:S02]  /*44a0*/  IMAD.MOV.U32 R68, RZ, RZ, R25.reuse ;  /* 0x000000ffff447224 */ /* 0x100fe400078e0019 */
[----:B------:R-:W-:-:S02]  /*44b0*/  IMAD.MOV.U32 R77, RZ, RZ, R25 ;  /* 0x000000ffff4d7224 */ /* 0x000fc400078e0019 */
[----:B------:R-:W2:Y:S01]  /*44c0*/  MUFU.EX2 R60, R60 ;  /* 0x0000003c003c7308 */ /* 0x000ea20000000800 */
[----:B0-----:R-:W-:-:S01]  /*44d0*/  FADD.FTZ R52, R88, R43 ;  /* 0x0000002b58347221 */ /* 0x001fc20000010000 */
[--C-:B------:R-:W-:Y:S02]  /*44e0*/  IMAD.MOV.U32 R43, RZ, RZ, R25.reuse ;  /* 0x000000ffff2b7224 */ /* 0x100fe400078e0019 */
[----:B------:R-:W-:-:S04]  /*44f0*/  IMAD.MOV.U32 R80, RZ, RZ, R25 ;  /* 0x000000ffff507224 */ /* 0x000fc800078e0019 */
[----:B------:R-:W0:Y:S01]  /*4500*/  MUFU.EX2 R61, R61 ;  /* 0x0000003d003d7308 */ /* 0x000e220000000800 */
[----:B-1----:R-:W-:-:S01]  /*4510*/  FADD.FTZ R9, R89, R52 ;  /* 0x0000003459097221 */ /* 0x002fc20000010000 */
[----:B------:R-:W-:Y:S01]  /*4520*/  FADD.FTZ R52, R62, R13 ;  /* 0x0000000d3e347221 */ /* 0x000fe20000010000 */
[----:B------:R-:W-:Y:S01]  /*4530*/  F2FP.SATFINITE.E4M3.F32.PACK_AB_MERGE_C R88, R89, R88, RZ ;  /* 0x000000585958723e */ /* 0x000fe200048070ff */
[----:B------:R-:W-:Y:S02]  /*4540*/  IMAD.MOV.U32 R62, RZ, RZ, R25 ;  /* 0x000000ffff3e7224 */ /* 0x000fe400078e0019 */
[----:B------:R-:W-:-:S01]  /*4550*/  FADD.FTZ R13, R39, R52 ;  /* 0x00000034270d7221 */ /* 0x000fc20000010000 */
[----:B------:R-:W-:Y:S01]  /*4560*/  F2FP.SATFINITE.E4M3.F32.PACK_AB_MERGE_C R178, R81, R58, R88 ;  /* 0x0000003a51b2723e */ /* 0x000fe20004807058 */
[----:B------:R-:W1:Y:S01]  /*4570*/  MUFU.EX2 R76, R76 ;  /* 0x0000004c004c7308 */ /* 0x000e620000000800 */
[----:B--2---:R-:W-:-:S01]  /*4580*/  FADD.FTZ R20, R60, R9 ;  /* 0x000000093c147221 */ /* 0x004fc20000010000 */
[----:B------:R-:W-:Y:S01]  /*4590*/  FADD.FTZ R66, R66, R13 ;  /* 0x0000000d42427221 */ /* 0x000fe20000010000 */
[----:B------:R-:W-:-:S02]  /*45a0*/  IMAD.MOV.U32 R39, RZ, RZ, R25 ;  /* 0x000000ffff277224 */ /* 0x000fc400078e0019 */
[----:B------:R-:W-:Y:S02]  /*45b0*/  IMAD.MOV.U32 R58, RZ, RZ, R25 ;  /* 0x000000ffff3a7224 */ /* 0x000fe400078e0019 */
[----:B------:R-:W-:-:S01]  /*45c0*/  FADD.FTZ R13, R47, R66 ;  /* 0x000000422f0d7221 */ /* 0x000fc20000010000 */
[----:B------:R-:W-:Y:S01]  /*45d0*/  IMAD.MOV.U32 R47, RZ, RZ, R25 ;  /* 0x000000ffff2f7224 */ /* 0x000fe200078e0019 */
[----:B------:R-:W2:Y:S01]  /*45e0*/  MUFU.EX2 R64, R64 ;  /* 0x0000004000407308 */ /* 0x000ea20000000800 */
[----:B0-----:R-:W-:-:S01]  /*45f0*/  FADD.FTZ R9, R61, R20 ;  /* 0x000000143d097221 */ /* 0x001fc20000010000 */
[----:B------:R-:W-:Y:S01]  /*4600*/  FADD.FTZ R52, R32, R13 ;  /* 0x0000000d20347221 */ /* 0x000fe20000010000 */
[--C-:B------:R-:W-:Y:S02]  /*4610*/  IMAD.MOV.U32 R32, RZ, RZ, R25.reuse ;  /* 0x000000ffff207224 */ /* 0x100fe400078e0019 */
[--C-:B------:R-:W-:Y:S02]  /*4620*/  IMAD.MOV.U32 R66, RZ, RZ, R25.reuse ;  /* 0x000000ffff427224 */ /* 0x100fe400078e0019 */
[----:B------:R-:W-:Y:S01]  /*4630*/  IMAD.MOV.U32 R81, RZ, RZ, R25 ;  /* 0x000000ffff517224 */ /* 0x000fe200078e0019 */
[----:B------:R-:W0:Y:S01]  /*4640*/  MUFU.EX2 R65, R65 ;  /* 0x0000004100417308 */ /* 0x000e220000000800 */
[----:B-1----:R-:W-:-:S01]  /*4650*/  FADD.FTZ R20, R76, R9 ;  /* 0x000000094c147221 */ /* 0x002fc20000010000 */
[----:B------:R-:W-:-:S03]  /*4660*/  F2FP.SATFINITE.E4M3.F32.PACK_AB_MERGE_C R76, R85, R76, RZ ;  /* 0x0000004c554c723e */ /* 0x000fc600048070ff */
[----:B------:R-:W-:Y:S01]  /*4670*/  FADD.FTZ R9, R85, R20 ;  /* 0x0000001455097221 */ /* 0x000fe20000010000 */
[----:B------:R-:W-:Y:S01]  /*4680*/  F2FP.SATFINITE.E4M3.F32.PACK_AB_MERGE_C R180, R61, R60, R76 ;  /* 0x0000003c3db4723e */ /* 0x000fe2000480704c */
[----:B------:R-:W-:Y:S01]  /*4690*/  IMAD.MOV.U32 R61, RZ, RZ, R25 ;  /* 0x000000ffff3d7224 */ /* 0x000fe200078e0019 */
[----:B------:R-:W1:Y:S01]  /*46a0*/  MUFU.EX2 R72, R72 ;  /* 0x0000004800487308 */ /* 0x000e620000000800 */
[----:B--2---:R-:W-:-:S01]  /*46b0*/  FADD.FTZ R20, R64, R9 ;  /* 0x0000000940147221 */ /* 0x004fc20000010000 */
[----:B------:R-:W-:Y:S01]  /*46c0*/  FADD.FTZ R9, R33, R52 ;  /* 0x0000003421097221 */ /* 0x000fe20000010000 */
[--C-:B------:R-:W-:Y:S02]  /*46d0*/  IMAD.MOV.U32 R33, RZ, RZ, R25.reuse ;  /* 0x000000ffff217224 */ /* 0x100fe400078e0019 */
[----:B------:R-:W-:Y:S02]  /*46e0*/  IMAD.MOV.U32 R52, RZ, RZ, R25 ;  /* 0x000000ffff347224 */ /* 0x000fe400078e0019 */
[----:B------:R-:W-:-:S01]  /*46f0*/  FADD.FTZ R9, R40, R9 ;  /* 0x0000000928097221 */ /* 0x000fc20000010000 */
[----:B------:R-:W-:Y:S01]  /*4700*/  IMAD.MOV.U32 R40, RZ, RZ, R25 ;  /* 0x000000ffff287224 */ /* 0x000fe200078e0019 */
[----:B------:R-:W2:Y:S01]  /*4710*/  MUFU.EX2 R73, R73 ;  /* 0x0000004900497308 */ /* 0x000ea20000000800 */
[----:B0-----:R-:W-:-:S01]  /*4720*/  FADD.FTZ R7, R65, R20 ;  /* 0x0000001441077221 */ /* 0x001fc20000010000 */
[----:B------:R-:W-:Y:S01]  /*4730*/  FADD.FTZ R26, R36, R9 ;  /* 0x00000009241a7221 */ /* 0x000fe20000010000 */
[----:B------:R-:W-:-:S02]  /*4740*/  IMAD.MOV.U32 R60, RZ, RZ, R25 ;  /* 0x000000ffff3c7224 */ /* 0x000fc400078e0019 */
[--C-:B------:R-:W-:Y:S02]  /*4750*/  IMAD.MOV.U32 R76, RZ, RZ, R25.reuse ;  /* 0x000000ffff4c7224 */ /* 0x100fe400078e0019 */
[----:B------:R-:W-:Y:S01]  /*4760*/  IMAD.MOV.U32 R85, RZ, RZ, R25 ;  /* 0x000000ffff557224 */ /* 0x000fe200078e0019 */
[----:B------:R-:W0:Y:S01]  /*4770*/  MUFU.EX2 R44, R44 ;  /* 0x0000002c002c7308 */ /* 0x000e220000000800 */
[----:B-1----:R-:W-:-:S07]  /*4780*/  FADD.FTZ R12, R72, R7 ;  /* 0x00000007480c7221 */ /* 0x002fce0000010000 */
[----:B------:R-:W1:Y:S01]  /*4790*/  MUFU.EX2 R37, R37 ;  /* 0x0000002500257308 */ /* 0x000e620000000800 */
[C---:B--2---:R-:W-:Y:S01]  /*47a0*/  F2FP.SATFINITE.E4M3.F32.PACK_AB_MERGE_C R72, R73.reuse, R72, RZ ;  /* 0x000000484948723e */ /* 0x044fe200048070ff */
[----:B------:R-:W-:-:S03]  /*47b0*/  FADD.FTZ R73, R73, R12 ;  /* 0x0000000c49497221 */ /* 0x000fc60000010000 */
[----:B------:R-:W-:Y:S01]  /*47c0*/  F2FP.SATFINITE.E4M3.F32.PACK_AB_MERGE_C R182, R65, R64, R72 ;  /* 0x0000004041b6723e */ /* 0x000fe20004807048 */
[----:B------:R-:W-:Y:S02]  /*47d0*/  IMAD.MOV.U32 R65, RZ, RZ, R25 ;  /* 0x000000ffff417224 */ /* 0x000fe400078e0019 */
[----:B------:R-:W2:Y:S01]  /*47e0*/  MUFU.EX2 R45, R45 ;  /* 0x0000002d002d7308 */ /* 0x000ea20000000800 */
[----:B0-----:R-:W-:-:S01]  /*47f0*/  FADD.FTZ R20, R44, R73 ;  /* 0x000000492c147221 */ /* 0x001fc20000010000 */
[--C-:B------:R-:W-:Y:S02]  /*4800*/  IMAD.MOV.U32 R64, RZ, RZ, R25.reuse ;  /* 0x000000ffff407224 */ /* 0x100fe400078e0019 */
[--C-:B------:R-:W-:Y:S02]  /*4810*/  IMAD.MOV.U32 R73, RZ, RZ, R25.reuse ;  /* 0x000000ffff497224 */ /* 0x100fe400078e0019 */
[----:B------:R-:W-:Y:S02]  /*4820*/  IMAD.MOV.U32 R72, RZ, RZ, R25 ;  /* 0x000000ffff487224 */ /* 0x000fe400078e0019 */
        /* <DEDUP_REMOVED lines=9> */
[C---:B--2---:R-:W-:Y:S01]  /*48c0*/  F2FP.SATFINITE.E4M3.F32.PACK_AB_MERGE_C R7, R41.reuse, R6, RZ ;  /* 0x000000062907723e */ /* 0x044fe200048070ff */
[----:B------:R-:W-:-:S03]  /*48d0*/  FADD.FTZ R41, R41, R26 ;  /* 0x0000001a29297221 */ /* 0x000fc60000010000 */
[----:B------:R-:W-:Y:S01]  /*48e0*/  F2FP.SATFINITE.E4M3.F32.PACK_AB_MERGE_C R185, R37, R36, R7 ;  /* 0x0000002425b9723e */ /* 0x000fe20004807007 */
[--C-:B------:R-:W-:Y:S02]  /*48f0*/  IMAD.MOV.U32 R37, RZ, RZ, R25.reuse ;  /* 0x000000ffff257224 */ /* 0x100fe400078e0019 */
[----:B------:R-:W2:Y:S01]  /*4900*/  MUFU.EX2 R4, R4 ;  /* 0x0000000400047308 */ /* 0x000ea20000000800 */
[C---:B0-----:R-:W-:Y:S01]  /*4910*/  F2FP.SATFINITE.E4M3.F32.PACK_AB_MERGE_C R48, R49.reuse, R48, RZ ;  /* 0x000000303130723e */ /* 0x041fe200048070ff */
[----:B------:R-:W-:Y:S01]  /*4920*/  FADD.FTZ R49, R49, R20 ;  /* 0x0000001431317221 */ /* 0x000fe20000010000 */
[--C-:B------:R-:W-:Y:S02]  /*4930*/  IMAD.MOV.U32 R36, RZ, RZ, R25.reuse ;  /* 0x000000ffff247224 */ /* 0x100fe400078e0019 */
[----:B------:R-:W-:Y:S01]  /*4940*/  F2FP.SATFINITE.E4M3.F32.PACK_AB_MERGE_C R184, R45, R44, R48 ;  /* 0x0000002c2db8723e */ /* 0x000fe20004807030 */
[----:B------:R-:W-:Y:S02]  /*4950*/  IMAD.MOV.U32 R45, RZ, RZ, R25 ;  /* 0x000000ffff2d7224 */ /* 0x000fe400078e0019 */
[----:B------:R-:W0:Y:S01]  /*4960*/  MUFU.EX2 R51, R51 ;  /* 0x0000003300337308 */ /* 0x000e220000000800 */
[----:B-1----:R-:W-:-:S01]  /*4970*/  FADD.FTZ R26, R8, R41 ;  /* 0x00000029081a7221 */ /* 0x002fc20000010000 */
[----:B------:R-:W-:-:S02]  /*4980*/  IMAD.MOV.U32 R41, RZ, RZ, R25 ;  /* 0x000000ffff297224 */ /* 0x000fc400078e0019 */
[--C-:B------:R-:W-:Y:S02]  /*4990*/  IMAD.MOV.U32 R44, RZ, RZ, R25.reuse ;  /* 0x000000ffff2c7224 */ /* 0x100fe400078e0019 */
[----:B------:R-:W-:Y:S02]  /*49a0*/  IMAD.MOV.U32 R48, RZ, RZ, R25 ;  /* 0x000000ffff307224 */ /* 0x000fe400078e0019 */
[----:B------:R-:W-:Y:S01]  /*49b0*/  MUFU.EX2 R10, R10 ;  /* 0x0000000a000a7308 */ /* 0x000fe20000000800 */
[----:B--2---:R-:W-:-:S01]  /*49c0*/  FADD.FTZ R20, R4, R49 ;  /* 0x0000003104147221 */ /* 0x004fc20000010000 */
[----:B------:R-:W-:-:S06]  /*49d0*/  IMAD.MOV.U32 R49, RZ, RZ, R25 ;  /* 0x000000ffff317224 */ /* 0x000fcc00078e0019 */
[----:B------:R-:W1:Y:S01]  /*49e0*/  MUFU.EX2 R75, R75 ;  /* 0x0000004b004b7308 */ /* 0x000e620000000800 */
[----:B0-----:R-:W-:-:S01]  /*49f0*/  FADD.FTZ R9, R51, R26 ;  /* 0x0000001a33097221 */ /* 0x001fc20000010000 */
[----:B------:R-:W-:-:S06]  /*4a00*/  IMAD.MOV.U32 R26, RZ, RZ, R25 ;  /* 0x000000ffff1a7224 */ /* 0x000fcc00078e0019 */
[----:B------:R-:W0:Y:S08]  /*4a10*/  MUFU.EX2 R53, R53 ;  /* 0x0000003500357308 */ /* 0x000e300000000800 */
[----:B------:R-:W2:Y:S01]  /*4a20*/  MUFU.EX2 R56, R56 ;  /* 0x0000003800387308 */ /* 0x000ea20000000800 */
[----:B-1----:R-:W-:Y:S01]  /*4a30*/  F2FP.SATFINITE.E4M3.F32.PACK_AB_MERGE_C R11, R75, R10, RZ ;  /* 0x0000000a4b0b723e */ /* 0x002fe200048070ff */
[----:B------:R-:W-:-:S03]  /*4a40*/  FADD.FTZ R10, R10, R9 ;  /* 0x000000090a0a7221 */ /* 0x000fc60000010000 */
[----:B------:R-:W-:Y:S01]  /*4a50*/  F2FP.SATFINITE.E4M3.F32.PACK_AB_MERGE_C R187, R51, R8, R11 ;  /* 0x0000000833bb723e */ /* 0x000fe2000480700b */
[----:B------:R-:W-:-:S01]  /*4a60*/  FADD.FTZ R75, R75, R10 ;  /* 0x0000000a4b4b7221 */ /* 0x000fc20000010000 */
[----:B------:R-:W-:Y:S01]  /*4a70*/  IMAD.MOV.U32 R51, RZ, RZ, R25 ;  /* 0x000000ffff337224 */ /* 0x000fe200078e0019 */
        /* <DEDUP_REMOVED lines=8> */
[----:B------:R-:W-:Y:S02]  /*4b00*/  IMAD.MOV.U32 R53, RZ, RZ, R25 ;  /* 0x000000ffff357224 */ /* 0x000fe400078e0019 */
[----:B------:R-:W1:Y:S01]  /*4b10*/  MUFU.EX2 R79, R79 ;  /* 0x0000004f004f7308 */ /* 0x000e620000000800 */
[----:B0-----:R-:W-:-:S01]  /*4b20*/  FADD.FTZ R10, R14, R75 ;  /* 0x0000004b0e0a7221 */ /* 0x001fc20000010000 */
[--C-:B------:R-:W-:Y:S02]  /*4b30*/  IMAD.MOV.U32 R56, RZ, RZ, R25.reuse ;  /* 0x000000ffff387224 */ /* 0x100fe400078e0019 */
[----:B------:R-:W-:-:S04]  /*4b40*/  IMAD.MOV.U32 R75, RZ, RZ, R25 ;  /* 0x000000ffff4b7224 */ /* 0x000fc800078e0019 */
[----:B------:R-:W0:Y:S01]  /*4b50*/  MUFU.EX2 R29, R29 ;  /* 0x0000001d001d7308 */ /* 0x000e220000000800 */
[----:B--2---:R-:W-:-:S01]  /*4b60*/  FADD.FTZ R8, R28, R57 ;  /* 0x000000391c087221 */ /* 0x004fc20000010000 */
[----:B------:R-:W-:-:S06]  /*4b70*/  IMAD.MOV.U32 R57, RZ, RZ, R25 ;  /* 0x000000ffff397224 */ /* 0x000fcc00078e0019 */
[----:B------:R-:W2:Y:S01]  /*4b80*/  MUFU.EX2 R24, R24 ;  /* 0x0000001800187308 */ /* 0x000ea20000000800 */
[----:B-1----:R-:W-:-:S07]  /*4b90*/  FADD.FTZ R9, R79, R10 ;  /* 0x0000000a4f097221 */ /* 0x002fce0000010000 */
[----:B------:R-:W1:Y:S01]  /*4ba0*/  MUFU.EX2 R55, R55 ;  /* 0x0000003700377308 */ /* 0x000e620000000800 */
[----:B0-----:R-:W-:-:S07]  /*4bb0*/  FADD.FTZ R8, R29, R8 ;  /* 0x000000081d087221 */ /* 0x001fce0000010000 */
[----:B------:R-:W0:Y:S01]  /*4bc0*/  MUFU.EX2 R83, R83 ;  /* 0x0000005300537308 */ /* 0x000e220000000800 */
[----:B--2---:R-:W-:-:S07]  /*4bd0*/  FADD.FTZ R10, R24, R9 ;  /* 0x00000009180a7221 */ /* 0x004fce0000010000 */
[----:B------:R2:W3:Y:S01]  /*4be0*/  MUFU.EX2 R12, R59 ;  /* 0x0000003b000c7308 */ /* 0x0004e20000000800 */
[----:B-1----:R-:W-:-:S07]  /*4bf0*/  FADD.FTZ R9, R55, R8 ;  /* 0x0000000837097221 */ /* 0x002fce0000010000 */
[----:B------:R-:W1:Y:S01]  /*4c00*/  MUFU.EX2 R30, R30 ;  /* 0x0000001e001e7308 */ /* 0x000e620000000800 */
[C---:B0-----:R-:W-:Y:S01]  /*4c10*/  F2FP.SATFINITE.E4M3.F32.PACK_AB_MERGE_C R24, R83.reuse, R24, RZ ;  /* 0x000000185318723e */ /* 0x041fe200048070ff */
[----:B------:R-:W-:Y:S01]  /*4c20*/  FADD.FTZ R83, R83, R10 ;  /* 0x0000000a53537221 */ /* 0x000fe20000010000 */
[--C-:B--2---:R-:W-:Y:S02]  /*4c30*/  IMAD.MOV.U32 R59, RZ, RZ, R25.reuse ;  /* 0x000000ffff3b7224 */ /* 0x104fe400078e0019 */
[----:B------:R-:W-:Y:S01]  /*4c40*/  F2FP.SATFINITE.E4M3.F32.PACK_AB_MERGE_C R189, R79, R14, R24 ;  /* 0x0000000e4fbd723e */ /* 0x000fe20004807018 */
[----:B------:R-:W-:Y:S02]  /*4c50*/  IMAD.MOV.U32 R24, RZ, RZ, R25 ;  /* 0x000000ffff187224 */ /* 0x000fe400078e0019 */
[----:B------:R-:W0:Y:S01]  /*4c60*/  MUFU.EX2 R63, R63 ;  /* 0x0000003f003f7308 */ /* 0x000e220000000800 */
[C---:B---3--:R-:W-:Y:S01]  /*4c70*/  F2FP.SATFINITE.E4M3.F32.PACK_AB_MERGE_C R55, R12.reuse, R55, RZ ;  /* 0x000000370c37723e */ /* 0x048fe200048070ff */
[----:B------:R-:W-:Y:S01]  /*4c80*/  FADD.FTZ R12, R12, R9 ;  /* 0x000000090c0c7221 */ /* 0x000fe20000010000 */
[----:B------:R-:W-:-:S02]  /*4c90*/  IMAD.MOV.U32 R79, RZ, RZ, R25 ;  /* 0x000000ffff4f7224 */ /* 0x000fc400078e0019 */
[----:B------:R-:W-:Y:S01]  /*4ca0*/  F2FP.SATFINITE.E4M3.F32.PACK_AB_MERGE_C R188, R29, R28, R55 ;  /* 0x0000001c1dbc723e */ /* 0x000fe20004807037 */
[----:B------:R-:W-:Y:S02]  /*4cb0*/  IMAD.MOV.U32 R29, RZ, RZ, R25 ;  /* 0x000000ffff1d7224 */ /* 0x000fe400078e0019 */
[----:B------:R-:W2:Y:S01]  /*4cc0*/  MUFU.EX2 R87, R87 ;  /* 0x0000005700577308 */ /* 0x000ea20000000800 */
[----:B-1----:R-:W-:-:S01]  /*4cd0*/  FADD.FTZ R4, R30, R83 ;  /* 0x000000531e047221 */ /* 0x002fc20000010000 */
[--C-:B------:R-:W-:Y:S02]  /*4ce0*/  IMAD.MOV.U32 R28, RZ, RZ, R25.reuse ;  /* 0x000000ffff1c7224 */ /* 0x100fe400078e0019 */
[--C-:B------:R-:W-:Y:S02]  /*4cf0*/  IMAD.MOV.U32 R55, RZ, RZ, R25.reuse ;  /* 0x000000ffff377224 */ /* 0x100fe400078e0019 */
[----:B------:R-:W-:Y:S02]  /*4d00*/  IMAD.MOV.U32 R83, RZ, RZ, R25 ;  /* 0x000000ffff537224 */ /* 0x000fe400078e0019 */
[----:B------:R1:W3:Y:S01]  /*4d10*/  MUFU.EX2 R6, R67 ;  /* 0x0000004300067308 */ /* 0x0002e20000000800 */
[----:B0-----:R-:W-:-:S07]  /*4d20*/  FADD.FTZ R9, R63, R12 ;  /* 0x0000000c3f097221 */ /* 0x001fce0000010000 */
[----:B------:R-:W-:Y:S01]  /*4d30*/  MUFU.EX2 R34, R34 ;  /* 0x0000002200227308 */ /* 0x000fe20000000800 */
[----:B--2---:R-:W-:-:S01]  /*4d40*/  FADD.FTZ R11, R87, R4 ;  /* 0x00000004570b7221 */ /* 0x004fc20000010000 */
[----:B-1----:R-:W-:-:S06]  /*4d50*/  IMAD.MOV.U32 R67, RZ, RZ, R25 ;  /* 0x000000ffff437224 */ /* 0x002fcc00078e0019 */
[----:B------:R-:W0:Y:S01]  /*4d60*/  MUFU.EX2 R5, R5 ;  /* 0x0000000500057308 */ /* 0x000e220000000800 */
[----:B---3--:R-:W-:-:S07]  /*4d70*/  FADD.FTZ R9, R6, R9 ;  /* 0x0000000906097221 */ /* 0x008fce0000010000 */
[----:B------:R-:W1:Y:S08]  /*4d80*/  MUFU.EX2 R70, R70 ;  /* 0x0000004600467308 */ /* 0x000e700000000800 */
[----:B------:R2:W3:Y:S01]  /*4d90*/  MUFU.EX2 R7, R46 ;  /* 0x0000002e00077308 */ /* 0x0004e20000000800 */
[----:B0-----:R-:W-:Y:S01]  /*4da0*/  F2FP.SATFINITE.E4M3.F32.PACK_AB_MERGE_C R10, R5, R34, RZ ;  /* 0x00000022050a723e */ /* 0x001fe200048070ff */
[----:B------:R-:W-:-:S03]  /*4db0*/  FADD.FTZ R34, R34, R11 ;  /* 0x0000000b22227221 */ /* 0x000fc60000010000 */
[----:B------:R-:W-:Y:S01]  /*4dc0*/  F2FP.SATFINITE.E4M3.F32.PACK_AB_MERGE_C R191, R87, R30, R10 ;  /* 0x0000001e57bf723e */ /* 0x000fe2000480700a */
[----:B------:R-:W-:-:S01]  /*4dd0*/  FADD.FTZ R5, R5, R34 ;  /* 0x0000002205057221 */ /* 0x000fc20000010000 */
[----:B------:R-:W-:Y:S02]  /*4de0*/  IMAD.MOV.U32 R30, RZ, RZ, R25 ;  /* 0x000000ffff1e7224 */ /* 0x000fe400078e0019 */
[----:B-1----:R-:W-:-:S01]  /*4df0*/  FADD.FTZ R4, R70, R9 ;  /* 0x0000000946047221 */ /* 0x002fc20000010000 */
[--C-:B------:R-:W-:Y:S02]  /*4e00*/  IMAD.MOV.U32 R34, RZ, RZ, R25.reuse ;  /* 0x000000ffff227224 */ /* 0x100fe400078e0019 */
[--C-:B--2---:R-:W-:Y:S02]  /*4e10*/  IMAD.MOV.U32 R46, RZ, RZ, R25.reuse ;  /* 0x000000ffff2e7224 */ /* 0x104fe400078e0019 */
[--C-:B------:R-:W-:Y:S01]  /*4e20*/  IMAD.MOV.U32 R87, RZ, RZ, R25.reuse ;  /* 0x000000ffff577224 */ /* 0x100fe200078e0019 */
[C---:B---3--:R-:W-:Y:S01]  /*4e30*/  F2FP.SATFINITE.E4M3.F32.PACK_AB_MERGE_C R8, R7.reuse, R70, RZ ;  /* 0x000000460708723e */ /* 0x048fe200048070ff */
[----:B------:R-:W-:Y:S01]  /*4e40*/  FADD.FTZ R4, R7, R4 ;  /* 0x0000000407047221 */ /* 0x000fe20000010000 */
[----:B------:R-:W-:-:S02]  /*4e50*/  IMAD.MOV.U32 R70, RZ, RZ, R25 ;  /* 0x000000ffff467224 */ /* 0x000fc400078e0019 */
[----:B------:R-:W-:Y:S01]  /*4e60*/  F2FP.SATFINITE.E4M3.F32.PACK_AB_MERGE_C R190, R6, R63, R8 ;  /* 0x0000003f06be723e */ /* 0x000fe20004807008 */
        /* <DEDUP_REMOVED lines=36> */
[----:B------:R-:W-:Y:S01]  /*50b0*/  UMOV UR55, UR47 ;  /* 0x0000002f00377c82 */ /* 0x000fe20008000000 */
[----:B------:R-:W-:-:S05]  /*50c0*/  UMOV UR51, UR46 ;  /* 0x0000002e00337c82 */ /* 0x000fca0008000000 */
.L_x_202:
[----:B------:R-:W-:Y:S01]  /*50d0*/  ISETP.NE.AND P2, PT, RZ, UR44, PT ;  /* 0x0000002cff007c0c */ /* 0x000fe2000bf45270 */
[----:B------:R-:W-:-:S04]  /*50e0*/  UISETP.NE.AND UP0, UPT, UR51, 0x1, UPT ;  /* 0x000000013300788c */ /* 0x000fc8000bf05270 */
[----:B------:R-:W-:-:S04]  /*50f0*/  USEL UR47, URZ, 0x1, UP0 ;  /* 0x000000013f2f7887 */ /* 0x000fc80008000000 */
[----:B------:R-:W-:-:S04]  /*5100*/  ULOP3.LUT UR47, UR55, UR47, URZ, 0x3c, !UPT ;  /* 0x0000002f372f7292 */ /* 0x000fc8000f8e3c3f */
[----:B------:R-:W-:Y:S08]  /*5110*/  @P2 BRA `(.L_x_192) ;  /* 0x0000000000442947 */ /* 0x000ff00003800000 */
[----:B------:R-:W-:Y:S05]  /*5120*/  @!P0 BRA `(.L_x_193) ;  /* 0x0000000000048947 */ /* 0x000fea0003800000 */
[----:B------:R-:W-:Y:S01]  /*5130*/  BPT.TRAP 0x1 ;  /* 0x000000040000795c */ /* 0x000fe20000300000 */
.L_x_193:
[----:B------:R-:W0:Y:S01]  /*5140*/  S2UR UR10, SR_CgaCtaId ;  /* 0x00000000000a79c3 */ /* 0x000e220000008800 */
[----:B------:R-:W-:Y:S01]  /*5150*/  UIADD3 UR6, UR51, 0x1, URZ ;  /* 0x0000000133067890 */ /* 0x000fe2000fffe03f */
[----:B------:R-:W-:Y:S01]  /*5160*/  IMAD.U32 R0, RZ, RZ, UR47 ;  /* 0x0000002fff007e24 */ /* 0x000fe2000f8e00ff */
[----:B------:R-:W-:Y:S02]  /*5170*/  UMOV UR7, 0x400 ;  /* 0x0000040000077882 */ /* 0x000fe40000000000 */
[----:B------:R-:W-:Y:S02]  /*5180*/  UISETP.NE.AND UP0, UPT, UR6, 0x2, UPT ;  /* 0x000000020600788c */ /* 0x000fe4000bf05270 */
[----:B------:R-:W-:Y:S02]  /*5190*/  SHF.L.U32 R0, R0, 0x1f, RZ ;  /* 0x0000001f00007819 */ /* 0x000fe400000006ff */
[----:B------:R-:W-:Y:S02]  /*51a0*/  USEL UR6, UR6, URZ, UP0 ;  /* 0x0000003f06067287 */ /* 0x000fe40008000000 */
[----:B0-----:R-:W-:-:S04]  /*51b0*/  ULEA UR7, UR10, UR7, 0x18 ;  /* 0x000000070a077291 */ /* 0x001fc8000f8ec03f */
[----:B------:R-:W-:-:S09]  /*51c0*/  ULEA UR6, UR6, UR7, 0x3 ;  /* 0x0000000706067291 */ /* 0x000fd2000f8e183f */
[----:B------:R0:W1:Y:S01]  /*51d0*/  SYNCS.PHASECHK.TRANS64.TRYWAIT P1, [UR6+0x29830], R0 ;  /* 0x02983000ff0075a7 */ /* 0x0000620008020146 */
[----:B------:R-:W-:Y:S05]  /*51e0*/  @!P0 BRA `(.L_x_194) ;  /* 0x0000000000048947 */ /* 0x000fea0003800000 */
[----:B------:R-:W-:Y:S01]  /*51f0*/  BPT.TRAP 0x1 ;  /* 0x000000040000795c */ /* 0x000fe20000300000 */
.L_x_194:
[----:B-1----:R-:W-:Y:S05]  /*5200*/  @P1 BRA `(.L_x_192) ;  /* 0x0000000000081947 */ /* 0x002fea0003800000 */
[----:B------:R-:W1:Y:S02]  /*5210*/  SYNCS.PHASECHK.TRANS64.TRYWAIT P1, [UR6+0x29830], R0 ;  /* 0x02983000ff0075a7 */ /* 0x000e640008020146 */
[----:B-1----:R-:W-:Y:S05]  /*5220*/  @!P1 BRA `(.L_x_195) ;  /* 0x000000e000189947 */ /* 0x002fea0003800000 */
.L_x_192:
[----:B-1----:R-:W1:Y:S01]  /*5230*/  S2R R3, SR_TID.X ;  /* 0x0000000000037919 */ /* 0x002e620000002100 */
[----:B------:R-:W-:Y:S01]  /*5240*/  UIADD3 UR46, UR51, 0x1, URZ ;  /* 0x00000001332e7890 */ /* 0x000fe2000fffe03f */
[----:B------:R-:W-:Y:S01]  /*5250*/  UMOV UR27, 0x80000020 ;  /* 0x80000020001b7882 */ /* 0x000fe20000000000 */
[----:B------:R-:W-:Y:S02]  /*5260*/  UMOV UR28, UR24 ;  /* 0x00000018001c7c82 */ /* 0x000fe40008000000 */
[----:B------:R-:W-:Y:S01]  /*5270*/  UISETP.NE.AND UP0, UPT, UR46, 0x2, UPT ;  /* 0x000000022e00788c */ /* 0x000fe2000bf05270 */
[----:B------:R-:W-:Y:S01]  /*5280*/  UMOV UR29, UR25 ;  /* 0x00000019001d7c82 */ /* 0x000fe20008000000 */
[----:B------:R-:W-:Y:S02]  /*5290*/  UMOV UR31, 0x80000020 ;  /* 0x80000020001f7882 */ /* 0x000fe40000000000 */
[----:B------:R-:W-:Y:S01]  /*52a0*/  USEL UR46, UR46, URZ, UP0 ;  /* 0x0000003f2e2e7287 */ /* 0x000fe20008000000 */
[----:B------:R-:W-:Y:S01]  /*52b0*/  UMOV UR32, UR24 ;  /* 0x0000001800207c82 */ /* 0x000fe20008000000 */
[----:B------:R-:W-:-:S02]  /*52c0*/  UMOV UR33, UR25 ;  /* 0x0000001900217c82 */ /* 0x000fc40008000000 */
[----:B------:R-:W-:Y:S01]  /*52d0*/  UIMAD UR56, UR46, 0x780, UR50 ;  /* 0x000007802e3878a4 */ /* 0x000fe2000f8e0232 */
[----:B------:R-:W-:Y:S01]  /*52e0*/  UMOV UR35, 0x80000020 ;  /* 0x8000002000237882 */ /* 0x000fe20000000000 */
[----:B------:R-:W-:Y:S02]  /*52f0*/  UMOV UR7, 0x80000020 ;  /* 0x8000002000077882 */ /* 0x000fe40000000000 */
[----:B------:R-:W-:Y:S02]  /*5300*/  UIADD3 UR30, UR56, 0x80, URZ ;  /* 0x00000080381e7890 */ /* 0x000fe4000fffe03f */
[----:B------:R-:W-:Y:S02]  /*5310*/  UIADD3 UR34, UR56, 0x100, URZ ;  /* 0x0000010038227890 */ /* 0x000fe4000fffe03f */
[----:B------:R-:W-:Y:S01]  /*5320*/  UMOV UR26, UR56 ;  /* 0x00000038001a7c82 */ /* 0x000fe20008000000 */
[----:B------:R-:W-:Y:S02]  /*5330*/  UIADD3 UR6, UR56, 0x200, URZ ;  /* 0x0000020038067890 */ /* 0x000fe4000fffe03f */
[----:B------:R-:W-:Y:S01]  /*5340*/  UIADD3 UR10, UR56, 0x202, URZ ;  /* 0x00000202380a7890 */ /* 0x000fe2000fffe03f */
[----:B------:R-:W-:Y:S01]  /*5350*/  UMOV UR11, 0x80000020 ;  /* 0x80000020000b7882 */ /* 0x000fe20000000000 */
[----:B------:R-:W-:Y:S01]  /*5360*/  UIADD3 UR14, UR56, 0x282, URZ ;  /* 0x00000282380e7890 */ /* 0x000fe2000fffe03f */
[----:B------:R-:W-:Y:S01]  /*5370*/  UMOV UR15, 0x80000020 ;  /* 0x80000020000f7882 */ /* 0x000fe20000000000 */
[----:B------:R-:W-:Y:S01]  /*5380*/  UIADD3 UR18, UR56, 0x500, URZ ;  /* 0x0000050038127890 */ /* 0x000fe2000fffe03f */
[----:B-1----:R-:W-:Y:S01]  /*5390*/  SHF.R.U32.HI R3, RZ, 0x7, R3 ;  /* 0x00000007ff037819 */ /* 0x002fe20000011603 */
[----:B------:R-:W-:Y:S01]  /*53a0*/  UMOV UR19, 0x80000020 ;  /* 0x8000002000137882 */ /* 0x000fe20000000000 */
[----:B------:R-:W-:Y:S01]  /*53b0*/  UIADD3 UR22, UR56, 0x502, URZ ;  /* 0x0000050238167890 */ /* 0x000fe2000fffe03f */
[----:B------:R-:W-:-:S02]  /*53c0*/  UMOV UR23, 0x80000020 ;  /* 0x8000002000177882 */ /* 0x000fc40000000000 */
[----:B0-----:R-:W-:-:S05]  /*53d0*/  VIADD R0, R3, 0x8 ;  /* 0x0000000803007836 */ /* 0x001fca0000000000 */
[----:B------:R0:W-:Y:S06]  /*53e0*/  BAR.SYNC.DEFER_BLOCKING R0, 0x100 ;  /* 0x000400000000751d */ /* 0x0001ec0000010000 */
[----:B------:R-:W-:-:S06]  /*53f0*/  WARPGROUP.ARRIVE ;  /* 0x00000000000079c5 */ /* 0x000fcc0000000000 */
[----:B------:R-:W-:Y:S01]  /*5400*/  QGMMA.64x32x32.F32.E4M3.E4M3 R152, gdesc[UR24], RZ, !UPT, gsb0 ;  /* 0x00600000189879f3 */ /* 0x000fe2000c0008ff */
[----:B------:R-:W-:Y:S01]  /*5410*/  UIADD3 UR26, UR56, 0x180, URZ ;  /* 0x00000180381a7890 */ /* 0x000fe2000fffe03f */
[----:B------:R-:W-:Y:S01]  /*5420*/  UMOV UR27, 0x80000020 ;  /* 0x80000020001b7882 */ /* 0x000fe20000000000 */
[----:B------:R-:W-:Y:S02]  /*5430*/  WARPGROUP.DEPBAR.LE gsb0, 0x0 ;  /* 0x00008000000079c5 */ /* 0x000fe40000010000 */
[----:B------:R-:W-:-:S06]  /*5440*/  WARPGROUP.ARRIVE ;  /* 0x00000000000079c5 */ /* 0x000fcc0000000000 */
[----:B------:R-:W-:Y:S01]  /*5450*/  QGMMA.64x32x32.F32.E4M3.E4M3 R136, gdesc[UR28], RZ, !UPT, gsb0 ;  /* 0x006000001c8879f3 */ /* 0x000fe2000c0008ff */
[----:B------:R-:W-:Y:S01]  /*5460*/  UIADD3 UR30, UR56, 0x82, URZ ;  /* 0x00000082381e7890 */ /* 0x000fe2000fffe03f */
[----:B------:R-:W-:Y:S01]  /*5470*/  UMOV UR28, UR4 ;  /* 0x00000004001c7c82 */ /* 0x000fe20008000000 */
[----:B------:R-:W-:Y:S01]  /*5480*/  UMOV UR29, UR5 ;  /* 0x00000005001d7c82 */ /* 0x000fe20008000000 */
        /* <DEDUP_REMOVED lines=134> */
[----:B------:R-:W-:Y:S01]  /*5cf0*/  UIADD3 UR56, UR56, 0x702, URZ ;  /* 0x0000070238387890 */ /* 0x000fe2000fffe03f */
[----:B------:R-:W-:Y:S02]  /*5d00*/  WARPGROUP.DEPBAR.LE gsb0, 0x0 ;  /* 0x00008000000079c5 */ /* 0x000fe40000010000 */
[----:B------:R-:W-:-:S06]  /*5d10*/  WARPGROUP.ARRIVE ;  /* 0x00000000000079c5 */ /* 0x000fcc0000000000 */
[----:B------:R-:W-:Y:S03]  /*5d20*/  QGMMA.64x32x32.F32.E4M3.E4M3 R136, gdesc[UR28], R136, gsb0 ;  /* 0x006000001c8879f3 */ /* 0x000fe60008000888 */
        /* <DEDUP_REMOVED lines=15> */
.L_x_197:
[----:B------:R-:W0:Y:S01]  /*5e20*/  S2UR UR7, SR_CgaCtaId ;  /* 0x00000000000779c3 */ /* 0x000e220000008800 */
[----:B------:R-:W-:Y:S01]  /*5e30*/  UMOV UR6, 0x400 ;  /* 0x0000040000067882 */ /* 0x000fe20000000000 */
[----:B------:R-:W-:-:S05]  /*5e40*/  IMAD.U32 R0, RZ, RZ, UR55 ;  /* 0x00000037ff007e24 */ /* 0x000fca000f8e00ff */
[----:B------:R-:W-:Y:S01]  /*5e50*/  SHF.L.U32 R0, R0, 0x1f, RZ ;  /* 0x0000001f00007819 */ /* 0x000fe200000006ff */
[----:B0-----:R-:W-:-:S04]  /*5e60*/  ULEA UR6, UR7, UR6, 0x18 ;  /* 0x0000000607067291 */ /* 0x001fc8000f8ec03f */
[----:B------:R-:W-:-:S09]  /*5e70*/  ULEA UR6, UR51, UR6, 0x3 ;  /* 0x0000000633067291 */ /* 0x000fd2000f8e183f */
[----:B------:R0:W1:Y:S01]  /*5e80*/  SYNCS.PHASECHK.TRANS64.TRYWAIT P1, [UR6+0x29850], R0 ;  /* 0x02985000ff0075a7 */ /* 0x0000620008020146 */
[----:B------:R-:W-:Y:S05]  /*5e90*/  @!P0 BRA `(.L_x_198) ;  /* 0x0000000000048947 */ /* 0x000fea0003800000 */
[----:B------:R-:W-:Y:S01]  /*5ea0*/  BPT.TRAP 0x1 ;  /* 0x000000040000795c */ /* 0x000fe20000300000 */
.L_x_198:
[----:B-1----:R-:W-:Y:S05]  /*5eb0*/  @P1 BRA `(.L_x_196) ;  /* 0x0000000000081947 */ /* 0x002fea0003800000 */
[----:B------:R-:W1:Y:S02]  /*5ec0*/  SYNCS.PHASECHK.TRANS64.TRYWAIT P1, [UR6+0x29850], R0 ;  /* 0x02985000ff0075a7 */ /* 0x000e640008020146 */
[----:B-1----:R-:W-:Y:S05]  /*5ed0*/  @!P1 BRA `(.L_x_199) ;  /* 0x000000d400049947 */ /* 0x002fea0003800000 */
.L_x_196:
[----:B------:R-:W2:Y:S01]  /*5ee0*/  S2UR UR11, SR_CgaCtaId ;  /* 0x00000000000b79c3 */ /* 0x000ea20000008800 */
[----:B------:R-:W-:Y:S01]  /*5ef0*/  UMOV UR6, 0x400 ;  /* 0x0000040000067882 */ /* 0x000fe20000000000 */
[----:B------:R-:W-:Y:S01]  /*5f00*/  WARPGROUP.ARRIVE ;  /* 0x00000000000079c5 */ /* 0x000fe20000000000 */
[----:B------:R-:W-:-:S05]  /*5f10*/  UMOV UR7, 0xc0000010 ;  /* 0xc000001000077882 */ /* 0x000fca0000000000 */
[----:B-1----:R-:W1:Y:S01]  /*5f20*/  S2R R3, SR_TID.X ;  /* 0x0000000000037919 */ /* 0x002e620000002100 */
[----:B--2---:R-:W-:-:S04]  /*5f30*/  ULEA UR14, UR11, UR6, 0x18 ;  /* 0x000000060b0e7291 */ /* 0x004fc8000f8ec03f */
[----:B------:R-:W-:-:S04]  /*5f40*/  UIADD3 UR6, UR14, 0x400, URZ ;  /* 0x000004000e067890 */ /* 0x000fc8000fffe03f */
[----:B------:R-:W-:-:S04]  /*5f50*/  USHF.R.U32.HI UR6, URZ, 0x4, UR6 ;  /* 0x000000043f067899 */ /* 0x000fc80008011606 */
[----:B------:R-:W-:Y:S01]  /*5f60*/  ULOP3.LUT UR6, UR6, 0x3fff, URZ, 0xc0, !UPT ;  /* 0x00003fff06067892 */ /* 0x000fe2000f8ec03f */
[----:B-1----:R-:W-:-:S03]  /*5f70*/  SHF.R.U32.HI R3, RZ, 0x7, R3 ;  /* 0x00000007ff037819 */ /* 0x002fc60000011603 */
[----:B------:R-:W-:Y:S01]  /*5f80*/  ULOP3.LUT UR6, UR6, 0x10000, URZ, 0xfc, !UPT ;  /* 0x0001000006067892 */ /* 0x000fe2000f8efc3f */
[----:B0-----:R-:W-:-:S03]  /*5f90*/  IADD3 R0, -R3, 0xb, RZ ;  /* 0x0000000b03007810 */ /* 0x001fc60007ffe1ff */
        /* <DEDUP_REMOVED lines=27> */
.L_x_200:
[----:B0-----:R-:W-:Y:S01]  /*6150*/  FMNMX.FTZ R0, R152, R6, !PT ;  /* 0x0000000698007209 */ /* 0x001fe20007810000 */
[----:B------:R-:W-:Y:S01]  /*6160*/  IMAD.U32 R14, RZ, RZ, UR41 ;  /* 0x00000029ff0e7e24 */ /* 0x000fe2000f8e00ff */
[----:B------:R-:W-:Y:S01]  /*6170*/  FMNMX.FTZ R8, R154, R7, !PT ;  /* 0x000000079a087209 */ /* 0x000fe20007810000 */
[----:B------:R-:W-:Y:S01]  /*6180*/  ULEA UR6, UR46, UR14, 0x3 ;  /* 0x0000000e2e067291 */ /* 0x000fe2000f8e183f */
[----:B------:R-:W-:Y:S02]  /*6190*/  FMNMX.FTZ R3, R153, R0, !PT ;  /* 0x0000000099037209 */ /* 0x000fe40007810000 */
[----:B------:R-:W-:Y:S01]  /*61a0*/  FMNMX.FTZ R9, R155, R8, !PT ;  /* 0x000000089b097209 */ /* 0x000fe20007810000 */
[----:B------:R-:W-:Y:S01]  /*61b0*/  UIADD3 UR6, UR6, 0x29840, URZ ;  /* 0x0002984006067890 */ /* 0x000fe2000fffe03f */
[----:B------:R-:W-:Y:S02]  /*61c0*/  FMNMX.FTZ R0, R156, R3, !PT ;  /* 0x000000039c007209 */ /* 0x000fe40007810000 */
[----:B------:R-:W-:Y:S01]  /*61d0*/  FMNMX.FTZ R8, R158, R9, !PT ;  /* 0x000000099e087209 */ /* 0x000fe20007810000 */
[----:B------:R-:W-:Y:S01]  /*61e0*/  UPRMT UR6, UR11, 0x654, UR6 ;  /* 0x000006540b067896 */ /* 0x000fe20008000006 */
[----:B------:R-:W-:-:S02]  /*61f0*/  FMNMX.FTZ R3, R157, R0, !PT ;  /* 0x000000009d037209 */ /* 0x000fc40007810000 */
[----:B------:R-:W-:Y:S02]  /*6200*/  FMNMX.FTZ R9, R159, R8, !PT ;  /* 0x000000089f097209 */ /* 0x000fe40007810000 */
[----:B------:R-:W-:Y:S02]  /*6210*/  FMNMX.FTZ R0, R160, R3, !PT ;  /* 0x00000003a0007209 */ /* 0x000fe40007810000 */
[----:B------:R-:W-:Y:S02]  /*6220*/  FMNMX.FTZ R8, R162, R9, !PT ;  /* 0x00000009a2087209 */ /* 0x000fe40007810000 */
[----:B------:R-:W-:Y:S01]  /*6230*/  FMNMX.FTZ R3, R161, R0, !PT ;  /* 0x00000000a1037209 */ /* 0x000fe20007810000 */
[----:B------:R-:W-:Y:S01]  /*6240*/  SYNCS.ARRIVE.TRANS64.RED.A1T0 RZ, [UR6], RZ ;  /* 0x000000ffffff79a7 */ /* 0x000fe20008100406 */
        /* <DEDUP_REMOVED lines=68> */
[----:B------:R-:W-:-:S03]  /*6690*/  FMNMX.FTZ R8, R103, R8, !PT ;  /* 0x0000000867087209 */ /* 0x000fc60007810000 */
[----:B------:R-:W0:Y:S04]  /*66a0*/  SHFL.BFLY PT, R0, R9, 0x2, 0x1f ;  /* 0x0c401f0009007f89 */ /* 0x000e2800000e0000 */
[----:B------:R-:W1:Y:S01]  /*66b0*/  SHFL.BFLY PT, R3, R8, 0x2, 0x1f ;  /* 0x0c401f0008037f89 */ /* 0x000e6200000e0000 */
[----:B0-----:R-:W-:Y:S02]  /*66c0*/  FMNMX.FTZ R10, R9, R0, !PT ;  /* 0x00000000090a7209 */ /* 0x001fe40007810000 */
[----:B-1----:R-:W-:-:S03]  /*66d0*/  FMNMX.FTZ R11, R8, R3, !PT ;  /* 0x00000003080b7209 */ /* 0x002fc60007810000 */
[----:B------:R-:W0:Y:S04]  /*66e0*/  SHFL.BFLY PT, R3, R10, 0x1, 0x1f ;  /* 0x0c201f000a037f89 */ /* 0x000e2800000e0000 */
[----:B------:R-:W1:Y:S01]  /*66f0*/  SHFL.BFLY PT, R0, R11, 0x1, 0x1f ;  /* 0x0c201f000b007f89 */ /* 0x000e6200000e0000 */
[----:B0-----:R-:W-:Y:S02]  /*6700*/  FMNMX.FTZ R3, R10, R3, !PT ;  /* 0x000000030a037209 */ /* 0x001fe40007810000 */
[----:B-1----:R-:W-:-:S03]  /*6710*/  FMNMX.FTZ R0, R11, R0, !PT ;  /* 0x000000000b007209 */ /* 0x002fc60007810000 */
[C---:B------:R-:W-:Y:S01]  /*6720*/  FFMA.FTZ R8, R3.reuse, R14, -8 ;  /* 0xc100000003087423 */ /* 0x040fe2000001000e */
[----:B------:R-:W-:-:S03]  /*6730*/  FADD.FTZ R6, -R3, R6 ;  /* 0x0000000603067221 */ /* 0x000fc60000010100 */
[--C-:B------:R-:W-:Y:S01]  /*6740*/  FFMA.FTZ R21, R136, UR41, -R8.reuse ;  /* 0x0000002988157c23 */ /* 0x100fe20008010808 */
[----:B------:R-:W-:-:S01]  /*6750*/  FFMA.FTZ R136, R137, UR41, -R8 ;  /* 0x0000002989887c23 */ /* 0x000fc20008010808 */
[--C-:B------:R-:W-:Y:S01]  /*6760*/  FFMA.FTZ R137, R140, UR41, -R8.reuse ;  /* 0x000000298c897c23 */ /* 0x100fe20008010808 */
[----:B------:R-:W-:-:S01]  /*6770*/  FFMA.FTZ R140, R141, UR41, -R8 ;  /* 0x000000298d8c7c23 */ /* 0x000fc20008010808 */
[--C-:B------:R-:W-:Y:S01]  /*6780*/  FFMA.FTZ R141, R144, UR41, -R8.reuse ;  /* 0x00000029908d7c23 */ /* 0x100fe20008010808 */
[----:B------:R-:W-:-:S01]  /*6790*/  FFMA.FTZ R144, R145, UR41, -R8 ;  /* 0x0000002991907c23 */ /* 0x000fc20008010808 */
[--C-:B------:R-:W-:Y:S01]  /*67a0*/  FFMA.FTZ R145, R148, UR41, -R8.reuse ;  /* 0x0000002994917c23 */ /* 0x100fe20008010808 */
[----:B------:R-:W-:-:S01]  /*67b0*/  FFMA.FTZ R148, R149, UR41, -R8 ;  /* 0x0000002995947c23 */ /* 0x000fc20008010808 */
[----:B------:R-:W-:Y:S02]  /*67c0*/  IMAD.U32 R149, RZ, RZ, UR41 ;  /* 0x00000029ff957e24 */ /* 0x000fe4000f8e00ff */
[----:B------:R-:W-:Y:S01]  /*67d0*/  FMUL.FTZ R12, R6, UR41 ;  /* 0x00000029060c7c20 */ /* 0x000fe20008410000 */
        /* <DEDUP_REMOVED lines=32> */
[C---:B------:R-:W-:Y:S01]  /*69e0*/  FADD.FTZ R6, -R0.reuse, R7 ;  /* 0x0000000700067221 */ /* 0x040fe20000010100 */
[----:B------:R-:W-:-:S01]  /*69f0*/  FFMA.FTZ R8, R0, R149, -8 ;  /* 0xc100000000087423 */ /* 0x000fc20000010095 */
[----:B------:R-:W-:Y:S02]  /*6a00*/  MUFU.EX2 R7, R12 ;  /* 0x0000000c00077308 */ /* 0x000fe40000000800 */
[----:B------:R-:W-:Y:S01]  /*6a10*/  FMUL.FTZ R6, R6, UR41 ;  /* 0x0000002906067c20 */ /* 0x000fe20008410000 */
[--C-:B------:R-:W-:Y:S01]  /*6a20*/  FFMA.FTZ R149, R154, UR41, -R8.reuse ;  /* 0x000000299a957c23 */ /* 0x100fe20008010808 */
[----:B------:R-:W-:-:S01]  /*6a30*/  FFMA.FTZ R152, R155, UR41, -R8 ;  /* 0x000000299b987c23 */ /* 0x000fc20008010808 */
[--C-:B------:R-:W-:Y:S01]  /*6a40*/  FFMA.FTZ R153, R158, UR41, -R8.reuse ;  /* 0x000000299e997c23 */ /* 0x100fe20008010808 */
[----:B------:R-:W-:-:S01]  /*6a50*/  FFMA.FTZ R154, R159, UR41, -R8 ;  /* 0x000000299f9a7c23 */ /* 0x000fc20008010808 */
[--C-:B------:R-:W-:Y:S01]  /*6a60*/  FFMA.FTZ R155, R162, UR41, -R8.reuse ;  /* 0x00000029a29b7c23 */ /* 0x100fe20008010808 */
        /* <DEDUP_REMOVED lines=33> */
[----:B-1----:R-:W-:-:S01]  /*6c80*/  FFMA.FTZ R5, R6, R5, R149 ;  /* 0x0000000506057223 */ /* 0x002fc20000010095 */
[--C-:B------:R-:W-:Y:S01]  /*6c90*/  FFMA.FTZ R91, R91, UR41, -R8.reuse ;  /* 0x000000295b5b7c23 */ /* 0x100fe20008010808 */
[----:B------:R-:W-:-:S01]  /*6ca0*/  FFMA.FTZ R94, R94, UR41, -R8 ;  /* 0x000000295e5e7c23 */ /* 0x000fc20008010808 */
[--C-:B------:R-:W-:Y:S01]  /*6cb0*/  FFMA.FTZ R95, R95, UR41, -R8.reuse ;  /* 0x000000295f5f7c23 */ /* 0x100fe20008010808 */
[----:B------:R-:W-:-:S01]  /*6cc0*/  FFMA.FTZ R98, R98, UR41, -R8 ;  /* 0x0000002962627c23 */ /* 0x000fc20008010808 */
[--C-:B------:R-:W-:Y:S01]  /*6cd0*/  FFMA.FTZ R99, R99, UR41, -R8.reuse ;  /* 0x0000002963637c23 */ /* 0x100fe20008010808 */
[----:B------:R-:W-:-:S01]  /*6ce0*/  FFMA.FTZ R102, R102, UR41, -R8 ;  /* 0x0000002966667c23 */ /* 0x000fc20008010808 */
[----:B------:R-:W1:Y:S01]  /*6cf0*/  MUFU.EX2 R11, R11 ;  /* 0x0000000b000b7308 */ /* 0x000e620000000800 */
[----:B0-----:R-:W-:-:S07]  /*6d00*/  FADD.FTZ R4, R9, R4 ;  /* 0x0000000409047221 */ /* 0x001fce0000010000 */
[----:B------:R-:W0:Y:S01]  /*6d10*/  MUFU.EX2 R153, R153 ;  /* 0x0000009900997308 */ /* 0x000e220000000800 */
[----:B--2---:R-:W-:-:S07]  /*6d20*/  FADD.FTZ R160, R152, R5 ;  /* 0x0000000598a07221 */ /* 0x004fce0000010000 */
[----:B------:R2:W3:Y:S01]  /*6d30*/  MUFU.EX2 R12, R157 ;  /* 0x0000009d000c7308 */ /* 0x0004e20000000800 */
[----:B-1----:R-:W-:-:S07]  /*6d40*/  FADD.FTZ R5, R11, R4 ;  /* 0x000000040b057221 */ /* 0x002fce0000010000 */
[----:B------:R-:W1:Y:S01]  /*6d50*/  MUFU.EX2 R154, R154 ;  /* 0x0000009a009a7308 */ /* 0x000e620000000800 */
[----:B--2---:R-:W-:-:S01]  /*6d60*/  FFMA.FTZ R157, R166, UR41, -R8 ;  /* 0x00000029a69d7c23 */ /* 0x004fc20008010808 */
[----:B0-----:R-:W-:Y:S01]  /*6d70*/  FADD.FTZ R159, R153, R160 ;  /* 0x000000a0999f7221 */ /* 0x001fe20000010000 */
[----:B------:R-:W-:-:S05]  /*6d80*/  FFMA.FTZ R8, R103, UR41, -R8 ;  /* 0x0000002967087c23 */ /* 0x000fca0008010808 */
[----:B------:R-:W0:Y:S01]  /*6d90*/  MUFU.EX2 R13, R13 ;  /* 0x0000000d000d7308 */ /* 0x000e220000000800 */
[----:B---3--:R-:W-:-:S07]  /*6da0*/  FADD.FTZ R4, R12, R5 ;  /* 0x000000050c047221 */ /* 0x008fce0000010000 */
[----:B------:R-:W2:Y:S01]  /*6db0*/  MUFU.EX2 R155, R155 ;  /* 0x0000009b009b7308 */ /* 0x000ea20000000800 */
[----:B-1----:R-:W-:-:S07]  /*6dc0*/  FADD.FTZ R160, R154, R159 ;  /* 0x0000009f9aa07221 */ /* 0x002fce0000010000 */
        /* <DEDUP_REMOVED lines=139> */
[----:B0-----:R-:W-:-:S01]  /*7680*/  FADD.FTZ R103, R102, R103 ;  /* 0x0000006766677221 */ /* 0x001fc20000010000 */
[----:B--2---:R-:W-:-:S03]  /*7690*/  FADD.FTZ R4, R101, R4 ;  /* 0x0000000465047221 */ /* 0x004fc60000010000 */
[----:B-1----:R-:W-:Y:S01]  /*76a0*/  FADD.FTZ R5, R8, R103 ;  /* 0x0000006708057221 */ /* 0x002fe20000010000 */
[----:B------:R-:W-:Y:S06]  /*76b0*/  @!P0 BRA `(.L_x_201) ;  /* 0x0000000000048947 */ /* 0x000fec0003800000 */
[----:B------:R-:W-:Y:S01]  /*76c0*/  BPT.TRAP 0x1 ;  /* 0x000000040000795c */ /* 0x000fe20000300000 */
.L_x_201:
        /* <DEDUP_REMOVED lines=12> */
[----:B------:R-:W-:Y:S01]  /*7790*/  UMOV UR51, UR46 ;  /* 0x0000002e00337c82 */ /* 0x000fe20008000000 */
        /* <DEDUP_REMOVED lines=81> */
[----:B------:R-:W-:Y:S01]  /*7cb0*/  IMAD.MOV.U32 R7, RZ, RZ, R0 ;  /* 0x000000ffff077224 */ /* 0x000fe200078e0000 */
[----:B------:R-:W-:Y:S01]  /*7cc0*/  F2FP.SATFINITE.E4M3.F32.PACK_AB_MERGE_C R173, R152, R149, R153 ;  /* 0x0000009598ad723e */ /* 0x000fe20004807099 */
[----:B------:R-:W-:Y:S01]  /*7cd0*/  IMAD.MOV.U32 R6, RZ, RZ, R3 ;  /* 0x000000ffff067224 */ /* 0x000fe200078e0003 */
[----:B------:R-:W-:-:S02]  /*7ce0*/  F2FP.SATFINITE.E4M3.F32.PACK_AB_MERGE_C R174, R14, R13, R15 ;  /* 0x0000000d0eae723e */ /* 0x000fc4000480700f */
[----:B------:R-:W-:Y:S02]  /*7cf0*/  F2FP.SATFINITE.E4M3.F32.PACK_AB_MERGE_C R175, R156, R155, R157 ;  /* 0x0000009b9caf723e */ /* 0x000fe4000480709d */
[----:B------:R-:W-:Y:S02]  /*7d00*/  F2FP.SATFINITE.E4M3.F32.PACK_AB_MERGE_C R176, R136, R21, R137 ;  /* 0x0000001588b0723e */ /* 0x000fe40004807089 */
[----:B------:R-:W-:Y:S02]  /*7d10*/  F2FP.SATFINITE.E4M3.F32.PACK_AB_MERGE_C R177, R139, R138, R142 ;  /* 0x0000008a8bb1723e */ /* 0x000fe4000480708e */
[----:B------:R-:W-:Y:S02]  /*7d20*/  F2FP.SATFINITE.E4M3.F32.PACK_AB_MERGE_C R178, R144, R141, R145 ;  /* 0x0000008d90b2723e */ /* 0x000fe40004807091 */
[----:B------:R-:W-:Y:S02]  /*7d30*/  F2FP.SATFINITE.E4M3.F32.PACK_AB_MERGE_C R179, R147, R146, R150 ;  /* 0x0000009293b3723e */ /* 0x000fe40004807096 */
        /* <DEDUP_REMOVED lines=11> */
[----:B------:R-:W-:Y:S01]  /*7df0*/  F2FP.SATFINITE.E4M3.F32.PACK_AB_MERGE_C R191, R99, R98, R102 ;  /* 0x0000006263bf723e */ /* 0x000fe20004807066 */
[----:B------:R-:W-:Y:S06]  /*7e00*/  @P1 BRA `(.L_x_202) ;  /* 0xffffffd000b01947 */ /* 0x000fec000383ffff */
.L_x_191:
[----:B------:R-:W-:Y:S06]  /*7e10*/  BAR.ARV 0x8, 0x180 ;  /* 0x0206000000007b1d */ /* 0x000fec0000002000 */
[----:B------:R-:W-:Y:S05]  /*7e20*/  @!P0 BRA `(.L_x_203) ;  /* 0x0000000000048947 */ /* 0x000fea0003800000 */
[----:B------:R-:W-:Y:S01]  /*7e30*/  BPT.TRAP 0x1 ;  /* 0x000000040000795c */ /* 0x000fe20000300000 */
.L_x_203:
        /* <DEDUP_REMOVED lines=9> */
.L_x_204:
[----:B-1----:R-:W-:Y:S05]  /*7ed0*/  @P1 BRA `(.L_x_205) ;  /* 0x0000000000081947 */ /* 0x002fea0003800000 */
[----:B------:R-:W1:Y:S02]  /*7ee0*/  SYNCS.PHASECHK.TRANS64.TRYWAIT P1, [UR5+0x29850], R6 ;  /* 0x02985006ff0075a7 */ /* 0x000e640008020145 */
[----:B-1----:R-:W-:Y:S05]  /*7ef0*/  @!P1 BRA `(.L_x_206) ;  /* 0x000000b400149947 */ /* 0x002fea0003800000 */
.L_x_205:
[----:B------:R-:W-:Y:S01]  /*7f00*/  UIADD3 UR4, UR4, 0x400, URZ ;  /* 0x0000040004047890 */ /* 0x000fe2000fffe03f */
[----:B------:R-:W-:Y:S01]  /*7f10*/  WARPGROUP.ARRIVE ;  /* 0x00000000000079c5 */ /* 0x000fe20000000000 */
[----:B------:R-:W-:Y:S02]  /*7f20*/  UMOV UR7, 0xc0000010 ;  /* 0xc000001000077882 */ /* 0x000fe40000000000 */
        /* <DEDUP_REMOVED lines=11> */
[----:B------:R-:W-:Y:S02]  /*7fe0*/  ULDC.64 UR6, c[0x0][0x9a0] ;  /* 0x0002680000067ab9 */ /* 0x000fe40000000a00 */
[----:B------:R-:W-:-:S04]  /*7ff0*/  ISETP.NE.U32.AND P1, PT, RZ, UR6, PT ;  /* 0x00000006ff007c0c */ /* 0x000fc8000bf25070 */
[----:B------:R-:W-:-:S13]  /*8000*/  ISETP.NE.AND.EX P1, PT, RZ, UR7, PT, P1 ;  /* 0x00000007ff007c0c */ /* 0x000fda000bf25310 */
[----:B------:R-:W0:Y:S08]  /*8010*/  @P1 LDC.64 R8, c[0x0][0x9c8] ;  /* 0x00027200ff081b82 */ /* 0x000e300000000a00 */
[----:B------:R-:W2:Y:S01]  /*8020*/  @P1 LDC.64 R10, c[0x0][0x9d0] ;  /* 0x00027400ff0a1b82 */ /* 0x000ea20000000a00 */
[----:B01----:R-:W-:-:S04]  /*8030*/  @P1 IMAD R6, R8, UR37, RZ ;  /* 0x0000002508061c24 */ /* 0x003fc8000f8e02ff */
[----:B------:R-:W-:Y:S02]  /*8040*/  @P1 IMAD R9, R9, UR36, R6 ;  /* 0x0000002409091c24 */ /* 0x000fe4000f8e0206 */
[----:B------:R-:W-:-:S04]  /*8050*/  @P1 IMAD.WIDE.U32 R6, R8, UR36, RZ ;  /* 0x0000002408061c25 */ /* 0x000fc8000f8e00ff */
[----:B------:R-:W-:Y:S02]  /*8060*/  @P1 IMAD.IADD R7, R7, 0x1, R9 ;  /* 0x0000000107071824 */ /* 0x000fe400078e0209 */
[----:B--2---:R-:W-:-:S04]  /*8070*/  @P1 IMAD.WIDE.U32 R6, R10, UR38, R6 ;  /* 0x000000260a061c25 */ /* 0x004fc8000f8e0006 */
[----:B------:R-:W-:Y:S01]  /*8080*/  @P1 IMAD R7, R11, UR38, R7 ;  /* 0x000000260b071c24 */ /* 0x000fe2000f8e0207 */
[----:B------:R-:W-:Y:S01]  /*8090*/  @P1 LEA R8, P2, R6, UR6, 0x2 ;  /* 0x0000000606081c11 */ /* 0x000fe2000f8410ff */
[----:B------:R-:W-:-:S03]  /*80a0*/  UIADD3 UR6, UR4, 0x200, URZ ;  /* 0x0000020004067890 */ /* 0x000fc6000fffe03f */
[----:B------:R-:W-:Y:S01]  /*80b0*/  @P1 LEA.HI.X R9, R6, UR7, R7, 0x2, P2 ;  /* 0x0000000706091c11 */ /* 0x000fe200090f1407 */
[----:B------:R-:W-:Y:S01]  /*80c0*/  UMOV UR7, 0xc0000010 ;  /* 0xc000001000077882 */ /* 0x000fe20000000000 */
[----:B------:R-:W-:-:S06]  /*80d0*/  IMAD.MOV.U32 R6, RZ, RZ, 0x3f800000 ;  /* 0x3f800000ff067424 */ /* 0x000fcc00078e00ff */
[----:B------:R0:W2:Y:S01]  /*80e0*/  @P1 LDG.E R6, desc[UR52][R8.64] ;  /* 0x0000003408061981 */ /* 0x0000a2000c1e1900 */
[----:B------:R-:W-:Y:S02]  /*80f0*/  WARPGROUP.DEPBAR.LE gsb0, 0x0 ;  /* 0x00008000000079c5 */ /* 0x000fe40000010000 */
[----:B------:R-:W-:-:S06]  /*8100*/  WARPGROUP.ARRIVE ;  /* 0x00000000000079c5 */ /* 0x000fcc0000000000 */
[----:B------:R-:W-:Y:S01]  /*8110*/  QGMMA.64x128x32.F32.E4M3.E4M3 R24, R180, gdesc[UR4], R24, gsb0 ;  /* 0x01e00004b4187df3 */ /* 0x000fe20008000818 */
[----:B------:R-:W-:Y:S01]  /*8120*/  UIADD3 UR6, UR4, 0x300, URZ ;  /* 0x0000030004067890 */ /* 0x000fe2000fffe03f */
        /* <DEDUP_REMOVED lines=9> */
[----:B-1----:R-:W-:-:S01]  /*81c0*/  FADD.FTZ R7, R7, R4 ;  /* 0x0000000407077221 */ /* 0x002fc20000010000 */
[----:B---3--:R-:W-:-:S04]  /*81d0*/  FADD.FTZ R10, R10, R5 ;  /* 0x000000050a0a7221 */ /* 0x008fc80000010000 */
[----:B0-----:R-:W0:Y:S04]  /*81e0*/  SHFL.BFLY PT, R8, R7, 0x1, 0x1f ;  /* 0x0c201f0007087f89 */ /* 0x001e2800000e0000 */
[----:B------:R-:W1:Y:S01]  /*81f0*/  SHFL.BFLY PT, R9, R10, 0x1, 0x1f ;  /* 0x0c201f000a097f89 */ /* 0x000e6200000e0000 */
[----:B------:R-:W-:Y:S02]  /*8200*/  IMAD.MOV.U32 R5, RZ, RZ, RZ ;  /* 0x000000ffff057224 */ /* 0x000fe400078e00ff */
[----:B0-----:R-:W-:Y:S01]  /*8210*/  FADD.FTZ R11, R7, R8 ;  /* 0x00000008070b7221 */ /* 0x001fe20000010000 */
[----:B-1----:R-:W-:-:S04]  /*8220*/  FADD.FTZ R12, R10, R9 ;  /* 0x000000090a0c7221 */ /* 0x002fc80000010000 */
[C---:B------:R-:W-:Y:S01]  /*8230*/  FSETP.NE.FTZ.AND P1, PT, R11.reuse, RZ, PT ;  /* 0x000000ff0b00720b */ /* 0x040fe20003f35000 */
[----:B------:R-:W-:Y:S01]  /*8240*/  FMUL.FTZ R13, R11, 0.00390625 ;  /* 0x3b8000000b0d7820 */ /* 0x000fe20000410000 */
[----:B------:R-:W-:-:S04]  /*8250*/  FMUL.FTZ R8, R12, 0.00390625 ;  /* 0x3b8000000c087820 */ /* 0x000fc80000410000 */
        /* <DEDUP_REMOVED lines=9> */
[----:B------:R-:W1:Y:S08]  /*82f0*/  @P2 MUFU.LG2 R7, R13 ;  /* 0x0000000d00072308 */ /* 0x000e700000000c00 */
[----:B------:R-:W3:Y:S01]  /*8300*/  @P1 MUFU.RCP R9, R12 ;  /* 0x0000000c00091308 */ /* 0x000ee20000001000 */
[----:B------:R-:W-:-:S02]  /*8310*/  IMAD.U32 R10, RZ, RZ, UR41 ;  /* 0x00000029ff0a7e24 */ /* 0x000fc4000f8e00ff */
[----:B------:R-:W-:Y:S02]  /*8320*/  IMAD.U32 R4, RZ, RZ, UR41 ;  /* 0x00000029ff047e24 */ /* 0x000fe4000f8e00ff */
[----:B0-----:R-:W-:Y:S01]  /*8330*/  @P3 FMUL.FTZ R11, R8, 0.69314718246459960938 ;  /* 0x3f317218080b3820 */ /* 0x001fe20000410000 */
[----:B------:R-:W-:Y:S01]  /*8340*/  @P3 FMUL.FTZ R10, R10, 0.69314718246459960938 ;  /* 0x3f3172180a0a3820 */ /* 0x000fe20000410000 */
[----:B------:R-:W-:Y:S01]  /*8350*/  @P2 FMUL.FTZ R4, R4, 0.69314718246459960938 ;  /* 0x3f31721804042820 */ /* 0x000fe20000410000 */
[----:B-1----:R-:W-:Y:S01]  /*8360*/  @P2 FMUL.FTZ R7, R7, 0.69314718246459960938 ;  /* 0x3f31721807072820 */ /* 0x002fe20000410000 */
[----:B------:R-:W-:Y:S02]  /*8370*/  IMAD.MOV.U32 R20, RZ, RZ, -0x800000 ;  /* 0xff800000ff147424 */ /* 0x000fe400078e00ff */
[----:B------:R-:W-:Y:S01]  /*8380*/  @P3 FFMA.FTZ R20, R10, R0, R11 ;  /* 0x000000000a143223 */ /* 0x000fe2000001000b */
[----:B------:R-:W-:Y:S02]  /*8390*/  IMAD.MOV.U32 R21, RZ, RZ, -0x800000 ;  /* 0xff800000ff157424 */ /* 0x000fe400078e00ff */
[----:B------:R-:W-:Y:S01]  /*83a0*/  @P2 FFMA.FTZ R21, R4, R3, R7 ;  /* 0x0000000304152223 */ /* 0x000fe20000010007 */
[-C--:B--2---:R-:W-:Y:S01]  /*83b0*/  FMUL.FTZ R5, R5, R6.reuse ;  /* 0x0000000605057220 */ /* 0x084fe20000410000 */
[----:B---3--:R-:W-:Y:S01]  /*83c0*/  FMUL.FTZ R0, R9, R6 ;  /* 0x0000000609007220 */ /* 0x008fe20000410000 */
[----:B------:R-:W-:-:S02]  /*83d0*/  WARPGROUP.DEPBAR.LE gsb0, 0x0 ;  /* 0x00008000000079c5 */ /* 0x000fc40000010000 */
[----:B------:R-:W-:Y:S05]  /*83e0*/  @!P0 BRA `(.L_x_207) ;  /* 0x0000000000048947 */ /* 0x000fea0003800000 */
[----:B------:R-:W-:Y:S01]  /*83f0*/  BPT.TRAP 0x1 ;  /* 0x000000040000795c */ /* 0x000fe20000300000 */
.L_x_207:
[----:B------:R-:W-:Y:S01]  /*8400*/  UIADD3 UR4, UR5, 0x29860, URZ ;  /* 0x0002986005047890 */ /* 0x000fe2000fffe03f */
[-C--:B------:R-:W-:Y:S01]  /*8410*/  FMUL.FTZ R13, R37, R5.reuse ;  /* 0x00000005250d7220 */ /* 0x080fe20000410000 */
[----:B------:R-:W-:Y:S01]  /*8420*/  UIADD3 UR46, UR46, 0x1, URZ ;  /* 0x000000012e2e7890 */ /* 0x000fe2000fffe03f */
[-C--:B------:R-:W-:Y:S01]  /*8430*/  FMUL.FTZ R15, R40, R5.reuse ;  /* 0x00000005280f7220 */ /* 0x080fe20000410000 */
[----:B------:R-:W-:Y:S01]  /*8440*/  UPRMT UR4, UR8, 0x654, UR4 ;  /* 0x0000065408047896 */ /* 0x000fe20008000004 */
[-C--:B------:R-:W-:Y:S01]  /*8450*/  FMUL.FTZ R40, R45, R5.reuse ;  /* 0x000000052d287220 */ /* 0x080fe20000410000 */
[----:B------:R-:W-:Y:S01]  /*8460*/  UISETP.NE.AND UP0, UPT, UR46, 0x2, UPT ;  /* 0x000000022e00788c */ /* 0x000fe2000bf05270 */
        /* <DEDUP_REMOVED lines=19> */
[----:B------:R-:W-:Y:S01]  /*85a0*/  USEL UR4, URZ, 0x1, UP0 ;  /* 0x000000013f047887 */ /* 0x000fe20008000000 */
        /* <DEDUP_REMOVED lines=43> */
[----:B------:R-:W-:Y:S01]  /*8860*/  FMUL.FTZ R83, R83, R0 ;  /* 0x0000000053537220 */ /* 0x000fe20000410000 */
[----:B------:R-:W-:-:S02]  /*8870*/  UIADD3 UR48, UR48, 0x1, URZ ;  /* 0x0000000130307890 */ /* 0x000fc4000fffe03f */
[----:B------:R-:W-:Y:S02]  /*8880*/  USEL UR46, UR46, URZ, UP0 ;  /* 0x0000003f2e2e7287 */ /* 0x000fe40008000000 */
[----:B------:R-:W-:-:S12]  /*8890*/  ULOP3.LUT UR47, UR47, UR4, URZ, 0x3c, !UPT ;  /* 0x000000042f2f7292 */ /* 0x000fd8000f8e3c3f */
.L_x_183:
[----:B------:R-:W0:Y:S01]  /*88a0*/  S2R R5, SR_CgaCtaId ;  /* 0x0000000000057919 */ /* 0x000e220000008800 */
[----:B------:R-:W-:Y:S01]  /*88b0*/  MOV R0, 0x400 ;  /* 0x0000040000007802 */ /* 0x000fe20000000f00 */
[----:B------:R-:W-:Y:S01]  /*88c0*/  UISETP.NE.AND UP0, UPT, UR45, URZ, UPT ;  /* 0x0000003f2d00728c */ /* 0x000fe2000bf05270 */
[----:B------:R-:W-:Y:S01]  /*88d0*/  BSSY B0, `(.L_x_208) ;  /* 0x00003b2000007945 */ /* 0x000fe20003800000 */
[----:B------:R-:W-:Y:S09]  /*88e0*/  BAR.SYNC.DEFER_BLOCKING 0x5, 0x180 ;  /* 0x0146000000007b1d */ /* 0x000ff20000010000 */
[----:B------:R-:W-:Y:S01]  /*88f0*/  @!UP0 ULDC UR45, c[0x0][0xad4] ;  /* 0x0002b500002d8ab9 */ /* 0x000fe20000000800 */
[----:B0-----:R-:W-:-:S05]  /*8900*/  LEA R0, R5, R0, 0x18 ;  /* 0x0000000005007211 */ /* 0x001fca00078ec0ff */
[----:B------:R-:W0:Y:S02]  /*8910*/  LDS.128 R32, [R0+0x298d0] ;  /* 0x0298d00000207984 */ /* 0x000e240000000c00 */
[----:B0-----:R-:W-:Y:S02]  /*8920*/  R2UR UR6, R33 ;  /* 0x00000000210672ca */ /* 0x001fe400000e0000 */
[----:B------:R-:W-:Y:S01]  /*8930*/  R2UR UR5, R34 ;  /* 0x00000000220572ca */ /* 0x000fe200000e0000 */
[----:B------:R-:W-:Y:S06]  /*8940*/  BAR.ARV 0x4, 0x180 ;  /* 0x0106000000007b1d */ /* 0x000fec0000002000 */
[----:B------:R-:W-:Y:S08]  /*8950*/  @P0 BRA `(.L_x_209) ;  /* 0x0000002c008c0947 */ /* 0x000ff00003800000 */
[----:B------:R-:W0:Y:S01]  /*8960*/  S2R R25, SR_TID.X ;  /* 0x0000000000197919 */ /* 0x000e220000002100 */
[----:B------:R-:W-:Y:S01]  /*8970*/  ULDC.64 UR8, c[0x4][0x40] ;  /* 0x0100100000087ab9 */ /* 0x000fe20000000a00 */
[----:B------:R-:W-:Y:S01]  /*8980*/  USHF.L.U32 UR4, UR36, 0x2, URZ ;  /* 0x0000000224047899 */ /* 0x000fe2000800063f */
[----:B------:R-:W-:Y:S01]  /*8990*/  ULDC.64 UR10, c[0x0][0xc00] ;  /* 0x00030000000a7ab9 */ /* 0x000fe20000000a00 */
[----:B0-----:R-:W-:-:S05]  /*89a0*/  IMAD.SHL.U32 R4, R25, 0x4, RZ ;  /* 0x0000000419047824 */ /* 0x001fca00078e00ff */
[----:B------:R-:W-:Y:S01]  /*89b0*/  LOP3.LUT R4, R4, 0xc, RZ, 0xc0, !PT ;  /* 0x0000000c04047812 */ /* 0x000fe200078ec0ff */
[----:B------:R-:W-:Y:S03]  /*89c0*/  BAR.SYNC.DEFER_BLOCKING 0x1, 0x100 ;  /* 0x0044000000007b1d */ /* 0x000fe60000010000 */
[----:B------:R-:W-:-:S05]  /*89d0*/  IADD3 R4, P0, R4, UR8, RZ ;  /* 0x0000000804047c10 */ /* 0x000fca000ff1e0ff */
[----:B------:R-:W-:-:S05]  /*89e0*/  IMAD.X R5, RZ, RZ, UR9, P0 ;  /* 0x00000009ff057e24 */ /* 0x000fca00080e06ff */
[----:B------:R0:W2:Y:S01]  /*89f0*/  LDG.E.CONSTANT R24, desc[UR52][R4.64] ;  /* 0x0000003404187981 */ /* 0x0000a2000c1e9900 */
[----:B------:R-:W-:Y:S01]  /*8a00*/  LOP3.LUT P0, R25, R25, 0x3, RZ, 0xc0, !PT ;  /* 0x0000000319197812 */ /* 0x000fe2000780c0ff */
[----:B------:R-:W-:Y:S02]  /*8a10*/  USHF.L.U64.HI UR12, UR36, 0x2, UR37 ;  /* 0x00000002240c7899 */ /* 0x000fe40008010225 */
[----:B------:R-:W-:Y:S01]  /*8a20*/  UIADD3 UR7, UP0, UR4, UR10, URZ ;  /* 0x0000000a04077290 */ /* 0x000fe2000ff1e03f */
[----:B------:R-:W-:-:S03]  /*8a30*/  ISETP.EQ.OR P0, PT, R25, 0x3, !P0 ;  /* 0x000000031900780c */ /* 0x000fc60004702670 */
[----:B------:R-:W-:Y:S01]  /*8a40*/  UIADD3.X UR8, UR12, UR11, URZ, UP0, !UPT ;  /* 0x0000000b0c087290 */ /* 0x000fe200087fe43f */
[----:B------:R-:W-:Y:S02]  /*8a50*/  SEL R61, R3, R8, P0 ;  /* 0x00000008033d7207 */ /* 0x000fe40000000000 */
[----:B------:R-:W-:Y:S02]  /*8a60*/  SEL R25, R8, R3, P0 ;  /* 0x0000000308197207 */ /* 0x000fe40000000000 */
[----:B------:R-:W1:Y:S01]  /*8a70*/  S2R R3, SR_SWINHI ;  /* 0x0000000000037919 */ /* 0x000e620000002f00 */
        /* <DEDUP_REMOVED lines=16> */
[----:B------:R-:W-:Y:S02]  /*8b80*/  MOV R32, R0 ;  /* 0x0000000000207202 */ /* 0x000fe40000000f00 */
[----:B-1----:R-:W-:Y:S02]  /*8b90*/  MOV R33, R3 ;  /* 0x0000000300217202 */ /* 0x002fe40000000f00 */
[----:B------:R-:W-:Y:S02]  /*8ba0*/  SEL R50, R55, R52, P0 ;  /* 0x0000003437327207 */ /* 0x000fe40000000000 */
[----:B------:R-:W-:Y:S01]  /*8bb0*/  SEL R37, R40, R37, P0 ;  /* 0x0000002528257207 */ /* 0x000fe20000000000 */
[----:B------:R-:W-:Y:S01]  /*8bc0*/  IMAD.WIDE R8, R220, 0x2, R32 ;  /* 0x00000002dc087825 */ /* 0x000fe200078e0220 */
[----:B------:R-:W-:-:S02]  /*8bd0*/  SEL R117, R76, R93, P0 ;  /* 0x0000005d4c757207 */ /* 0x000fc40000000000 */
[----:B------:R-:W-:Y:S02]  /*8be0*/  SEL R46, R93, R76, P0 ;  /* 0x0000004c5d2e7207 */ /* 0x000fe40000000000 */
[----:B------:R-:W-:Y:S02]  /*8bf0*/  LOP3.LUT R3, R8, 0x380, RZ, 0xc0, !PT ;  /* 0x0000038008037812 */ /* 0x000fe400078ec0ff */
[----:B------:R-:W-:Y:S02]  /*8c00*/  SEL R85, R54, R65, P0 ;  /* 0x0000004136557207 */ /* 0x000fe40000000000 */
[----:B------:R-:W-:Y:S02]  /*8c10*/  SEL R55, R65, R54, P0 ;  /* 0x0000003641377207 */ /* 0x000fe40000000000 */
[----:B------:R-:W-:Y:S02]  /*8c20*/  IADD3 R6, P6, R8, 0x20, RZ ;  /* 0x0000002008067810 */ /* 0x000fe40007fde0ff */
        /* <DEDUP_REMOVED lines=16> */
[----:B------:R-:W-:Y:S02]  /*8d30*/  IADD3 R71, P1, R8, 0x40, RZ ;  /* 0x0000004008477810 */ /* 0x000fe40007f3e0ff */
[----:B------:R-:W-:Y:S02]  /*8d40*/  SHF.R.U64 R3, R3, 0x3, RZ ;  /* 0x0000000303037819 */ /* 0x000fe400000012ff */
[----:B------:R-:W-:-:S02]  /*8d50*/  SEL R123, R88, R69, P0 ;  /* 0x00000045587b7207 */ /* 0x000fc40000000000 */
[----:B------:R-:W-:Y:S02]  /*8d60*/  SEL R38, R69, R88, P0 ;  /* 0x0000005845267207 */ /* 0x000fe40000000000 */
[----:B------:R-:W-:Y:S02]  /*8d70*/  SEL R121, R72, R91, P0 ;  /* 0x0000005b48797207 */ /* 0x000fe40000000000 */
[----:B------:R-:W-:Y:S02]  /*8d80*/  SEL R44, R91, R72, P0 ;  /* 0x000000485b2c7207 */ /* 0x000fe40000000000 */
[----:B------:R-:W-:Y:S02]  /*8d90*/  SEL R107, R26, R27, P0 ;  /* 0x0000001b1a6b7207 */ /* 0x000fe40000000000 */
[----:B------:R-:W-:Y:S01]  /*8da0*/  SEL R48, R27, R26, P0 ;  /* 0x0000001a1b307207 */ /* 0x000fe20000000000 */
[----:B------:R-:W-:Y:S01]  /*8db0*/  IMAD.X R27, RZ, RZ, R9, P6 ;  /* 0x000000ffff1b7224 */ /* 0x000fe200030e0609 */
[----:B------:R-:W-:-:S02]  /*8dc0*/  SEL R89, R62, R63, P0 ;  /* 0x0000003f3e597207 */ /* 0x000fc40000000000 */
[----:B------:R-:W-:Y:S02]  /*8dd0*/  SEL R57, R63, R62, P0 ;  /* 0x0000003e3f397207 */ /* 0x000fe40000000000 */
[----:B------:R-:W-:Y:S02]  /*8de0*/  SEL R95, R66, R67, P0 ;  /* 0x00000043425f7207 */ /* 0x000fe40000000000 */
[----:B------:R-:W-:Y:S02]  /*8df0*/  SEL R56, R67, R66, P0 ;  /* 0x0000004243387207 */ /* 0x000fe40000000000 */
[----:B0-----:R-:W-:Y:S02]  /*8e00*/  LOP3.LUT R4, R6, 0x380, RZ, 0xc0, !PT ;  /* 0x0000038006047812 */ /* 0x001fe400078ec0ff */
        /* <DEDUP_REMOVED lines=10> */
[C---:B------:R-:W-:Y:S02]  /*8eb0*/  IADD3 R75, P2, R8.reuse, 0x60, RZ ;  /* 0x00000060084b7810 */ /* 0x040fe40007f5e0ff */
[C---:B------:R-:W-:Y:S02]  /*8ec0*/  IADD3 R34, P3, R8.reuse, 0x4000, RZ ;  /* 0x0000400008227810 */ /* 0x040fe40007f7e0ff */
[C---:B------:R-:W-:Y:S01]  /*8ed0*/  IADD3 R79, P4, R8.reuse, 0x4020, RZ ;  /* 0x00004020084f7810 */ /* 0x040fe20007f9e0ff */
[--C-:B------:R-:W-:Y:S01]  /*8ee0*/  IMAD.X R15, RZ, RZ, R9.reuse, P2 ;  /* 0x000000ffff0f7224 */ /* 0x100fe200010e0609 */
[C---:B------:R-:W-:Y:S01]  /*8ef0*/  IADD3 R83, P5, R8.reuse, 0x4040, RZ ;  /* 0x0000404008537810 */ /* 0x040fe20007fbe0ff */
[----:B------:R-:W-:Y:S01]  /*8f00*/  IMAD.X R13, RZ, RZ, R9, P3 ;  /* 0x000000ffff0d7224 */ /* 0x000fe200018e0609 */
[----:B------:R-:W-:-:S02]  /*8f10*/  IADD3 R87, P6, R8, 0x4060, RZ ;  /* 0x0000406008577810 */ /* 0x000fc40007fde0ff */
[----:B------:R-:W-:Y:S01]  /*8f20*/  LOP3.LUT R10, R71, 0x380, RZ, 0xc0, !PT ;  /* 0x00000380470a7812 */ /* 0x000fe200078ec0ff */
[--C-:B------:R-:W-:Y:S01]  /*8f30*/  IMAD.X R101, RZ, RZ, R9.reuse, P5 ;  /* 0x000000ffff657224 */ /* 0x100fe200028e0609 */
[----:B------:R-:W-:Y:S01]  /*8f40*/  LOP3.LUT R8, R3, R8, RZ, 0x3c, !PT ;  /* 0x0000000803087212 */ /* 0x000fe200078e3cff */
[----:B------:R-:W-:Y:S01]  /*8f50*/  IMAD.X R5, RZ, RZ, R9, P6 ;  /* 0x000000ffff057224 */ /* 0x000fe200030e0609 */
[----:B------:R-:W-:Y:S02]  /*8f60*/  SHF.R.U64 R3, R4, 0x3, RZ ;  /* 0x0000000304037819 */ /* 0x000fe400000012ff */
[----:B------:R-:W-:Y:S02]  /*8f70*/  SHF.R.U64 R4, R10, 0x3, RZ ;  /* 0x000000030a047819 */ /* 0x000fe400000012ff */
[----:B------:R-:W-:Y:S02]  /*8f80*/  LOP3.LUT R12, R75, 0x380, RZ, 0xc0, !PT ;  /* 0x000003804b0c7812 */ /* 0x000fe400078ec0ff */
[----:B------:R-:W-:-:S02]  /*8f90*/  LOP3.LUT R26, R3, R6, RZ, 0x3c, !PT ;  /* 0x00000006031a7212 */ /* 0x000fc400078e3cff */
[----:B------:R-:W-:Y:S02]  /*8fa0*/  LOP3.LUT R3, R34, 0x380, RZ, 0xc0, !PT ;  /* 0x0000038022037812 */ /* 0x000fe400078ec0ff */
[----:B------:R-:W-:Y:S02]  /*8fb0*/  LOP3.LUT R10, R4, R71, RZ, 0x3c, !PT ;  /* 0x00000047040a7212 */ /* 0x000fe400078e3cff */
[----:B------:R-:W-:Y:S02]  /*8fc0*/  SHF.R.U64 R12, R12, 0x3, RZ ;  /* 0x000000030c0c7819 */ /* 0x000fe400000012ff */
[----:B------:R-:W-:Y:S02]  /*8fd0*/  LOP3.LUT R4, R79, 0x380, RZ, 0xc0, !PT ;  /* 0x000003804f047812 */ /* 0x000fe400078ec0ff */
[----:B------:R-:W-:Y:S02]  /*8fe0*/  LOP3.LUT R60, R83, 0x380, RZ, 0xc0, !PT ;  /* 0x00000380533c7812 */ /* 0x000fe400078ec0ff */
[----:B------:R-:W-:-:S02]  /*8ff0*/  LOP3.LUT R62, R87, 0x380, RZ, 0xc0, !PT ;  /* 0x00000380573e7812 */ /* 0x000fc400078ec0ff */
[----:B------:R-:W-:Y:S02]  /*9000*/  SHF.R.U64 R3, R3, 0x3, RZ ;  /* 0x0000000303037819 */ /* 0x000fe400000012ff */
[----:B------:R-:W-:Y:S02]  /*9010*/  SEL R105, R11, R14, P0 ;  /* 0x0000000e0b697207 */ /* 0x000fe40000000000 */
[----:B------:R-:W-:Y:S01]  /*9020*/  SEL R47, R14, R11, P0 ;  /* 0x0000000b0e2f7207 */ /* 0x000fe20000000000 */
[----:B------:R-:W-:Y:S01]  /*9030*/  IMAD.X R11, RZ, RZ, R9, P1 ;  /* 0x000000ffff0b7224 */ /* 0x000fe200008e0609 */
[----:B------:R-:W-:Y:S02]  /*9040*/  LOP3.LUT R14, R12, R75, RZ, 0x3c, !PT ;  /* 0x0000004b0c0e7212 */ /* 0x000fe400078e3cff */
[----:B------:R-:W-:Y:S02]  /*9050*/  SHF.R.U64 R4, R4, 0x3, RZ ;  /* 0x0000000304047819 */ /* 0x000fe400000012ff */
[----:B------:R-:W-:-:S02]  /*9060*/  SHF.R.U64 R60, R60, 0x3, RZ ;  /* 0x000000033c3c7819 */ /* 0x000fc400000012ff */
[----:B------:R-:W-:Y:S02]  /*9070*/  SHF.R.U64 R62, R62, 0x3, RZ ;  /* 0x000000033e3e7819 */ /* 0x000fe400000012ff */
[----:B------:R-:W-:Y:S02]  /*9080*/  LOP3.LUT R12, R3, R34, RZ, 0x3c, !PT ;  /* 0x00000022030c7212 */ /* 0x000fe400078e3cff */
[----:B------:R-:W-:Y:S02]  /*9090*/  SEL R135, R7, R28, P0 ;  /* 0x0000001c07877207 */ /* 0x000fe40000000000 */
[----:B------:R-:W-:Y:S01]  /*90a0*/  SEL R28, R28, R7, P0 ;  /* 0x000000071c1c7207 */ /* 0x000fe20000000000 */
[----:B------:R-:W-:Y:S01]  /*90b0*/  IMAD.X R7, RZ, RZ, R9, P4 ;  /* 0x000000ffff077224 */ /* 0x000fe200020e0609 */
[----:B------:R-:W-:Y:S02]  /*90c0*/  LOP3.LUT R6, R4, R79, RZ, 0x3c, !PT ;  /* 0x0000004f04067212 */ /* 0x000fe400078e3cff */
[----:B------:R-:W-:-:S02]  /*90d0*/  LOP3.LUT R100, R60, R83, RZ, 0x3c, !PT ;  /* 0x000000533c647212 */ /* 0x000fc400078e3cff */
[----:B------:R-:W-:Y:S02]  /*90e0*/  LOP3.LUT R4, R62, R87, RZ, 0x3c, !PT ;  /* 0x000000573e047212 */ /* 0x000fe400078e3cff */
[----:B------:R-:W-:Y:S02]  /*90f0*/  MOV R3, R12 ;  /* 0x0000000c00037202 */ /* 0x000fe40000000f00 */
[----:B------:R-:W-:Y:S02]  /*9100*/  MOV R8, R8 ;  /* 0x0000000800087202 */ /* 0x000fe40000000f00 */
[----:B------:R-:W-:Y:S02]  /*9110*/  MOV R10, R10 ;  /* 0x0000000a000a7202 */ /* 0x000fe40000000f00 */
[----:B------:R-:W-:Y:S02]  /*9120*/  MOV R100, R100 ;  /* 0x0000006400647202 */ /* 0x000fe40000000f00 */
[----:B------:R-:W-:-:S02]  /*9130*/  MOV R9, R26 ;  /* 0x0000001a00097202 */ /* 0x000fc40000000f00 */
[----:B------:R-:W-:Y:S02]  /*9140*/  MOV R11, R14 ;  /* 0x0000000e000b7202 */ /* 0x000fe40000000f00 */
[----:B------:R-:W-:Y:S02]  /*9150*/  MOV R34, R6 ;  /* 0x0000000600227202 */ /* 0x000fe40000000f00 */
[----:B------:R-:W-:Y:S02]  /*9160*/  MOV R101, R4 ;  /* 0x0000000400657202 */ /* 0x000fe40000000f00 */
[----:B--2---:R-:W-:Y:S01]  /*9170*/  LOP3.LUT R12, R24, 0x2, RZ, 0x3c, !PT ;  /* 0x00000002180c7812 */ /* 0x004fe200078e3cff */
        /* <DEDUP_REMOVED lines=32> */
[----:B------:R-:W0:Y:S04]  /*9380*/  SHFL.IDX PT, R66, R25, R12, 0x1c1f ;  /* 0x001c1f0c19427589 */ /* 0x000e2800000e0000 */
[----:B------:R-:W-:Y:S04]  /*9390*/  SHFL.IDX PT, R65, R65, R12, 0x1c1f ;  /* 0x001c1f0c41417589 */ /* 0x000fe800000e0000 */
[----:B------:R-:W-:Y:S04]  /*93a0*/  SHFL.IDX PT, R24, R44, R12, 0x1c1f ;  /* 0x001c1f0c2c187589 */ /* 0x000fe800000e0000 */
[----:B------:R-:W-:Y:S04]  /*93b0*/  SHFL.IDX PT, R25, R40, R12, 0x1c1f ;  /* 0x001c1f0c28197589 */ /* 0x000fe800000e0000 */
[----:B------:R-:W-:Y:S04]  /*93c0*/  SHFL.IDX PT, R63, R48, R12, 0x1c1f ;  /* 0x001c1f0c303f7589 */ /* 0x000fe800000e0000 */
[----:B------:R-:W1:Y:S04]  /*93d0*/  SHFL.IDX PT, R47, R47, R12, 0x1c1f ;  /* 0x001c1f0c2f2f7589 */ /* 0x000e6800000e0000 */
[----:B------:R-:W-:Y:S01]  /*93e0*/  SHFL.IDX PT, R75, R30, R12, 0x1c1f ;  /* 0x001c1f0c1e4b7589 */ /* 0x000fe200000e0000 */
[----:B0-----:R-:W-:-:S02]  /*93f0*/  SEL R64, R61, R66, P0 ;  /* 0x000000423d407207 */ /* 0x001fc40000000000 */
[----:B------:R-:W-:Y:S01]  /*9400*/  SEL R66, R66, R61, P0 ;  /* 0x0000003d42427207 */ /* 0x000fe20000000000 */
[----:B------:R-:W-:Y:S04]  /*9410*/  SHFL.IDX PT, R79, R36, R12, 0x1c1f ;  /* 0x001c1f0c244f7589 */ /* 0x000fe800000e0000 */
[----:B------:R-:W-:Y:S04]  /*9420*/  SHFL.IDX PT, R44, R54, R12, 0x1c1f ;  /* 0x001c1f0c362c7589 */ /* 0x000fe800000e0000 */
[----:B------:R1:W-:Y:S04]  /*9430*/  SHFL.IDX PT, R40, R56, R12, 0x1c1f ;  /* 0x001c1f0c38287589 */ /* 0x0003e800000e0000 */
[----:B------:R-:W-:Y:S04]  /*9440*/  SHFL.IDX PT, R71, R28, R12, 0x1c1f ;  /* 0x001c1f0c1c477589 */ /* 0x000fe800000e0000 */
[----:B------:R-:W-:Y:S01]  /*9450*/  SHFL.IDX PT, R84, R41, R12, 0x1c1f ;  /* 0x001c1f0c29547589 */ /* 0x000fe200000e0000 */
[----:B-1----:R-:W-:-:S03]  /*9460*/  SEL R56, R47, R76, P0 ;  /* 0x0000004c2f387207 */ /* 0x002fc60000000000 */
[----:B------:R-:W0:Y:S04]  /*9470*/  SHFL.IDX PT, R49, R49, R12, 0x1c1f ;  /* 0x001c1f0c31317589 */ /* 0x000e2800000e0000 */
[----:B------:R-:W1:Y:S04]  /*9480*/  SHFL.IDX PT, R30, R53, R12, 0x1c1f ;  /* 0x001c1f0c351e7589 */ /* 0x000e6800000e0000 */
[----:B------:R-:W2:Y:S04]  /*9490*/  SHFL.IDX PT, R50, R50, R12, 0x1c1f ;  /* 0x001c1f0c32327589 */ /* 0x000ea800000e0000 */
[----:B------:R-:W3:Y:S04]  /*94a0*/  SHFL.IDX PT, R29, R29, R12, 0x1c1f ;  /* 0x001c1f0c1d1d7589 */ /* 0x000ee800000e0000 */
[----:B------:R4:W-:Y:S04]  /*94b0*/  SHFL.IDX PT, R80, R39, R12, 0x1c1f ;  /* 0x001c1f0c27507589 */ /* 0x0009e800000e0000 */
[----:B------:R-:W3:Y:S04]  /*94c0*/  SHFL.IDX PT, R41, R52, R12, 0x1c1f ;  /* 0x001c1f0c34297589 */ /* 0x000ee800000e0000 */
[----:B------:R2:W3:Y:S01]  /*94d0*/  SHFL.IDX PT, R103, R68, R12, 0x1c1f ;  /* 0x001c1f0c44677589 */ /* 0x0004e200000e0000 */
[----:B0-----:R-:W-:-:S02]  /*94e0*/  SEL R61, R49, R72, P0 ;  /* 0x00000048313d7207 */ /* 0x001fc40000000000 */
[----:B----4-:R-:W-:Y:S01]  /*94f0*/  SEL R39, R62, R65, P0 ;  /* 0x000000413e277207 */ /* 0x010fe20000000000 */
[----:B------:R-:W0:Y:S01]  /*9500*/  SHFL.IDX PT, R14, R31, R12, 0x1c1f ;  /* 0x001c1f0c1f0e7589 */ /* 0x000e2200000e0000 */
[----:B-1----:R-:W-:-:S03]  /*9510*/  SEL R53, R30, R77, P0 ;  /* 0x0000004d1e357207 */ /* 0x002fc60000000000 */
[----:B------:R-:W-:Y:S01]  /*9520*/  SHFL.IDX PT, R83, R38, R12, 0x1c1f ;  /* 0x001c1f0c26537589 */ /* 0x000fe200000e0000 */
[----:B--2---:R-:W-:Y:S02]  /*9530*/  SEL R54, R81, R50, P0 ;  /* 0x0000003251367207 */ /* 0x004fe40000000000 */
[----:B------:R-:W-:Y:S01]  /*9540*/  SEL R68, R70, R71, P0 ;  /* 0x0000004746447207 */ /* 0x000fe20000000000 */
[----:B------:R1:W-:Y:S01]  /*9550*/  SHFL.IDX PT, R91, R42, R12, 0x1c1f ;  /* 0x001c1f0c2a5b7589 */ /* 0x0003e200000e0000 */
[----:B------:R-:W-:Y:S02]  /*9560*/  SEL R52, R50, R81, P0 ;  /* 0x0000005132347207 */ /* 0x000fe40000000000 */
[----:B---3--:R-:W-:Y:S01]  /*9570*/  SEL R67, R29, R6, P0 ;  /* 0x000000061d437207 */ /* 0x008fe20000000000 */
[----:B------:R-:W-:Y:S01]  /*9580*/  SHFL.IDX PT, R99, R43, R12, 0x1c1f ;  /* 0x001c1f0c2b637589 */ /* 0x000fe200000e0000 */
[----:B------:R-:W-:Y:S02]  /*9590*/  SEL R70, R71, R70, P0 ;  /* 0x0000004647467207 */ /* 0x000fe40000000000 */
[----:B------:R-:W-:Y:S01]  /*95a0*/  SEL R81, R27, R84, P0 ;  /* 0x000000541b517207 */ /* 0x000fe20000000000 */
[----:B------:R-:W2:Y:S01]  /*95b0*/  SHFL.IDX PT, R28, R51, R12, 0x1c1f ;  /* 0x001c1f0c331c7589 */ /* 0x000ea200000e0000 */
[----:B------:R-:W-:-:S02]  /*95c0*/  SEL R50, R88, R41, P0 ;  /* 0x0000002958327207 */ /* 0x000fc40000000000 */
[----:B-1----:R-:W-:Y:S01]  /*95d0*/  SEL R42, R95, R40, P0 ;  /* 0x000000285f2a7207 */ /* 0x002fe20000000000 */
[----:B------:R1:W3:Y:S01]  /*95e0*/  SHFL.IDX PT, R26, R37, R12, 0x1c1f ;  /* 0x001c1f0c251a7589 */ /* 0x0002e200000e0000 */
[----:B------:R-:W-:Y:S02]  /*95f0*/  SEL R40, R40, R95, P0 ;  /* 0x0000005f28287207 */ /* 0x000fe40000000000 */
[----:B------:R-:W-:Y:S01]  /*9600*/  SEL R48, R41, R88, P0 ;  /* 0x0000005829307207 */ /* 0x000fe20000000000 */
[----:B------:R-:W4:Y:S01]  /*9610*/  SHFL.IDX PT, R38, R57, R12, 0x1c1f ;  /* 0x001c1f0c39267589 */ /* 0x000f2200000e0000 */
[----:B------:R-:W-:Y:S02]  /*9620*/  SEL R95, R103, R96, P0 ;  /* 0x00000060675f7207 */ /* 0x000fe40000000000 */
[----:B0-----:R-:W-:Y:S01]  /*9630*/  SEL R71, R14, R7, P0 ;  /* 0x000000070e477207 */ /* 0x001fe20000000000 */
[----:B------:R-:W0:Y:S01]  /*9640*/  SHFL.IDX PT, R97, R59, R12, 0x1c1f ;  /* 0x001c1f0c3b617589 */ /* 0x000e2200000e0000 */
[----:B-1----:R-:W-:-:S03]  /*9650*/  SEL R37, R65, R62, P0 ;  /* 0x0000003e41257207 */ /* 0x002fc60000000000 */
[----:B------:R1:W-:Y:S01]  /*9660*/  SHFL.IDX PT, R92, R46, R12, 0x1c1f ;  /* 0x001c1f0c2e5c7589 */ /* 0x0003e200000e0000 */
[----:B------:R-:W-:Y:S02]  /*9670*/  SEL R62, R60, R63, P0 ;  /* 0x0000003f3c3e7207 */ /* 0x000fe40000000000 */
[----:B------:R-:W-:Y:S01]  /*9680*/  SEL R60, R63, R60, P0 ;  /* 0x0000003c3f3c7207 */ /* 0x000fe20000000000 */
[----:B------:R-:W-:Y:S01]  /*9690*/  SHFL.IDX PT, R31, R45, R12, 0x1c1f ;  /* 0x001c1f0c2d1f7589 */ /* 0x000fe200000e0000 */
[----:B------:R-:W-:Y:S02]  /*96a0*/  SEL R63, R72, R49, P0 ;  /* 0x00000031483f7207 */ /* 0x000fe40000000000 */
[----:B------:R-:W-:Y:S01]  /*96b0*/  SEL R65, R6, R29, P0 ;  /* 0x0000001d06417207 */ /* 0x000fe20000000000 */
[----:B------:R3:W0:Y:S01]  /*96c0*/  SHFL.IDX PT, R36, R55, R12, 0x1c1f ;  /* 0x001c1f0c37247589 */ /* 0x00062200000e0000 */
[----:B------:R-:W-:Y:S02]  /*96d0*/  SEL R72, R74, R75, P0 ;  /* 0x0000004b4a487207 */ /* 0x000fe40000000000 */
[----:B-1----:R-:W-:Y:S01]  /*96e0*/  SEL R46, R93, R44, P0 ;  /* 0x0000002c5d2e7207 */ /* 0x002fe20000000000 */
[----:B------:R1:W0:Y:S01]  /*96f0*/  SHFL.IDX PT, R105, R58, R12, 0x1c1f ;  /* 0x001c1f0c3a697589 */ /* 0x00022200000e0000 */
[----:B------:R-:W-:-:S02]  /*9700*/  SEL R44, R44, R93, P0 ;  /* 0x0000005d2c2c7207 */ /* 0x000fc40000000000 */
[----:B------:R-:W-:Y:S01]  /*9710*/  SEL R93, R96, R103, P0 ;  /* 0x00000067605d7207 */ /* 0x000fe20000000000 */
[----:B------:R4:W0:Y:S01]  /*9720*/  SHFL.IDX PT, R107, R69, R12, 0x1c1f ;  /* 0x001c1f0c456b7589 */ /* 0x00082200000e0000 */
[----:B--2---:R-:W-:Y:S01]  /*9730*/  SEL R59, R73, R28, P0 ;  /* 0x0000001c493b7207 */ /* 0x004fe20000000000 */
[----:B------:R-:W-:Y:S01]  /*9740*/  IMAD.U32 R103, RZ, RZ, UR8 ;  /* 0x00000008ff677e24 */ /* 0x000fe2000f8e00ff */
[----:B---3--:R-:W-:Y:S01]  /*9750*/  SEL R55, R77, R30, P0 ;  /* 0x0000001e4d377207 */ /* 0x008fe20000000000 */
[----:B------:R-:W-:Y:S01]  /*9760*/  ULDC.64 UR8, c[0x0][0xc08] ;  /* 0x0003020000087ab9 */ /* 0x000fe20000000a00 */
[----:B------:R-:W-:Y:S02]  /*9770*/  SEL R77, R15, R80, P0 ;  /* 0x000000500f4d7207 */ /* 0x000fe40000000000 */
[----:B-1----:R-:W-:Y:S02]  /*9780*/  SEL R58, R76, R47, P0 ;  /* 0x0000002f4c3a7207 */ /* 0x002fe40000000000 */
[----:B------:R-:W-:-:S02]  /*9790*/  SEL R76, R78, R79, P0 ;  /* 0x0000004f4e4c7207 */ /* 0x000fc40000000000 */
[----:B------:R-:W-:Y:S02]  /*97a0*/  SEL R78, R79, R78, P0 ;  /* 0x0000004e4f4e7207 */ /* 0x000fe40000000000 */
[----:B------:R-:W-:Y:S02]  /*97b0*/  SEL R79, R80, R15, P0 ;  /* 0x0000000f504f7207 */ /* 0x000fe40000000000 */
[----:B----4-:R-:W-:Y:S02]  /*97c0*/  SEL R69, R7, R14, P0 ;  /* 0x0000000e07457207 */ /* 0x010fe40000000000 */
        /* <DEDUP_REMOVED lines=10> */
[----:B0-----:R-:W-:Y:S02]  /*9870*/  SEL R43, R94, R97, P0 ;  /* 0x000000615e2b7207 */ /* 0x001fe40000000000 */
        /* <DEDUP_REMOVED lines=12> */
[----:B------:R-:W-:Y:S02]  /*9940*/  F2FP.BF16.F32.PACK_AB R4, R65, R64 ;  /* 0x000000404104723e */ /* 0x000fe400000010ff */
[----:B------:R-:W-:Y:S02]  /*9950*/  F2FP.BF16.F32.PACK_AB R5, R63, R62 ;  /* 0x0000003e3f05723e */ /* 0x000fe400000010ff */
[----:B------:R-:W-:Y:S02]  /*9960*/  F2FP.BF16.F32.PACK_AB R6, R67, R66 ;  /* 0x000000424306723e */ /* 0x000fe400000010ff */
[----:B------:R-:W-:-:S02]  /*9970*/  F2FP.BF16.F32.PACK_AB R7, R61, R60 ;  /* 0x0000003c3d07723e */ /* 0x000fc400000010ff */
[----:B------:R-:W-:Y:S02]  /*9980*/  SEL R86, R25, R86, P0 ;  /* 0x0000005619567207 */ /* 0x000fe40000000000 */
[----:B------:R-:W-:Y:S01]  /*9990*/  SEL R87, R24, R87, P0 ;  /* 0x0000005718577207 */ /* 0x000fe20000000000 */
[----:B------:R0:W-:Y:S01]  /*99a0*/  STSM.16.M88.4 [R8], R4 ;  /* 0x0000000408007844 */ /* 0x0001e20000000200 */
[----:B------:R-:W-:Y:S02]  /*99b0*/  F2FP.BF16.F32.PACK_AB R12, R69, R68 ;  /* 0x00000044450c723e */ /* 0x000fe400000010ff */
[----:B------:R-:W-:Y:S02]  /*99c0*/  F2FP.BF16.F32.PACK_AB R13, R59, R58 ;  /* 0x0000003a3b0d723e */ /* 0x000fe400000010ff */
[----:B------:R-:W-:Y:S02]  /*99d0*/  F2FP.BF16.F32.PACK_AB R14, R71, R70 ;  /* 0x00000046470e723e */ /* 0x000fe400000010ff */
[----:B------:R-:W-:-:S02]  /*99e0*/  F2FP.BF16.F32.PACK_AB R15, R57, R56 ;  /* 0x00000038390f723e */ /* 0x000fc400000010ff */
[----:B------:R-:W-:Y:S02]  /*99f0*/  F2FP.BF16.F32.PACK_AB R24, R73, R72 ;  /* 0x000000484918723e */ /* 0x000fe400000010ff */
[----:B------:R-:W-:Y:S01]  /*9a00*/  F2FP.BF16.F32.PACK_AB R25, R55, R54 ;  /* 0x000000363719723e */ /* 0x000fe200000010ff */
[----:B------:R1:W-:Y:S01]  /*9a10*/  STSM.16.M88.4 [R9], R12 ;  /* 0x0000000c09007844 */ /* 0x0003e20000000200 */
[----:B------:R-:W-:Y:S02]  /*9a20*/  F2FP.BF16.F32.PACK_AB R26, R75, R74 ;  /* 0x0000004a4b1a723e */ /* 0x000fe400000010ff */
[----:B------:R-:W-:Y:S02]  /*9a30*/  F2FP.BF16.F32.PACK_AB R27, R53, R52 ;  /* 0x00000034351b723e */ /* 0x000fe400000010ff */
[----:B------:R-:W-:Y:S02]  /*9a40*/  F2FP.BF16.F32.PACK_AB R28, R77, R76 ;  /* 0x0000004c4d1c723e */ /* 0x000fe400000010ff */
[----:B------:R-:W-:Y:S01]  /*9a50*/  F2FP.BF16.F32.PACK_AB R29, R51, R50 ;  /* 0x00000032331d723e */ /* 0x000fe200000010ff */
[----:B------:R2:W-:Y:S01]  /*9a60*/  STSM.16.M88.4 [R10], R24 ;  /* 0x000000180a007844 */ /* 0x0005e20000000200 */
[----:B------:R-:W-:-:S02]  /*9a70*/  F2FP.BF16.F32.PACK_AB R30, R79, R78 ;  /* 0x0000004e4f1e723e */ /* 0x000fc400000010ff */
[----:B------:R-:W-:Y:S02]  /*9a80*/  F2FP.BF16.F32.PACK_AB R31, R49, R48 ;  /* 0x00000030311f723e */ /* 0x000fe400000010ff */
[----:B------:R-:W-:Y:S02]  /*9a90*/  SEL R92, R102, R105, P0 ;  /* 0x00000069665c7207 */ /* 0x000fe40000000000 */
[----:B------:R-:W-:Y:S01]  /*9aa0*/  SEL R94, R105, R102, P0 ;  /* 0x00000066695e7207 */ /* 0x000fe20000000000 */
[----:B------:R3:W-:Y:S01]  /*9ab0*/  STSM.16.M88.4 [R11], R28 ;  /* 0x0000001c0b007844 */ /* 0x0007e20000000200 */
[----:B------:R-:W-:Y:S01]  /*9ac0*/  SEL R38, R104, R107, P0 ;  /* 0x0000006b68267207 */ /* 0x000fe20000000000 */
[----:B------:R-:W-:Y:S01]  /*9ad0*/  IMAD.U32 R102, RZ, RZ, UR7 ;  /* 0x00000007ff667e24 */ /* 0x000fe2000f8e00ff */
[----:B------:R-:W-:Y:S02]  /*9ae0*/  SEL R36, R107, R104, P0 ;  /* 0x000000686b247207 */ /* 0x000fe40000000000 */
[----:B0-----:R-:W-:-:S02]  /*9af0*/  F2FP.BF16.F32.PACK_AB R4, R81, R80 ;  /* 0x000000505104723e */ /* 0x001fc400000010ff */
[----:B------:R-:W-:Y:S02]  /*9b00*/  F2FP.BF16.F32.PACK_AB R5, R47, R46 ;  /* 0x0000002e2f05723e */ /* 0x000fe400000010ff */
[----:B------:R-:W-:Y:S02]  /*9b10*/  F2FP.BF16.F32.PACK_AB R6, R83, R82 ;  /* 0x000000525306723e */ /* 0x000fe400000010ff */
[----:B------:R-:W-:Y:S02]  /*9b20*/  F2FP.BF16.F32.PACK_AB R7, R45, R44 ;  /* 0x0000002c2d07723e */ /* 0x000fe400000010ff */
[----:B------:R-:W-:Y:S02]  /*9b30*/  F2FP.BF16.F32.PACK_AB R8, R85, R84 ;  /* 0x000000545508723e */ /* 0x000fe400000010ff */
[----:B-1----:R-:W-:Y:S01]  /*9b40*/  F2FP.BF16.F32.PACK_AB R9, R43, R42 ;  /* 0x0000002a2b09723e */ /* 0x002fe200000010ff */
[----:B------:R-:W-:Y:S01]  /*9b50*/  STSM.16.M88.4 [R3], R4 ;  /* 0x0000000403007844 */ /* 0x000fe20000000200 */
[----:B--2---:R-:W-:-:S02]  /*9b60*/  F2FP.BF16.F32.PACK_AB R10, R87, R86 ;  /* 0x00000056570a723e */ /* 0x004fc400000010ff */
[----:B---3--:R-:W-:Y:S02]  /*9b70*/  F2FP.BF16.F32.PACK_AB R11, R41, R40 ;  /* 0x00000028290b723e */ /* 0x008fe400000010ff */
[----:B------:R-:W-:Y:S02]  /*9b80*/  F2FP.BF16.F32.PACK_AB R12, R89, R88 ;  /* 0x00000058590c723e */ /* 0x000fe400000010ff */
[----:B------:R-:W-:Y:S01]  /*9b90*/  F2FP.BF16.F32.PACK_AB R13, R93, R92 ;  /* 0x0000005c5d0d723e */ /* 0x000fe200000010ff */
[----:B------:R0:W-:Y:S01]  /*9ba0*/  STSM.16.M88.4 [R34], R8 ;  /* 0x0000000822007844 */ /* 0x0001e20000000200 */
[----:B------:R-:W-:Y:S02]  /*9bb0*/  F2FP.BF16.F32.PACK_AB R14, R91, R90 ;  /* 0x0000005a5b0e723e */ /* 0x000fe400000010ff */
[----:B------:R-:W-:Y:S02]  /*9bc0*/  F2FP.BF16.F32.PACK_AB R15, R95, R94 ;  /* 0x0000005e5f0f723e */ /* 0x000fe400000010ff */
[----:B------:R-:W-:-:S02]  /*9bd0*/  F2FP.BF16.F32.PACK_AB R24, R97, R96 ;  /* 0x000000606118723e */ /* 0x000fc400000010ff */
[----:B------:R-:W-:Y:S01]  /*9be0*/  F2FP.BF16.F32.PACK_AB R25, R39, R38 ;  /* 0x000000262719723e */ /* 0x000fe200000010ff */
[----:B------:R1:W-:Y:S01]  /*9bf0*/  STSM.16.M88.4 [R100], R12 ;  /* 0x0000000c64007844 */ /* 0x0003e20000000200 */
[----:B------:R-:W-:Y:S02]  /*9c00*/  F2FP.BF16.F32.PACK_AB R26, R99, R98 ;  /* 0x00000062631a723e */ /* 0x000fe400000010ff */
[----:B------:R-:W-:Y:S02]  /*9c10*/  F2FP.BF16.F32.PACK_AB R27, R37, R36 ;  /* 0x00000024251b723e */ /* 0x000fe400000010ff */
[----:B------:R-:W-:-:S03]  /*9c20*/  ISETP.NE.U32.AND P0, PT, RZ, UR10, PT ;  /* 0x0000000aff007c0c */ /* 0x000fc6000bf05070 */
[----:B------:R1:W-:Y:S01]  /*9c30*/  STSM.16.M88.4 [R101], R24 ;  /* 0x0000001865007844 */ /* 0x0003e20000000200 */
[----:B------:R-:W-:Y:S01]  /*9c40*/  BAR.SYNC.DEFER_BLOCKING 0x1, 0x100 ;  /* 0x0044000000007b1d */ /* 0x000fe20000010000 */
[----:B------:R-:W-:-:S07]  /*9c50*/  ISETP.NE.AND.EX P0, PT, RZ, UR11, PT, P0 ;  /* 0x0000000bff007c0c */ /* 0x000fce000bf05300 */
[----:B0-----:R-:W0:Y:S06]  /*9c60*/  LDC R34, c[0x0][0xbe8] ;  /* 0x0002fa00ff227b82 */ /* 0x001e2c0000000800 */
[----:B------:R-:W2:Y:S01]  /*9c70*/  @P0 LDG.E R28, desc[UR52][R102.64] ;  /* 0x00000034661c0981 */ /* 0x000ea2000c1e1900 */
[----:B------:R-:W-:-:S04]  /*9c80*/  UISETP.NE.U32.AND UP0, UPT, UR8, URZ, UPT ;  /* 0x0000003f0800728c */ /* 0x000fc8000bf05070 */
[----:B------:R-:W-:Y:S01]  /*9c90*/  UISETP.NE.AND.EX UP0, UPT, UR9, URZ, UPT, UP0 ;  /* 0x0000003f0900728c */ /* 0x000fe2000bf05300 */
[----:B0-----:R-:W-:-:S05]  /*9ca0*/  ISETP.NE.AND P1, PT, R34, 0x1, PT ;  /* 0x000000012200780c */ /* 0x001fca0003f25270 */
[----:B------:R-:W-:-:S05]  /*9cb0*/  PLOP3.LUT P4, PT, PT, PT, UP0, 0x80, 0x0 ;  /* 0x000000000000781c */ /* 0x000fca0003f8f008 */
[----:B------:R-:W-:-:S03]  /*9cc0*/  @UP0 UIADD3 UR8, UP1, UR4, UR8, URZ ;  /* 0x0000000804080290 */ /* 0x000fc6000ff3e03f */
[----:B------:R-:W0:Y:S01]  /*9cd0*/  @P1 LDC R6, c[0x0][0xbec] ;  /* 0x0002fb00ff061b82 */ /* 0x000e220000000800 */
[----:B------:R-:W-:Y:S02]  /*9ce0*/  @UP0 UIADD3.X UR9, UR12, UR9, URZ, UP1, !UPT ;  /* 0x000000090c090290 */ /* 0x000fe40008ffe43f */
[----:B------:R-:W-:Y:S01]  /*9cf0*/  UISETP.GT.AND UP1, UPT, UR45, 0x1, UPT ;  /* 0x000000012d00788c */ /* 0x000fe2000bf24270 */
[----:B------:R-:W-:Y:S01]  /*9d00*/  IMAD.U32 R4, RZ, RZ, UR8 ;  /* 0x00000008ff047e24 */ /* 0x000fe2000f8e00ff */
[----:B------:R-:W-:Y:S01]  /*9d10*/  ULDC UR4, c[0x0][0xa88] ;  /* 0x0002a20000047ab9 */ /* 0x000fe20000000800 */
[----:B------:R-:W-:Y:S01]  /*9d20*/  UMOV UR16, 0x9b8 ;  /* 0x000009b800107882 */ /* 0x000fe20000000000 */
[----:B------:R-:W-:Y:S01]  /*9d30*/  IMAD.U32 R3, RZ, RZ, UR4 ;  /* 0x00000004ff037e24 */ /* 0x000fe2000f8e00ff */
[----:B------:R-:W3:Y:S01]  /*9d40*/  @P1 LDC R9, c[0x0][0xbf0] ;  /* 0x0002fc00ff091b82 */ /* 0x000ee20000000800 */
[----:B------:R-:W-:Y:S01]  /*9d50*/  USEL UR16, UR16, 0x978, UP1 ;  /* 0x0000097810107887 */ /* 0x000fe20008800000 */
[----:B------:R-:W-:Y:S01]  /*9d60*/  IMAD.U32 R5, RZ, RZ, UR9 ;  /* 0x00000009ff057e24 */ /* 0x000fe2000f8e00ff */
[----:B------:R-:W-:-:S04]  /*9d70*/  UISETP.NE.U32.AND UP0, UPT, UR10, URZ, UPT ;  /* 0x0000003f0a00728c */ /* 0x000fc8000bf05070 */
[----:B------:R4:W5:Y:S01]  /*9d80*/  @P4 LDG.E R3, desc[UR52][R4.64] ;  /* 0x0000003404034981 */ /* 0x000962000c1e1900 */
[----:B------:R-:W-:Y:S01]  /*9d90*/  UISETP.NE.AND.EX UP0, UPT, UR11, URZ, UPT, UP0 ;  /* 0x0000003f0b00728c */ /* 0x000fe2000bf05300 */
[----:B------:R-:W-:Y:S01]  /*9da0*/  UMOV UR4, URZ ;  /* 0x0000003f00047c82 */ /* 0x000fe20008000000 */
[----:B------:R-:W-:-:S03]  /*9db0*/  USEL UR7, UR39, URZ, UP1 ;  /* 0x0000003f27077287 */ /* 0x000fc60008800000 */
[----:B------:R-:W-:Y:S01]  /*9dc0*/  ULDC.64 UR10, c[0x0][UR16+0x218] ;  /* 0x00008600100a7abb */ /* 0x000fe20008000a00 */
[----:B------:R-:W-:Y:S01]  /*9dd0*/  ULDC.64 UR14, c[0x0][UR16+0x228] ;  /* 0x00008a00100e7abb */ /* 0x000fe20008000a00 */
[----:B------:R-:W-:Y:S01]  /*9de0*/  USEL UR36, UR36, URZ, !UP0 ;  /* 0x0000003f24247287 */ /* 0x000fe2000c000000 */
[----:B----4-:R-:W-:Y:S01]  /*9df0*/  IMAD.U32 R4, RZ, RZ, UR42 ;  /* 0x0000002aff047e24 */ /* 0x010fe2000f8e00ff */
[----:B------:R-:W-:Y:S01]  /*9e00*/  ULDC.64 UR12, c[0x0][UR16+0x220] ;  /* 0x00008800100c7abb */ /* 0x000fe20008000a00 */
[----:B------:R-:W-:Y:S02]  /*9e10*/  UIMAD.WIDE.U32 UR8, UR10, UR38, URZ ;  /* 0x000000260a0872a5 */ /* 0x000fe4000f8e003f */
[----:B------:R-:W-:Y:S01]  /*9e20*/  IMAD R11, R4, 0x80, R219 ;  /* 0x00000080040b7824 */ /* 0x000fe200078e02db */
[----:B------:R-:W-:Y:S02]  /*9e30*/  UIMAD.WIDE.U32 UR18, UR14, UR7, URZ ;  /* 0x000000070e1272a5 */ /* 0x000fe4000f8e003f */
[----:B------:R-:W-:Y:S01]  /*9e40*/  UIMAD UR10, UR11, UR38, URZ ;  /* 0x000000260b0a72a4 */ /* 0x000fe2000f8e023f */
[----:B0-----:R-:W-:Y:S01]  /*9e50*/  @P1 IMAD.HI.U32 R4, R11, R6, RZ ;  /* 0x000000060b041227 */ /* 0x001fe200078e00ff */
[----:B------:R-:W-:-:S02]  /*9e60*/  UIMAD UR14, UR15, UR7, URZ ;  /* 0x000000070f0e72a4 */ /* 0x000fc4000f8e023f */
[----:B------:R-:W-:Y:S01]  /*9e70*/  USEL UR37, UR37, URZ, !UP0 ;  /* 0x0000003f25257287 */ /* 0x000fe2000c000000 */
[----:B------:R-:W-:Y:S01]  /*9e80*/  IMAD.MOV.U32 R7, RZ, RZ, R11 ;  /* 0x000000ffff077224 */ /* 0x000fe200078e000b */
[----:B------:R-:W-:Y:S01]  /*9e90*/  UIMAD UR7, UR13, UR36, URZ ;  /* 0x000000240d0772a4 */ /* 0x000fe2000f8e023f */
[----:B---3--:R-:W-:Y:S01]  /*9ea0*/  @P1 SHF.R.U32.HI R7, RZ, R9, R4 ;  /* 0x00000009ff071219 */ /* 0x008fe20000011604 */
[----:B------:R-:W-:Y:S01]  /*9eb0*/  UIADD3 UR9, UR9, UR10, URZ ;  /* 0x0000000a09097290 */ /* 0x000fe2000fffe03f */
[----:B------:R-:W-:Y:S01]  /*9ec0*/  IMAD.U32 R4, RZ, RZ, UR18 ;  /* 0x00000012ff047e24 */ /* 0x000fe2000f8e00ff */
[----:B------:R-:W-:Y:S01]  /*9ed0*/  UIMAD.WIDE.U32 UR10, UR12, UR36, URZ ;  /* 0x000000240c0a72a5 */ /* 0x000fe2000f8e003f */
[----:B------:R-:W-:Y:S01]  /*9ee0*/  IMAD.U32 R5, RZ, RZ, UR19 ;  /* 0x00000013ff057e24 */ /* 0x000fe2000f8e00ff */
[----:B------:R-:W-:Y:S01]  /*9ef0*/  UIMAD UR7, UR12, UR37, UR7 ;  /* 0x000000250c0772a4 */ /* 0x000fe2000f8e0207 */
[--C-:B------:R-:W-:Y:S01]  /*9f00*/  IMAD.MOV R9, RZ, RZ, -R7.reuse ;  /* 0x000000ffff097224 */ /* 0x100fe200078e0a07 */
[----:B------:R-:W-:Y:S01]  /*9f10*/  UIADD3 UR14, UR19, UR14, URZ ;  /* 0x0000000e130e7290 */ /* 0x000fe2000fffe03f */
[----:B------:R-:W-:Y:S01]  /*9f20*/  SHF.R.S32.HI R5, RZ, 0x1f, R7 ;  /* 0x0000001fff057819 */ /* 0x000fe20000011407 */
[----:B------:R-:W-:Y:S01]  /*9f30*/  UIADD3 UR7, UR11, UR7, URZ ;  /* 0x000000070b077290 */ /* 0x000fe2000fffe03f */
[----:B------:R-:W-:-:S03]  /*9f40*/  IMAD R9, R34, R9, R11 ;  /* 0x0000000922097224 */ /* 0x000fc600078e020b */
[----:B------:R-:W-:Y:S02]  /*9f50*/  IMAD.U32 R8, RZ, RZ, UR14 ;  /* 0x0000000eff087e24 */ /* 0x000fe4000f8e00ff */
[----:B------:R-:W-:Y:S02]  /*9f60*/  SHF.R.S32.HI R6, RZ, 0x1f, R9 ;  /* 0x0000001fff067819 */ /* 0x000fe40000011409 */
[----:B--2---:R-:W-:-:S13]  /*9f70*/  @P0 R2UR UR4, R28 ;  /* 0x000000001c0402ca */ /* 0x004fda00000e0000 */
[----:B------:R-:W-:Y:S02]  /*9f80*/  UIADD3 UR8, UP0, UP2, UR10, UR8, UR4 ;  /* 0x000000080a087290 */ /* 0x000fe4000fa1e004 */
[----:B------:R-:W-:Y:S01]  /*9f90*/  USHF.R.S32.HI UR12, URZ, 0x1f, UR4 ;  /* 0x0000001f3f0c7899 */ /* 0x000fe20008011404 */
[----:B------:R-:W-:Y:S01]  /*9fa0*/  ULDC.64 UR10, c[0x0][0xba8] ;  /* 0x0002ea00000a7ab9 */ /* 0x000fe20000000a00 */
[----:B------:R-:W-:Y:S02]  /*9fb0*/  @!UP1 ULDC UR10, c[0x0][0xb50] ;  /* 0x0002d400000a9ab9 */ /* 0x000fe40000000800 */
[----:B------:R-:W-:Y:S01]  /*9fc0*/  UIADD3.X UR7, UR7, UR9, UR12, UP0, UP2 ;  /* 0x0000000907077290 */ /* 0x000fe200087e440c */
[----:B------:R-:W-:Y:S01]  /*9fd0*/  IADD3 R4, P2, P3, R7, UR8, R4 ;  /* 0x0000000807047c10 */ /* 0x000fe2000fb5e004 */
[----:B------:R-:W-:Y:S01]  /*9fe0*/  @!UP1 ULDC UR11, c[0x0][0xb54] ;  /* 0x0002d500000b9ab9 */ /* 0x000fe20000000800 */
[----:B------:R-:W-:Y:S02]  /*9ff0*/  ULDC.64 UR8, c[0x0][UR16+0x210] ;  /* 0x0000840010087abb */ /* 0x000fe40008000a00 */
[----:B------:R-:W-:Y:S01]  /*a000*/  IMAD R7, R9, UR9, RZ ;  /* 0x0000000909077c24 */ /* 0x000fe2000f8e02ff */
[----:B------:R-:W-:-:S03]  /*a010*/  IADD3.X R5, R5, UR7, R8, P2, P3 ;  /* 0x0000000705057c10 */ /* 0x000fc600097e6408 */
[----:B------:R-:W-:Y:S02]  /*a020*/  IMAD R7, R6, UR8, R7 ;  /* 0x0000000806077c24 */ /* 0x000fe4000f8e0207 */
[----:B------:R-:W-:-:S04]  /*a030*/  IMAD.WIDE.U32 R4, R9, UR8, R4 ;  /* 0x0000000809047c25 */ /* 0x000fc8000f8e0004 */
[----:B------:R-:W-:Y:S01]  /*a040*/  IMAD.IADD R5, R5, 0x1, R7 ;  /* 0x0000000105057824 */ /* 0x000fe200078e0207 */
[----:B------:R-:W-:-:S04]  /*a050*/  LEA R9, P2, R4, UR10, 0x2 ;  /* 0x0000000a04097c11 */ /* 0x000fc8000f8410ff */
[----:B------:R-:W-:Y:S01]  /*a060*/  LEA.HI.X R10, R4, UR11, R5, 0x2, P2 ;  /* 0x0000000b040a7c11 */ /* 0x000fe200090f1405 */
[----:B-1----:R-:W-:Y:S08]  /*a070*/  @P4 BRA `(.L_x_210) ;  /* 0x0000000000104947 */ /* 0x002ff00003800000 */
[----:B------:R-:W-:Y:S05]  /*a080*/  @!P0 BRA `(.L_x_210) ;  /* 0x00000000000c8947 */ /* 0x000fea0003800000 */
[----:B------:R-:W2:Y:S04]  /*a090*/  LDG.E R4, desc[UR52][R102.64] ;  /* 0x0000003466047981 */ /* 0x000ea8000c1e1900 */
[----:B-----5:R-:W2:Y:S02]  /*a0a0*/  LDG.E R3, desc[UR52][R102.64+0x4] ;  /* 0x0000043466037981 */ /* 0x020ea4000c1e1900 */
[----:B--2---:R-:W-:-:S07]  /*a0b0*/  IMAD.IADD R3, R3, 0x1, -R4 ;  /* 0x0000000103037824 */ /* 0x004fce00078e0a04 */
.L_x_210:
[----:B------:R-:W-:Y:S01]  /*a0c0*/  IMAD.U32 R13, RZ, RZ, UR42 ;  /* 0x0000002aff0d7e24 */ /* 0x000fe2000f8e00ff */
[----:B------:R-:W-:Y:S01]  /*a0d0*/  SHFL.IDX PT, R4, R9, RZ, 0x1c1f ;  /* 0x001c1fff09047589 */ /* 0x000fe200000e0000 */
[----:B-----5:R-:W-:Y:S01]  /*a0e0*/  IMAD R3, R3, R34, RZ ;  /* 0x0000002203037224 */ /* 0x020fe200078e02ff */
[----:B------:R-:W-:Y:S01]  /*a0f0*/  LOP3.LUT P0, RZ, R201, 0x3, RZ, 0xc0, !PT ;  /* 0x00000003c9ff7812 */ /* 0x000fe2000780c0ff */
[----:B------:R-:W-:Y:S01]  /*a100*/  IMAD R12, R13, 0x80, R218 ;  /* 0x000000800d0c7824 */ /* 0x000fe200078e02da */
[----:B------:R-:W0:Y:S01]  /*a110*/  SHFL.IDX PT, R5, R10, RZ, 0x1c1f ;  /* 0x001c1fff0a057589 */ /* 0x000e2200000e0000 */
[----:B------:R-:W-:Y:S02]  /*a120*/  PLOP3.LUT P3, PT, PT, PT, UP1, 0x80, 0x0 ;  /* 0x000000000000781c */ /* 0x000fe40003f6f018 */
[C---:B------:R-:W-:Y:S01]  /*a130*/  VIADD R8, R12.reuse, 0x8 ;  /* 0x000000080c087836 */ /* 0x040fe20000000000 */
[----:B------:R-:W-:Y:S01]  /*a140*/  SHFL.IDX PT, R6, R9, 0x1, 0x1c1f ;  /* 0x003c1f0009067f89 */ /* 0x000fe200000e0000 */
[----:B------:R-:W-:-:S03]  /*a150*/  ISETP.GE.OR P2, PT, R12, R3, P0 ;  /* 0x000000030c00720c */ /* 0x000fc60000746670 */
[----:B------:R-:W1:Y:S01]  /*a160*/  SHFL.IDX PT, R7, R10, 0x1, 0x1c1f ;  /* 0x003c1f000a077f89 */ /* 0x000e6200000e0000 */
[----:B------:R-:W-:-:S09]  /*a170*/  ISETP.GE.OR P0, PT, R8, R3, P0 ;  /* 0x000000030800720c */ /* 0x000fd20000706670 */
[----:B0-----:R0:W-:Y:S01]  /*a180*/  @!P2 ST.E desc[UR52][R4.64], R21 ;  /* 0x000000150400a985 */ /* 0x0011e2000c101934 */
[----:B------:R-:W-:-:S03]  /*a190*/  ISETP.GE.AND P2, PT, R12, R3, PT ;  /* 0x000000030c00720c */ /* 0x000fc60003f46270 */
[----:B-1----:R0:W-:Y:S01]  /*a1a0*/  @!P0 ST.E desc[UR52][R6.64], R20 ;  /* 0x0000001406008985 */ /* 0x0021e2000c101934 */
[----:B------:R-:W-:Y:S01]  /*a1b0*/  ISETP.GE.AND P0, PT, R8, R3, PT ;  /* 0x000000030800720c */ /* 0x000fe20003f06270 */
[----:B------:R-:W-:-:S12]  /*a1c0*/  @P3 BRA `(.L_x_211) ;  /* 0x0000000800903947 */ /* 0x000fd80003800000 */
[----:B0-----:R-:W-:Y:S01]  /*a1d0*/  IMAD R5, R200, 0x40, R2 ;  /* 0x00000040c8057824 */ /* 0x001fe200078e0202 */
[----:B------:R-:W0:Y:S01]  /*a1e0*/  @P1 LDC R21, c[0x0][0xbec] ;  /* 0x0002fb00ff151b82 */ /* 0x000e220000000800 */
[----:B------:R-:W-:Y:S02]  /*a1f0*/  ULDC.64 UR10, c[0x0][0xaa0] ;  /* 0x0002a800000a7ab9 */ /* 0x000fe40000000a00 */
[----:B------:R-:W-:-:S03]  /*a200*/  IMAD.WIDE R32, R5, 0x2, R32 ;  /* 0x0000000205207825 */ /* 0x000fc600078e0220 */
[C---:B------:R-:W-:Y:S02]  /*a210*/  IADD3 R9, P6, R32.reuse, 0x1000, RZ ;  /* 0x0000100020097810 */ /* 0x040fe40007fde0ff */
[----:B------:R-:W1:Y:S01]  /*a220*/  @P1 LDC R49, c[0x0][0xbf0] ;  /* 0x0002fc00ff311b82 */ /* 0x000e620000000800 */
[C---:B------:R-:W-:Y:S02]  /*a230*/  IADD3 R13, P5, R32.reuse, 0x2000, RZ ;  /* 0x00002000200d7810 */ /* 0x040fe40007fbe0ff */
[----:B------:R-:W-:Y:S02]  /*a240*/  LOP3.LUT R8, R9, 0x380, RZ, 0xc0, !PT ;  /* 0x0000038009087812 */ /* 0x000fe400078ec0ff */
[----:B------:R-:W-:Y:S02]  /*a250*/  IADD3 R25, P4, R32, 0x3000, RZ ;  /* 0x0000300020197810 */ /* 0x000fe40007f9e0ff */
[----:B------:R-:W-:Y:S02]  /*a260*/  SHF.R.U64 R8, R8, 0x3, RZ ;  /* 0x0000000308087819 */ /* 0x000fe400000012ff */
[----:B------:R-:W-:-:S02]  /*a270*/  IADD3 R29, P3, R32, 0x4000, RZ ;  /* 0x00004000201d7810 */ /* 0x000fc40007f7e0ff */
[----:B------:R-:W-:Y:S01]  /*a280*/  LOP3.LUT R8, R8, R9, RZ, 0x3c, !PT ;  /* 0x0000000908087212 */ /* 0x000fe200078e3cff */
[--C-:B------:R-:W-:Y:S01]  /*a290*/  IMAD.X R9, RZ, RZ, R33.reuse, P6 ;  /* 0x000000ffff097224 */ /* 0x100fe200030e0621 */
[C---:B------:R-:W-:Y:S02]  /*a2a0*/  IADD3 R5, P6, R32.reuse, 0x7000, RZ ;  /* 0x0000700020057810 */ /* 0x040fe40007fde0ff */
[C---:B------:R-:W-:Y:S02]  /*a2b0*/  IADD3 R37, P2, R32.reuse, 0x5000, RZ ;  /* 0x0000500020257810 */ /* 0x040fe40007f5e0ff */
[C---:B------:R-:W-:Y:S01]  /*a2c0*/  IADD3 R41, P0, R32.reuse, 0x6000, RZ ;  /* 0x0000600020297810 */ /* 0x040fe20007f1e0ff */
[----:B------:R-:W-:Y:S01]  /*a2d0*/  UIMAD UR7, UR12, UR10, URZ ;  /* 0x0000000a0c0772a4 */ /* 0x000fe2000f8e023f */
[----:B------:R-:W-:Y:S01]  /*a2e0*/  LOP3.LUT R7, R32, 0x380, RZ, 0xc0, !PT ;  /* 0x0000038020077812 */ /* 0x000fe200078ec0ff */
[----:B------:R-:W-:Y:S01]  /*a2f0*/  UIMAD.WIDE.U32 UR8, UR4, UR10, URZ ;  /* 0x0000000a040872a5 */ /* 0x000fe2000f8e003f */
[----:B------:R-:W-:Y:S01]  /*a300*/  LOP3.LUT R4, R5, 0x380, RZ, 0xc0, !PT ;  /* 0x0000038005047812 */ /* 0x000fe200078ec0ff */
[----:B------:R-:W-:Y:S01]  /*a310*/  IMAD.X R45, RZ, RZ, R33, P6 ;  /* 0x000000ffff2d7224 */ /* 0x000fe200030e0621 */
[----:B------:R-:W-:Y:S01]  /*a320*/  LOP3.LUT R12, R13, 0x380, RZ, 0xc0, !PT ;  /* 0x000003800d0c7812 */ /* 0x000fe200078ec0ff */
[----:B------:R-:W-:Y:S01]  /*a330*/  IMAD R20, R17, 0x20, R200 ;  /* 0x0000002011147824 */ /* 0x000fe200078e02c8 */
[----:B------:R-:W-:Y:S01]  /*a340*/  LOP3.LUT R24, R25, 0x380, RZ, 0xc0, !PT ;  /* 0x0000038019187812 */ /* 0x000fe200078ec0ff */
[----:B------:R-:W-:Y:S01]  /*a350*/  ULDC.64 UR12, c[0x0][0xaf0] ;  /* 0x0002bc00000c7ab9 */ /* 0x000fe20000000a00 */
[----:B------:R-:W-:Y:S01]  /*a360*/  LOP3.LUT R28, R29, 0x380, RZ, 0xc0, !PT ;  /* 0x000003801d1c7812 */ /* 0x000fe200078ec0ff */
[----:B------:R-:W5:Y:S01]  /*a370*/  LD.E.128 R8, desc[UR52][R8.64] ;  /* 0x0000003408087980 */ /* 0x000f62000c101d00 */
[----:B------:R-:W-:-:S02]  /*a380*/  LOP3.LUT R36, R37, 0x380, RZ, 0xc0, !PT ;  /* 0x0000038025247812 */ /* 0x000fc400078ec0ff */
[----:B------:R-:W-:Y:S02]  /*a390*/  LOP3.LUT R40, R41, 0x380, RZ, 0xc0, !PT ;  /* 0x0000038029287812 */ /* 0x000fe400078ec0ff */
[----:B------:R-:W-:Y:S02]  /*a3a0*/  SHF.R.U64 R7, R7, 0x3, RZ ;  /* 0x0000000307077819 */ /* 0x000fe400000012ff */
[----:B------:R-:W-:Y:S02]  /*a3b0*/  SHF.R.U64 R4, R4, 0x3, RZ ;  /* 0x0000000304047819 */ /* 0x000fe400000012ff */
[----:B------:R-:W-:Y:S02]  /*a3c0*/  SHF.R.U64 R12, R12, 0x3, RZ ;  /* 0x000000030c0c7819 */ /* 0x000fe400000012ff */
[----:B------:R-:W-:Y:S02]  /*a3d0*/  SHF.R.U64 R24, R24, 0x3, RZ ;  /* 0x0000000318187819 */ /* 0x000fe400000012ff */
[----:B------:R-:W-:-:S02]  /*a3e0*/  SHF.R.U64 R28, R28, 0x3, RZ ;  /* 0x000000031c1c7819 */ /* 0x000fc400000012ff */
[----:B------:R-:W-:Y:S02]  /*a3f0*/  SHF.R.U64 R36, R36, 0x3, RZ ;  /* 0x0000000324247819 */ /* 0x000fe400000012ff */
[----:B------:R-:W-:Y:S02]  /*a400*/  SHF.R.U64 R40, R40, 0x3, RZ ;  /* 0x0000000328287819 */ /* 0x000fe400000012ff */
[----:B------:R-:W-:Y:S01]  /*a410*/  LOP3.LUT R32, R7, R32, RZ, 0x3c, !PT ;  /* 0x0000002007207212 */ /* 0x000fe200078e3cff */
[----:B------:R-:W-:Y:S01]  /*a420*/  UIMAD UR7, UR4, UR11, UR7 ;  /* 0x0000000b040772a4 */ /* 0x000fe2000f8e0207 */
[----:B------:R-:W-:Y:S01]  /*a430*/  LOP3.LUT R12, R12, R13, RZ, 0x3c, !PT ;  /* 0x0000000d0c0c7212 */ /* 0x000fe200078e3cff */
[--C-:B------:R-:W-:Y:S01]  /*a440*/  IMAD.X R13, RZ, RZ, R33.reuse, P5 ;  /* 0x000000ffff0d7224 */ /* 0x100fe200028e0621 */
[----:B------:R-:W-:Y:S01]  /*a450*/  LOP3.LUT R24, R24, R25, RZ, 0x3c, !PT ;  /* 0x0000001918187212 */ /* 0x000fe200078e3cff */
[--C-:B------:R-:W-:Y:S01]  /*a460*/  IMAD.X R25, RZ, RZ, R33.reuse, P4 ;  /* 0x000000ffff197224 */ /* 0x100fe200020e0621 */
[----:B------:R-:W-:Y:S01]  /*a470*/  LOP3.LUT R28, R28, R29, RZ, 0x3c, !PT ;  /* 0x0000001d1c1c7212 */ /* 0x000fe200078e3cff */
[--C-:B------:R-:W-:Y:S01]  /*a480*/  IMAD.X R29, RZ, RZ, R33.reuse, P3 ;  /* 0x000000ffff1d7224 */ /* 0x100fe200018e0621 */
[----:B------:R-:W-:Y:S01]  /*a490*/  LOP3.LUT R36, R36, R37, RZ, 0x3c, !PT ;  /* 0x0000002524247212 */ /* 0x000fe200078e3cff */
[--C-:B------:R-:W-:Y:S01]  /*a4a0*/  IMAD.X R37, RZ, RZ, R33.reuse, P2 ;  /* 0x000000ffff257224 */ /* 0x100fe200010e0621 */
[----:B------:R-:W-:Y:S01]  /*a4b0*/  LOP3.LUT R40, R40, R41, RZ, 0x3c, !PT ;  /* 0x0000002928287212 */ /* 0x000fe200078e3cff */
[----:B------:R-:W-:Y:S01]  /*a4c0*/  IMAD.X R41, RZ, RZ, R33, P0 ;  /* 0x000000ffff297224 */ /* 0x000fe200000e0621 */
[----:B------:R-:W-:Y:S01]  /*a4d0*/  LOP3.LUT R44, R4, R5, RZ, 0x3c, !PT ;  /* 0x00000005042c7212 */ /* 0x000fe200078e3cff */
[----:B------:R-:W-:Y:S01]  /*a4e0*/  UIADD3 UR9, UR9, UR7, URZ ;  /* 0x0000000709097290 */ /* 0x000fe2000fffe03f */
[----:B------:R2:W5:Y:S01]  /*a4f0*/  LD.E.128 R4, desc[UR52][R32.64] ;  /* 0x0000003420047980 */ /* 0x000562000c101d00 */
[----:B------:R-:W-:Y:S01]  /*a500*/  ULDC.64 UR10, c[0x0][0xae8] ;  /* 0x0002ba00000a7ab9 */ /* 0x000fe20000000a00 */
[----:B------:R-:W-:-:S02]  /*a510*/  USHF.R.S32.HI UR4, URZ, 0x1f, UR36 ;  /* 0x0000001f3f047899 */ /* 0x000fc40008011424 */
[----:B------:R-:W-:Y:S01]  /*a520*/  UIMAD.WIDE.U32 UR8, UR38, UR10, UR8 ;  /* 0x0000000a260872a5 */ /* 0x000fe2000f8e0008 */
[----:B------:R-:W5:Y:S04]  /*a530*/  LD.E.128 R12, desc[UR52][R12.64] ;  /* 0x000000340c0c7980 */ /* 0x000f68000c101d00 */
[----:B------:R-:W5:Y:S01]  /*a540*/  LD.E.128 R24, desc[UR52][R24.64] ;  /* 0x0000003418187980 */ /* 0x000f62000c101d00 */
[----:B--2---:R-:W-:-:S03]  /*a550*/  IMAD.U32 R33, RZ, RZ, UR42 ;  /* 0x0000002aff217e24 */ /* 0x004fc6000f8e00ff */
[----:B------:R-:W5:Y:S01]  /*a560*/  LD.E.128 R28, desc[UR52][R28.64] ;  /* 0x000000341c1c7980 */ /* 0x000f62000c101d00 */
[----:B------:R-:W-:Y:S01]  /*a570*/  IMAD R48, R33, 0x80, R20 ;  /* 0x0000008021307824 */ /* 0x000fe200078e0214 */
[----:B------:R-:W-:Y:S02]  /*a580*/  UIMAD UR4, UR4, UR12, URZ ;  /* 0x0000000c040472a4 */ /* 0x000fe4000f8e023f */
[----:B------:R-:W5:Y:S01]  /*a590*/  LD.E.128 R36, desc[UR52][R36.64] ;  /* 0x0000003424247980 */ /* 0x000f62000c101d00 */
[----:B0-----:R-:W-:Y:S01]  /*a5a0*/  @P1 IMAD.HI.U32 R20, R48, R21, RZ ;  /* 0x0000001530141227 */ /* 0x001fe200078e00ff */
[----:B------:R-:W-:Y:S02]  /*a5b0*/  UIMAD UR9, UR38, UR11, UR9 ;  /* 0x0000000b260972a4 */ /* 0x000fe4000f8e0209 */
[----:B------:R-:W-:Y:S01]  /*a5c0*/  UIMAD UR4, UR36, UR13, UR4 ;  /* 0x0000000d240472a4 */ /* 0x000fe2000f8e0204 */
[----:B------:R-:W-:Y:S01]  /*a5d0*/  IMAD.MOV.U32 R33, RZ, RZ, R48 ;  /* 0x000000ffff217224 */ /* 0x000fe200078e0030 */
[----:B-1----:R-:W-:Y:S01]  /*a5e0*/  @P1 SHF.R.U32.HI R33, RZ, R49, R20 ;  /* 0x00000031ff211219 */ /* 0x002fe20000011614 */
[----:B------:R-:W-:Y:S01]  /*a5f0*/  UIMAD.WIDE.U32 UR36, UR36, UR12, UR8 ;  /* 0x0000000c242472a5 */ /* 0x000fe2000f8e0008 */
[----:B------:R-:W5:Y:S02]  /*a600*/  LD.E.128 R40, desc[UR52][R40.64] ;  /* 0x0000003428287980 */ /* 0x000f64000c101d00 */
[--C-:B------:R-:W-:Y:S01]  /*a610*/  SHF.R.S32.HI R32, RZ, 0x1f, R33.reuse ;  /* 0x0000001fff207819 */ /* 0x100fe20000011421 */
[----:B------:R-:W-:Y:S01]  /*a620*/  UIADD3 UR4, UR37, UR4, URZ ;  /* 0x0000000425047290 */ /* 0x000fe2000fffe03f */
[----:B------:R-:W-:Y:S01]  /*a630*/  IMAD.MOV R49, RZ, RZ, -R33 ;  /* 0x000000ffff317224 */ /* 0x000fe200078e0a21 */
[----:B------:R-:W-:Y:S01]  /*a640*/  ULDC.64 UR8, c[0x0][0xae0] ;  /* 0x0002b80000087ab9 */ /* 0x000fe20000000a00 */
[----:B------:R-:W-:Y:S01]  /*a650*/  IMAD.U32 R21, RZ, RZ, UR37 ;  /* 0x00000025ff157e24 */ /* 0x000fe2000f8e00ff */
[----:B------:R-:W5:Y:S01]  /*a660*/  LD.E.128 R44, desc[UR52][R44.64] ;  /* 0x000000342c2c7980 */ /* 0x000f62000c101d00 */
[----:B------:R-:W-:-:S02]  /*a670*/  IMAD R32, R32, UR8, RZ ;  /* 0x0000000820207c24 */ /* 0x000fc4000f8e02ff */
[----:B------:R-:W-:Y:S01]  /*a680*/  IMAD R49, R34, R49, R48 ;  /* 0x0000003122317224 */ /* 0x000fe200078e0230 */
[----:B------:R-:W-:Y:S01]  /*a690*/  @!PT LDS RZ, [RZ] ;  /* 0x00000000fffff984 */ /* 0x000fe20000000800 */
[----:B------:R-:W-:Y:S01]  /*a6a0*/  @!PT LDS RZ, [RZ] ;  /* 0x00000000fffff984 */ /* 0x000fe20000000800 */
[----:B------:R-:W-:Y:S01]  /*a6b0*/  @!PT LDS RZ, [RZ] ;  /* 0x00000000fffff984 */ /* 0x000fe20000000800 */
[----:B------:R-:W-:Y:S01]  /*a6c0*/  @!PT LDS RZ, [RZ] ;  /* 0x00000000fffff984 */ /* 0x000fe20000000800 */
[----:B------:R0:W-:Y:S06]  /*a6d0*/  MEMBAR.ALL.CTA ;  /* 0x0000000000007992 */ /* 0x0001ec0000008000 */
[----:B0-----:R-:W0:Y:S01]  /*a6e0*/  FENCE.VIEW.ASYNC.S ;  /* 0x00000000000073c6 */ /* 0x001e220000000000 */
[----:B------:R-:W-:Y:S02]  /*a6f0*/  IMAD.U32 R20, RZ, RZ, UR36 ;  /* 0x00000024ff147e24 */ /* 0x000fe4000f8e00ff */
[----:B------:R-:W-:-:S02]  /*a700*/  IMAD.U32 R21, RZ, RZ, UR4 ;  /* 0x00000004ff157e24 */ /* 0x000fc4000f8e00ff */
[C---:B------:R-:W-:Y:S01]  /*a710*/  IMAD R51, R33.reuse, UR9, R32 ;  /* 0x0000000921337c24 */ /* 0x040fe2000f8e0220 */
[----:B------:R-:W-:Y:S01]  /*a720*/  SHF.R.S32.HI R32, RZ, 0x1f, R49 ;  /* 0x0000001fff207819 */ /* 0x000fe20000011431 */
[----:B------:R-:W-:Y:S01]  /*a730*/  IMAD.WIDE.U32 R20, R33, UR8, R20 ;  /* 0x0000000821147c25 */ /* 0x000fe2000f8e0014 */
[----:B------:R-:W-:-:S03]  /*a740*/  ULDC.64 UR8, c[0x0][0xad8] ;  /* 0x0002b60000087ab9 */ /* 0x000fc60000000a00 */
[----:B------:R-:W-:Y:S02]  /*a750*/  IMAD.U32 R33, RZ, RZ, UR42 ;  /* 0x0000002aff217e24 */ /* 0x000fe4000f8e00ff */
[----:B------:R-:W-:Y:S02]  /*a760*/  IMAD.IADD R21, R21, 0x1, R51 ;  /* 0x0000000115157824 */ /* 0x000fe400078e0233 */
[----:B------:R-:W-:Y:S02]  /*a770*/  IMAD R34, R32, UR8, RZ ;  /* 0x0000000820227c24 */ /* 0x000fe4000f8e02ff */
[----:B------:R-:W-:Y:S02]  /*a780*/  IMAD R50, R33, 0x80, R200 ;  /* 0x0000008021327824 */ /* 0x000fe400078e02c8 */
[C---:B------:R-:W-:Y:S02]  /*a790*/  IMAD R33, R49.reuse, UR9, R34 ;  /* 0x0000000931217c24 */ /* 0x040fe4000f8e0222 */
[----:B------:R-:W-:Y:S01]  /*a7a0*/  IMAD.WIDE.U32 R20, R49, UR8, R20 ;  /* 0x0000000831147c25 */ /* 0x000fe2000f8e0014 */
[----:B------:R-:W-:Y:S01]  /*a7b0*/  ISETP.GE.AND P2, PT, R50, R3, PT ;  /* 0x000000033200720c */ /* 0x000fe20003f46270 */
[----:B------:R-:W-:-:S02]  /*a7c0*/  ULDC.64 UR8, c[0x0][0xa80] ;  /* 0x0002a00000087ab9 */ /* 0x000fc40000000a00 */
[----:B------:R-:W-:Y:S01]  /*a7d0*/  IMAD.IADD R21, R21, 0x1, R33 ;  /* 0x0000000115157824 */ /* 0x000fe200078e0221 */
[----:B------:R-:W-:Y:S01]  /*a7e0*/  LEA R34, P3, R20, UR8, 0x1 ;  /* 0x0000000814227c11 */ /* 0x000fe2000f8608ff */
[----:B------:R-:W-:Y:S02]  /*a7f0*/  VIADD R0, R0, 0x29820 ;  /* 0x0002982000007836 */ /* 0x000fe40000000000 */
[----:B------:R-:W-:Y:S01]  /*a800*/  VIADD R32, R50, 0x20 ;  /* 0x0000002032207836 */ /* 0x000fe20000000000 */
[----:B------:R-:W-:Y:S02]  /*a810*/  LEA.HI.X R48, R20, UR9, R21, 0x1, P3 ;  /* 0x0000000914307c11 */ /* 0x000fe400098f0c15 */
[----:B------:R-:W-:Y:S02]  /*a820*/  PRMT R0, RZ, 0x654, R0 ;  /* 0x00000654ff007816 */ /* 0x000fe40000000000 */
[-C--:B------:R-:W-:Y:S01]  /*a830*/  ISETP.GE.AND P0, PT, R32, R3.reuse, PT ;  /* 0x000000032000720c */ /* 0x080fe20003f06270 */
[----:B------:R-:W-:Y:S01]  /*a840*/  VIADD R32, R50, 0x40 ;  /* 0x0000004032207836 */ /* 0x000fe20000000000 */
[----:B0-----:R0:W-:Y:S01]  /*a850*/  SYNCS.ARRIVE.TRANS64.RED.A1T0 RZ, [R0+URZ], RZ ;  /* 0x000000ff00ff79a7 */ /* 0x0011e2000810043f */
[----:B------:R0:W1:Y:S01]  /*a860*/  SHFL.IDX PT, R21, R34, RZ, 0x181f ;  /* 0x00181fff22157589 */ /* 0x00006200000e0000 */
[----:B------:R-:W-:Y:S03]  /*a870*/  BSSY B1, `(.L_x_212) ;  /* 0x000000d000017945 */ /* 0x000fe60003800000 */
[----:B------:R0:W2:Y:S01]  /*a880*/  SHFL.IDX PT, R33, R48, RZ, 0x181f ;  /* 0x00181fff30217589 */ /* 0x0000a200000e0000 */
[----:B------:R-:W-:Y:S01]  /*a890*/  ISETP.GE.AND P1, PT, R32, R3, PT ;  /* 0x000000032000720c */ /* 0x000fe20003f26270 */
[----:B------:R-:W-:-:S12]  /*a8a0*/  @P2 BRA `(.L_x_213) ;  /* 0x0000000000242947 */ /* 0x000fd80003800000 */
[----:B------:R-:W-:Y:S02]  /*a8b0*/  ULDC UR4, c[0x0][0xac8] ;  /* 0x0002b20000047ab9 */ /* 0x000fe40000000800 */
[----:B------:R-:W-:Y:S02]  /*a8c0*/  ISETP.GE.AND P2, PT, R2, UR4, PT ;  /* 0x0000000402007c0c */ /* 0x000fe4000bf46270 */
[----:B------:R-:W-:-:S11]  /*a8d0*/  ISETP.GE.AND P3, PT, R16, UR4, PT ;  /* 0x0000000410007c0c */ /* 0x000fd6000bf66270 */
[-C--:B-1----:R-:W-:Y:S02]  /*a8e0*/  @!P2 LEA R20, P4, R2, R21.reuse, 0x1 ;  /* 0x000000150214a211 */ /* 0x082fe400078808ff */
[----:B------:R-:W-:Y:S02]  /*a8f0*/  @!P3 LEA R32, P5, R16, R21, 0x1 ;  /* 0x000000151020b211 */ /* 0x000fe400078a08ff */
[-C--:B--2---:R-:W-:Y:S02]  /*a900*/  @!P2 LEA.HI.X R21, R2, R33.reuse, R222, 0x1, P4 ;  /* 0x000000210215a211 */ /* 0x084fe400020f0cde */
[----:B------:R-:W-:-:S03]  /*a910*/  @!P3 LEA.HI.X R33, R16, R33, R221, 0x1, P5 ;  /* 0x000000211021b211 */ /* 0x000fc600028f0cdd */
[----:B-----5:R3:W-:Y:S04]  /*a920*/  @!P2 ST.E.128 desc[UR52][R20.64], R4 ;  /* 0x000000041400a985 */ /* 0x0207e8000c101d34 */
[----:B------:R3:W-:Y:S02]  /*a930*/  @!P3 ST.E.128 desc[UR52][R32.64], R28 ;  /* 0x0000001c2000b985 */ /* 0x0007e4000c101d34 */
.L_x_213:
[----:B------:R-:W-:Y:S05]  /*a940*/  BSYNC B1 ;  /* 0x0000000000017941 */ /* 0x000fea0003800000 */
.L_x_212:
[----:B---3-5:R3:W4:Y:S01]  /*a950*/  SHFL.IDX PT, R7, R48, 0x1, 0x181f ;  /* 0x00381f0030077f89 */ /* 0x02872200000e0000 */
[----:B------:R-:W-:Y:S03]  /*a960*/  BSSY B1, `(.L_x_214) ;  /* 0x000000c000017945 */ /* 0x000fe60003800000 */
[----:B------:R3:W0:Y:S01]  /*a970*/  SHFL.IDX PT, R5, R34, 0x1, 0x181f ;  /* 0x00381f0022057f89 */ /* 0x00062200000e0000 */
[----:B------:R-:W-:Y:S05]  /*a980*/  @P0 BRA `(.L_x_215) ;  /* 0x0000000000240947 */ /* 0x000fea0003800000 */
[----:B------:R-:W-:Y:S02]  /*a990*/  ULDC UR4, c[0x0][0xac8] ;  /* 0x0002b20000047ab9 */ /* 0x000fe40000000800 */
[----:B------:R-:W-:Y:S02]  /*a9a0*/  ISETP.GE.AND P3, PT, R2, UR4, PT ;  /* 0x0000000402007c0c */ /* 0x000fe4000bf66270 */
[----:B------:R-:W-:-:S11]  /*a9b0*/  ISETP.GE.AND P4, PT, R16, UR4, PT ;  /* 0x0000000410007c0c */ /* 0x000fd6000bf86270 */
[-C--:B0-----:R-:W-:Y:S02]  /*a9c0*/  @!P3 LEA R4, P0, R2, R5.reuse, 0x1 ;  /* 0x000000050204b211 */ /* 0x081fe400078008ff */
[----:B------:R-:W-:Y:S02]  /*a9d0*/  @!P4 LEA R6, P2, R16, R5, 0x1 ;  /* 0x000000051006c211 */ /* 0x000fe400078408ff */
[-C--:B----4-:R-:W-:Y:S02]  /*a9e0*/  @!P3 LEA.HI.X R5, R2, R7.reuse, R222, 0x1, P0 ;  /* 0x000000070205b211 */ /* 0x090fe400000f0cde */
[----:B------:R-:W-:-:S03]  /*a9f0*/  @!P4 LEA.HI.X R7, R16, R7, R221, 0x1, P2 ;  /* 0x000000071007c211 */ /* 0x000fc600010f0cdd */
[----:B------:R0:W-:Y:S04]  /*aa00*/  @!P3 ST.E.128 desc[UR52][R4.64], R8 ;  /* 0x000000080400b985 */ /* 0x0001e8000c101d34 */
[----:B------:R0:W-:Y:S02]  /*aa10*/  @!P4 ST.E.128 desc[UR52][R6.64], R36 ;  /* 0x000000240600c985 */ /* 0x0001e4000c101d34 */
.L_x_215:
[----:B------:R-:W-:Y:S05]  /*aa20*/  BSYNC B1 ;  /* 0x0000000000017941 */ /* 0x000fea0003800000 */
.L_x_214:
[----:B0---4-:R0:W4:Y:S01]  /*aa30*/  SHFL.IDX PT, R7, R48, 0x2, 0x181f ;  /* 0x00581f0030077f89 */ /* 0x01112200000e0000 */
        /* <DEDUP_REMOVED lines=12> */
.L_x_217:
[----:B------:R-:W-:Y:S05]  /*ab00*/  BSYNC B1 ;  /* 0x0000000000017941 */ /* 0x000fea0003800000 */
.L_x_216:
[----:B------:R-:W-:Y:S01]  /*ab10*/  VIADD R0, R50, 0x60 ;  /* 0x0000006032007836 */ /* 0x000fe20000000000 */
[----:B0---4-:R0:W4:Y:S04]  /*ab20*/  SHFL.IDX PT, R7, R48, 0x3, 0x181f ;  /* 0x00781f0030077f89 */ /* 0x01112800000e0000 */
[----:B------:R-:W-:Y:S01]  /*ab30*/  ISETP.GE.AND P0, PT, R0, R3, PT ;  /* 0x000000030000720c */ /* 0x000fe20003f06270 */
[----:B------:R0:W0:-:S12]  /*ab40*/  SHFL.IDX PT, R9, R34, 0x3, 0x181f ;  /* 0x00781f0022097f89 */ /* 0x00001800000e0000 */
[----:B------:R-:W-:Y:S05]  /*ab50*/  @P0 BRA `(.L_x_218) ;  /* 0x0000001800240947 */ /* 0x000fea0003800000 */
[----:B------:R-:W-:Y:S02]  /*ab60*/  ULDC UR4, c[0x0][0xac8] ;  /* 0x0002b20000047ab9 */ /* 0x000fe40000000800 */
[----:B------:R-:W-:-:S13]  /*ab70*/  ISETP.GE.AND P1, PT, R2, UR4, PT ;  /* 0x0000000402007c0c */ /* 0x000fda000bf26270 */
[----:B0-----:R-:W-:-:S04]  /*ab80*/  @!P1 LEA R4, P0, R2, R9, 0x1 ;  /* 0x0000000902049211 */ /* 0x001fc800078008ff */
[----:B----4-:R-:W-:Y:S02]  /*ab90*/  @!P1 LEA.HI.X R5, R2, R7, R222, 0x1, P0 ;  /* 0x0000000702059211 */ /* 0x010fe400000f0cde */
[----:B------:R-:W-:-:S03]  /*aba0*/  ISETP.GE.AND P0, PT, R16, UR4, PT ;  /* 0x0000000410007c0c */ /* 0x000fc6000bf06270 */
[----:B------:R0:W-:Y:S10]  /*abb0*/  @!P1 ST.E.128 desc[UR52][R4.64], R24 ;  /* 0x0000001804009985 */ /* 0x0001f4000c101d34 */
[----:B------:R-:W-:Y:S05]  /*abc0*/  @P0 BRA `(.L_x_218) ;  /* 0x0000001800080947 */ /* 0x000fea0003800000 */
[----:B0-----:R-:W-:-:S04]  /*abd0*/  LEA R4, P0, R16, R9, 0x1 ;  /* 0x0000000910047211 */ /* 0x001fc800078008ff */
[----:B------:R-:W-:-:S05]  /*abe0*/  LEA.HI.X R5, R16, R7, R221, 0x1, P0 ;  /* 0x0000000710057211 */ /* 0x000fca00000f0cdd */
[----:B------:R0:W-:Y:S01]  /*abf0*/  ST.E.128 desc[UR52][R4.64], R44 ;  /* 0x0000002c04007985 */ /* 0x0001e2000c101d34 */
[----:B------:R-:W-:Y:S05]  /*ac00*/  BRA `(.L_x_218) ;  /* 0x0000001400f87947 */ /* 0x000fea0003800000 */
.L_x_211:
[----:B------:R-:W-:Y:S01]  /*ac10*/  ULDC.64 UR10, c[0x0][0xb08] ;  /* 0x0002c200000a7ab9 */ /* 0x000fe20000000a00 */
[----:B0-----:R-:W0:Y:S01]  /*ac20*/  @P1 LDC R4, c[0x0][0xbec] ;  /* 0x0002fb00ff041b82 */ /* 0x001e220000000800 */
[----:B------:R-:W-:Y:S01]  /*ac30*/  UIMAD UR7, UR12, UR10, URZ ;  /* 0x0000000a0c0772a4 */ /* 0x000fe2000f8e023f */
[----:B------:R-:W-:Y:S01]  /*ac40*/  IMAD.MOV.U32 R3, RZ, RZ, R11 ;  /* 0x000000ffff037224 */ /* 0x000fe200078e000b */
[----:B------:R-:W-:Y:S01]  /*ac50*/  UIMAD.WIDE.U32 UR8, UR4, UR10, URZ ;  /* 0x0000000a040872a5 */ /* 0x000fe2000f8e003f */
[----:B------:R-:W-:Y:S01]  /*ac60*/  BSSY B1, `(.L_x_219) ;  /* 0x000006d000017945 */ /* 0x000fe20003800000 */
[----:B------:R-:W-:Y:S02]  /*ac70*/  UIMAD UR7, UR4, UR11, UR7 ;  /* 0x0000000b040772a4 */ /* 0x000fe4000f8e0207 */
[----:B------:R-:W-:Y:S01]  /*ac80*/  USHF.R.S32.HI UR4, URZ, 0x1f, UR36 ;  /* 0x0000001f3f047899 */ /* 0x000fe20008011424 */
[----:B------:R-:W1:Y:S01]  /*ac90*/  @P1 LDC R5, c[0x0][0xbf0] ;  /* 0x0002fc00ff051b82 */ /* 0x000e620000000800 */
[----:B------:R-:W-:Y:S01]  /*aca0*/  UIADD3 UR9, UR9, UR7, URZ ;  /* 0x0000000709097290 */ /* 0x000fe2000fffe03f */
[----:B------:R-:W-:-:S03]  /*acb0*/  ULDC.64 UR10, c[0x0][0xb38] ;  /* 0x0002ce00000a7ab9 */ /* 0x000fc60000000a00 */
[----:B------:R-:W-:-:S04]  /*acc0*/  UIMAD.WIDE.U32 UR8, UR38, UR10, UR8 ;  /* 0x0000000a260872a5 */ /* 0x000fc8000f8e0008 */
[----:B------:R-:W-:-:S03]  /*acd0*/  UIMAD UR9, UR38, UR11, UR9 ;  /* 0x0000000b260972a4 */ /* 0x000fc6000f8e0209 */
[----:B------:R-:W-:Y:S02]  /*ace0*/  ULDC.64 UR10, c[0x0][0xb40] ;  /* 0x0002d000000a7ab9 */ /* 0x000fe40000000a00 */
[----:B------:R-:W-:Y:S01]  /*acf0*/  UIMAD UR4, UR4, UR10, URZ ;  /* 0x0000000a040472a4 */ /* 0x000fe2000f8e023f */
[----:B0-----:R-:W-:-:S03]  /*ad00*/  @P1 IMAD.HI.U32 R4, R11, R4, RZ ;  /* 0x000000040b041227 */ /* 0x001fc600078e00ff */
[----:B------:R-:W-:Y:S02]  /*ad10*/  UIMAD UR4, UR36, UR11, UR4 ;  /* 0x0000000b240472a4 */ /* 0x000fe4000f8e0204 */
[----:B------:R-:W-:-:S03]  /*ad20*/  UIMAD.WIDE.U32 UR36, UR36, UR10, UR8 ;  /* 0x0000000a242472a5 */ /* 0x000fc6000f8e0008 */
[----:B------:R-:W-:Y:S01]  /*ad30*/  ULDC.64 UR10, c[0x0][0xb48] ;  /* 0x0002d200000a7ab9 */ /* 0x000fe20000000a00 */
[----:B------:R-:W-:Y:S01]  /*ad40*/  UIADD3 UR9, UR37, UR4, URZ ;  /* 0x0000000425097290 */ /* 0x000fe2000fffe03f */
[----:B-1----:R-:W-:Y:S02]  /*ad50*/  @P1 SHF.R.U32.HI R3, RZ, R5, R4 ;  /* 0x00000005ff031219 */ /* 0x002fe40000011604 */
[----:B------:R-:W-:Y:S02]  /*ad60*/  UMOV UR8, UR36 ;  /* 0x0000002400087c82 */ /* 0x000fe40008000000 */
[----:B------:R-:W-:Y:S01]  /*ad70*/  UIMAD.WIDE.U32 UR8, UR39, UR10, UR8 ;  /* 0x0000000a270872a5 */ /* 0x000fe2000f8e0008 */
[--C-:B------:R-:W-:Y:S01]  /*ad80*/  SHF.R.S32.HI R4, RZ, 0x1f, R3.reuse ;  /* 0x0000001fff047819 */ /* 0x100fe20000011403 */
[----:B------:R-:W-:Y:S02]  /*ad90*/  IMAD.MOV R7, RZ, RZ, -R3 ;  /* 0x000000ffff077224 */ /* 0x000fe400078e0a03 */
[----:B------:R-:W-:-:S02]  /*ada0*/  UIMAD UR39, UR39, UR11, UR9 ;  /* 0x0000000b272772a4 */ /* 0x000fc4000f8e0209 */
[----:B------:R-:W-:Y:S01]  /*adb0*/  IMAD R7, R34, R7, R11 ;  /* 0x0000000722077224 */ /* 0x000fe200078e020b */
[----:B------:R-:W-:Y:S01]  /*adc0*/  ULDC.64 UR10, c[0x0][0xb30] ;  /* 0x0002cc00000a7ab9 */ /* 0x000fe20000000a00 */
[----:B------:R-:W-:Y:S02]  /*add0*/  IMAD.U32 R5, RZ, RZ, UR9 ;  /* 0x00000009ff057e24 */ /* 0x000fe4000f8e00ff */
[----:B------:R-:W-:Y:S02]  /*ade0*/  IMAD R6, R4, UR10, RZ ;  /* 0x0000000a04067c24 */ /* 0x000fe4000f8e02ff */
[----:B------:R-:W-:Y:S01]  /*adf0*/  IMAD.U32 R4, RZ, RZ, UR8 ;  /* 0x00000008ff047e24 */ /* 0x000fe2000f8e00ff */
[----:B------:R-:W-:Y:S01]  /*ae00*/  ULDC.64 UR8, c[0x0][0xb28] ;  /* 0x0002ca0000087ab9 */ /* 0x000fe20000000a00 */
[----:B------:R-:W-:Y:S02]  /*ae10*/  IMAD.U32 R5, RZ, RZ, UR39 ;  /* 0x00000027ff057e24 */ /* 0x000fe4000f8e00ff */
[C---:B------:R-:W-:Y:S01]  /*ae20*/  IMAD R9, R3.reuse, UR11, R6 ;  /* 0x0000000b03097c24 */ /* 0x040fe2000f8e0206 */
[----:B------:R-:W-:Y:S01]  /*ae30*/  SHF.R.S32.HI R6, RZ, 0x1f, R7 ;  /* 0x0000001fff067819 */ /* 0x000fe20000011407 */
[----:B------:R-:W-:-:S04]  /*ae40*/  IMAD.WIDE.U32 R4, R3, UR10, R4 ;  /* 0x0000000a03047c25 */ /* 0x000fc8000f8e0004 */
[----:B------:R-:W-:Y:S02]  /*ae50*/  IMAD R6, R6, UR8, RZ ;  /* 0x0000000806067c24 */ /* 0x000fe4000f8e02ff */
[----:B------:R-:W-:Y:S02]  /*ae60*/  IMAD.IADD R5, R5, 0x1, R9 ;  /* 0x0000000105057824 */ /* 0x000fe400078e0209 */
[C---:B------:R-:W-:Y:S02]  /*ae70*/  IMAD R3, R7.reuse, UR9, R6 ;  /* 0x0000000907037c24 */ /* 0x040fe4000f8e0206 */
[----:B------:R-:W-:Y:S01]  /*ae80*/  IMAD.WIDE.U32 R4, R7, UR8, R4 ;  /* 0x0000000807047c25 */ /* 0x000fe2000f8e0004 */
[----:B------:R-:W-:-:S03]  /*ae90*/  ULDC.64 UR8, c[0x0][0xb00] ;  /* 0x0002c00000087ab9 */ /* 0x000fc60000000a00 */
[----:B------:R-:W-:Y:S01]  /*aea0*/  VIADD R6, R0, 0x29820 ;  /* 0x0002982000067836 */ /* 0x000fe20000000000 */
[----:B------:R-:W-:Y:S01]  /*aeb0*/  LEA R0, P1, R4, UR8, 0x2 ;  /* 0x0000000804007c11 */ /* 0x000fe2000f8210ff */
[----:B------:R-:W-:-:S03]  /*aec0*/  IMAD.IADD R3, R5, 0x1, R3 ;  /* 0x0000000105037824 */ /* 0x000fc600078e0203 */
[----:B------:R-:W-:Y:S02]  /*aed0*/  PRMT R6, RZ, 0x654, R6 ;  /* 0x00000654ff067816 */ /* 0x000fe40000000006 */
[----:B------:R-:W-:Y:S02]  /*aee0*/  LEA.HI.X R3, R4, UR9, R3, 0x2, P1 ;  /* 0x0000000904037c11 */ /* 0x000fe400088f1403 */
[----:B------:R0:W-:Y:S03]  /*aef0*/  SYNCS.ARRIVE.TRANS64.RED.A1T0 RZ, [R6+URZ], RZ ;  /* 0x000000ff06ff79a7 */ /* 0x0001e6000810043f */
[----:B------:R1:W2:Y:S04]  /*af00*/  SHFL.IDX PT, R7, R3, RZ, 0x1c1f ;  /* 0x001c1fff03077589 */ /* 0x0002a800000e0000 */
[----:B0-----:R1:W0:Y:S01]  /*af10*/  SHFL.IDX PT, R6, R0, RZ, 0x1c1f ;  /* 0x001c1fff00067589 */ /* 0x00122200000e0000 */
[----:B------:R-:W-:Y:S05]  /*af20*/  @P2 BRA `(.L_x_220) ;  /* 0x0000000400002947 */ /* 0x000fea0003800000 */
[----:B------:R-:W-:Y:S02]  /*af30*/  ULDC UR4, c[0x0][0xac8] ;  /* 0x0002b20000047ab9 */ /* 0x000fe40000000800 */
[----:B------:R-:W-:Y:S02]  /*af40*/  ISETP.GE.AND P1, PT, R199, UR4, PT ;  /* 0x00000004c7007c0c */ /* 0x000fe4000bf26270 */
[----:B------:R-:W-:Y:S02]  /*af50*/  ISETP.GE.AND P4, PT, R198, UR4, PT ;  /* 0x00000004c6007c0c */ /* 0x000fe4000bf86270 */
[----:B------:R-:W-:Y:S02]  /*af60*/  ISETP.GE.AND P3, PT, R197, UR4, PT ;  /* 0x00000004c5007c0c */ /* 0x000fe4000bf66270 */
[----:B------:R-:W-:-:S07]  /*af70*/  ISETP.GE.AND P2, PT, R196, UR4, PT ;  /* 0x00000004c4007c0c */ /* 0x000fce000bf46270 */
[----:B0-2---:R-:W-:Y:S02]  /*af80*/  @!P1 IMAD.WIDE R4, R199, 0x4, R6 ;  /* 0x00000004c7049825 */ /* 0x005fe400078e0206 */
[----:B------:R-:W-:-:S03]  /*af90*/  @!P4 LEA R8, P5, R198, R6, 0x2 ;  /* 0x00000006c608c211 */ /* 0x000fc600078a10ff */
[----:B------:R0:W-:Y:S01]  /*afa0*/  @!P1 ST.E.64 desc[UR52][R4.64], R64 ;  /* 0x0000004004009985 */ /* 0x0001e2000c101b34 */
[----:B------:R-:W-:Y:S02]  /*afb0*/  ISETP.GE.AND P1, PT, R195, UR4, PT ;  /* 0x00000004c3007c0c */ /* 0x000fe4000bf26270 */
[-C--:B------:R-:W-:Y:S02]  /*afc0*/  @!P4 LEA.HI.X R9, R198, R7.reuse, R216, 0x2, P5 ;  /* 0x00000007c609c211 */ /* 0x080fe400028f14d8 */
[CC--:B------:R-:W-:Y:S02]  /*afd0*/  @!P3 LEA R10, P5, R197.reuse, R6.reuse, 0x2 ;  /* 0x00000006c50ab211 */ /* 0x0c0fe400078a10ff */
[----:B------:R-:W-:Y:S01]  /*afe0*/  @!P2 LEA R12, P6, R196, R6, 0x2 ;  /* 0x00000006c40ca211 */ /* 0x000fe200078c10ff */
[----:B------:R2:W-:Y:S01]  /*aff0*/  @!P4 ST.E.64 desc[UR52][R8.64], R66 ;  /* 0x000000420800c985 */ /* 0x0005e2000c101b34 */
[----:B------:R-:W-:Y:S02]  /*b000*/  @!P3 LEA.HI.X R11, R197, R7, R215, 0x2, P5 ;  /* 0x00000007c50bb211 */ /* 0x000fe400028f14d7 */
[----:B------:R-:W-:-:S02]  /*b010*/  ISETP.GE.AND P4, PT, R194, UR4, PT ;  /* 0x00000004c2007c0c */ /* 0x000fc4000bf86270 */
[-C--:B------:R-:W-:Y:S01]  /*b020*/  @!P2 LEA.HI.X R13, R196, R7.reuse, R214, 0x2, P6 ;  /* 0x00000007c40da211 */ /* 0x080fe200030f14d6 */
[----:B------:R3:W-:Y:S01]  /*b030*/  @!P3 ST.E.64 desc[UR52][R10.64], R68 ;  /* 0x000000440a00b985 */ /* 0x0007e2000c101b34 */
[----:B------:R-:W-:Y:S02]  /*b040*/  ISETP.GE.AND P3, PT, R193, UR4, PT ;  /* 0x00000004c1007c0c */ /* 0x000fe4000bf66270 */
[C---:B------:R-:W-:Y:S01]  /*b050*/  @!P1 LEA R14, P5, R195.reuse, R6, 0x2 ;  /* 0x00000006c30e9211 */ /* 0x040fe200078a10ff */
[----:B------:R4:W-:Y:S01]  /*b060*/  @!P2 ST.E.64 desc[UR52][R12.64], R70 ;  /* 0x000000460c00a985 */ /* 0x0009e2000c101b34 */
[----:B------:R-:W-:Y:S02]  /*b070*/  ISETP.GE.AND P2, PT, R192, UR4, PT ;  /* 0x00000004c0007c0c */ /* 0x000fe4000bf46270 */
[----:B------:R-:W-:-:S03]  /*b080*/  @!P1 LEA.HI.X R15, R195, R7, R213, 0x2, P5 ;  /* 0x00000007c30f9211 */ /* 0x000fc600028f14d5 */
[CC--:B0-----:R-:W-:Y:S02]  /*b090*/  @!P4 LEA R4, P6, R194.reuse, R6.reuse, 0x2 ;  /* 0x00000006c204c211 */ /* 0x0c1fe400078c10ff */
[----:B------:R0:W-:Y:S01]  /*b0a0*/  @!P1 ST.E.64 desc[UR52][R14.64], R72 ;  /* 0x000000480e009985 */ /* 0x0001e2000c101b34 */
[----:B------:R-:W-:Y:S02]  /*b0b0*/  ISETP.GE.AND P1, PT, R171, UR4, PT ;  /* 0x00000004ab007c0c */ /* 0x000fe4000bf26270 */
[-C--:B------:R-:W-:Y:S02]  /*b0c0*/  @!P4 LEA.HI.X R5, R194, R7.reuse, R212, 0x2, P6 ;  /* 0x00000007c205c211 */ /* 0x080fe400030f14d4 */
[CC--:B--2---:R-:W-:Y:S02]  /*b0d0*/  @!P3 LEA R8, P6, R193.reuse, R6.reuse, 0x2 ;  /* 0x00000006c108b211 */ /* 0x0c4fe400078c10ff */
[----:B---3--:R-:W-:Y:S01]  /*b0e0*/  @!P2 LEA R10, P5, R192, R6, 0x2 ;  /* 0x00000006c00aa211 */ /* 0x008fe200078a10ff */
[----:B------:R2:W-:Y:S01]  /*b0f0*/  @!P4 ST.E.64 desc[UR52][R4.64], R74 ;  /* 0x0000004a0400c985 */ /* 0x0005e2000c101b34 */
[----:B------:R-:W-:-:S02]  /*b100*/  @!P3 LEA.HI.X R9, R193, R7, R211, 0x2, P6 ;  /* 0x00000007c109b211 */ /* 0x000fc400030f14d3 */
[----:B------:R-:W-:Y:S02]  /*b110*/  ISETP.GE.AND P4, PT, R170, UR4, PT ;  /* 0x00000004aa007c0c */ /* 0x000fe4000bf86270 */
[----:B------:R-:W-:Y:S01]  /*b120*/  ISETP.GE.AND P6, PT, R169, UR4, PT ;  /* 0x00000004a9007c0c */ /* 0x000fe2000bfc6270 */
[----:B------:R3:W-:Y:S01]  /*b130*/  @!P3 ST.E.64 desc[UR52][R8.64], R76 ;  /* 0x0000004c0800b985 */ /* 0x0007e2000c101b34 */
[----:B------:R-:W-:Y:S02]  /*b140*/  @!P2 LEA.HI.X R11, R192, R7, R210, 0x2, P5 ;  /* 0x00000007c00ba211 */ /* 0x000fe400028f14d2 */
[----:B----4-:R-:W-:-:S03]  /*b150*/  @!P1 LEA R12, P3, R171, R6, 0x2 ;  /* 0x00000006ab0c9211 */ /* 0x010fc600078610ff */
[----:B------:R4:W-:Y:S01]  /*b160*/  @!P2 ST.E.64 desc[UR52][R10.64], R78 ;  /* 0x0000004e0a00a985 */ /* 0x0009e2000c101b34 */
[-C--:B------:R-:W-:Y:S02]  /*b170*/  @!P1 LEA.HI.X R13, R171, R7.reuse, R209, 0x2, P3 ;  /* 0x00000007ab0d9211 */ /* 0x080fe400018f14d1 */
[----:B------:R-:W-:Y:S02]  /*b180*/  ISETP.GE.AND P2, PT, R168, UR4, PT ;  /* 0x00000004a8007c0c */ /* 0x000fe4000bf46270 */
[CC--:B0-----:R-:W-:Y:S01]  /*b190*/  @!P4 LEA R14, P5, R170.reuse, R6.reuse, 0x2 ;  /* 0x00000006aa0ec211 */ /* 0x0c1fe200078a10ff */
[----:B------:R0:W-:Y:S01]  /*b1a0*/  @!P1 ST.E.64 desc[UR52][R12.64], R80 ;  /* 0x000000500c009985 */ /* 0x0001e2000c101b34 */
[----:B--2---:R-:W-:Y:S02]  /*b1b0*/  @!P6 LEA R4, P3, R169, R6, 0x2 ;  /* 0x00000006a904e211 */ /* 0x004fe400078610ff */
[----:B------:R-:W-:Y:S02]  /*b1c0*/  ISETP.GE.AND P1, PT, R23, UR4, PT ;  /* 0x0000000417007c0c */ /* 0x000fe4000bf26270 */
[----:B------:R-:W-:-:S02]  /*b1d0*/  @!P4 LEA.HI.X R15, R170, R7, R208, 0x2, P5 ;  /* 0x00000007aa0fc211 */ /* 0x000fc400028f14d0 */
[-C--:B------:R-:W-:Y:S02]  /*b1e0*/  @!P6 LEA.HI.X R5, R169, R7.reuse, R207, 0x2, P3 ;  /* 0x00000007a905e211 */ /* 0x080fe400018f14cf */
[----:B------:R-:W-:Y:S01]  /*b1f0*/  ISETP.GE.AND P5, PT, R18, UR4, PT ;  /* 0x0000000412007c0c */ /* 0x000fe2000bfa6270 */
[----:B------:R2:W-:Y:S01]  /*b200*/  @!P4 ST.E.64 desc[UR52][R14.64], R82 ;  /* 0x000000520e00c985 */ /* 0x0005e2000c101b34 */
[----:B---3--:R-:W-:Y:S02]  /*b210*/  @!P2 LEA R8, P3, R168, R6, 0x2 ;  /* 0x00000006a808a211 */ /* 0x008fe400078610ff */
[----:B------:R-:W-:Y:S01]  /*b220*/  ISETP.GE.AND P4, PT, R22, UR4, PT ;  /* 0x0000000416007c0c */ /* 0x000fe2000bf86270 */
[----:B------:R3:W-:Y:S01]  /*b230*/  @!P6 ST.E.64 desc[UR52][R4.64], R84 ;  /* 0x000000540400e985 */ /* 0x0007e2000c101b34 */
[----:B------:R-:W-:Y:S02]  /*b240*/  ISETP.GE.AND P6, PT, R19, UR4, PT ;  /* 0x0000000413007c0c */ /* 0x000fe4000bfc6270 */
[----:B------:R-:W-:-:S02]  /*b250*/  @!P2 LEA.HI.X R9, R168, R7, R206, 0x2, P3 ;  /* 0x00000007a809a211 */ /* 0x000fc400018f14ce */
[----:B----4-:R-:W-:-:S03]  /*b260*/  @!P1 LEA R10, P3, R23, R6, 0x2 ;  /* 0x00000006170a9211 */ /* 0x010fc600078610ff */
[----:B------:R3:W-:Y:S01]  /*b270*/  @!P2 ST.E.64 desc[UR52][R8.64], R86 ;  /* 0x000000560800a985 */ /* 0x0007e2000c101b34 */
[----:B------:R-:W-:-:S03]  /*b280*/  @!P1 LEA.HI.X R11, R23, R7, R205, 0x2, P3 ;  /* 0x00000007170b9211 */ /* 0x000fc600018f14cd */
[-C--:B0-----:R-:W-:Y:S02]  /*b290*/  @!P4 LEA R12, P2, R22, R6.reuse, 0x2 ;  /* 0x00000006160cc211 */ /* 0x081fe400078410ff */
[----:B------:R3:W-:Y:S01]  /*b2a0*/  @!P1 ST.E.64 desc[UR52][R10.64], R88 ;  /* 0x000000580a009985 */ /* 0x0007e2000c101b34 */
[CC--:B--2---:R-:W-:Y:S02]  /*b2b0*/  @!P6 LEA R14, P1, R19.reuse, R6.reuse, 0x2 ;  /* 0x00000006130ee211 */ /* 0x0c4fe400078210ff */
[----:B------:R-:W-:Y:S02]  /*b2c0*/  @!P5 LEA R6, P3, R18, R6, 0x2 ;  /* 0x000000061206d211 */ /* 0x000fe400078610ff */
[-C--:B------:R-:W-:Y:S02]  /*b2d0*/  @!P4 LEA.HI.X R13, R22, R7.reuse, R204, 0x2, P2 ;  /* 0x00000007160dc211 */ /* 0x080fe400010f14cc */
[-C--:B------:R-:W-:Y:S02]  /*b2e0*/  @!P6 LEA.HI.X R15, R19, R7.reuse, R203, 0x2, P1 ;  /* 0x00000007130fe211 */ /* 0x080fe400008f14cb */
[----:B------:R-:W-:Y:S01]  /*b2f0*/  @!P5 LEA.HI.X R7, R18, R7, R202, 0x2, P3 ;  /* 0x000000071207d211 */ /* 0x000fe200018f14ca */
[----:B------:R3:W-:Y:S04]  /*b300*/  @!P4 ST.E.64 desc[UR52][R12.64], R90 ;  /* 0x0000005a0c00c985 */ /* 0x0007e8000c101b34 */
[----:B------:R3:W-:Y:S04]  /*b310*/  @!P6 ST.E.64 desc[UR52][R14.64], R96 ;  /* 0x000000600e00e985 */ /* 0x0007e8000c101b34 */
[----:B------:R3:W-:Y:S02]  /*b320*/  @!P5 ST.E.64 desc[UR52][R6.64], R98 ;  /* 0x000000620600d985 */ /* 0x0007e4000c101b34 */
.L_x_220:
[----:B------:R-:W-:Y:S05]  /*b330*/  BSYNC B1 ;  /* 0x0000000000017941 */ /* 0x000fea0003800000 */
.L_x_219:
[----:B--23--:R2:W3:Y:S04]  /*b340*/  SHFL.IDX PT, R7, R3, 0x1, 0x1c1f ;  /* 0x003c1f0003077f89 */ /* 0x00c4e800000e0000 */
[----:B0-----:R2:W0:Y:S01]  /*b350*/  SHFL.IDX PT, R6, R0, 0x1, 0x1c1f ;  /* 0x003c1f0000067f89 */ /* 0x00142200000e0000 */
[----:B------:R-:W-:Y:S05]  /*b360*/  @P0 BRA `(.L_x_218) ;  /* 0x0000001000200947 */ /* 0x000fea0003800000 */
[----:B------:R-:W-:Y:S02]  /*b370*/  ULDC UR4, c[0x0][0xac8] ;  /* 0x0002b20000047ab9 */ /* 0x000fe40000000800 */
[----:B------:R-:W-:Y:S02]  /*b380*/  ISETP.GE.AND P1, PT, R198, UR4, PT ;  /* 0x00000004c6007c0c */ /* 0x000fe4000bf26270 */
[----:B------:R-:W-:Y:S02]  /*b390*/  ISETP.GE.AND P6, PT, R199, UR4, PT ;  /* 0x00000004c7007c0c */ /* 0x000fe4000bfc6270 */
[----:B------:R-:W-:Y:S02]  /*b3a0*/  ISETP.GE.AND P0, PT, R197, UR4, PT ;  /* 0x00000004c5007c0c */ /* 0x000fe4000bf06270 */
[----:B------:R-:W-:Y:S02]  /*b3b0*/  ISETP.GE.AND P2, PT, R196, UR4, PT ;  /* 0x00000004c4007c0c */ /* 0x000fe4000bf46270 */
[----:B------:R-:W-:-:S05]  /*b3c0*/  ISETP.GE.AND P3, PT, R195, UR4, PT ;  /* 0x00000004c3007c0c */ /* 0x000fca000bf66270 */
[CC--:B0-----:R-:W-:Y:S02]  /*b3d0*/  @!P1 LEA R8, P4, R198.reuse, R6.reuse, 0x2 ;  /* 0x00000006c6089211 */ /* 0x0c1fe400078810ff */
[----:B---3--:R-:W-:Y:S02]  /*b3e0*/  @!P6 IMAD.WIDE R4, R199, 0x4, R6 ;  /* 0x00000004c704e825 */ /* 0x008fe400078e0206 */
[-C--:B------:R-:W-:Y:S02]  /*b3f0*/  @!P1 LEA.HI.X R9, R198, R7.reuse, R216, 0x2, P4 ;  /* 0x00000007c6099211 */ /* 0x080fe400020f14d8 */
[----:B------:R-:W-:Y:S01]  /*b400*/  ISETP.GE.AND P4, PT, R194, UR4, PT ;  /* 0x00000004c2007c0c */ /* 0x000fe2000bf86270 */
[----:B------:R0:W-:Y:S01]  /*b410*/  @!P6 ST.E.64 desc[UR52][R4.64], R62 ;  /* 0x0000003e0400e985 */ /* 0x0001e2000c101b34 */
[-C--:B------:R-:W-:Y:S02]  /*b420*/  @!P0 LEA R10, P5, R197, R6.reuse, 0x2 ;  /* 0x00000006c50a8211 */ /* 0x080fe400078a10ff */
[----:B------:R-:W-:Y:S01]  /*b430*/  @!P3 LEA R14, P6, R195, R6, 0x2 ;  /* 0x00000006c30eb211 */ /* 0x000fe200078c10ff */
[----:B------:R3:W-:Y:S01]  /*b440*/  @!P1 ST.E.64 desc[UR52][R8.64], R60 ;  /* 0x0000003c08009985 */ /* 0x0007e2000c101b34 */
[----:B------:R-:W-:-:S02]  /*b450*/  @!P0 LEA.HI.X R11, R197, R7, R215, 0x2, P5 ;  /* 0x00000007c50b8211 */ /* 0x000fc400028f14d7 */
[CC--:B------:R-:W-:Y:S02]  /*b460*/  @!P2 LEA R12, P1, R196.reuse, R6.reuse, 0x2 ;  /* 0x00000006c40ca211 */ /* 0x0c0fe400078210ff */
[-C--:B------:R-:W-:Y:S01]  /*b470*/  @!P3 LEA.HI.X R15, R195, R7.reuse, R213, 0x2, P6 ;  /* 0x00000007c30fb211 */ /* 0x080fe200030f14d5 */
[----:B------:R4:W-:Y:S01]  /*b480*/  @!P0 ST.E.64 desc[UR52][R10.64], R58 ;  /* 0x0000003a0a008985 */ /* 0x0009e2000c101b34 */
[----:B------:R-:W-:Y:S02]  /*b490*/  ISETP.GE.AND P0, PT, R193, UR4, PT ;  /* 0x00000004c1007c0c */ /* 0x000fe4000bf06270 */
[----:B------:R-:W-:Y:S02]  /*b4a0*/  @!P2 LEA.HI.X R13, R196, R7, R214, 0x2, P1 ;  /* 0x00000007c40da211 */ /* 0x000fe400008f14d6 */
[----:B------:R-:W-:Y:S02]  /*b4b0*/  ISETP.GE.AND P1, PT, R192, UR4, PT ;  /* 0x00000004c0007c0c */ /* 0x000fe4000bf26270 */
[----:B------:R-:W-:Y:S01]  /*b4c0*/  @!P4 LEA R20, P5, R194, R6, 0x2 ;  /* 0x00000006c214c211 */ /* 0x000fe200078a10ff */
[----:B------:R5:W-:Y:S01]  /*b4d0*/  @!P2 ST.E.64 desc[UR52][R12.64], R56 ;  /* 0x000000380c00a985 */ /* 0x000be2000c101b34 */
[----:B------:R-:W-:-:S02]  /*b4e0*/  ISETP.GE.AND P2, PT, R171, UR4, PT ;  /* 0x00000004ab007c0c */ /* 0x000fc4000bf46270 */
[-C--:B------:R-:W-:Y:S01]  /*b4f0*/  @!P4 LEA.HI.X R21, R194, R7.reuse, R212, 0x2, P5 ;  /* 0x00000007c215c211 */ /* 0x080fe200028f14d4 */
[----:B------:R1:W-:Y:S02]  /*b500*/  @!P3 ST.E.64 desc[UR52][R14.64], R54 ;  /* 0x000000360e00b985 */ /* 0x0003e4000c101b34 */
[CC--:B0-----:R-:W-:Y:S02]  /*b510*/  @!P0 LEA R4, P3, R193.reuse, R6.reuse, 0x2 ;  /* 0x00000006c1048211 */ /* 0x0c1fe400078610ff */
[----:B------:R-:W-:Y:S01]  /*b520*/  @!P4 ST.E.64 desc[UR52][R20.64], R52 ;  /* 0x000000341400c985 */ /* 0x000fe2000c101b34 */
[----:B------:R-:W-:Y:S02]  /*b530*/  ISETP.GE.AND P4, PT, R170, UR4, PT ;  /* 0x00000004aa007c0c */ /* 0x000fe4000bf86270 */
[----:B---3--:R-:W-:Y:S02]  /*b540*/  @!P1 LEA R8, P5, R192, R6, 0x2 ;  /* 0x00000006c0089211 */ /* 0x008fe400078a10ff */
[----:B------:R-:W-:-:S02]  /*b550*/  @!P0 LEA.HI.X R5, R193, R7, R211, 0x2, P3 ;  /* 0x00000007c1058211 */ /* 0x000fc400018f14d3 */
[----:B------:R-:W-:Y:S02]  /*b560*/  ISETP.GE.AND P3, PT, R169, UR4, PT ;  /* 0x00000004a9007c0c */ /* 0x000fe4000bf66270 */
[CC--:B----4-:R-:W-:Y:S01]  /*b570*/  @!P2 LEA R10, P6, R171.reuse, R6.reuse, 0x2 ;  /* 0x00000006ab0aa211 */ /* 0x0d0fe200078c10ff */
[----:B------:R0:W-:Y:S01]  /*b580*/  @!P0 ST.E.64 desc[UR52][R4.64], R50 ;  /* 0x0000003204008985 */ /* 0x0001e2000c101b34 */
[-C--:B------:R-:W-:Y:S02]  /*b590*/  @!P1 LEA.HI.X R9, R192, R7.reuse, R210, 0x2, P5 ;  /* 0x00000007c0099211 */ /* 0x080fe400028f14d2 */
[----:B------:R-:W-:Y:S02]  /*b5a0*/  @!P2 LEA.HI.X R11, R171, R7, R209, 0x2, P6 ;  /* 0x00000007ab0ba211 */ /* 0x000fe400030f14d1 */
[----:B------:R-:W-:Y:S01]  /*b5b0*/  ISETP.GE.AND P0, PT, R168, UR4, PT ;  /* 0x00000004a8007c0c */ /* 0x000fe2000bf06270 */
[----:B------:R3:W-:Y:S01]  /*b5c0*/  @!P1 ST.E.64 desc[UR52][R8.64], R48 ;  /* 0x0000003008009985 */ /* 0x0007e2000c101b34 */
[----:B-----5:R-:W-:-:S02]  /*b5d0*/  @!P4 LEA R12, P1, R170, R6, 0x2 ;  /* 0x00000006aa0cc211 */ /* 0x020fc400078210ff */
[----:B------:R-:W-:Y:S01]  /*b5e0*/  ISETP.GE.AND P5, PT, R23, UR4, PT ;  /* 0x0000000417007c0c */ /* 0x000fe2000bfa6270 */
[----:B------:R4:W-:Y:S01]  /*b5f0*/  @!P2 ST.E.64 desc[UR52][R10.64], R46 ;  /* 0x0000002e0a00a985 */ /* 0x0009e2000c101b34 */
[----:B------:R-:W-:Y:S02]  /*b600*/  @!P4 LEA.HI.X R13, R170, R7, R208, 0x2, P1 ;  /* 0x00000007aa0dc211 */ /* 0x000fe400008f14d0 */
[----:B------:R-:W-:Y:S02]  /*b610*/  ISETP.GE.AND P2, PT, R22, UR4, PT ;  /* 0x0000000416007c0c */ /* 0x000fe4000bf46270 */
[----:B------:R-:W-:Y:S01]  /*b620*/  ISETP.GE.AND P1, PT, R19, UR4, PT ;  /* 0x0000000413007c0c */ /* 0x000fe2000bf26270 */
[----:B------:R2:W-:Y:S01]  /*b630*/  @!P4 ST.E.64 desc[UR52][R12.64], R44 ;  /* 0x0000002c0c00c985 */ /* 0x0005e2000c101b34 */
[-C--:B-1----:R-:W-:Y:S02]  /*b640*/  @!P3 LEA R14, P6, R169, R6.reuse, 0x2 ;  /* 0x00000006a90eb211 */ /* 0x082fe400078c10ff */
[----:B0-----:R-:W-:-:S02]  /*b650*/  @!P0 LEA R4, P4, R168, R6, 0x2 ;  /* 0x00000006a8048211 */ /* 0x001fc400078810ff */
[-C--:B------:R-:W-:Y:S02]  /*b660*/  @!P3 LEA.HI.X R15, R169, R7.reuse, R207, 0x2, P6 ;  /* 0x00000007a90fb211 */ /* 0x080fe400030f14cf */
[----:B------:R-:W-:-:S03]  /*b670*/  @!P0 LEA.HI.X R5, R168, R7, R206, 0x2, P4 ;  /* 0x00000007a8058211 */ /* 0x000fc600020f14ce */
[----:B------:R2:W-:Y:S01]  /*b680*/  @!P3 ST.E.64 desc[UR52][R14.64], R42 ;  /* 0x0000002a0e00b985 */ /* 0x0005e2000c101b34 */
[-C--:B---3--:R-:W-:Y:S02]  /*b690*/  @!P5 LEA R8, P3, R23, R6.reuse, 0x2 ;  /* 0x000000061708d211 */ /* 0x088fe400078610ff */
[CC--:B----4-:R-:W-:Y:S01]  /*b6a0*/  @!P2 LEA R10, P4, R22.reuse, R6.reuse, 0x2 ;  /* 0x00000006160aa211 */ /* 0x0d0fe200078810ff */
[----:B------:R2:W-:Y:S01]  /*b6b0*/  @!P0 ST.E.64 desc[UR52][R4.64], R40 ;  /* 0x0000002804008985 */ /* 0x0005e2000c101b34 */
[----:B------:R-:W-:Y:S02]  /*b6c0*/  @!P1 LEA R20, P6, R19, R6, 0x2 ;  /* 0x0000000613149211 */ /* 0x000fe400078c10ff */
[-C--:B------:R-:W-:Y:S02]  /*b6d0*/  @!P5 LEA.HI.X R9, R23, R7.reuse, R205, 0x2, P3 ;  /* 0x000000071709d211 */ /* 0x080fe400018f14cd */
[-C--:B------:R-:W-:Y:S02]  /*b6e0*/  @!P2 LEA.HI.X R11, R22, R7.reuse, R204, 0x2, P4 ;  /* 0x00000007160ba211 */ /* 0x080fe400020f14cc */
[----:B------:R-:W-:Y:S01]  /*b6f0*/  @!P1 LEA.HI.X R21, R19, R7, R203, 0x2, P6 ;  /* 0x0000000713159211 */ /* 0x000fe200030f14cb */
[----:B------:R2:W-:Y:S01]  /*b700*/  @!P5 ST.E.64 desc[UR52][R8.64], R92 ;  /* 0x0000005c0800d985 */ /* 0x0005e2000c101b34 */
[----:B------:R-:W-:-:S03]  /*b710*/  ISETP.GE.AND P0, PT, R18, UR4, PT ;  /* 0x0000000412007c0c */ /* 0x000fc6000bf06270 */
[----:B------:R2:W-:Y:S04]  /*b720*/  @!P2 ST.E.64 desc[UR52][R10.64], R94 ;  /* 0x0000005e0a00a985 */ /* 0x0005e8000c101b34 */
[----:B------:R2:W-:Y:S06]  /*b730*/  @!P1 ST.E.64 desc[UR52][R20.64], R38 ;  /* 0x0000002614009985 */ /* 0x0005ec000c101b34 */
[----:B------:R-:W-:Y:S05]  /*b740*/  @P0 BRA `(.L_x_218) ;  /* 0x0000000c00280947 */ /* 0x000fea0003800000 */
[----:B--2---:R-:W-:-:S04]  /*b750*/  LEA R4, P0, R18, R6, 0x2 ;  /* 0x0000000612047211 */ /* 0x004fc800078010ff */
[----:B------:R-:W-:-:S05]  /*b760*/  LEA.HI.X R5, R18, R7, R202, 0x2, P0 ;  /* 0x0000000712057211 */ /* 0x000fca00000f14ca */
[----:B------:R4:W-:Y:S01]  /*b770*/  ST.E.64 desc[UR52][R4.64], R36 ;  /* 0x0000002404007985 */ /* 0x0009e2000c101b34 */
[----:B------:R-:W-:Y:S05]  /*b780*/  BRA `(.L_x_218) ;  /* 0x0000000c00187947 */ /* 0x000fea0003800000 */
.L_x_209:
[----:B------:R-:W-:Y:S02]  /*b790*/  ULDC.64 UR8, c[0x0][0xc00] ;  /* 0x0003000000087ab9 */ /* 0x000fe40000000a00 */
[----:B------:R-:W-:-:S04]  /*b7a0*/  UISETP.NE.U32.AND UP0, UPT, UR8, URZ, UPT ;  /* 0x0000003f0800728c */ /* 0x000fc8000bf05070 */
[----:B------:R-:W-:-:S03]  /*b7b0*/  UISETP.NE.AND.EX UP0, UPT, UR9, URZ, UPT, UP0 ;  /* 0x0000003f0900728c */ /* 0x000fc6000bf05300 */
[----:B------:R-:W-:Y:S02]  /*b7c0*/  ULDC.64 UR8, c[0x0][0xc00] ;  /* 0x0003000000087ab9 */ /* 0x000fe40000000a00 */
[----:B------:R-:W-:Y:S01]  /*b7d0*/  UIMAD.WIDE UR8, UR36, 0x4, UR8 ;  /* 0x00000004240878a5 */ /* 0x000fe2000f8e0208 */
[----:B------:R-:W-:-:S05]  /*b7e0*/  PLOP3.LUT P1, PT, PT, PT, UP0, 0x80, 0x0 ;  /* 0x000000000000781c */ /* 0x000fca0003f2f008 */
[----:B------:R-:W-:Y:S02]  /*b7f0*/  IMAD.U32 R4, RZ, RZ, UR8 ;  /* 0x00000008ff047e24 */ /* 0x000fe4000f8e00ff */
[----:B------:R-:W-:Y:S01]  /*b800*/  IMAD.U32 R5, RZ, RZ, UR9 ;  /* 0x00000009ff057e24 */ /* 0x000fe2000f8e00ff */
[----:B------:R-:W-:Y:S02]  /*b810*/  ULDC.64 UR8, c[0x0][0xc08] ;  /* 0x0003020000087ab9 */ /* 0x000fe40000000a00 */
[----:B------:R-:W-:-:S03]  /*b820*/  UISETP.NE.U32.AND UP1, UPT, UR8, URZ, UPT ;  /* 0x0000003f0800728c */ /* 0x000fc6000bf25070 */
[----:B------:R-:W2:Y:S01]  /*b830*/  @P1 LDG.E R3, desc[UR52][R4.64] ;  /* 0x0000003404031981 */ /* 0x000ea2000c1e1900 */
[----:B------:R-:W-:Y:S01]  /*b840*/  UISETP.NE.AND.EX UP1, UPT, UR9, URZ, UPT, UP1 ;  /* 0x0000003f0900728c */ /* 0x000fe2000bf25310 */
[----:B------:R-:W-:Y:S02]  /*b850*/  ULDC UR4, c[0x0][0xa88] ;  /* 0x0002a20000047ab9 */ /* 0x000fe40000000800 */
[----:B------:R-:W-:-:S03]  /*b860*/  IMAD.U32 R0, RZ, RZ, UR4 ;  /* 0x00000004ff007e24 */ /* 0x000fc6000f8e00ff */
[----:B------:R-:W-:-:S05]  /*b870*/  PLOP3.LUT P2, PT, PT, PT, UP1, 0x80, 0x0 ;  /* 0x000000000000781c */ /* 0x000fca0003f4f018 */
[----:B------:R-:W-:Y:S02]  /*b880*/  @UP1 ULDC.64 UR8, c[0x0][0xc08] ;  /* 0x0003020000081ab9 */ /* 0x000fe40000000a00 */
[----:B------:R-:W-:-:S06]  /*b890*/  @UP1 UIMAD.WIDE UR8, UR36, 0x4, UR8 ;  /* 0x00000004240818a5 */ /* 0x000fcc000f8e0208 */
[----:B------:R-:W-:Y:S02]  /*b8a0*/  IMAD.U32 R6, RZ, RZ, UR8 ;  /* 0x00000008ff067e24 */ /* 0x000fe4000f8e00ff */
[----:B------:R-:W-:-:S05]  /*b8b0*/  IMAD.U32 R7, RZ, RZ, UR9 ;  /* 0x00000009ff077e24 */ /* 0x000fca000f8e00ff */
[----:B------:R0:W5:Y:S01]  /*b8c0*/  @P2 LDG.E R0, desc[UR52][R6.64] ;  /* 0x0000003406002981 */ /* 0x000162000c1e1900 */
[----:B------:R-:W-:Y:S01]  /*b8d0*/  UMOV UR4, URZ ;  /* 0x0000003f00047c82 */ /* 0x000fe20008000000 */
[----:B------:R-:W-:Y:S02]  /*b8e0*/  ISETP.GT.AND P0, PT, R223, 0x7f, PT ;  /* 0x0000007fdf00780c */ /* 0x000fe40003f04270 */
[----:B--2---:R-:W-:-:S13]  /*b8f0*/  @P1 R2UR UR4, R3 ;  /* 0x00000000030412ca */ /* 0x004fda00000e0000 */
[----:B------:R-:W-:Y:S01]  /*b900*/  USHF.R.S32.HI UR16, URZ, 0x1f, UR4 ;  /* 0x0000001f3f107899 */ /* 0x000fe20008011404 */
[----:B0-----:R-:W-:Y:S11]  /*b910*/  @P2 BRA `(.L_x_221) ;  /* 0x0000000000102947 */ /* 0x001ff60003800000 */
[----:B------:R-:W-:Y:S05]  /*b920*/  @!P1 BRA `(.L_x_221) ;  /* 0x00000000000c9947 */ /* 0x000fea0003800000 */
[----:B------:R-:W2:Y:S04]  /*b930*/  LDG.E R3, desc[UR52][R4.64] ;  /* 0x0000003404037981 */ /* 0x000ea8000c1e1900 */
[----:B-----5:R-:W2:Y:S02]  /*b940*/  LDG.E R0, desc[UR52][R4.64+0x4] ;  /* 0x0000043404007981 */ /* 0x020ea4000c1e1900 */
[----:B--2---:R-:W-:-:S07]  /*b950*/  IMAD.IADD R0, R0, 0x1, -R3 ;  /* 0x0000000100007824 */ /* 0x004fce00078e0a03 */
.L_x_221:
[----:B------:R-:W-:Y:S01]  /*b960*/  USEL UR36, UR36, URZ, !UP0 ;  /* 0x0000003f24247287 */ /* 0x000fe2000c000000 */
[----:B------:R-:W-:Y:S01]  /*b970*/  BSSY B1, `(.L_x_222) ;  /* 0x0000039000017945 */ /* 0x000fe20003800000 */
[----:B------:R-:W-:-:S03]  /*b980*/  USEL UR37, UR37, URZ, !UP0 ;  /* 0x0000003f25257287 */ /* 0x000fc6000c000000 */
[----:B------:R-:W-:Y:S09]  /*b990*/  @P0 BRA `(.L_x_223) ;  /* 0x0000000000d80947 */ /* 0x000ff20003800000 */
[----:B------:R-:W0:Y:S01]  /*b9a0*/  S2R R4, SR_TID.X ;  /* 0x0000000000047919 */ /* 0x000e220000002100 */
[----:B------:R-:W1:Y:S01]  /*b9b0*/  LDC R9, c[0x0][0xbe8] ;  /* 0x0002fa00ff097b82 */ /* 0x000e620000000800 */
[----:B------:R-:W-:-:S04]  /*b9c0*/  IMAD.U32 R3, RZ, RZ, UR42 ;  /* 0x0000002aff037e24 */ /* 0x000fc8000f8e00ff */
[----:B0-----:R-:W-:Y:S02]  /*b9d0*/  IMAD R3, R3, 0x80, R4 ;  /* 0x0000008003037824 */ /* 0x001fe400078e0204 */
[----:B-1---5:R-:W-:Y:S02]  /*b9e0*/  IMAD R4, R0, R9, RZ ;  /* 0x0000000900047224 */ /* 0x022fe400078e02ff */
[----:B------:R-:W-:-:S05]  /*b9f0*/  VIADD R6, R3, 0xffffff80 ;  /* 0xffffff8003067836 */ /* 0x000fca0000000000 */
[----:B------:R-:W-:-:S13]  /*ba00*/  ISETP.GE.AND P0, PT, R6, R4, PT ;  /* 0x000000040600720c */ /* 0x000fda0003f06270 */
[----:B------:R-:W-:Y:S05]  /*ba10*/  @P0 BRA `(.L_x_223) ;  /* 0x0000000000b80947 */ /* 0x000fea0003800000 */
[----:B------:R-:W-:Y:S01]  /*ba20*/  ISETP.NE.AND P0, PT, R9, 0x1, PT ;  /* 0x000000010900780c */ /* 0x000fe20003f05270 */
[----:B------:R-:W-:Y:S01]  /*ba30*/  UISETP.GT.AND UP2, UPT, UR45, 0x1, UPT ;  /* 0x000000012d00788c */ /* 0x000fe2000bf44270 */
[----:B------:R-:W-:-:S03]  /*ba40*/  UMOV UR7, 0x9b8 ;  /* 0x000009b800077882 */ /* 0x000fc60000000000 */
[----:B------:R-:W-:Y:S02]  /*ba50*/  USEL UR17, UR7, 0x978, UP2 ;  /* 0x0000097807117887 */ /* 0x000fe40009000000 */
[----:B------:R-:W-:-:S06]  /*ba60*/  USEL UR19, UR39, URZ, UP2 ;  /* 0x0000003f27137287 */ /* 0x000fcc0009000000 */
[----:B------:R-:W0:Y:S04]  /*ba70*/  @P0 LDC R3, c[0x0][0xbec] ;  /* 0x0002fb00ff030b82 */ /* 0x000e280000000800 */
[----:B------:R-:W-:Y:S01]  /*ba80*/  ULDC.64 UR10, c[0x0][UR17+0x220] ;  /* 0x00008800110a7abb */ /* 0x000fe20008000a00 */
[----:B------:R-:W-:Y:S01]  /*ba90*/  ULDC.64 UR8, c[0x0][UR17+0x218] ;  /* 0x0000860011087abb */ /* 0x000fe20008000a00 */
[----:B------:R-:W-:Y:S01]  /*baa0*/  ULDC.64 UR12, c[0x0][UR17+0x228] ;  /* 0x00008a00110c7abb */ /* 0x000fe20008000a00 */
[----:B------:R-:W-:Y:S01]  /*bab0*/  UIMAD UR7, UR11, UR36, URZ ;  /* 0x000000240b0772a4 */ /* 0x000fe2000f8e023f */
[----:B------:R-:W1:Y:S01]  /*bac0*/  @P0 LDC R5, c[0x0][0xbf0] ;  /* 0x0002fc00ff050b82 */ /* 0x000e620000000800 */
[----:B------:R-:W-:Y:S02]  /*bad0*/  UIMAD.WIDE.U32 UR14, UR8, UR38, URZ ;  /* 0x00000026080e72a5 */ /* 0x000fe4000f8e003f */
[----:B------:R-:W-:-:S02]  /*bae0*/  UIMAD UR18, UR9, UR38, URZ ;  /* 0x00000026091272a4 */ /* 0x000fc4000f8e023f */
[----:B------:R-:W-:Y:S02]  /*baf0*/  UIMAD.WIDE.U32 UR8, UR10, UR36, URZ ;  /* 0x000000240a0872a5 */ /* 0x000fe4000f8e003f */
[----:B------:R-:W-:Y:S02]  /*bb00*/  UIMAD.WIDE.U32 UR20, UR12, UR19, URZ ;  /* 0x000000130c1472a5 */ /* 0x000fe4000f8e003f */
[----:B------:R-:W-:Y:S02]  /*bb10*/  UIMAD UR12, UR13, UR19, URZ ;  /* 0x000000130d0c72a4 */ /* 0x000fe4000f8e023f */
[----:B------:R-:W-:Y:S02]  /*bb20*/  UIMAD UR7, UR10, UR37, UR7 ;  /* 0x000000250a0772a4 */ /* 0x000fe4000f8e0207 */
[----:B------:R-:W-:Y:S02]  /*bb30*/  UIADD3 UR14, UP0, UP1, UR8, UR14, UR4 ;  /* 0x0000000e080e7290 */ /* 0x000fe4000f91e004 */
[----:B------:R-:W-:Y:S01]  /*bb40*/  UIADD3 UR8, UR12, UR21, URZ ;  /* 0x000000150c087290 */ /* 0x000fe2000fffe03f */
[----:B0-----:R-:W-:Y:S01]  /*bb50*/  @P0 IMAD.HI.U32 R4, R6, R3, RZ ;  /* 0x0000000306040227 */ /* 0x001fe200078e00ff */
[----:B------:R-:W-:-:S02]  /*bb60*/  UIADD3 UR11, UR18, UR15, URZ ;  /* 0x0000000f120b7290 */ /* 0x000fc4000fffe03f */
[----:B------:R-:W-:Y:S01]  /*bb70*/  UIADD3 UR7, UR9, UR7, URZ ;  /* 0x0000000709077290 */ /* 0x000fe2000fffe03f */
[----:B------:R-:W-:Y:S02]  /*bb80*/  IMAD.MOV.U32 R3, RZ, RZ, R6 ;  /* 0x000000ffff037224 */ /* 0x000fe400078e0006 */
[----:B------:R-:W-:Y:S01]  /*bb90*/  IMAD.U32 R8, RZ, RZ, UR8 ;  /* 0x00000008ff087e24 */ /* 0x000fe2000f8e00ff */
[----:B------:R-:W-:Y:S01]  /*bba0*/  UIADD3.X UR7, UR7, UR11, UR16, UP0, UP1 ;  /* 0x0000000b07077290 */ /* 0x000fe200087e2410 */
[----:B-1----:R-:W-:Y:S01]  /*bbb0*/  @P0 SHF.R.U32.HI R3, RZ, R5, R4 ;  /* 0x00000005ff030219 */ /* 0x002fe20000011604 */
[----:B------:R-:W-:Y:S01]  /*bbc0*/  IMAD.U32 R4, RZ, RZ, UR20 ;  /* 0x00000014ff047e24 */ /* 0x000fe2000f8e00ff */
[----:B------:R-:W-:Y:S01]  /*bbd0*/  ULDC.64 UR8, c[0x0][UR17+0x210] ;  /* 0x0000840011087abb */ /* 0x000fe20008000a00 */
[----:B------:R-:W-:Y:S01]  /*bbe0*/  IMAD.U32 R5, RZ, RZ, UR21 ;  /* 0x00000015ff057e24 */ /* 0x000fe2000f8e00ff */
[--C-:B------:R-:W-:Y:S01]  /*bbf0*/  SHF.R.S32.HI R5, RZ, 0x1f, R3.reuse ;  /* 0x0000001fff057819 */ /* 0x100fe20000011403 */
[----:B------:R-:W-:Y:S01]  /*bc00*/  IMAD.MOV R7, RZ, RZ, -R3 ;  /* 0x000000ffff077224 */ /* 0x000fe200078e0a03 */
[----:B------:R-:W-:Y:S01]  /*bc10*/  IADD3 R4, P0, P1, R3, UR14, R4 ;  /* 0x0000000e03047c10 */ /* 0x000fe2000f91e004 */
[----:B------:R-:W-:Y:S01]  /*bc20*/  ULDC.64 UR10, c[0x0][0xba8] ;  /* 0x0002ea00000a7ab9 */ /* 0x000fe20000000a00 */
[----:B------:R-:W-:Y:S01]  /*bc30*/  @!UP2 ULDC UR10, c[0x0][0xb50] ;  /* 0x0002d400000aaab9 */ /* 0x000fe20000000800 */
[----:B------:R-:W-:Y:S01]  /*bc40*/  IMAD R7, R9, R7, R6 ;  /* 0x0000000709077224 */ /* 0x000fe200078e0206 */
[----:B------:R-:W-:Y:S01]  /*bc50*/  IADD3.X R5, R5, UR7, R8, P0, P1 ;  /* 0x0000000705057c10 */ /* 0x000fe200087e2408 */
[----:B------:R-:W-:-:S02]  /*bc60*/  @!UP2 ULDC UR11, c[0x0][0xb54] ;  /* 0x0002d500000baab9 */ /* 0x000fc40000000800 */
[C---:B------:R-:W-:Y:S01]  /*bc70*/  IMAD R6, R7.reuse, UR9, RZ ;  /* 0x0000000907067c24 */ /* 0x040fe2000f8e02ff */
[----:B------:R-:W-:Y:S01]  /*bc80*/  SHF.R.S32.HI R3, RZ, 0x1f, R7 ;  /* 0x0000001fff037819 */ /* 0x000fe20000011407 */
[----:B------:R-:W-:-:S04]  /*bc90*/  IMAD.WIDE.U32 R4, R7, UR8, R4 ;  /* 0x0000000807047c25 */ /* 0x000fc8000f8e0004 */
[----:B------:R-:W-:Y:S01]  /*bca0*/  IMAD R3, R3, UR8, R6 ;  /* 0x0000000803037c24 */ /* 0x000fe2000f8e0206 */
[----:B------:R-:W-:-:S03]  /*bcb0*/  LEA R6, P0, R4, UR10, 0x2 ;  /* 0x0000000a04067c11 */ /* 0x000fc6000f8010ff */
[----:B------:R-:W-:-:S05]  /*bcc0*/  IMAD.IADD R3, R5, 0x1, R3 ;  /* 0x0000000105037824 */ /* 0x000fca00078e0203 */
[----:B------:R-:W-:Y:S01]  /*bcd0*/  LEA.HI.X R7, R4, UR11, R3, 0x2, P0 ;  /* 0x0000000b04077c11 */ /* 0x000fe200080f1403 */
[----:B------:R-:W-:-:S05]  /*bce0*/  IMAD.MOV.U32 R3, RZ, RZ, -0x800000 ;  /* 0xff800000ff037424 */ /* 0x000fca00078e00ff */
[----:B------:R0:W-:Y:S02]  /*bcf0*/  STG.E desc[UR52][R6.64], R3 ;  /* 0x0000000306007986 */ /* 0x0001e4000c101934 */
.L_x_223:
[----:B------:R-:W-:Y:S05]  /*bd00*/  BSYNC B1 ;  /* 0x0000000000017941 */ /* 0x000fea0003800000 */
.L_x_222:
[----:B------:R-:W-:-:S06]  /*bd10*/  UISETP.GT.AND UP0, UPT, UR45, 0x1, UPT ;  /* 0x000000012d00788c */ /* 0x000fcc000bf04270 */
[----:B------:R-:W-:-:S13]  /*bd20*/  PLOP3.LUT P0, PT, PT, PT, UP0, 0x80, 0x0 ;  /* 0x000000000000781c */ /* 0x000fda0003f0f008 */
[----:B------:R-:W-:Y:S05]  /*bd30*/  @P0 BRA `(.L_x_218) ;  /* 0x0000000400ac0947 */ /* 0x000fea0003800000 */
[----:B------:R-:W1:Y:S01]  /*bd40*/  LDC R11, c[0x0][0xbe8] ;  /* 0x0002fa00ff0b7b82 */ /* 0x000e620000000800 */
[----:B------:R-:W-:Y:S01]  /*bd50*/  ULDC.64 UR10, c[0x0][0xaa0] ;  /* 0x0002a800000a7ab9 */ /* 0x000fe20000000a00 */
[----:B0-----:R-:W-:Y:S01]  /*bd60*/  IMAD R3, R17, 0x20, R200 ;  /* 0x0000002011037824 */ /* 0x001fe200078e02c8 */
[----:B------:R-:W-:Y:S01]  /*bd70*/  UIMAD UR7, UR16, UR10, URZ ;  /* 0x0000000a100772a4 */ /* 0x000fe2000f8e023f */
[----:B------:R-:W-:Y:S01]  /*bd80*/  IMAD.U32 R8, RZ, RZ, UR42 ;  /* 0x0000002aff087e24 */ /* 0x000fe2000f8e00ff */
[----:B------:R-:W-:Y:S01]  /*bd90*/  UIMAD.WIDE.U32 UR8, UR4, UR10, URZ ;  /* 0x0000000a040872a5 */ /* 0x000fe2000f8e003f */
[----:B------:R-:W-:Y:S01]  /*bda0*/  IMAD.U32 R13, RZ, RZ, UR42 ;  /* 0x0000002aff0d7e24 */ /* 0x000fe2000f8e00ff */
[----:B------:R-:W-:Y:S01]  /*bdb0*/  UIMAD UR7, UR4, UR11, UR7 ;  /* 0x0000000b040772a4 */ /* 0x000fe2000f8e0207 */
[----:B------:R-:W-:Y:S01]  /*bdc0*/  IMAD R8, R8, 0x80, R3 ;  /* 0x0000008008087824 */ /* 0x000fe200078e0203 */
[----:B------:R-:W-:Y:S01]  /*bdd0*/  BSSY B1, `(.L_x_224) ;  /* 0x0000037000017945 */ /* 0x000fe20003800000 */
[----:B------:R-:W-:Y:S01]  /*bde0*/  ULDC.64 UR10, c[0x0][0xae8] ;  /* 0x0002ba00000a7ab9 */ /* 0x000fe20000000a00 */
[----:B------:R-:W-:Y:S01]  /*bdf0*/  UIADD3 UR9, UR9, UR7, URZ ;  /* 0x0000000709097290 */ /* 0x000fe2000fffe03f */
[----:B------:R-:W-:-:S03]  /*be00*/  IMAD.MOV.U32 R3, RZ, RZ, R8 ;  /* 0x000000ffff037224 */ /* 0x000fc600078e0008 */
[----:B------:R-:W-:-:S04]  /*be10*/  UIMAD.WIDE.U32 UR8, UR38, UR10, UR8 ;  /* 0x0000000a260872a5 */ /* 0x000fc8000f8e0008 */
[----:B------:R-:W-:-:S03]  /*be20*/  UIMAD UR9, UR38, UR11, UR9 ;  /* 0x0000000b260972a4 */ /* 0x000fc6000f8e0209 */
[----:B------:R-:W-:Y:S01]  /*be30*/  ULDC.64 UR10, c[0x0][0xaf0] ;  /* 0x0002bc00000a7ab9 */ /* 0x000fe20000000a00 */
[----:B-1----:R-:W-:Y:S01]  /*be40*/  ISETP.NE.AND P0, PT, R11, 0x1, PT ;  /* 0x000000010b00780c */ /* 0x002fe20003f05270 */
[----:B------:R-:W-:-:S04]  /*be50*/  UIMAD UR37, UR37, UR10, URZ ;  /* 0x0000000a252572a4 */ /* 0x000fc8000f8e023f */
[----:B------:R-:W-:Y:S02]  /*be60*/  UIMAD UR4, UR36, UR11, UR37 ;  /* 0x0000000b240472a4 */ /* 0x000fe4000f8e0225 */
[----:B------:R-:W-:-:S03]  /*be70*/  UIMAD.WIDE.U32 UR36, UR36, UR10, UR8 ;  /* 0x0000000a242472a5 */ /* 0x000fc6000f8e0008 */
[----:B------:R-:W-:Y:S01]  /*be80*/  ULDC.64 UR8, c[0x0][0xae0] ;  /* 0x0002b80000087ab9 */ /* 0x000fe20000000a00 */
[----:B------:R-:W-:Y:S02]  /*be90*/  UIADD3 UR4, UR37, UR4, URZ ;  /* 0x0000000425047290 */ /* 0x000fe4000fffe03f */
[----:B------:R-:W0:Y:S08]  /*bea0*/  @P0 LDC R5, c[0x0][0xbec] ;  /* 0x0002fb00ff050b82 */ /* 0x000e300000000800 */
[----:B------:R-:W1:Y:S01]  /*beb0*/  @P0 LDC R7, c[0x0][0xbf0] ;  /* 0x0002fc00ff070b82 */ /* 0x000e620000000800 */
[----:B0-----:R-:W-:-:S04]  /*bec0*/  @P0 IMAD.HI.U32 R4, R8, R5, RZ ;  /* 0x0000000508040227 */ /* 0x001fc800078e00ff */
[----:B------:R-:W-:Y:S02]  /*bed0*/  IMAD.U32 R5, RZ, RZ, UR37 ;  /* 0x00000025ff057e24 */ /* 0x000fe4000f8e00ff */
[----:B------:R-:W-:Y:S01]  /*bee0*/  IMAD.U32 R5, RZ, RZ, UR4 ;  /* 0x00000004ff057e24 */ /* 0x000fe2000f8e00ff */
[----:B-1----:R-:W-:-:S04]  /*bef0*/  @P0 SHF.R.U32.HI R3, RZ, R7, R4 ;  /* 0x00000007ff030219 */ /* 0x002fc80000011604 */
[--C-:B------:R-:W-:Y:S01]  /*bf00*/  SHF.R.S32.HI R4, RZ, 0x1f, R3.reuse ;  /* 0x0000001fff047819 */ /* 0x100fe20000011403 */
[----:B------:R-:W-:-:S04]  /*bf10*/  IMAD.MOV R7, RZ, RZ, -R3 ;  /* 0x000000ffff077224 */ /* 0x000fc800078e0a03 */
[----:B------:R-:W-:Y:S02]  /*bf20*/  IMAD R6, R4, UR8, RZ ;  /* 0x0000000804067c24 */ /* 0x000fe4000f8e02ff */
[----:B------:R-:W-:Y:S02]  /*bf30*/  IMAD.U32 R4, RZ, RZ, UR36 ;  /* 0x00000024ff047e24 */ /* 0x000fe4000f8e00ff */
[----:B------:R-:W-:Y:S02]  /*bf40*/  IMAD R7, R11, R7, R8 ;  /* 0x000000070b077224 */ /* 0x000fe400078e0208 */
[C---:B------:R-:W-:Y:S02]  /*bf50*/  IMAD R9, R3.reuse, UR9, R6 ;  /* 0x0000000903097c24 */ /* 0x040fe4000f8e0206 */
[----:B------:R-:W-:Y:S01]  /*bf60*/  IMAD.WIDE.U32 R4, R3, UR8, R4 ;  /* 0x0000000803047c25 */ /* 0x000fe2000f8e0004 */
[----:B------:R-:W-:Y:S01]  /*bf70*/  SHF.R.S32.HI R3, RZ, 0x1f, R7 ;  /* 0x0000001fff037819 */ /* 0x000fe20000011407 */
[----:B------:R-:W-:-:S02]  /*bf80*/  ULDC.64 UR8, c[0x0][0xad8] ;  /* 0x0002b60000087ab9 */ /* 0x000fc40000000a00 */
[----:B------:R-:W-:Y:S02]  /*bf90*/  IMAD.IADD R5, R5, 0x1, R9 ;  /* 0x0000000105057824 */ /* 0x000fe400078e0209 */
[----:B------:R-:W-:Y:S02]  /*bfa0*/  IMAD R6, R3, UR8, RZ ;  /* 0x0000000803067c24 */ /* 0x000fe4000f8e02ff */
[----:B------:R-:W-:Y:S02]  /*bfb0*/  IMAD R8, R13, 0x80, R200 ;  /* 0x000000800d087824 */ /* 0x000fe400078e02c8 */
[----:B-----5:R-:W-:Y:S02]  /*bfc0*/  IMAD R11, R0, R11, RZ ;  /* 0x0000000b000b7224 */ /* 0x020fe400078e02ff */
[C---:B------:R-:W-:Y:S02]  /*bfd0*/  IMAD R3, R7.reuse, UR9, R6 ;  /* 0x0000000907037c24 */ /* 0x040fe4000f8e0206 */
[----:B------:R-:W-:Y:S01]  /*bfe0*/  IMAD.WIDE.U32 R4, R7, UR8, R4 ;  /* 0x0000000807047c25 */ /* 0x000fe2000f8e0004 */
[----:B------:R-:W-:Y:S01]  /*bff0*/  ISETP.GE.AND P2, PT, R8, R11, PT ;  /* 0x0000000b0800720c */ /* 0x000fe20003f46270 */
[----:B------:R-:W-:-:S02]  /*c000*/  ULDC.64 UR8, c[0x0][0xa80] ;  /* 0x0002a00000087ab9 */ /* 0x000fc40000000a00 */
[----:B------:R-:W-:Y:S01]  /*c010*/  IMAD.IADD R3, R5, 0x1, R3 ;  /* 0x0000000105037824 */ /* 0x000fe200078e0203 */
[----:B------:R-:W-:Y:S01]  /*c020*/  LEA R6, P3, R4, UR8, 0x1 ;  /* 0x0000000804067c11 */ /* 0x000fe2000f8608ff */
[----:B------:R-:W-:-:S03]  /*c030*/  VIADD R0, R8, 0x20 ;  /* 0x0000002008007836 */ /* 0x000fc60000000000 */
[----:B------:R-:W-:Y:S01]  /*c040*/  LEA.HI.X R3, R4, UR9, R3, 0x1, P3 ;  /* 0x0000000904037c11 */ /* 0x000fe200098f0c03 */
[----:B------:R0:W1:Y:S01]  /*c050*/  SHFL.IDX PT, R7, R6, RZ, 0x181f ;  /* 0x00181fff06077589 */ /* 0x00006200000e0000 */
[-C--:B------:R-:W-:Y:S01]  /*c060*/  ISETP.GE.AND P1, PT, R0, R11.reuse, PT ;  /* 0x0000000b0000720c */ /* 0x080fe20003f26270 */
[----:B------:R-:W-:Y:S02]  /*c070*/  VIADD R0, R8, 0x40 ;  /* 0x0000004008007836 */ /* 0x000fe40000000000 */
[----:B------:R0:W2:Y:S03]  /*c080*/  SHFL.IDX PT, R5, R3, RZ, 0x181f ;  /* 0x00181fff03057589 */ /* 0x0000a600000e0000 */
        /* <DEDUP_REMOVED lines=9> */
[----:B------:R3:W-:Y:S04]  /*c120*/  @!P4 ST.E.128 desc[UR52][R12.64], RZ ;  /* 0x000000ff0c00c985 */ /* 0x0007e8000c101d34 */
[----:B------:R3:W-:Y:S02]  /*c130*/  @!P5 ST.E.128 desc[UR52][R4.64], RZ ;  /* 0x000000ff0400d985 */ /* 0x0007e4000c101d34 */
.L_x_225:
[----:B------:R-:W-:Y:S05]  /*c140*/  BSYNC B1 ;  /* 0x0000000000017941 */ /* 0x000fea0003800000 */
.L_x_224:
[----:B--23--:R2:W3:Y:S01]  /*c150*/  SHFL.IDX PT, R5, R3, 0x1, 0x181f ;  /* 0x00381f0003057f89 */ /* 0x00c4e200000e0000 */
[----:B------:R-:W-:Y:S03]  /*c160*/  BSSY B1, `(.L_x_226) ;  /* 0x000000c000017945 */ /* 0x000fe60003800000 */
[----:B-1----:R2:W1:Y:S01]  /*c170*/  SHFL.IDX PT, R7, R6, 0x1, 0x181f ;  /* 0x00381f0006077f89 */ /* 0x00246200000e0000 */
[----:B------:R-:W-:Y:S05]  /*c180*/  @P1 BRA `(.L_x_227) ;  /* 0x0000000000241947 */ /* 0x000fea0003800000 */
[----:B------:R-:W-:Y:S02]  /*c190*/  ULDC UR4, c[0x0][0xac8] ;  /* 0x0002b20000047ab9 */ /* 0x000fe40000000800 */
[----:B------:R-:W-:Y:S02]  /*c1a0*/  ISETP.GE.AND P3, PT, R2, UR4, PT ;  /* 0x0000000402007c0c */ /* 0x000fe4000bf66270 */
[----:B------:R-:W-:-:S11]  /*c1b0*/  ISETP.GE.AND P4, PT, R16, UR4, PT ;  /* 0x0000000410007c0c */ /* 0x000fd6000bf86270 */
[-C--:B-1----:R-:W-:Y:S02]  /*c1c0*/  @!P3 LEA R12, P1, R2, R7.reuse, 0x1 ;  /* 0x00000007020cb211 */ /* 0x082fe400078208ff */
[----:B------:R-:W-:Y:S02]  /*c1d0*/  @!P4 LEA R4, P2, R16, R7, 0x1 ;  /* 0x000000071004c211 */ /* 0x000fe400078408ff */
[-C--:B---3--:R-:W-:Y:S02]  /*c1e0*/  @!P3 LEA.HI.X R13, R2, R5.reuse, R222, 0x1, P1 ;  /* 0x00000005020db211 */ /* 0x088fe400008f0cde */
[----:B------:R-:W-:-:S03]  /*c1f0*/  @!P4 LEA.HI.X R5, R16, R5, R221, 0x1, P2 ;  /* 0x000000051005c211 */ /* 0x000fc600010f0cdd */
[----:B------:R4:W-:Y:S04]  /*c200*/  @!P3 ST.E.128 desc[UR52][R12.64], RZ ;  /* 0x000000ff0c00b985 */ /* 0x0009e8000c101d34 */
[----:B------:R4:W-:Y:S02]  /*c210*/  @!P4 ST.E.128 desc[UR52][R4.64], RZ ;  /* 0x000000ff0400c985 */ /* 0x0009e4000c101d34 */
.L_x_227:
[----:B------:R-:W-:Y:S05]  /*c220*/  BSYNC B1 ;  /* 0x0000000000017941 */ /* 0x000fea0003800000 */
.L_x_226:
[----:B---34-:R3:W4:Y:S01]  /*c230*/  SHFL.IDX PT, R5, R3, 0x2, 0x181f ;  /* 0x00581f0003057f89 */ /* 0x01872200000e0000 */
        /* <DEDUP_REMOVED lines=8> */
[-C--:B----4-:R-:W-:Y:S02]  /*c2c0*/  @!P2 LEA.HI.X R13, R2, R5.reuse, R222, 0x1, P0 ;  /* 0x00000005020da211 */ /* 0x090fe400000f0cde */
[----:B------:R-:W-:-:S03]  /*c2d0*/  @!P3 LEA.HI.X R5, R16, R5, R221, 0x1, P1 ;  /* 0x000000051005b211 */ /* 0x000fc600008f0cdd */
[----:B------:R1:W-:Y:S04]  /*c2e0*/  @!P2 ST.E.128 desc[UR52][R12.64], RZ ;  /* 0x000000ff0c00a985 */ /* 0x0003e8000c101d34 */
[----:B------:R1:W-:Y:S02]  /*c2f0*/  @!P3 ST.E.128 desc[UR52][R4.64], RZ ;  /* 0x000000ff0400b985 */ /* 0x0003e4000c101d34 */
.L_x_229:
[----:B------:R-:W-:Y:S05]  /*c300*/  BSYNC B1 ;  /* 0x0000000000017941 */ /* 0x000fea0003800000 */
.L_x_228:
[----:B------:R-:W-:Y:S01]  /*c310*/  VIADD R0, R8, 0x60 ;  /* 0x0000006008007836 */ /* 0x000fe20000000000 */
[----:B0-23--:R-:W0:Y:S04]  /*c320*/  SHFL.IDX PT, R3, R3, 0x3, 0x181f ;  /* 0x00781f0003037f89 */ /* 0x00de2800000e0000 */
[----:B------:R-:W-:Y:S01]  /*c330*/  ISETP.GE.AND P0, PT, R0, R11, PT ;  /* 0x0000000b0000720c */ /* 0x000fe20003f06270 */
[----:B-1--4-:R1:W2:-:S12]  /*c340*/  SHFL.IDX PT, R5, R6, 0x3, 0x181f ;  /* 0x00781f0006057f89 */ /* 0x01229800000e0000 */
[----:B-1----:R-:W-:Y:S05]  /*c350*/  @P0 BRA `(.L_x_218) ;  /* 0x0000000000240947 */ /* 0x002fea0003800000 */
[----:B------:R-:W-:Y:S02]  /*c360*/  ULDC UR4, c[0x0][0xac8] ;  /* 0x0002b20000047ab9 */ /* 0x000fe40000000800 */
[----:B------:R-:W-:Y:S02]  /*c370*/  ISETP.GE.AND P2, PT, R2, UR4, PT ;  /* 0x0000000402007c0c */ /* 0x000fe4000bf46270 */
[----:B------:R-:W-:-:S11]  /*c380*/  ISETP.GE.AND P3, PT, R16, UR4, PT ;  /* 0x0000000410007c0c */ /* 0x000fd6000bf66270 */
[-C--:B--2---:R-:W-:Y:S02]  /*c390*/  @!P2 LEA R6, P0, R2, R5.reuse, 0x1 ;  /* 0x000000050206a211 */ /* 0x084fe400078008ff */
[----:B------:R-:W-:Y:S02]  /*c3a0*/  @!P3 LEA R4, P1, R16, R5, 0x1 ;  /* 0x000000051004b211 */ /* 0x000fe400078208ff */
[-C--:B0-----:R-:W-:Y:S02]  /*c3b0*/  @!P2 LEA.HI.X R7, R2, R3.reuse, R222, 0x1, P0 ;  /* 0x000000030207a211 */ /* 0x081fe400000f0cde */
[----:B------:R-:W-:-:S03]  /*c3c0*/  @!P3 LEA.HI.X R5, R16, R3, R221, 0x1, P1 ;  /* 0x000000031005b211 */ /* 0x000fc600008f0cdd */
[----:B------:R0:W-:Y:S04]  /*c3d0*/  @!P2 ST.E.128 desc[UR52][R6.64], RZ ;  /* 0x000000ff0600a985 */ /* 0x0001e8000c101d34 */
[----:B------:R0:W-:Y:S02]  /*c3e0*/  @!P3 ST.E.128 desc[UR52][R4.64], RZ ;  /* 0x000000ff0400b985 */ /* 0x0001e4000c101d34 */
.L_x_218:
[----:B------:R-:W-:Y:S05]  /*c3f0*/  BSYNC B0 ;  /* 0x0000000000007941 */ /* 0x000fea0003800000 */
.L_x_208:
[----:B------:R-:W-:Y:S02]  /*c400*/  ULDC UR4, c[0x0][0xc3c] ;  /* 0x00030f0000047ab9 */ /* 0x000fe40000000800 */
[----:B------:R-:W-:-:S13]  /*c410*/  ISETP.GE.AND P0, PT, R35, UR4, PT ;  /* 0x0000000423007c0c */ /* 0x000fda000bf06270 */
[----:B------:R-:W-:Y:S05]  /*c420*/  @!P0 BRA `(.L_x_230) ;  /* 0xffffff4800c08947 */ /* 0x000fea000383ffff */
[----:B------:R-:W-:Y:S05]  /*c430*/  EXIT ;  /* 0x000000000000794d */ /* 0x000fea0003800000 */
.L_x_179:
[----:B------:R-:W-:-:S08]  /*c440*/  NOP ;  /* 0x0000000000007918 */ /* 0x000fd00000000000 */
[----:B------:R-:W0:-:S00]  /*c450*/  USETMAXREG.DEALLOC.CTAPOOL 0x28 ;  /* 0x00000028000079c8 */ /* 0x000e0000080e0500 */
[----:B0-----:R-:W-:Y:S02]  /*c460*/  LOP3.LUT R0, R0, 0x3, RZ, 0xc0, !PT ;  /* 0x0000000300007812 */ /* 0x001fe400078ec0ff */
[----:B------:R-:W-:-:S04]  /*c470*/  LOP3.LUT R17, R17, 0xfffffdff, RZ, 0xc0, !PT ;  /* 0xfffffdff11117812 */ /* 0x000fc800078ec0ff */
[----:B------:R-:W0:Y:S02]  /*c480*/  SHFL.IDX PT, R0, R0, RZ, 0x1f ;  /* 0x00001fff00007589 */ /* 0x000e2400000e0000 */
[----:B0-----:R-:W-:-:S13]  /*c490*/  ISETP.NE.AND P0, PT, R0, RZ, PT ;  /* 0x000000ff0000720c */ /* 0x001fda0003f05270 */
[----:B------:R-:W-:Y:S01]  /*c4a0*/  @P0 BAR.SYNC.DEFER_BLOCKING 0x5, 0x180 ;  /* 0x0146000000000b1d */ /* 0x000fe20000010000 */
[----:B------:R-:W-:Y:S02]  /*c4b0*/  @P0 MOV R3, 0x400 ;  /* 0x0000040000030802 */ /* 0x000fe40000000f00 */
[----:B------:R-:W-:Y:S02]  /*c4c0*/  @P0 LOP3.LUT R17, R17, 0x200, RZ, 0xfc, !PT ;  /* 0x0000020011110812 */ /* 0x000fe400078efcff */
[----:B------:R-:W-:-:S05]  /*c4d0*/  @P0 LEA R2, R2, R3, 0x18 ;  /* 0x0000000302020211 */ /* 0x000fca00078ec0ff */
[----:B------:R-:W0:Y:S04]  /*c4e0*/  @P0 LDS.128 R4, [R2+0x298d0] ;  /* 0x0298d00002040984 */ /* 0x000e280000000c00 */
[----:B0-----:R0:W-:Y:S01]  /*c4f0*/  @P0 STL.64 [R1], R4 ;  /* 0x0000000401000387 */ /* 0x0011e20000100a00 */
[----:B------:R-:W-:-:S03]  /*c500*/  IMAD.MOV.U32 R0, RZ, RZ, R7 ;  /* 0x000000ffff007224 */ /* 0x000fc600078e0007 */
[----:B------:R0:W-:Y:S02]  /*c510*/  @P0 STL [R1+0x8], R6 ;  /* 0x0000080601000387 */ /* 0x0001e40000100800 */
[----:B------:R-:W-:Y:S01]  /*c520*/  @P0 R2UR UR39, R0 ;  /* 0x00000000002702ca */ /* 0x000fe200000e0000 */
[----:B------:R-:W-:Y:S06]  /*c530*/  @P0 BAR.ARV 0x4, 0x180 ;  /* 0x0106000000000b1d */ /* 0x000fec0000002000 */
[----:B------:R-:W-:Y:S08]  /*c540*/  @P0 BRA `(.L_x_231) ;  /* 0x0000000800cc0947 */ /* 0x000ff00003800000 */
[----:B0-----:R-:W0:Y:S01]  /*c550*/  S2R R4, SR_TID.X ;  /* 0x0000000000047919 */ /* 0x001e220000002100 */
[----:B------:R-:W-:Y:S01]  /*c560*/  ULDC UR4, c[0x0][0xc3c] ;  /* 0x00030f0000047ab9 */ /* 0x000fe20000000800 */
[----:B------:R-:W-:Y:S01]  /*c570*/  IMAD.MOV.U32 R0, RZ, RZ, RZ ;  /* 0x000000ffff007224 */ /* 0x000fe200078e00ff */
[----:B------:R-:W1:Y:S01]  /*c580*/  LDC R12, c[0x0][0xc38] ;  /* 0x00030e00ff0c7b82 */ /* 0x000e620000000800 */
[----:B------:R-:W-:Y:S01]  /*c590*/  IMAD.MOV.U32 R9, RZ, RZ, RZ ;  /* 0x000000ffff097224 */ /* 0x000fe200078e00ff */
[----:B0-----:R-:W-:-:S04]  /*c5a0*/  LOP3.LUT R7, R4, 0x1f, RZ, 0xc0, !PT ;  /* 0x0000001f04077812 */ /* 0x001fc800078ec0ff */
[----:B------:R-:W-:-:S04]  /*c5b0*/  ISETP.NE.AND P0, PT, R7, 0x1f, PT ;  /* 0x0000001f0700780c */ /* 0x000fc80003f05270 */
[----:B------:R-:W-:-:S13]  /*c5c0*/  ISETP.GE.OR P1, PT, R7, UR4, !P0 ;  /* 0x0000000407007c0c */ /* 0x000fda000c726670 */
[----:B------:R-:W0:Y:S08]  /*c5d0*/  @!P1 LDC.64 R4, c[0x0][0xc80] ;  /* 0x00032000ff049b82 */ /* 0x000e300000000a00 */
[----:B------:R-:W2:Y:S01]  /*c5e0*/  @!P1 LDC.64 R2, c[0x0][0xc78] ;  /* 0x00031e00ff029b82 */ /* 0x000ea20000000a00 */
[----:B0-----:R-:W-:-:S05]  /*c5f0*/  @!P1 IMAD.WIDE.U32 R4, R7, 0x4, R4 ;  /* 0x0000000407049825 */ /* 0x001fca00078e0004 */
[----:B------:R-:W3:Y:S01]  /*c600*/  @!P1 LDG.E R0, desc[UR52][R4.64] ;  /* 0x0000003404009981 */ /* 0x000ee2000c1e1900 */
[----:B--2---:R-:W-:-:S05]  /*c610*/  @!P1 IMAD.WIDE.U32 R2, R7, 0x4, R2 ;  /* 0x0000000407029825 */ /* 0x004fca00078e0002 */
[----:B------:R-:W3:Y:S01]  /*c620*/  @!P1 LDG.E R9, desc[UR52][R2.64] ;  /* 0x0000003402099981 */ /* 0x000ee2000c1e1900 */
[C---:B------:R-:W-:Y:S02]  /*c630*/  ISETP.NE.AND P1, PT, R7.reuse, RZ, PT ;  /* 0x000000ff0700720c */ /* 0x040fe40003f25270 */
[C---:B------:R-:W-:Y:S02]  /*c640*/  ISETP.GE.U32.AND P2, PT, R7.reuse, 0x2, PT ;  /* 0x000000020700780c */ /* 0x040fe40003f46070 */
[C---:B------:R-:W-:Y:S02]  /*c650*/  ISETP.GE.U32.AND P3, PT, R7.reuse, 0x4, PT ;  /* 0x000000040700780c */ /* 0x040fe40003f66070 */
[C---:B------:R-:W-:Y:S02]  /*c660*/  ISETP.GE.U32.AND P4, PT, R7.reuse, 0x8, PT ;  /* 0x000000080700780c */ /* 0x040fe40003f86070 */
[----:B------:R-:W-:Y:S01]  /*c670*/  ISETP.GE.U32.AND P5, PT, R7, 0x10, PT ;  /* 0x000000100700780c */ /* 0x000fe20003fa6070 */
[----:B------:R-:W-:Y:S01]  /*c680*/  UMOV UR4, URZ ;  /* 0x0000003f00047c82 */ /* 0x000fe20008000000 */
[----:B---3--:R-:W-:-:S05]  /*c690*/  IMAD R6, R0, R9, RZ ;  /* 0x0000000900067224 */ /* 0x008fca00078e02ff */
[----:B------:R-:W0:Y:S02]  /*c6a0*/  SHFL.UP PT, R8, R6, 0x1, RZ ;  /* 0x0420000006087989 */ /* 0x000e2400000e00ff */
[----:B0-----:R-:W-:-:S05]  /*c6b0*/  SEL R11, R8, RZ, P1 ;  /* 0x000000ff080b7207 */ /* 0x001fca0000800000 */
[----:B------:R-:W-:-:S05]  /*c6c0*/  IMAD.IADD R11, R6, 0x1, R11 ;  /* 0x00000001060b7824 */ /* 0x000fca00078e020b */
        /* <DEDUP_REMOVED lines=9> */
[----:B------:R-:W0:Y:S01]  /*c760*/  SHFL.UP PT, R4, R2, 0x10, RZ ;  /* 0x0600000002047989 */ /* 0x000e2200000e00ff */
[----:B------:R-:W2:Y:S01]  /*c770*/  S2R R6, SR_CTAID.X ;  /* 0x0000000000067919 */ /* 0x000ea20000002500 */
[----:B0-----:R-:W-:-:S05]  /*c780*/  SEL R5, R4, RZ, P5 ;  /* 0x000000ff04057207 */ /* 0x001fca0002800000 */
[----:B------:R-:W-:-:S05]  /*c790*/  IMAD.IADD R5, R2, 0x1, R5 ;  /* 0x0000000102057824 */ /* 0x000fca00078e0205 */
[----:B------:R-:W1:Y:S02]  /*c7a0*/  SHFL.IDX PT, R11, R5, 0x1f, 0x1f ;  /* 0x03e01f00050b7f89 */ /* 0x000e6400000e0000 */
[----:B-1----:R-:W-:-:S05]  /*c7b0*/  IMAD R11, R11, R12, RZ ;  /* 0x0000000c0b0b7224 */ /* 0x002fca00078e02ff */
[----:B--2---:R-:W-:Y:S01]  /*c7c0*/  ISETP.GT.AND P6, PT, R11, R6, PT ;  /* 0x000000060b00720c */ /* 0x004fe20003fc4270 */
[----:B------:R-:W-:-:S12]  /*c7d0*/  IMAD.MOV.U32 R4, RZ, RZ, R11 ;  /* 0x000000ffff047224 */ /* 0x000fd800078e000b */
[----:B------:R-:W-:Y:S05]  /*c7e0*/  @P6 BRA `(.L_x_232) ;  /* 0x00000000009c6947 */ /* 0x000fea0003800000 */
[----:B------:R-:W-:Y:S01]  /*c7f0*/  IMAD.MOV.U32 R11, RZ, RZ, R4 ;  /* 0x000000ffff0b7224 */ /* 0x000fe200078e0004 */
[----:B------:R-:W-:Y:S01]  /*c800*/  UMOV UR4, URZ ;  /* 0x0000003f00047c82 */ /* 0x000fe20008000000 */
[----:B------:R-:W-:-:S05]  /*c810*/  ULDC UR5, c[0x0][0xc3c] ;  /* 0x00030f0000057ab9 */ /* 0x000fca0000000800 */
.L_x_234:
[----:B------:R-:W-:-:S04]  /*c820*/  UIADD3 UR4, UR4, 0x1f, URZ ;  /* 0x0000001f04047890 */ /* 0x000fc8000fffe03f */
[----:B------:R-:W-:-:S06]  /*c830*/  UISETP.GE.AND UP0, UPT, UR4, UR5, UPT ;  /* 0x000000050400728c */ /* 0x000fcc000bf06270 */
[----:B------:R-:W-:-:S13]  /*c840*/  PLOP3.LUT P6, PT, PT, PT, UP0, 0x40, 0x0 ;  /* 0x000000000000781c */ /* 0x000fda0003fce808 */
[----:B------:R-:W-:Y:S05]  /*c850*/  @!P6 BRA `(.L_x_233) ;  /* 0x0000000400cce947 */ /* 0x000fea0003800000 */
[----:B------:R-:W-:Y:S01]  /*c860*/  VIADD R9, R7, UR4 ;  /* 0x0000000407097c36 */ /* 0x000fe20008000000 */
[----:B------:R-:W0:Y:S01]  /*c870*/  LDC R12, c[0x0][0xc38] ;  /* 0x00030e00ff0c7b82 */ /* 0x000e220000000800 */
[----:B------:R-:W-:-:S03]  /*c880*/  IMAD.MOV.U32 R0, RZ, RZ, RZ ;  /* 0x000000ffff007224 */ /* 0x000fc600078e00ff */
[----:B------:R-:W-:-:S13]  /*c890*/  ISETP.GE.OR P6, PT, R9, UR5, !P0 ;  /* 0x0000000509007c0c */ /* 0x000fda000c7c6670 */
[----:B------:R-:W1:Y:S08]  /*c8a0*/  @!P6 LDC.64 R4, c[0x0][0xc80] ;  /* 0x00032000ff04eb82 */ /* 0x000e700000000a00 */
[----:B------:R-:W2:Y:S01]  /*c8b0*/  @!P6 LDC.64 R2, c[0x0][0xc78] ;  /* 0x00031e00ff02eb82 */ /* 0x000ea20000000a00 */
[----:B-1----:R-:W-:-:S05]  /*c8c0*/  @!P6 IMAD.WIDE R4, R9, 0x4, R4 ;  /* 0x000000040904e825 */ /* 0x002fca00078e0204 */
[----:B------:R-:W3:Y:S01]  /*c8d0*/  @!P6 LDG.E R0, desc[UR52][R4.64] ;  /* 0x000000340400e981 */ /* 0x000ee2000c1e1900 */
[----:B--2---:R-:W-:-:S04]  /*c8e0*/  @!P6 IMAD.WIDE R2, R9, 0x4, R2 ;  /* 0x000000040902e825 */ /* 0x004fc800078e0202 */
[----:B------:R-:W-:-:S06]  /*c8f0*/  IMAD.MOV.U32 R9, RZ, RZ, RZ ;  /* 0x000000ffff097224 */ /* 0x000fcc00078e00ff */
[----:B------:R-:W3:Y:S02]  /*c900*/  @!P6 LDG.E R9, desc[UR52][R2.64] ;  /* 0x000000340209e981 */ /* 0x000ee4000c1e1900 */
[----:B---3--:R-:W-:-:S05]  /*c910*/  IMAD R15, R0, R9, RZ ;  /* 0x00000009000f7224 */ /* 0x008fca00078e02ff */
[----:B------:R-:W1:Y:S02]  /*c920*/  SHFL.UP PT, R8, R15, 0x1, RZ ;  /* 0x042000000f087989 */ /* 0x000e6400000e00ff */
[----:B-1----:R-:W-:-:S05]  /*c930*/  SEL R8, R8, RZ, P1 ;  /* 0x000000ff08087207 */ /* 0x002fca0000800000 */
[----:B------:R-:W-:-:S05]  /*c940*/  IMAD.IADD R8, R15, 0x1, R8 ;  /* 0x000000010f087824 */ /* 0x000fca00078e0208 */
        /* <DEDUP_REMOVED lines=12> */
[----:B------:R-:W0:Y:S02]  /*ca10*/  SHFL.IDX PT, R2, R5, 0x1f, 0x1f ;  /* 0x03e01f0005027f89 */ /* 0x000e2400000e0000 */
[----:B0-----:R-:W-:-:S04]  /*ca20*/  IMAD R4, R2, R12, RZ ;  /* 0x0000000c02047224 */ /* 0x001fc800078e02ff */
[----:B------:R-:W-:-:S05]  /*ca30*/  IMAD.IADD R11, R4, 0x1, R11 ;  /* 0x00000001040b7824 */ /* 0x000fca00078e020b */
[----:B------:R-:W-:-:S13]  /*ca40*/  ISETP.GT.AND P6, PT, R11, R6, PT ;  /* 0x000000060b00720c */ /* 0x000fda0003fc4270 */
[----:B------:R-:W-:Y:S05]  /*ca50*/  @!P6 BRA `(.L_x_234) ;  /* 0xfffffffc0070e947 */ /* 0x000fea000383ffff */
.L_x_232:
[----:B------:R-:W-:Y:S02]  /*ca60*/  IMAD.IADD R11, R11, 0x1, -R4 ;  /* 0x000000010b0b7824 */ /* 0x000fe400078e0a04 */
[----:B------:R-:W-:Y:S02]  /*ca70*/  IMAD.MOV.U32 R8, RZ, RZ, RZ ;  /* 0x000000ffff087224 */ /* 0x000fe400078e00ff */
[----:B------:R-:W-:-:S05]  /*ca80*/  IMAD R3, R5, R12, R11 ;  /* 0x0000000c05037224 */ /* 0x000fca00078e020b */
[----:B------:R-:W-:-:S13]  /*ca90*/  ISETP.GT.AND P0, PT, R3, R6, PT ;  /* 0x000000060300720c */ /* 0x000fda0003f04270 */
[----:B------:R-:W-:Y:S02]  /*caa0*/  VOTEU.ANY UR5, UPT, !P0 ;  /* 0x0000000000057886 */ /* 0x000fe400040e0100 */
[----:B------:R-:W-:Y:S02]  /*cab0*/  UPOPC UR39, UR5 ;  /* 0x00000005002772bf */ /* 0x000fe40008000000 */
[----:B------:R-:W-:-:S04]  /*cac0*/  ISETP.NE.AND P0, PT, RZ, UR5, PT ;  /* 0x00000005ff007c0c */ /* 0x000fc8000bf05270 */
[----:B------:R-:W-:Y:S02]  /*cad0*/  IMAD.U32 R13, RZ, RZ, UR39 ;  /* 0x00000027ff0d7e24 */ /* 0x000fe4000f8e00ff */
[----:B------:R-:W-:-:S03]  /*cae0*/  IMAD.U32 R14, RZ, RZ, UR39 ;  /* 0x00000027ff0e7e24 */ /* 0x000fc6000f8e00ff */
[----:B------:R-:W0:Y:S04]  /*caf0*/  SHFL.IDX PT, R0, R0, R13, 0x1f ;  /* 0x00001f0d00007589 */ /* 0x000e2800000e0000 */
[----:B------:R1:W2:Y:S01]  /*cb00*/  SHFL.IDX PT, R9, R9, R14, 0x1f ;  /* 0x00001f0e09097589 */ /* 0x0002a200000e0000 */
[----:B0-----:R-:W-:-:S04]  /*cb10*/  IABS R4, R0 ;  /* 0x0000000000047213 */ /* 0x001fc80000000000 */
[----:B------:R-:W0:Y:S08]  /*cb20*/  I2F.RP R10, R4 ;  /* 0x00000004000a7306 */ /* 0x000e300000209400 */
[----:B0-----:R-:W0:Y:S02]  /*cb30*/  MUFU.RCP R10, R10 ;  /* 0x0000000a000a7308 */ /* 0x001e240000001000 */
[----:B0-----:R-:W-:-:S06]  /*cb40*/  VIADD R2, R10, 0xffffffe ;  /* 0x0ffffffe0a027836 */ /* 0x001fcc0000000000 */
[----:B------:R-:W0:Y:S02]  /*cb50*/  F2I.FTZ.U32.TRUNC.NTZ R3, R2 ;  /* 0x0000000200037305 */ /* 0x000e24000021f000 */
[----:B0-----:R-:W-:Y:S01]  /*cb60*/  IMAD.MOV R15, RZ, RZ, -R3 ;  /* 0x000000ffff0f7224 */ /* 0x001fe200078e0a03 */
[----:B-12---:R-:W-:Y:S06]  /*cb70*/  @!P0 BRA `(.L_x_235) ;  /* 0x00000000000c8947 */ /* 0x006fec0003800000 */
[----:B------:R-:W-:-:S06]  /*cb80*/  UIADD3 UR5, UR39, -0x1, URZ ;  /* 0xffffffff27057890 */ /* 0x000fcc000fffe03f */
[----:B------:R-:W-:-:S06]  /*cb90*/  IMAD.U32 R8, RZ, RZ, UR5 ;  /* 0x00000005ff087e24 */ /* 0x000fcc000f8e00ff */
[----:B------:R0:W1:Y:S02]  /*cba0*/  SHFL.IDX PT, R8, R5, R8, 0x1f ;  /* 0x00001f0805087589 */ /* 0x00006400000e0000 */
.L_x_235:
[----:B01----:R-:W-:Y:S01]  /*cbb0*/  IMAD R5, R8, R12, R11 ;  /* 0x0000000c08057224 */ /* 0x003fe200078e020b */
[----:B------:R-:W-:Y:S01]  /*cbc0*/  IABS R2, R9 ;  /* 0x0000000900027213 */ /* 0x000fe20000000000 */
[----:B------:R-:W-:Y:S01]  /*cbd0*/  IMAD.MOV.U32 R11, RZ, RZ, R15 ;  /* 0x000000ffff0b7224 */ /* 0x000fe200078e000f */
[----:B------:R-:W-:Y:S01]  /*cbe0*/  IABS R12, R0 ;  /* 0x00000000000c7213 */ /* 0x000fe20000000000 */
[----:B------:R-:W-:Y:S01]  /*cbf0*/  UIADD3 UR39, UR39, UR4, URZ ;  /* 0x0000000427277290 */ /* 0x000fe2000fffe03f */
[----:B------:R0:W-:Y:S01]  /*cc00*/  STL [R1], R5 ;  /* 0x0000000501007387 */ /* 0x0001e20000100800 */
[----:B------:R-:W-:Y:S02]  /*cc10*/  IMAD R11, R11, R4, RZ ;  /* 0x000000040b0b7224 */ /* 0x000fe400078e02ff */
[----:B------:R-:W-:Y:S02]  /*cc20*/  IMAD.MOV R12, RZ, RZ, -R12 ;  /* 0x000000ffff0c7224 */ /* 0x000fe400078e0a0c */
[----:B0-----:R-:W-:-:S02]  /*cc30*/  IMAD.IADD R5, R6, 0x1, -R5 ;  /* 0x0000000106057824 */ /* 0x001fc400078e0a05 */
[----:B------:R-:W-:Y:S02]  /*cc40*/  IMAD.MOV.U32 R6, RZ, RZ, R2 ;  /* 0x000000ffff067224 */ /* 0x000fe400078e0002 */
[----:B------:R-:W-:Y:S01]  /*cc50*/  IMAD.MOV.U32 R2, RZ, RZ, RZ ;  /* 0x000000ffff027224 */ /* 0x000fe200078e00ff */
[----:B------:R-:W-:Y:S01]  /*cc60*/  IABS R10, R5 ;  /* 0x00000005000a7213 */ /* 0x000fe20000000000 */
[----:B------:R-:W0:Y:S02]  /*cc70*/  I2F.RP R8, R6 ;  /* 0x0000000600087306 */ /* 0x000e240000209400 */
[----:B------:R-:W-:-:S04]  /*cc80*/  IMAD.HI.U32 R2, R3, R11, R2 ;  /* 0x0000000b03027227 */ /* 0x000fc800078e0002 */
[----:B------:R-:W-:Y:S02]  /*cc90*/  IMAD.MOV.U32 R3, RZ, RZ, R10 ;  /* 0x000000ffff037224 */ /* 0x000fe400078e000a */
[----:B------:R-:W-:Y:S02]  /*cca0*/  IMAD.MOV.U32 R10, RZ, RZ, R12 ;  /* 0x000000ffff0a7224 */ /* 0x000fe400078e000c */
[----:B------:R-:W-:-:S04]  /*ccb0*/  IMAD.HI.U32 R2, R2, R3, RZ ;  /* 0x0000000302027227 */ /* 0x000fc800078e00ff */
[----:B------:R-:W-:Y:S01]  /*ccc0*/  IMAD R3, R2, R10, R3 ;  /* 0x0000000a02037224 */ /* 0x000fe200078e0203 */
[----:B0-----:R-:W0:Y:S04]  /*ccd0*/  MUFU.RCP R8, R8 ;  /* 0x0000000800087308 */ /* 0x001e280000001000 */
[----:B------:R-:W-:-:S13]  /*cce0*/  ISETP.GT.U32.AND P1, PT, R4, R3, PT ;  /* 0x000000030400720c */ /* 0x000fda0003f24070 */
[----:B------:R-:W-:Y:S02]  /*ccf0*/  @!P1 IMAD.IADD R3, R3, 0x1, -R4 ;  /* 0x0000000103039824 */ /* 0x000fe400078e0a04 */
[----:B0-----:R-:W-:Y:S02]  /*cd00*/  VIADD R10, R8, 0xffffffe ;  /* 0x0ffffffe080a7836 */ /* 0x001fe40000000000 */
[----:B------:R-:W-:Y:S01]  /*cd10*/  @!P1 VIADD R2, R2, 0x1 ;  /* 0x0000000102029836 */ /* 0x000fe20000000000 */
[----:B------:R-:W-:Y:S02]  /*cd20*/  ISETP.GE.U32.AND P0, PT, R3, R4, PT ;  /* 0x000000040300720c */ /* 0x000fe40003f06070 */
[----:B------:R-:W-:Y:S01]  /*cd30*/  LOP3.LUT R4, R5, R0, RZ, 0x3c, !PT ;  /* 0x0000000005047212 */ /* 0x000fe200078e3cff */
[----:B------:R-:W0:Y:S01]  /*cd40*/  F2I.FTZ.U32.TRUNC.NTZ R3, R10 ;  /* 0x0000000a00037305 */ /* 0x000e22000021f000 */
[----:B------:R-:W-:Y:S02]  /*cd50*/  ISETP.NE.AND P1, PT, R0, RZ, PT ;  /* 0x000000ff0000720c */ /* 0x000fe40003f25270 */
[----:B------:R-:W-:-:S07]  /*cd60*/  ISETP.GE.AND P2, PT, R4, RZ, PT ;  /* 0x000000ff0400720c */ /* 0x000fce0003f46270 */
[----:B------:R-:W-:-:S04]  /*cd70*/  @P0 VIADD R2, R2, 0x1 ;  /* 0x0000000102020836 */ /* 0x000fc80000000000 */
[----:B------:R-:W-:Y:S01]  /*cd80*/  IMAD.MOV.U32 R8, RZ, RZ, R2 ;  /* 0x000000ffff087224 */ /* 0x000fe200078e0002 */
[----:B------:R-:W-:Y:S01]  /*cd90*/  IABS R2, R9 ;  /* 0x0000000900027213 */ /* 0x000fe20000000000 */
[----:B0-----:R-:W-:Y:S02]  /*cda0*/  IMAD.MOV R11, RZ, RZ, -R3 ;  /* 0x000000ffff0b7224 */ /* 0x001fe400078e0a03 */
[----:B------:R-:W-:Y:S01]  /*cdb0*/  @!P2 IMAD.MOV R8, RZ, RZ, -R8 ;  /* 0x000000ffff08a224 */ /* 0x000fe200078e0a08 */
[----:B------:R-:W-:Y:S01]  /*cdc0*/  @!P1 LOP3.LUT R8, RZ, R0, RZ, 0x33, !PT ;  /* 0x00000000ff089212 */ /* 0x000fe200078e33ff */
[----:B------:R-:W-:Y:S02]  /*cdd0*/  IMAD.MOV R10, RZ, RZ, -R2 ;  /* 0x000000ffff0a7224 */ /* 0x000fe400078e0a02 */
[----:B------:R-:W-:Y:S01]  /*cde0*/  IMAD R11, R11, R6, RZ ;  /* 0x000000060b0b7224 */ /* 0x000fe200078e02ff */
[----:B------:R-:W-:Y:S01]  /*cdf0*/  IABS R4, R8 ;  /* 0x0000000800047213 */ /* 0x000fe20000000000 */
[----:B------:R-:W-:-:S04]  /*ce00*/  IMAD.MOV.U32 R2, RZ, RZ, RZ ;  /* 0x000000ffff027224 */ /* 0x000fc800078e00ff */
[----:B------:R-:W-:-:S04]  /*ce10*/  IMAD.HI.U32 R2, R3, R11, R2 ;  /* 0x0000000b03027227 */ /* 0x000fc800078e0002 */
[----:B------:R-:W-:Y:S02]  /*ce20*/  IMAD.MOV.U32 R3, RZ, RZ, R4 ;  /* 0x000000ffff037224 */ /* 0x000fe400078e0004 */
[----:B------:R-:W-:Y:S02]  /*ce30*/  IMAD.MOV.U32 R4, RZ, RZ, R10 ;  /* 0x000000ffff047224 */ /* 0x000fe400078e000a */
[----:B------:R-:W-:-:S04]  /*ce40*/  IMAD.HI.U32 R2, R2, R3, RZ ;  /* 0x0000000302027227 */ /* 0x000fc800078e00ff */
[----:B------:R-:W-:-:S05]  /*ce50*/  IMAD R3, R2, R4, R3 ;  /* 0x0000000402037224 */ /* 0x000fca00078e0203 */
[----:B------:R-:W-:-:S13]  /*ce60*/  ISETP.GT.U32.AND P1, PT, R6, R3, PT ;  /* 0x000000030600720c */ /* 0x000fda0003f24070 */
[----:B------:R-:W-:Y:S02]  /*ce70*/  @!P1 IMAD.IADD R3, R3, 0x1, -R6 ;  /* 0x0000000103039824 */ /* 0x000fe400078e0a06 */
[----:B------:R-:W-:Y:S01]  /*ce80*/  @!P1 VIADD R2, R2, 0x1 ;  /* 0x0000000102029836 */ /* 0x000fe20000000000 */
[----:B------:R-:W-:Y:S02]  /*ce90*/  ISETP.NE.AND P1, PT, R9, RZ, PT ;  /* 0x000000ff0900720c */ /* 0x000fe40003f25270 */
[----:B------:R-:W-:Y:S01]  /*cea0*/  ISETP.GE.U32.AND P0, PT, R3, R6, PT ;  /* 0x000000060300720c */ /* 0x000fe20003f06070 */
[----:B------:R-:W-:Y:S01]  /*ceb0*/  IMAD R6, R0, R8, RZ ;  /* 0x0000000800067224 */ /* 0x000fe200078e02ff */
[----:B------:R-:W-:-:S04]  /*cec0*/  LOP3.LUT R3, R8, R9, RZ, 0x3c, !PT ;  /* 0x0000000908037212 */ /* 0x000fc800078e3cff */
[----:B------:R-:W-:-:S07]  /*ced0*/  ISETP.GE.AND P2, PT, R3, RZ, PT ;  /* 0x000000ff0300720c */ /* 0x000fce0003f46270 */
[----:B------:R-:W-:-:S06]  /*cee0*/  @P0 VIADD R2, R2, 0x1 ;  /* 0x0000000102020836 */ /* 0x000fcc0000000000 */
[----:B------:R-:W-:Y:S01]  /*cef0*/  @!P2 IMAD.MOV R2, RZ, RZ, -R2 ;  /* 0x000000ffff02a224 */ /* 0x000fe200078e0a02 */
[----:B------:R-:W-:-:S05]  /*cf00*/  @!P1 LOP3.LUT R2, RZ, R9, RZ, 0x33, !PT ;  /* 0x00000009ff029212 */ /* 0x000fca00078e33ff */
[----:B------:R-:W-:-:S04]  /*cf10*/  IMAD.MOV R4, RZ, RZ, -R2 ;  /* 0x000000ffff047224 */ /* 0x000fc800078e0a02 */
[C---:B------:R-:W-:Y:S02]  /*cf20*/  IMAD R0, R9.reuse, R4, R8 ;  /* 0x0000000409007224 */ /* 0x040fe400078e0208 */
[----:B------:R-:W-:Y:S02]  /*cf30*/  IMAD R9, R9, 0x1000000, R2 ;  /* 0x0100000009097824 */ /* 0x000fe400078e0202 */
[----:B------:R-:W-:Y:S02]  /*cf40*/  IMAD.IADD R2, R5, 0x1, -R6 ;  /* 0x0000000105027824 */ /* 0x000fe400078e0a06 */
[----:B------:R-:W-:-:S05]  /*cf50*/  IMAD R0, R0, 0x10000, R9 ;  /* 0x0001000000007824 */ /* 0x000fca00078e0209 */
[----:B------:R0:W-:Y:S04]  /*cf60*/  STL [R1+0x8], R0 ;  /* 0x0000080001007387 */ /* 0x0001e80000100800 */
[----:B------:R0:W-:Y:S01]  /*cf70*/  STL [R1+0x4], R2 ;  /* 0x0000040201007387 */ /* 0x0001e20000100800 */
[----:B------:R-:W-:Y:S05]  /*cf80*/  BRA `(.L_x_236) ;  /* 0x0000000000107947 */ /* 0x000fea0003800000 */
.L_x_233:
[----:B------:R1:W-:Y:S01]  /*cf90*/  STL [R1], R6 ;  /* 0x0000000601007387 */ /* 0x0003e20000100800 */
[----:B------:R-:W-:-:S03]  /*cfa0*/  ULDC UR39, c[0x0][0xc3c] ;  /* 0x00030f0000277ab9 */ /* 0x000fc60000000800 */
[----:B------:R1:W-:Y:S04]  /*cfb0*/  STL [R1+0x4], RZ ;  /* 0x000004ff01007387 */ /* 0x0003e80000100800 */
[----:B------:R1:W-:Y:S02]  /*cfc0*/  STL [R1+0x8], RZ ;  /* 0x000008ff01007387 */ /* 0x0003e40000100800 */
.L_x_236:
[----:B------:R-:W2:Y:S04]  /*cfd0*/  LDL R8, [R1] ;  /* 0x0000000001087983 */ /* 0x000ea80000100800 */
[----:B------:R-:W2:Y:S04]  /*cfe0*/  LDL R9, [R1+0x4] ;  /* 0x0000040001097983 */ /* 0x000ea80000100800 */
[----:B------:R-:W2:Y:S01]  /*cff0*/  LDL R10, [R1+0x8] ;  /* 0x00000800010a7983 */ /* 0x000ea20000100800 */
[----:B------:R-:W-:Y:S01]  /*d000*/  ISETP.NE.AND P0, PT, R7, RZ, PT ;  /* 0x000000ff0700720c */ /* 0x000fe20003f05270 */
[----:B0-----:R-:W-:-:S12]  /*d010*/  IMAD.U32 R2, RZ, RZ, UR39 ;  /* 0x00000027ff027e24 */ /* 0x001fd8000f8e00ff */
[----:B------:R-:W0:Y:S01]  /*d020*/  @!P0 S2R R3, SR_CgaCtaId ;  /* 0x0000000000038919 */ /* 0x000e220000008800 */
[----:B------:R-:W-:Y:S01]  /*d030*/  @!P0 MOV R0, 0x400 ;  /* 0x0000040000008802 */ /* 0x000fe20000000f00 */
[----:B------:R-:W-:-:S03]  /*d040*/  @!P0 IMAD.MOV.U32 R11, RZ, RZ, R2 ;  /* 0x000000ffff0b8224 */ /* 0x000fc600078e0002 */
[----:B0-----:R-:W-:-:S05]  /*d050*/  @!P0 LEA R0, R3, R0, 0x18 ;  /* 0x0000000003008211 */ /* 0x001fca00078ec0ff */
[----:B--2---:R2:W-:Y:S01]  /*d060*/  @!P0 STS.128 [R0+0x298d0], R8 ;  /* 0x0298d00800008388 */ /* 0x0045e20000000c00 */
[----:B------:R-:W-:Y:S06]  /*d070*/  BAR.ARV 0x5, 0x180 ;  /* 0x0146000000007b1d */ /* 0x000fec0000002000 */
.L_x_231:
[----:B------:R-:W-:Y:S01]  /*d080*/  ULDC UR4, c[0x0][0xc3c] ;  /* 0x00030f0000047ab9 */ /* 0x000fe20000000800 */
[----:B------:R3:W-:Y:S01]  /*d090*/  STL [R1+0x28], RZ ;  /* 0x000028ff01007387 */ /* 0x0007e20000100800 */
[----:B------:R-:W-:Y:S01]  /*d0a0*/  UISETP.GE.AND UP0, UPT, UR39, UR4, UPT ;  /* 0x000000042700728c */ /* 0x000fe2000bf06270 */
[----:B------:R-:W-:Y:S02]  /*d0b0*/  IMAD.MOV.U32 R32, RZ, RZ, 0x1 ;  /* 0x00000001ff207424 */ /* 0x000fe400078e00ff */
[----:B------:R-:W-:-:S03]  /*d0c0*/  IMAD.MOV.U32 R19, RZ, RZ, RZ ;  /* 0x000000ffff137224 */ /* 0x000fc600078e00ff */
[----:B------:R-:W-:-:S13]  /*d0d0*/  PLOP3.LUT P0, PT, PT, PT, UP0, 0x80, 0x0 ;  /* 0x000000000000781c */ /* 0x000fda0003f0f008 */
[----:B---3--:R-:W-:Y:S05]  /*d0e0*/  @P0 BRA `(.L_x_237) ;  /* 0x0000005c00340947 */ /* 0x008fea0003800000 */
[----:B------:R-:W0:Y:S01]  /*d0f0*/  S2R R14, SR_TID.X ;  /* 0x00000000000e7919 */ /* 0x000e220000002100 */
[----:B------:R-:W3:Y:S01]  /*d100*/  S2UR UR4, SR_CgaCtaId ;  /* 0x00000000000479c3 */ /* 0x000ee20000008800 */
[----:B------:R-:W-:Y:S01]  /*d110*/  MOV R16, 0x400 ;  /* 0x0000040000107802 */ /* 0x000fe20000000f00 */
[----:B------:R-:W-:Y:S01]  /*d120*/  IMAD.MOV.U32 R34, RZ, RZ, 0x40 ;  /* 0x00000040ff227424 */ /* 0x000fe200078e00ff */
[----:B------:R-:W-:Y:S01]  /*d130*/  ULOP3.LUT UR44, UR43, 0x2, URZ, 0xfc, !UPT ;  /* 0x000000022b2c7892 */ /* 0x000fe2000f8efc3f */
[----:B------:R-:W-:Y:S01]  /*d140*/  IMAD.MOV.U32 R32, RZ, RZ, 0x1 ;  /* 0x00000001ff207424 */ /* 0x000fe200078e00ff */
[----:B------:R-:W-:Y:S01]  /*d150*/  ULOP3.LUT UR46, UR43, 0x1, URZ, 0xfc, !UPT ;  /* 0x000000012b2e7892 */ /* 0x000fe2000f8efc3f */
[----:B------:R-:W-:Y:S01]  /*d160*/  IMAD.MOV.U32 R19, RZ, RZ, RZ ;  /* 0x000000ffff137224 */ /* 0x000fe200078e00ff */
[----:B------:R-:W-:Y:S01]  /*d170*/  ULDC UR47, c[0x0][0xc] ;  /* 0x00000300002f7ab9 */ /* 0x000fe20000000800 */
[C---:B0-----:R-:W-:Y:S01]  /*d180*/  IMAD.SHL.U32 R4, R14.reuse, 0x10, RZ ;  /* 0x000000100e047824 */ /* 0x041fe200078e00ff */
[C---:B------:R-:W-:Y:S01]  /*d190*/  LOP3.LUT R13, R14.reuse, 0x7f, RZ, 0xc0, !PT ;  /* 0x0000007f0e0d7812 */ /* 0x040fe200078ec0ff */
[C---:B------:R-:W-:Y:S01]  /*d1a0*/  IMAD.SHL.U32 R3, R14.reuse, 0x2, RZ ;  /* 0x000000020e037824 */ /* 0x040fe200078e00ff */
[C---:B------:R-:W-:Y:S01]  /*d1b0*/  R2P PR, R14.reuse, 0x14 ;  /* 0x000000140e007804 */ /* 0x040fe20000000000 */
[----:B--2---:R-:W-:Y:S01]  /*d1c0*/  IMAD.SHL.U32 R11, R14, 0x4, RZ ;  /* 0x000000040e0b7824 */ /* 0x004fe200078e00ff */
[----:B------:R-:W-:-:S02]  /*d1d0*/  LOP3.LUT R0, R4, 0x1b0, RZ, 0xc0, !PT ;  /* 0x000001b004007812 */ /* 0x000fc400078ec0ff */
[----:B------:R-:W-:Y:S02]  /*d1e0*/  SHF.R.U32.HI R2, RZ, 0x5, R13 ;  /* 0x00000005ff027819 */ /* 0x000fe4000001160d */
[----:B------:R-:W-:Y:S01]  /*d1f0*/  LOP3.LUT R10, R0, 0x30, R3, 0x78, !PT ;  /* 0x00000030000a7812 */ /* 0x000fe200078e7803 */
[----:B------:R-:W-:Y:S01]  /*d200*/  IMAD.SHL.U32 R3, R14, 0x80, RZ ;  /* 0x000000800e037824 */ /* 0x000fe200078e00ff */
[----:B------:R-:W-:Y:S01]  /*d210*/  LOP3.LUT R35, R4, 0x30, RZ, 0xc0, !PT ;  /* 0x0000003004237812 */ /* 0x000fe200078ec0ff */
[----:B------:R-:W-:Y:S02]  /*d220*/  IMAD.SHL.U32 R0, R14, 0x20, RZ ;  /* 0x000000200e007824 */ /* 0x000fe400078e00ff */
[----:B------:R-:W-:Y:S01]  /*d230*/  IMAD.SHL.U32 R7, R2, 0x200, RZ ;  /* 0x0000020002077824 */ /* 0x000fe200078e00ff */
[----:B------:R-:W-:Y:S02]  /*d240*/  LOP3.LUT R5, R3, 0x380, RZ, 0xc0, !PT ;  /* 0x0000038003057812 */ /* 0x000fe400078ec0ff */
[----:B-1----:R-:W-:-:S02]  /*d250*/  LOP3.LUT R6, R0, 0x80, RZ, 0xc0, !PT ;  /* 0x0000008000067812 */ /* 0x002fc400078ec0ff */
[----:B------:R-:W-:Y:S01]  /*d260*/  LOP3.LUT R9, R0, 0x380, RZ, 0xc0, !PT ;  /* 0x0000038000097812 */ /* 0x000fe200078ec0ff */
[----:B------:R-:W-:Y:S01]  /*d270*/  IMAD R5, R2, 0x10, R5 ;  /* 0x0000001002057824 */ /* 0x000fe200078e0205 */
[----:B------:R-:W-:Y:S01]  /*d280*/  LOP3.LUT R6, R6, 0x10, R14, 0xf8, !PT ;  /* 0x0000001006067812 */ /* 0x000fe200078ef80e */
[----:B------:R-:W-:Y:S01]  /*d290*/  IMAD.SHL.U32 R2, R2, 0x400, RZ ;  /* 0x0000040002027824 */ /* 0x000fe200078e00ff */
[----:B------:R-:W-:Y:S02]  /*d2a0*/  LOP3.LUT R33, R9, 0x30, R4, 0xf8, !PT ;  /* 0x0000003009217812 */ /* 0x000fe400078ef804 */
[----:B------:R-:W-:Y:S02]  /*d2b0*/  LOP3.LUT R9, R7, 0x60, R0, 0xf8, !PT ;  /* 0x0000006007097812 */ /* 0x000fe400078ef800 */
[----:B------:R-:W-:Y:S02]  /*d2c0*/  LOP3.LUT R8, R6, 0x10, R11, 0x78, !PT ;  /* 0x0000001006087812 */ /* 0x000fe400078e780b */
[----:B------:R-:W-:-:S02]  /*d2d0*/  LOP3.LUT R6, R5, 0x70, R4, 0x78, !PT ;  /* 0x0000007005067812 */ /* 0x000fc400078e7804 */
[----:B------:R-:W-:Y:S02]  /*d2e0*/  LOP3.LUT R7, R7, 0x40, R4, 0xf8, !PT ;  /* 0x0000004007077812 */ /* 0x000fe400078ef804 */
[----:B------:R-:W-:Y:S02]  /*d2f0*/  LOP3.LUT R9, R9, 0x100, R0, 0xf8, !PT ;  /* 0x0000010009097812 */ /* 0x000fe400078ef800 */
[----:B------:R-:W-:Y:S02]  /*d300*/  LOP3.LUT R5, R6, 0xc00, R3, 0xf8, !PT ;  /* 0x00000c0006057812 */ /* 0x000fe400078ef803 */
[----:B------:R-:W-:Y:S02]  /*d310*/  LOP3.LUT R12, R7, R10, RZ, 0xfc, !PT ;  /* 0x0000000a070c7212 */ /* 0x000fe400078efcff */
[----:B------:R-:W-:Y:S01]  /*d320*/  LOP3.LUT R3, R9, R8, RZ, 0xfc, !PT ;  /* 0x0000000809037212 */ /* 0x000fe200078efcff */
[----:B------:R0:W-:Y:S01]  /*d330*/  STL [R1+0x1c], R5 ;  /* 0x00001c0501007387 */ /* 0x0001e20000100800 */
[----:B------:R-:W-:-:S02]  /*d340*/  SHF.R.U32.HI R4, RZ, 0x2, R13 ;  /* 0x00000002ff047819 */ /* 0x000fc4000001160d */
[----:B------:R-:W-:Y:S01]  /*d350*/  LOP3.LUT R33, R33, 0x70, R11, 0x78, !PT ;  /* 0x0000007021217812 */ /* 0x000fe200078e780b */
[----:B------:R-:W-:Y:S01]  /*d360*/  STL [R1+0x14], R12 ;  /* 0x0000140c01007387 */ /* 0x000fe20000100800 */
[----:B------:R-:W-:Y:S02]  /*d370*/  LOP3.LUT R0, R4, 0x60, R0, 0xf8, !PT ;  /* 0x0000006004007812 */ /* 0x000fe400078ef800 */
[----:B------:R-:W-:Y:S01]  /*d380*/  LOP3.LUT R4, R35, 0x40, RZ, 0xfc, !PT ;  /* 0x0000004023047812 */ /* 0x000fe200078efcff */
[----:B------:R3:W-:Y:S01]  /*d390*/  STL [R1+0x18], R3 ;  /* 0x0000180301007387 */ /* 0x0007e20000100800 */
[----:B------:R-:W-:Y:S02]  /*d3a0*/  LOP3.LUT R2, R0, 0x80, RZ, 0xfc, !PT ;  /* 0x0000008000027812 */ /* 0x000fe400078efcff */
[C---:B0-----:R-:W-:Y:S02]  /*d3b0*/  SEL R5, R34.reuse, 0xffffffc0, !P2 ;  /* 0xffffffc022057807 */ /* 0x041fe40005000000 */
[----:B------:R-:W-:-:S03]  /*d3c0*/  SEL R34, R34, 0xffffffc0, !P4 ;  /* 0xffffffc022227807 */ /* 0x000fc60006000000 */
[----:B------:R-:W-:Y:S01]  /*d3d0*/  STL [R1+0x20], R5 ;  /* 0x0000200501007387 */ /* 0x000fe20000100800 */
[----:B---3--:R-:W-:-:S05]  /*d3e0*/  IMAD.U32 R3, RZ, RZ, UR4 ;  /* 0x00000004ff037e24 */ /* 0x008fca000f8e00ff */
[----:B------:R-:W-:Y:S01]  /*d3f0*/  LEA R16, R3, R16, 0x18 ;  /* 0x0000001003107211 */ /* 0x000fe200078ec0ff */
[----:B------:R0:W-:Y:S04]  /*d400*/  STL [R1+0x10], R3 ;  /* 0x0000100301007387 */ /* 0x0001e80000100800 */
[----:B------:R-:W-:Y:S01]  /*d410*/  IMAD.IADD R0, R16, 0x1, R12 ;  /* 0x0000000110007824 */ /* 0x000fe200078e020c */
[----:B------:R1:W-:Y:S04]  /*d420*/  STL [R1+0x28], RZ ;  /* 0x000028ff01007387 */ /* 0x0003e80000100800 */
[----:B------:R1:W-:Y:S01]  /*d430*/  STL [R1+0x24], R0 ;  /* 0x0000240001007387 */ /* 0x0003e20000100800 */
[----:B0-----:R-:W-:-:S07]  /*d440*/  LOP3.LUT R3, R35, 0x80, RZ, 0xfc, !PT ;  /* 0x0000008023037812 */ /* 0x001fce00078efcff */
.L_x_313:
[----:B------:R-:W-:Y:S01]  /*d450*/  ULDC.64 UR4, c[0x0][0xc88] ;  /* 0x0003220000047ab9 */ /* 0x000fe20000000a00 */
[----:B------:R-:W-:Y:S01]  /*d460*/  ULDC.64 UR8, c[0x0][0xa18] ;  /* 0x0002860000087ab9 */ /* 0x000fe20000000a00 */
[----:B------:R-:W-:Y:S01]  /*d470*/  UIMAD.WIDE UR4, UR39, 0x4, UR4 ;  /* 0x00000004270478a5 */ /* 0x000fe2000f8e0204 */
[----:B------:R-:W-:Y:S01]  /*d480*/  IMAD.MOV.U32 R36, RZ, RZ, RZ ;  /* 0x000000ffff247224 */ /* 0x000fe200078e00ff */
[----:B------:R-:W-:Y:S01]  /*d490*/  ULDC.64 UR6, c[0x0][0xa00] ;  /* 0x0002800000067ab9 */ /* 0x000fe20000000a00 */
[----:B0-2---:R-:W0:Y:S03]  /*d4a0*/  LDC.64 R4, c[0x0][0x418] ;  /* 0x00010600ff047b82 */ /* 0x005e260000000a00 */
[----:B------:R-:W-:Y:S02]  /*d4b0*/  IMAD.U32 R2, RZ, RZ, UR4 ;  /* 0x00000004ff027e24 */ /* 0x000fe4000f8e00ff */
[----:B------:R-:W-:Y:S01]  /*d4c0*/  IMAD.U32 R3, RZ, RZ, UR5 ;  /* 0x00000005ff037e24 */ /* 0x000fe2000f8e00ff */
[----:B------:R-:W-:-:S02]  /*d4d0*/  ULDC.64 UR4, c[0x0][0xa28] ;  /* 0x00028a0000047ab9 */ /* 0x000fc40000000a00 */
[----:B------:R-:W2:Y:S02]  /*d4e0*/  LDC R8, c[0x0][0x424] ;  /* 0x00010900ff087b82 */ /* 0x000ea40000000800 */
[----:B------:R-:W3:Y:S01]  /*d4f0*/  LDG.E R2, desc[UR52][R2.64] ;  /* 0x0000003402027981 */ /* 0x000ee2000c1e1900 */
[----:B------:R-:W-:-:S04]  /*d500*/  UISETP.NE.U32.AND UP0, UPT, UR4, URZ, UPT ;  /* 0x0000003f0400728c */ /* 0x000fc8000bf05070 */
[----:B------:R-:W-:Y:S01]  /*d510*/  UISETP.NE.AND.EX UP0, UPT, UR5, URZ, UPT, UP0 ;  /* 0x0000003f0500728c */ /* 0x000fe2000bf05300 */
[----:B-1----:R-:W1:Y:S05]  /*d520*/  LDC R0, c[0x0][0x2f0] ;  /* 0x0000bc00ff007b82 */ /* 0x002e6a0000000800 */
[----:B------:R-:W-:Y:S02]  /*d530*/  PLOP3.LUT P0, PT, PT, PT, UP0, 0x80, 0x0 ;  /* 0x000000000000781c */ /* 0x000fe40003f0f008 */
[----:B---3--:R-:W-:-:S13]  /*d540*/  R2UR UR42, R2 ;  /* 0x00000000022a72ca */ /* 0x008fda00000e0000 */
[----:B------:R-:W-:Y:S02]  /*d550*/  USHF.R.S32.HI UR41, URZ, 0x1f, UR42 ;  /* 0x0000001f3f297899 */ /* 0x000fe4000801142a */
[----:B------:R-:W-:-:S04]  /*d560*/  @UP0 ULEA UR4, UP1, UR42, UR4, 0x2 ;  /* 0x000000042a040291 */ /* 0x000fc8000f82103f */
[----:B------:R-:W-:Y:S02]  /*d570*/  @UP0 ULEA.HI.X UR5, UR42, UR5, UR41, 0x2, UP1 ;  /* 0x000000052a050291 */ /* 0x000fe400088f1429 */
[----:B------:R-:W-:Y:S01]  /*d580*/  UISETP.NE.U32.AND UP0, UPT, UR8, URZ, UPT ;  /* 0x0000003f0800728c */ /* 0x000fe2000bf05070 */
[----:B------:R-:W-:-:S03]  /*d590*/  IMAD.U32 R2, RZ, RZ, UR4 ;  /* 0x00000004ff027e24 */ /* 0x000fc6000f8e00ff */
[----:B------:R-:W-:Y:S01]  /*d5a0*/  UISETP.NE.AND.EX UP0, UPT, UR9, URZ, UPT, UP0 ;  /* 0x0000003f0900728c */ /* 0x000fe2000bf05300 */
[----:B------:R-:W-:Y:S01]  /*d5b0*/  IMAD.U32 R3, RZ, RZ, UR5 ;  /* 0x00000005ff037e24 */ /* 0x000fe2000f8e00ff */
[----:B------:R-:W-:Y:S02]  /*d5c0*/  USHF.L.U32 UR37, UR42, 0x2, URZ ;  /* 0x000000022a257899 */ /* 0x000fe4000800063f */
[----:B------:R-:W-:Y:S02]  /*d5d0*/  USHF.L.U64.HI UR36, UR42, 0x2, UR41 ;  /* 0x000000022a247899 */ /* 0x000fe40008010229 */
[----:B------:R-:W-:Y:S01]  /*d5e0*/  PLOP3.LUT P1, PT, PT, PT, UP0, 0x80, 0x0 ;  /* 0x000000000000781c */ /* 0x000fe20003f2f008 */
[----:B------:R3:W5:Y:S01]  /*d5f0*/  @P0 LDG.E R36, desc[UR52][R2.64] ;  /* 0x0000003402240981 */ /* 0x000762000c1e1900 */
[----:B------:R-:W-:-:S03]  /*d600*/  UISETP.NE.U32.AND UP2, UPT, UR6, URZ, UPT ;  /* 0x0000003f0600728c */ /* 0x000fc6000bf45070 */
[----:B------:R-:W-:Y:S02]  /*d610*/  @UP0 UIADD3 UR4, UP1, UR37, UR8, URZ ;  /* 0x0000000825040290 */ /* 0x000fe4000ff3e03f */
[----:B------:R-:W-:Y:S02]  /*d620*/  UISETP.NE.AND.EX UP3, UPT, UR7, URZ, UPT, UP2 ;  /* 0x0000003f0700728c */ /* 0x000fe4000bf65320 */
[----:B------:R-:W-:Y:S02]  /*d630*/  @UP0 UIADD3.X UR5, UR36, UR9, URZ, UP1, !UPT ;  /* 0x0000000924050290 */ /* 0x000fe40008ffe43f */
[----:B---3--:R-:W-:Y:S01]  /*d640*/  IMAD.U32 R2, RZ, RZ, UR4 ;  /* 0x00000004ff027e24 */ /* 0x008fe2000f8e00ff */
[----:B------:R-:W-:Y:S01]  /*d650*/  UIADD3 UR6, UP0, UR37, UR6, URZ ;  /* 0x0000000625067290 */ /* 0x000fe2000ff1e03f */
[----:B------:R-:W-:Y:S01]  /*d660*/  PLOP3.LUT P0, PT, PT, PT, UP3, 0x80, 0x0 ;  /* 0x000000000000781c */ /* 0x000fe20003f0f038 */
[----:B------:R-:W-:Y:S01]  /*d670*/  UP2UR UR45, UPR, URZ, 0x8 ;  /* 0x000000083f2d7883 */ /* 0x000fe20008000000 */
[----:B------:R-:W-:Y:S01]  /*d680*/  IMAD.U32 R3, RZ, RZ, UR5 ;  /* 0x00000005ff037e24 */ /* 0x000fe2000f8e00ff */
[----:B------:R-:W-:-:S04]  /*d690*/  UIADD3.X UR7, UR36, UR7, URZ, UP0, !UPT ;  /* 0x0000000724077290 */ /* 0x000fc800087fe43f */
[----:B------:R3:W4:Y:S01]  /*d6a0*/  @P1 LDG.E R7, desc[UR52][R2.64] ;  /* 0x0000003402071981 */ /* 0x000722000c1e1900 */
[----:B------:R-:W-:Y:S01]  /*d6b0*/  PLOP3.LUT P2, PT, PT, PT, UP3, 0x80, 0x0 ;  /* 0x000000000000781c */ /* 0x000fe20003f4f038 */
[----:B---3--:R-:W-:Y:S02]  /*d6c0*/  IMAD.U32 R2, RZ, RZ, UR6 ;  /* 0x00000006ff027e24 */ /* 0x008fe4000f8e00ff */
[----:B------:R-:W-:-:S05]  /*d6d0*/  IMAD.U32 R3, RZ, RZ, UR7 ;  /* 0x00000007ff037e24 */ /* 0x000fca000f8e00ff */
[----:B------:R3:W5:Y:S01]  /*d6e0*/  @P0 LDG.E R6, desc[UR52][R2.64] ;  /* 0x0000003402060981 */ /* 0x000762000c1e1900 */
[----:B0-----:R-:W-:-:S04]  /*d6f0*/  ISETP.NE.U32.AND P0, PT, R4, RZ, PT ;  /* 0x000000ff0400720c */ /* 0x001fc80003f05070 */
[----:B------:R-:W-:Y:S02]  /*d700*/  ISETP.NE.AND.EX P0, PT, R5, RZ, PT, P0 ;  /* 0x000000ff0500720c */ /* 0x000fe40003f05300 */
[----:B----4-:R-:W-:Y:S01]  /*d710*/  @P1 R2UR UR40, R7 ;  /* 0x00000000072812ca */ /* 0x010fe200000e0000 */
[----:B-123--:R-:W-:-:S14]  /*d720*/  @P1 BRA `(.L_x_238) ;  /* 0x0000000000241947 */ /* 0x00efdc0003800000 */
[----:B------:R-:W-:Y:S01]  /*d730*/  UISETP.NE.AND UP0, UPT, UR45, URZ, UPT ;  /* 0x0000003f2d00728c */ /* 0x000fe2000bf05270 */
[----:B------:R-:W-:-:S05]  /*d740*/  ULDC UR40, c[0x0][0x288] ;  /* 0x0000a20000287ab9 */ /* 0x000fca0000000800 */
[----:B------:R-:W-:-:S13]  /*d750*/  PLOP3.LUT P1, PT, PT, PT, UP0, 0x40, 0x0 ;  /* 0x000000000000781c */ /* 0x000fda0003f2e808 */
[----:B------:R-:W-:Y:S05]  /*d760*/  @P1 BRA `(.L_x_238) ;  /* 0x0000000000141947 */ /* 0x000fea0003800000 */
[----:B------:R-:W2:Y:S04]  /*d770*/  LDG.E R5, desc[UR52][R2.64] ;  /* 0x0000003402057981 */ /* 0x000ea8000c1e1900 */
[----:B------:R-:W3:Y:S01]  /*d780*/  LDG.E R4, desc[UR52][R2.64+0x4] ;  /* 0x0000043402047981 */ /* 0x000ee2000c1e1900 */
[----:B--2---:R-:W-:Y:S02]  /*d790*/  R2UR UR4, R5 ;  /* 0x00000000050472ca */ /* 0x004fe400000e0000 */
[----:B---3--:R-:W-:-:S13]  /*d7a0*/  R2UR UR40, R4 ;  /* 0x00000000042872ca */ /* 0x008fda00000e0000 */
[----:B------:R-:W-:-:S12]  /*d7b0*/  UIADD3 UR40, -UR4, UR40, URZ ;  /* 0x0000002804287290 */ /* 0x000fd8000fffe13f */
.L_x_238:
[----:B------:R-:W-:Y:S01]  /*d7c0*/  ULDC.64 UR4, c[0x0][0xa20] ;  /* 0x0002880000047ab9 */ /* 0x000fe20000000a00 */
[----:B------:R-:W-:Y:S01]  /*d7d0*/  SEL R5, R8, 0x1, P0 ;  /* 0x0000000108057807 */ /* 0x000fe20000000000 */
[----:B------:R-:W-:Y:S01]  /*d7e0*/  UMOV UR38, URZ ;  /* 0x0000003f00267c82 */ /* 0x000fe20008000000 */
[----:B------:R-:W-:Y:S01]  /*d7f0*/  ISETP.NE.U32.AND P1, PT, RZ, UR4, PT ;  /* 0x00000004ff007c0c */ /* 0x000fe2000bf25070 */
[----:B------:R-:W-:Y:S01]  /*d800*/  IMAD.U32 R31, RZ, RZ, UR42 ;  /* 0x0000002aff1f7e24 */ /* 0x000fe2000f8e00ff */
[----:B-----5:R-:W-:Y:S01]  /*d810*/  @P2 R2UR UR38, R6 ;  /* 0x00000000062622ca */ /* 0x020fe200000e0000 */
[----:B------:R-:W-:Y:S01]  /*d820*/  IMAD R5, R5, R0, RZ ;  /* 0x0000000005057224 */ /* 0x000fe200078e02ff */
[----:B------:R-:W-:-:S13]  /*d830*/  ISETP.NE.AND.EX P1, PT, RZ, UR5, PT, P1 ;  /* 0x00000005ff007c0c */ /* 0x000fda000bf25310 */
[----:B------:R-:W-:Y:S05]  /*d840*/  @!P1 BRA `(.L_x_239) ;  /* 0x0000000000189947 */ /* 0x000fea0003800000 */
[----:B------:R-:W-:-:S04]  /*d850*/  UIADD3 UR4, UP0, UR37, UR4, URZ ;  /* 0x0000000425047290 */ /* 0x000fc8000ff1e03f */
[----:B------:R-:W-:Y:S02]  /*d860*/  UIADD3.X UR5, UR36, UR5, URZ, UP0, !UPT ;  /* 0x0000000524057290 */ /* 0x000fe400087fe43f */
[----:B------:R-:W-:-:S04]  /*d870*/  IMAD.U32 R2, RZ, RZ, UR4 ;  /* 0x00000004ff027e24 */ /* 0x000fc8000f8e00ff */
[----:B------:R-:W-:-:S05]  /*d880*/  IMAD.U32 R3, RZ, RZ, UR5 ;  /* 0x00000005ff037e24 */ /* 0x000fca000f8e00ff */
[----:B------:R0:W5:Y:S01]  /*d890*/  LDG.E R5, desc[UR52][R2.64] ;  /* 0x0000003402057981 */ /* 0x000162000c1e1900 */
[----:B------:R-:W-:Y:S05]  /*d8a0*/  BRA `(.L_x_240) ;  /* 0x0000000000247947 */ /* 0x000fea0003800000 */
.L_x_239:
[----:B------:R-:W-:Y:S02]  /*d8b0*/  ULDC.64 UR4, c[0x0][0xa08] ;  /* 0x0002820000047ab9 */ /* 0x000fe40000000a00 */
[----:B------:R-:W-:-:S04]  /*d8c0*/  ISETP.NE.U32.AND P0, PT, RZ, UR4, PT ;  /* 0x00000004ff007c0c */ /* 0x000fc8000bf05070 */
[----:B------:R-:W-:-:S13]  /*d8d0*/  ISETP.NE.AND.EX P0, PT, RZ, UR5, PT, P0 ;  /* 0x00000005ff007c0c */ /* 0x000fda000bf05300 */
[----:B------:R-:W-:Y:S05]  /*d8e0*/  @!P0 BRA `(.L_x_240) ;  /* 0x0000000000148947 */ /* 0x000fea0003800000 */
[----:B------:R-:W0:Y:S02]  /*d8f0*/  LDC.64 R2, c[0x0][0xa08] ;  /* 0x00028200ff027b82 */ /* 0x000e240000000a00 */
[----:B0-----:R-:W-:-:S05]  /*d900*/  IMAD.WIDE R2, R31, 0x4, R2 ;  /* 0x000000041f027825 */ /* 0x001fca00078e0202 */
[----:B------:R-:W2:Y:S04]  /*d910*/  LDG.E R5, desc[UR52][R2.64] ;  /* 0x0000003402057981 */ /* 0x000ea8000c1e1900 */
[----:B------:R-:W2:Y:S02]  /*d920*/  LDG.E R0, desc[UR52][R2.64+0x4] ;  /* 0x0000043402007981 */ /* 0x000ea4000c1e1900 */
[----:B--2---:R-:W-:-:S07]  /*d930*/  IMAD.IADD R5, R0, 0x1, -R5 ;  /* 0x0000000100057824 */ /* 0x004fce00078e0a05 */
.L_x_240:
[----:B------:R-:W2:Y:S01]  /*d940*/  LDL R18, [R1+0x8] ;  /* 0x0000080001127983 */ /* 0x000ea20000100800 */
[----:B-----5:R-:W-:-:S04]  /*d950*/  IMAD.IADD R22, R5, 0x1, -R36 ;  /* 0x0000000105167824 */ /* 0x020fc800078e0a24 */
[C---:B0-----:R-:W-:Y:S01]  /*d960*/  VIADD R2, R22.reuse, 0x9f ;  /* 0x0000009f16027836 */ /* 0x041fe20000000000 */
[----:B------:R-:W-:-:S03]  /*d970*/  ISETP.GE.AND P0, PT, R22, 0x1, PT ;  /* 0x000000011600780c */ /* 0x000fc60003f06270 */
[----:B------:R-:W-:Y:S01]  /*d980*/  IMAD.HI R2, R2, 0x66666667, RZ ;  /* 0x6666666702027827 */ /* 0x000fe200078e02ff */
[----:B--2---:R-:W-:-:S04]  /*d990*/  LOP3.LUT R0, R18, 0xff000000, RZ, 0xc0, !PT ;  /* 0xff00000012007812 */ /* 0x004fc800078ec0ff */
[----:B------:R-:W-:Y:S02]  /*d9a0*/  SHF.R.U32.HI R3, RZ, 0x8, R0 ;  /* 0x00000008ff037819 */ /* 0x000fe40000011600 */
[----:B------:R-:W-:-:S04]  /*d9b0*/  LOP3.LUT R0, R18, 0xff0000, RZ, 0xc0, !PT ;  /* 0x00ff000012007812 */ /* 0x000fc800078ec0ff */
[----:B------:R-:W-:Y:S02]  /*d9c0*/  LEA.HI R5, R0, R3, RZ, 0x10 ;  /* 0x0000000300057211 */ /* 0x000fe400078f80ff */
[----:B------:R-:W-:Y:S02]  /*d9d0*/  SHF.R.U32.HI R3, RZ, 0x1f, R2 ;  /* 0x0000001fff037819 */ /* 0x000fe40000011602 */
[----:B------:R-:W-:Y:S02]  /*d9e0*/  LOP3.LUT R4, R5, 0xff, RZ, 0xc0, !PT ;  /* 0x000000ff05047812 */ /* 0x000fe400078ec0ff */
[----:B------:R-:W-:Y:S01]  /*d9f0*/  LEA.HI.SX32 R0, R2, R3, 0x1a ;  /* 0x0000000302007211 */ /* 0x000fe200078fd2ff */
[----:B------:R-:W-:Y:S01]  /*da00*/  IMAD.MOV.U32 R3, RZ, RZ, RZ ;  /* 0x000000ffff037224 */ /* 0x000fe200078e00ff */
[----:B------:R-:W-:Y:S06]  /*da10*/  @!P0 BRA `(.L_x_241) ;  /* 0x0000000000748947 */ /* 0x000fec0003800000 */
[----:B------:R-:W-:-:S04]  /*da20*/  SHF.R.U32.HI R5, RZ, 0x10, R5 ;  /* 0x00000010ff057819 */ /* 0x000fc80000011605 */
[----:B------:R-:W-:-:S13]  /*da30*/  ISETP.NE.AND P0, PT, R5, RZ, PT ;  /* 0x000000ff0500720c */ /* 0x000fda0003f05270 */
[----:B------:R-:W0:Y:S02]  /*da40*/  @!P0 LDC R5, c[0x0][0x9f0] ;  /* 0x00027c00ff058b82 */ /* 0x000e240000000800 */
[-C--:B0-----:R-:W-:Y:S02]  /*da50*/  IABS R6, R5.reuse ;  /* 0x0000000500067213 */ /* 0x081fe40000000000 */
[----:B------:R-:W-:Y:S02]  /*da60*/  IADD3 R8, R5, -0x1, R0 ;  /* 0xffffffff05087810 */ /* 0x000fe40007ffe000 */
[----:B------:R-:W0:Y:S02]  /*da70*/  I2F.RP R7, R6 ;  /* 0x0000000600077306 */ /* 0x000e240000209400 */
[----:B------:R-:W-:-:S04]  /*da80*/  LOP3.LUT R2, R8, R5, RZ, 0x3c, !PT ;  /* 0x0000000508027212 */ /* 0x000fc800078e3cff */
[----:B------:R-:W-:Y:S01]  /*da90*/  ISETP.GE.AND P2, PT, R2, RZ, PT ;  /* 0x000000ff0200720c */ /* 0x000fe20003f46270 */
[----:B------:R-:W-:Y:S01]  /*daa0*/  IMAD.MOV.U32 R2, RZ, RZ, RZ ;  /* 0x000000ffff027224 */ /* 0x000fe200078e00ff */
[----:B0-----:R-:W0:Y:S02]  /*dab0*/  MUFU.RCP R7, R7 ;  /* 0x0000000700077308 */ /* 0x001e240000001000 */
[----:B0-----:R-:W-:Y:S01]  /*dac0*/  VIADD R3, R7, 0xffffffe ;  /* 0x0ffffffe07037836 */ /* 0x001fe20000000000 */
[----:B------:R-:W-:-:S05]  /*dad0*/  IABS R7, R5 ;  /* 0x0000000500077213 */ /* 0x000fca0000000000 */
[----:B------:R-:W0:Y:S01]  /*dae0*/  F2I.FTZ.U32.TRUNC.NTZ R3, R3 ;  /* 0x0000000300037305 */ /* 0x000e22000021f000 */
[----:B------:R-:W-:Y:S02]  /*daf0*/  IMAD.MOV R7, RZ, RZ, -R7 ;  /* 0x000000ffff077224 */ /* 0x000fe400078e0a07 */
[----:B0-----:R-:W-:-:S04]  /*db00*/  IMAD.MOV R9, RZ, RZ, -R3 ;  /* 0x000000ffff097224 */ /* 0x001fc800078e0a03 */
[----:B------:R-:W-:-:S04]  /*db10*/  IMAD R9, R9, R6, RZ ;  /* 0x0000000609097224 */ /* 0x000fc800078e02ff */
[----:B------:R-:W-:Y:S01]  /*db20*/  IMAD.HI.U32 R2, R3, R9, R2 ;  /* 0x0000000903027227 */ /* 0x000fe200078e0002 */
[----:B------:R-:W-:-:S05]  /*db30*/  IABS R3, R8 ;  /* 0x0000000800037213 */ /* 0x000fca0000000000 */
[----:B------:R-:W-:-:S04]  /*db40*/  IMAD.HI.U32 R2, R2, R3, RZ ;  /* 0x0000000302027227 */ /* 0x000fc800078e00ff */
[----:B------:R-:W-:-:S05]  /*db50*/  IMAD R3, R2, R7, R3 ;  /* 0x0000000702037224 */ /* 0x000fca00078e0203 */
[----:B------:R-:W-:-:S13]  /*db60*/  ISETP.GT.U32.AND P1, PT, R6, R3, PT ;  /* 0x000000030600720c */ /* 0x000fda0003f24070 */
[----:B------:R-:W-:Y:S02]  /*db70*/  @!P1 IMAD.IADD R3, R3, 0x1, -R6 ;  /* 0x0000000103039824 */ /* 0x000fe400078e0a06 */
[----:B------:R-:W-:Y:S01]  /*db80*/  @!P1 VIADD R2, R2, 0x1 ;  /* 0x0000000102029836 */ /* 0x000fe20000000000 */
[----:B------:R-:W-:Y:S02]  /*db90*/  ISETP.NE.AND P1, PT, R5, RZ, PT ;  /* 0x000000ff0500720c */ /* 0x000fe40003f25270 */
[----:B------:R-:W-:-:S13]  /*dba0*/  ISETP.GE.U32.AND P0, PT, R3, R6, PT ;  /* 0x000000060300720c */ /* 0x000fda0003f06070 */
[----:B------:R-:W-:-:S04]  /*dbb0*/  @P0 VIADD R2, R2, 0x1 ;  /* 0x0000000102020836 */ /* 0x000fc80000000000 */
[----:B------:R-:W-:Y:S01]  /*dbc0*/  @!P2 IMAD.MOV R2, RZ, RZ, -R2 ;  /* 0x000000ffff02a224 */ /* 0x000fe200078e0a02 */
[----:B------:R-:W-:-:S05]  /*dbd0*/  @!P1 LOP3.LUT R2, RZ, R5, RZ, 0x33, !PT ;  /* 0x00000005ff029212 */ /* 0x000fca00078e33ff */
[----:B------:R-:W-:-:S07]  /*dbe0*/  IMAD.MOV.U32 R3, RZ, RZ, R2 ;  /* 0x000000ffff037224 */ /* 0x000fce00078e0002 */
.L_x_241:
[-C--:B------:R-:W-:Y:S01]  /*dbf0*/  IMAD R2, R4, R3.reuse, RZ ;  /* 0x0000000304027224 */ /* 0x080fe200078e02ff */
[----:B------:R-:W-:Y:S04]  /*dc00*/  BSSY B7, `(.L_x_242) ;  /* 0x0000450000077945 */ /* 0x000fe80003800000 */
[----:B------:R-:W-:Y:S01]  /*dc10*/  VIADDMNMX R0, R2, R3, R0, PT ;  /* 0x0000000302007246 */ /* 0x000fe20003800100 */
[----:B------:R0:W-:Y:S03]  /*dc20*/  STL [R1+0xc], R2 ;  /* 0x00000c0201007387 */ /* 0x0001e60000100800 */
[----:B------:R-:W-:-:S13]  /*dc30*/  R2UR UR48, R0 ;  /* 0x00000000003072ca */ /* 0x000fda00000e0000 */
[----:B------:R-:W-:-:S13]  /*dc40*/  ISETP.LT.AND P0, PT, R2, UR48, PT ;  /* 0x0000003002007c0c */ /* 0x000fda000bf01270 */
[----:B0-----:R-:W-:Y:S05]  /*dc50*/  @P0 BRA `(.L_x_243) ;  /* 0x0000000000480947 */ /* 0x001fea0003800000 */
[----:B------:R-:W0:Y:S02]  /*dc60*/  S2R R2, SR_TID.X ;  /* 0x0000000000027919 */ /* 0x000e240000002100 */
[----:B0-----:R-:W-:-:S04]  /*dc70*/  LOP3.LUT R2, R2, 0x7f, RZ, 0xc0, !PT ;  /* 0x0000007f02027812 */ /* 0x001fc800078ec0ff */
[----:B------:R-:W-:-:S13]  /*dc80*/  ISETP.NE.AND P0, PT, R2, RZ, PT ;  /* 0x000000ff0200720c */ /* 0x000fda0003f05270 */
[----:B------:R-:W-:Y:S05]  /*dc90*/  @P0 BRA `(.L_x_244) ;  /* 0x0000004400180947 */ /* 0x000fea0003800000 */
[----:B------:R-:W0:Y:S01]  /*dca0*/  S2R R5, SR_LANEID ;  /* 0x0000000000057919 */ /* 0x000e220000000000 */
[----:B------:R-:W-:Y:S01]  /*dcb0*/  VOTEU.ANY UR4, UPT, PT ;  /* 0x0000000000047886 */ /* 0x000fe200038e0100 */
[----:B------:R-:W1:Y:S01]  /*dcc0*/  LDC.64 R2, c[0x0][0xc60] ;  /* 0x00031800ff027b82 */ /* 0x000e620000000a00 */
[----:B------:R-:W0:Y:S02]  /*dcd0*/  FLO.U32 R0, UR4 ;  /* 0x0000000400007d00 */ /* 0x000e2400080e0000 */
[----:B0-----:R-:W-:-:S06]  /*dce0*/  ISETP.EQ.U32.AND P0, PT, R0, R5, PT ;  /* 0x000000050000720c */ /* 0x001fcc0003f02070 */
[----:B------:R-:W1:Y:S07]  /*dcf0*/  POPC R5, UR4 ;  /* 0x0000000400057d09 */ /* 0x000e6e0008000000 */
[----:B-1----:R-:W2:Y:S01]  /*dd00*/  @P0 ATOMG.E.ADD.STRONG.GPU PT, R3, desc[UR52][R2.64], R5 ;  /* 0x00000005020309a8 */ /* 0x002ea200081ee1f4 */
[----:B------:R-:W0:Y:S02]  /*dd10*/  S2R R4, SR_LTMASK ;  /* 0x0000000000047919 */ /* 0x000e240000003900 */
[----:B0-----:R-:W-:-:S04]  /*dd20*/  LOP3.LUT R4, R4, UR4, RZ, 0xc0, !PT ;  /* 0x0000000404047c12 */ /* 0x001fc8000f8ec0ff */
[----:B------:R-:W0:Y:S01]  /*dd30*/  POPC R7, R4 ;  /* 0x0000000400077309 */ /* 0x000e220000000000 */
[----:B--2---:R-:W0:Y:S02]  /*dd40*/  SHFL.IDX PT, R0, R3, R0, 0x1f ;  /* 0x00001f0003007589 */ /* 0x004e2400000e0000 */
[----:B0-----:R-:W-:-:S05]  /*dd50*/  IADD3 R0, R0, UR47, R7 ;  /* 0x0000002f00007c10 */ /* 0x001fca000fffe007 */
[----:B------:R0:W-:Y:S01]  /*dd60*/  STL [R1], R0 ;  /* 0x0000000001007387 */ /* 0x0001e20000100800 */
[----:B------:R-:W-:Y:S05]  /*dd70*/  BRA `(.L_x_244) ;  /* 0x0000004000e07947 */ /* 0x000fea0003800000 */
.L_x_243:
[----:B------:R-:W-:Y:S01]  /*dd80*/  VIADD R0, R16, 0x1a400 ;  /* 0x0001a40010007836 */ /* 0x000fe20000000000 */
[----:B------:R-:W-:Y:S04]  /*dd90*/  BSSY B6, `(.L_x_245) ;  /* 0x0000013000067945 */ /* 0x000fe80003800000 */
[----:B------:R-:W-:-:S13]  /*dda0*/  LOP3.LUT P0, RZ, R0, 0x1bf, RZ, 0xc0, !PT ;  /* 0x000001bf00ff7812 */ /* 0x000fda000780c0ff */
[----:B------:R-:W-:Y:S05]  /*ddb0*/  @!P0 BRA `(.L_x_246) ;  /* 0x0000000000408947 */ /* 0x000fea0003800000 */
[----:B------:R-:W-:Y:S01]  /*ddc0*/  MOV R2, 0x0 ;  /* 0x0000000000027802 */ /* 0x000fe20000000f00 */
[----:B------:R-:W-:Y:S01]  /*ddd0*/  ULDC.64 UR6, c[0x4][0xc8] ;  /* 0x0100320000067ab9 */ /* 0x000fe20000000a00 */
[----:B------:R-:W-:Y:S01]  /*dde0*/  ULDC.64 UR8, c[0x4][0xd0] ;  /* 0x0100340000087ab9 */ /* 0x000fe20000000a00 */
[----:B------:R-:W-:Y:S01]  /*ddf0*/  ULDC.64 UR4, c[0x4][0x8] ;  /* 0x0100020000047ab9 */ /* 0x000fe20000000a00 */
[----:B------:R-:W-:Y:S02]  /*de00*/  IMAD.U32 R4, RZ, RZ, UR6 ;  /* 0x00000006ff047e24 */ /* 0x000fe4000f8e00ff */
[----:B------:R-:W0:Y:S01]  /*de10*/  LDC.64 R2, c[0x4][R2] ;  /* 0x0100000002027b82 */ /* 0x000e220000000a00 */
[----:B------:R-:W-:Y:S02]  /*de20*/  IMAD.U32 R5, RZ, RZ, UR7 ;  /* 0x00000007ff057e24 */ /* 0x000fe4000f8e00ff */
        /* <DEDUP_REMOVED lines=8> */
[----:B0-----:R-:W-:Y:S05]  /*deb0*/  CALL.ABS.NOINC R2 ;  /* 0x0000000002007343 */ /* 0x001fea0003c00000 */
.L_x_246:
[----:B------:R-:W-:Y:S05]  /*dec0*/  BSYNC B6 ;  /* 0x0000000000067941 */ /* 0x000fea0003800000 */
.L_x_245:
[----:B------:R-:W-:Y:S01]  /*ded0*/  VIADD R0, R16, 0xa400 ;  /* 0x0000a40010007836 */ /* 0x000fe20000000000 */
[----:B------:R-:W-:Y:S01]  /*dee0*/  LOP3.LUT R17, R17, 0xfffffffe, RZ, 0xc0, !PT ;  /* 0xfffffffe11117812 */ /* 0x000fe200078ec0ff */
[----:B------:R-:W-:Y:S03]  /*def0*/  BSSY B6, `(.L_x_247) ;  /* 0x0000014000067945 */ /* 0x000fe60003800000 */
[----:B------:R-:W-:-:S13]  /*df00*/  LOP3.LUT P0, RZ, R0, 0x3ff, RZ, 0xc0, !PT ;  /* 0x000003ff00ff7812 */ /* 0x000fda000780c0ff */
[----:B------:R-:W-:Y:S01]  /*df10*/  @P0 LOP3.LUT R17, R17, 0x1, RZ, 0xfc, !PT ;  /* 0x0000000111110812 */ /* 0x000fe200078efcff */
[----:B------:R-:W-:Y:S06]  /*df20*/  @!P0 BRA `(.L_x_248) ;  /* 0x0000000000408947 */ /* 0x000fec0003800000 */
        /* <DEDUP_REMOVED lines=16> */
.L_x_248:
[----:B------:R-:W-:Y:S05]  /*e030*/  BSYNC B6 ;  /* 0x0000000000067941 */ /* 0x000fea0003800000 */
.L_x_247:
        /* <DEDUP_REMOVED lines=20> */
.L_x_250:
[----:B------:R-:W-:Y:S05]  /*e180*/  BSYNC B6 ;  /* 0x0000000000067941 */ /* 0x000fea0003800000 */
.L_x_249:
[----:B------:R-:W-:Y:S01]  /*e190*/  LOP3.LUT P6, RZ, R17, 0x1, RZ, 0xc0, !PT ;  /* 0x0000000111ff7812 */ /* 0x000fe200078cc0ff */
[----:B------:R-:W-:-:S12]  /*e1a0*/  BSSY B6, `(.L_x_251) ;  /* 0x0000012000067945 */ /* 0x000fd80003800000 */
        /* <DEDUP_REMOVED lines=17> */
.L_x_252:
[----:B------:R-:W-:Y:S05]  /*e2c0*/  BSYNC B6 ;  /* 0x0000000000067941 */ /* 0x000fea0003800000 */
.L_x_251:
[----:B------:R-:W-:Y:S01]  /*e2d0*/  ULDC.64 UR4, c[0x0][0x9f8] ;  /* 0x00027e0000047ab9 */ /* 0x000fe20000000a00 */
[----:B------:R-:W0:Y:S01]  /*e2e0*/  LDC R20, c[0x0][0x430] ;  /* 0x00010c00ff147b82 */ /* 0x000e220000000800 */
[----:B------:R-:W-:-:S04]  /*e2f0*/  UISETP.NE.U32.AND UP0, UPT, UR4, URZ, UPT ;  /* 0x0000003f0400728c */ /* 0x000fc8000bf05070 */
[----:B------:R-:W-:-:S06]  /*e300*/  UISETP.NE.AND.EX UP0, UPT, UR5, URZ, UPT, UP0 ;  /* 0x0000003f0500728c */ /* 0x000fcc000bf05300 */
[----:B------:R-:W-:-:S05]  /*e310*/  PLOP3.LUT P0, PT, PT, PT, UP0, 0x80, 0x0 ;  /* 0x000000000000781c */ /* 0x000fca0003f0f008 */
[----:B------:R-:W-:-:S04]  /*e320*/  @UP0 UIADD3 UR4, UP1, UR37, UR4, URZ ;  /* 0x0000000425040290 */ /* 0x000fc8000ff3e03f */
[----:B------:R-:W-:Y:S02]  /*e330*/  @UP0 UIADD3.X UR5, UR36, UR5, URZ, UP1, !UPT ;  /* 0x0000000524050290 */ /* 0x000fe40008ffe43f */
[----:B------:R-:W-:Y:S01]  /*e340*/  IMAD.U32 R2, RZ, RZ, UR4 ;  /* 0x00000004ff027e24 */ /* 0x000fe2000f8e00ff */
[----:B------:R-:W-:Y:S01]  /*e350*/  ULDC UR4, c[0x0][0x2f4] ;  /* 0x0000bd0000047ab9 */ /* 0x000fe20000000800 */
[----:B0-----:R-:W-:Y:S02]  /*e360*/  ISETP.NE.AND P2, PT, R20, 0x1, PT ;  /* 0x000000011400780c */ /* 0x001fe40003f45270 */
[----:B------:R-:W-:Y:S01]  /*e370*/  IMAD.U32 R3, RZ, RZ, UR5 ;  /* 0x00000005ff037e24 */ /* 0x000fe2000f8e00ff */
[----:B------:R-:W-:Y:S01]  /*e380*/  LOP3.LUT R17, R17, 0xffffff7f, RZ, 0xc0, !PT ;  /* 0xffffff7f11117812 */ /* 0x000fe200078ec0ff */
[----:B------:R-:W-:-:S03]  /*e390*/  ULDC UR5, c[0x0][0x320] ;  /* 0x0000c80000057ab9 */ /* 0x000fc60000000800 */
[----:B------:R0:W5:Y:S01]  /*e3a0*/  @P0 LDG.E R31, desc[UR52][R2.64] ;  /* 0x00000034021f0981 */ /* 0x000162000c1e1900 */
[C---:B------:R-:W-:Y:S01]  /*e3b0*/  ISETP.GE.AND P0, PT, R35.reuse, UR4, PT ;  /* 0x0000000423007c0c */ /* 0x040fe2000bf06270 */
[----:B------:R-:W-:Y:S01]  /*e3c0*/  UMOV UR6, 0xffffffff ;  /* 0xffffffff00067882 */ /* 0x000fe20000000000 */
[C---:B------:R-:W-:Y:S02]  /*e3d0*/  LOP3.LUT R21, R35.reuse, 0x40, RZ, 0xfc, !PT ;  /* 0x0000004023157812 */ /* 0x040fe400078efcff */
[----:B------:R-:W-:Y:S02]  /*e3e0*/  LOP3.LUT R23, R35, 0x80, RZ, 0xfc, !PT ;  /* 0x0000008023177812 */ /* 0x000fe400078efcff */
[----:B------:R-:W-:Y:S02]  /*e3f0*/  @P2 LOP3.LUT R17, R17, 0x80, RZ, 0xfc, !PT ;  /* 0x0000008011112812 */ /* 0x000fe400078efcff */
[----:B------:R-:W-:Y:S02]  /*e400*/  ISETP.GE.AND P3, PT, R23, UR4, PT ;  /* 0x0000000417007c0c */ /* 0x000fe4000bf66270 */
[----:B------:R-:W-:-:S02]  /*e410*/  LOP3.LUT R17, R17, 0xffffffef, RZ, 0xc0, !PT ;  /* 0xffffffef11117812 */ /* 0x000fc400078ec0ff */
[----:B------:R-:W-:Y:S02]  /*e420*/  ISETP.GE.AND P1, PT, R35, UR5, PT ;  /* 0x0000000523007c0c */ /* 0x000fe4000bf26270 */
[----:B------:R-:W-:Y:S02]  /*e430*/  @P0 LOP3.LUT R17, R17, 0x10, RZ, 0xfc, !PT ;  /* 0x0000001011110812 */ /* 0x000fe400078efcff */
[----:B------:R-:W-:Y:S02]  /*e440*/  ISETP.GE.AND P0, PT, R21, UR4, PT ;  /* 0x0000000415007c0c */ /* 0x000fe4000bf06270 */
[----:B------:R-:W-:-:S11]  /*e450*/  LOP3.LUT R17, R17, 0xfffffff7, RZ, 0xc0, !PT ;  /* 0xfffffff711117812 */ /* 0x000fd600078ec0ff */
        /* <DEDUP_REMOVED lines=9> */
.L_x_333:
[----:B------:R-:W0:Y:S01]  /*e4f0*/  S2R R0, SR_TID.X ;  /* 0x0000000000007919 */ /* 0x000e220000002100 */
[----:B------:R-:W-:Y:S01]  /*e500*/  UMOV UR4, 0xa0 ;  /* 0x000000a000047882 */ /* 0x000fe20000000000 */
[----:B------:R-:W1:Y:S01]  /*e510*/  @P2 LDC R5, c[0x0][0x434] ;  /* 0x00010d00ff052b82 */ /* 0x000e620000000800 */
[----:B------:R-:W-:Y:S01]  /*e520*/  UIMAD UR4, UR48, UR4, -0xa0 ;  /* 0xffffff60300474a4 */ /* 0x000fe2000f8e0204 */
[----:B------:R-:W2:Y:S01]  /*e530*/  S2R R10, SR_TID.X ;  /* 0x00000000000a7919 */ /* 0x000ea20000002100 */
[----:B-----5:R-:W-:-:S05]  /*e540*/  SHF.R.S32.HI R37, RZ, 0x1f, R31 ;  /* 0x0000001fff257819 */ /* 0x020fca000001141f */
[----:B------:R-:W3:Y:S01]  /*e550*/  @P2 LDC R4, c[0x0][0x438] ;  /* 0x00010e00ff042b82 */ /* 0x000ee20000000800 */
[----:B0-----:R-:W-:Y:S01]  /*e560*/  LOP3.LUT R0, R0, 0x7f, RZ, 0xc0, !PT ;  /* 0x0000007f00007812 */ /* 0x001fe200078ec0ff */
[----:B--2---:R-:W-:-:S03]  /*e570*/  IMAD.SHL.U32 R11, R10, 0x20, RZ ;  /* 0x000000200a0b7824 */ /* 0x004fc600078e00ff */
[----:B------:R-:W-:Y:S01]  /*e580*/  SHF.R.U32.HI R12, RZ, 0x2, R0 ;  /* 0x00000002ff0c7819 */ /* 0x000fe20000011600 */
[----:B------:R-:W-:-:S03]  /*e590*/  IMAD.SHL.U32 R10, R10, 0x20, RZ ;  /* 0x000000200a0a7824 */ /* 0x000fc600078e00ff */
[C---:B------:R-:W-:Y:S02]  /*e5a0*/  LOP3.LUT R11, R12.reuse, 0x60, R11, 0xf8, !PT ;  /* 0x000000600c0b7812 */ /* 0x040fe400078ef80b */
[----:B------:R-:W-:Y:S02]  /*e5b0*/  LOP3.LUT R10, R12, 0x60, R10, 0xf8, !PT ;  /* 0x000000600c0a7812 */ /* 0x000fe400078ef80a */
[----:B------:R-:W-:-:S05]  /*e5c0*/  LOP3.LUT R11, R11, 0x80, RZ, 0xfc, !PT ;  /* 0x000000800b0b7812 */ /* 0x000fca00078efcff */
[----:B------:R-:W-:-:S04]  /*e5d0*/  VIADD R3, R11, UR4 ;  /* 0x000000040b037c36 */ /* 0x000fc80008000000 */
[C---:B------:R-:W-:Y:S01]  /*e5e0*/  IMAD.IADD R8, R3.reuse, 0x1, R36 ;  /* 0x0000000103087824 */ /* 0x040fe200078e0224 */
[----:B------:R-:W-:-:S03]  /*e5f0*/  ISETP.GE.AND P0, PT, R3, R22, PT ;  /* 0x000000160300720c */ /* 0x000fc60003f06270 */
[----:B-1----:R-:W-:Y:S01]  /*e600*/  @P2 IMAD.HI.U32 R5, R8, R5, RZ ;  /* 0x0000000508052227 */ /* 0x002fe200078e00ff */
[----:B------:R-:W-:-:S03]  /*e610*/  ISETP.GT.U32.OR P0, PT, R11, 0x9f, P0 ;  /* 0x0000009f0b00780c */ /* 0x000fc60000704470 */
[----:B------:R-:W-:Y:S01]  /*e620*/  IMAD.MOV.U32 R0, RZ, RZ, R8 ;  /* 0x000000ffff007224 */ /* 0x000fe200078e0008 */
[----:B---3--:R-:W-:-:S09]  /*e630*/  @P2 SHF.R.U32.HI R0, RZ, R4, R5 ;  /* 0x00000004ff002219 */ /* 0x008fd20000011605 */
[----:B------:R-:W0:Y:S01]  /*e640*/  @!P0 LDC.64 R2, c[0x0][0x428] ;  /* 0x00010a00ff028b82 */ /* 0x000e220000000a00 */
[--C-:B------:R-:W-:Y:S01]  /*e650*/  @!P0 SHF.R.S32.HI R7, RZ, 0x1f, R0.reuse ;  /* 0x0000001fff078819 */ /* 0x100fe20000011400 */
[----:B------:R-:W-:-:S06]  /*e660*/  @!P0 IMAD.MOV.U32 R6, RZ, RZ, R0 ;  /* 0x000000ffff068224 */ /* 0x000fcc00078e0000 */
[----:B------:R-:W1:Y:S01]  /*e670*/  @!P0 LDC.64 R4, c[0x0][0x418] ;  /* 0x00010600ff048b82 */ /* 0x000e620000000a00 */
[----:B0-----:R-:W-:-:S04]  /*e680*/  @!P0 IMAD R9, R37, R2, RZ ;  /* 0x0000000225098224 */ /* 0x001fc800078e02ff */
[C---:B------:R-:W-:Y:S02]  /*e690*/  @!P0 IMAD R9, R31.reuse, R3, R9 ;  /* 0x000000031f098224 */ /* 0x040fe400078e0209 */
[----:B------:R-:W-:-:S04]  /*e6a0*/  @!P0 IMAD.WIDE.U32 R2, R31, R2, R6 ;  /* 0x000000021f028225 */ /* 0x000fc800078e0006 */
[----:B------:R-:W-:Y:S01]  /*e6b0*/  @!P0 IMAD.IADD R9, R9, 0x1, R3 ;  /* 0x0000000109098824 */ /* 0x000fe200078e0203 */
[----:B-1----:R-:W-:Y:S01]  /*e6c0*/  @!P0 LEA R6, P1, R2, R4, 0x2 ;  /* 0x0000000402068211 */ /* 0x002fe200078210ff */
[----:B------:R-:W-:-:S03]  /*e6d0*/  IMAD.MOV.U32 R4, RZ, RZ, RZ ;  /* 0x000000ffff047224 */ /* 0x000fc600078e00ff */
[----:B------:R-:W-:Y:S01]  /*e6e0*/  @!P0 LEA.HI.X R7, R2, R5, R9, 0x2, P1 ;  /* 0x0000000502078211 */ /* 0x000fe200008f1409 */
[----:B------:R-:W-:Y:S01]  /*e6f0*/  VIADD R9, R10, UR4 ;  /* 0x000000040a097c36 */ /* 0x000fe20008000000 */
[----:B------:R-:W0:Y:S03]  /*e700*/  @P2 LDC R5, c[0x0][0x438] ;  /* 0x00010e00ff052b82 */ /* 0x000e260000000800 */
[----:B------:R1:W5:Y:S01]  /*e710*/  @!P0 LDG.E R4, desc[UR52][R6.64] ;  /* 0x0000003406048981 */ /* 0x000362000c1e1900 */
[C---:B------:R-:W-:Y:S01]  /*e720*/  ISETP.GE.AND P0, PT, R9.reuse, R22, PT ;  /* 0x000000160900720c */ /* 0x040fe20003f06270 */
[----:B------:R-:W-:-:S04]  /*e730*/  IMAD.IADD R9, R9, 0x1, R36 ;  /* 0x0000000109097824 */ /* 0x000fc800078e0224 */
[----:B------:R-:W-:Y:S01]  /*e740*/  IMAD.MOV.U32 R10, RZ, RZ, R9 ;  /* 0x000000ffff0a7224 */ /* 0x000fe200078e0009 */
[----:B-1----:R-:W1:Y:S08]  /*e750*/  @P2 LDC R6, c[0x0][0x434] ;  /* 0x00010d00ff062b82 */ /* 0x002e700000000800 */
[----:B------:R-:W2:Y:S01]  /*e760*/  @!P0 LDC.64 R2, c[0x0][0x428] ;  /* 0x00010a00ff028b82 */ /* 0x000ea20000000a00 */
[----:B-1----:R-:W-:-:S05]  /*e770*/  @P2 IMAD.HI.U32 R6, R9, R6, RZ ;  /* 0x0000000609062227 */ /* 0x002fca00078e00ff */
[----:B0-----:R-:W-:Y:S01]  /*e780*/  @P2 SHF.R.U32.HI R10, RZ, R5, R6 ;  /* 0x00000005ff0a2219 */ /* 0x001fe20000011606 */
[----:B--2---:R-:W-:-:S03]  /*e790*/  @!P0 IMAD R5, R37, R2, RZ ;  /* 0x0000000225058224 */ /* 0x004fc600078e02ff */
[--C-:B------:R-:W-:Y:S01]  /*e7a0*/  @!P0 SHF.R.S32.HI R7, RZ, 0x1f, R10.reuse ;  /* 0x0000001fff078819 */ /* 0x100fe2000001140a */
[----:B------:R-:W-:Y:S02]  /*e7b0*/  @!P0 IMAD.MOV.U32 R6, RZ, RZ, R10 ;  /* 0x000000ffff068224 */ /* 0x000fe400078e000a */
[C---:B------:R-:W-:Y:S02]  /*e7c0*/  @!P0 IMAD R5, R31.reuse, R3, R5 ;  /* 0x000000031f058224 */ /* 0x040fe400078e0205 */
[----:B------:R-:W-:Y:S02]  /*e7d0*/  @!P0 IMAD.WIDE.U32 R6, R31, R2, R6 ;  /* 0x000000021f068225 */ /* 0x000fe400078e0006 */
[----:B------:R-:W0:Y:S02]  /*e7e0*/  @!P0 LDC.64 R2, c[0x0][0x418] ;  /* 0x00010600ff028b82 */ /* 0x000e240000000a00 */
[----:B------:R-:W-:Y:S01]  /*e7f0*/  @!P0 IMAD.IADD R5, R7, 0x1, R5 ;  /* 0x0000000107058824 */ /* 0x000fe200078e0205 */
[----:B0-----:R-:W-:-:S04]  /*e800*/  @!P0 LEA R2, P1, R6, R2, 0x2 ;  /* 0x0000000206028211 */ /* 0x001fc800078210ff */
[----:B------:R-:W-:Y:S01]  /*e810*/  @!P0 LEA.HI.X R3, R6, R3, R5, 0x2, P1 ;  /* 0x0000000306038211 */ /* 0x000fe200008f1405 */
[----:B------:R-:W-:-:S06]  /*e820*/  IMAD.MOV.U32 R6, RZ, RZ, RZ ;  /* 0x000000ffff067224 */ /* 0x000fcc00078e00ff */
[----:B------:R0:W5:Y:S01]  /*e830*/  @!P0 LDG.E R6, desc[UR52][R2.64] ;  /* 0x0000003402068981 */ /* 0x000162000c1e1900 */
[----:B------:R-:W-:Y:S01]  /*e840*/  ISETP.GT.U32.AND P0, PT, R11, 0x9f, PT ;  /* 0x0000009f0b00780c */ /* 0x000fe20003f04070 */
[----:B------:R-:W-:Y:S01]  /*e850*/  IMAD.MOV R5, RZ, RZ, -R0 ;  /* 0x000000ffff057224 */ /* 0x000fe200078e0a00 */
[----:B------:R-:W-:Y:S01]  /*e860*/  LOP3.LUT R17, R17, 0xffffffbf, RZ, 0xc0, !PT ;  /* 0xffffffbf11117812 */ /* 0x000fe200078ec0ff */
[----:B------:R-:W-:Y:S01]  /*e870*/  IMAD.MOV R0, RZ, RZ, -R10 ;  /* 0x000000ffff007224 */ /* 0x000fe200078e0a0a */
[----:B------:R-:W-:Y:S01]  /*e880*/  LOP3.LUT R18, R18, 0xffff, RZ, 0xc0, !PT ;  /* 0x0000ffff12127812 */ /* 0x000fe200078ec0ff */
[----:B------:R-:W-:Y:S02]  /*e890*/  IMAD R5, R20, R5, R8 ;  /* 0x0000000514057224 */ /* 0x000fe400078e0208 */
[----:B------:R-:W-:Y:S02]  /*e8a0*/  IMAD.U32 R8, RZ, RZ, UR48 ;  /* 0x00000030ff087e24 */ /* 0x000fe4000f8e00ff */
[----:B0-----:R-:W-:-:S02]  /*e8b0*/  IMAD.U32 R2, RZ, RZ, UR44 ;  /* 0x0000002cff027e24 */ /* 0x001fc4000f8e00ff */
[----:B------:R-:W-:Y:S02]  /*e8c0*/  IMAD R7, R20, R0, R9 ;  /* 0x0000000014077224 */ /* 0x000fe400078e0209 */
[----:B------:R-:W-:Y:S01]  /*e8d0*/  VIADD R8, R8, 0xffffffff ;  /* 0xffffffff08087836 */ /* 0x000fe20000000000 */
[----:B------:R-:W-:-:S13]  /*e8e0*/  ISETP.NE.AND P2, PT, R2, 0x3, PT ;  /* 0x000000030200780c */ /* 0x000fda0003f45270 */
[----:B------:R-:W-:-:S04]  /*e8f0*/  @P2 LOP3.LUT R17, R17, 0x40, RZ, 0xfc, !PT ;  /* 0x0000004011112812 */ /* 0x000fc800078efcff */
[----:B------:R-:W-:-:S04]  /*e900*/  LOP3.LUT R17, R17, 0xffffffdf, RZ, 0xc0, !PT ;  /* 0xffffffdf11117812 */ /* 0x000fc800078ec0ff */
[----:B------:R-:W-:Y:S01]  /*e910*/  @P0 LOP3.LUT R17, R17, 0x20, RZ, 0xfc, !PT ;  /* 0x0000002011110812 */ /* 0x000fe200078efcff */
[----:B------:R-:W-:Y:S06]  /*e920*/  @!P2 BRA `(.L_x_254) ;  /* 0x000000000004a947 */ /* 0x000fec0003800000 */
[----:B------:R-:W-:Y:S01]  /*e930*/  BPT.TRAP 0x1 ;  /* 0x000000040000795c */ /* 0x000fe20000300000 */
.L_x_254:
[----:B------:R-:W-:Y:S01]  /*e940*/  IMAD R0, R19, 0x8, R16 ;  /* 0x0000000813007824 */ /* 0x000fe200078e0210 */
[----:B------:R-:W-:Y:S01]  /*e950*/  SHF.L.U32 R28, R32, 0x1f, RZ ;  /* 0x0000001f201c7819 */ /* 0x000fe200000006ff */
[----:B------:R-:W-:Y:S01]  /*e960*/  BSSY B0, `(.L_x_255) ;  /* 0x0000004000007945 */ /* 0x000fe20003800000 */
[----:B------:R-:W-:Y:S02]  /*e970*/  SHF.R.S32.HI R24, RZ, 0x1f, R7 ;  /* 0x0000001fff187819 */ /* 0x000fe40000011407 */
[----:B------:R-:W0:Y:S02]  /*e980*/  SYNCS.PHASECHK.TRANS64.TRYWAIT P0, [R0+URZ+0x29880], R28 ;  /* 0x0298801c000075a7 */ /* 0x000e24000800017f */
[----:B0-----:R-:W-:Y:S05]  /*e990*/  @!P0 BRA `(.L_x_256) ;  /* 0x0000004800b08947 */ /* 0x001fea0003800000 */
.L_x_334:
[----:B------:R-:W-:Y:S05]  /*e9a0*/  BSYNC B0 ;  /* 0x0000000000007941 */ /* 0x000fea0003800000 */
.L_x_255:
[----:B------:R-:W-:Y:S01]  /*e9b0*/  ULDC.64 UR4, c[0x0][0x328] ;  /* 0x0000ca0000047ab9 */ /* 0x000fe20000000a00 */
[----:B------:R-:W1:Y:S01]  /*e9c0*/  S2R R13, SR_TID.X ;  /* 0x00000000000d7919 */ /* 0x000e620000002100 */
[----:B------:R-:W-:Y:S01]  /*e9d0*/  IMAD R9, R24, UR4, RZ ;  /* 0x0000000418097c24 */ /* 0x000fe2000f8e02ff */
[----:B-----5:R-:W-:Y:S01]  /*e9e0*/  SHF.R.S32.HI R26, RZ, 0x1f, R6 ;  /* 0x0000001fff1a7819 */ /* 0x020fe20000011406 */
[C---:B------:R-:W-:Y:S01]  /*e9f0*/  IMAD.WIDE.U32 R2, R7.reuse, UR4, RZ ;  /* 0x0000000407027c25 */ /* 0x040fe2000f8e00ff */
[----:B------:R-:W-:Y:S01]  /*ea00*/  ULDC.64 UR6, c[0x0][0x338] ;  /* 0x0000ce0000067ab9 */ /* 0x000fe20000000a00 */
[----:B------:R-:W-:Y:S02]  /*ea10*/  SHF.R.S32.HI R25, RZ, 0x1f, R5 ;  /* 0x0000001fff197819 */ /* 0x000fe40000011405 */
[----:B------:R-:W-:Y:S01]  /*ea20*/  IMAD R9, R7, UR5, R9 ;  /* 0x0000000507097c24 */ /* 0x000fe2000f8e0209 */
[----:B------:R-:W-:Y:S01]  /*ea30*/  SHF.R.S32.HI R27, RZ, 0x1f, R4 ;  /* 0x0000001fff1b7819 */ /* 0x000fe20000011404 */
[----:B------:R-:W-:Y:S01]  /*ea40*/  IMAD R12, R8, -0xa0, R22 ;  /* 0xffffff60080c7824 */ /* 0x000fe200078e0216 */
[----:B------:R-:W-:Y:S01]  /*ea50*/  LOP3.LUT P1, RZ, R17, 0x1, RZ, 0xc0, !PT ;  /* 0x0000000111ff7812 */ /* 0x000fe2000782c0ff */
[----:B------:R-:W-:-:S02]  /*ea60*/  IMAD.IADD R3, R3, 0x1, R9 ;  /* 0x0000000103037824 */ /* 0x000fc400078e0209 */
[----:B------:R-:W-:Y:S02]  /*ea70*/  IMAD R9, R26, UR6, RZ ;  /* 0x000000061a097c24 */ /* 0x000fe4000f8e02ff */
[----:B------:R-:W-:-:S04]  /*ea80*/  IMAD.WIDE.U32 R2, R6, UR6, R2 ;  /* 0x0000000606027c25 */ /* 0x000fc8000f8e0002 */
[----:B------:R-:W-:Y:S02]  /*ea90*/  IMAD R9, R6, UR7, R9 ;  /* 0x0000000706097c24 */ /* 0x000fe4000f8e0209 */
[----:B------:R-:W-:Y:S02]  /*eaa0*/  IMAD R10, R25, UR4, RZ ;  /* 0x00000004190a7c24 */ /* 0x000fe4000f8e02ff */
[----:B------:R-:W-:Y:S02]  /*eab0*/  IMAD.IADD R9, R3, 0x1, R9 ;  /* 0x0000000103097824 */ /* 0x000fe400078e0209 */
[----:B------:R-:W-:Y:S02]  /*eac0*/  IMAD.MOV.U32 R8, RZ, RZ, R2 ;  /* 0x000000ffff087224 */ /* 0x000fe400078e0002 */
[C---:B------:R-:W-:Y:S02]  /*ead0*/  IMAD R10, R5.reuse, UR5, R10 ;  /* 0x00000005050a7c24 */ /* 0x040fe4000f8e020a */
[----:B------:R-:W-:Y:S01]  /*eae0*/  IMAD.WIDE.U32 R2, R5, UR4, RZ ;  /* 0x0000000405027c25 */ /* 0x000fe2000f8e00ff */
[----:B------:R-:W-:Y:S01]  /*eaf0*/  ULDC.64 UR4, c[0x0][0x330] ;  /* 0x0000cc0000047ab9 */ /* 0x000fe20000000a00 */
[----:B-1----:R-:W-:-:S02]  /*eb00*/  LOP3.LUT R13, R13, 0x7f, RZ, 0xc0, !PT ;  /* 0x0000007f0d0d7812 */ /* 0x002fc400078ec0ff */
[----:B------:R-:W-:Y:S02]  /*eb10*/  IMAD.IADD R3, R3, 0x1, R10 ;  /* 0x0000000103037824 */ /* 0x000fe400078e020a */
[----:B------:R-:W-:Y:S01]  /*eb20*/  IMAD R10, R27, UR6, RZ ;  /* 0x000000061b0a7c24 */ /* 0x000fe2000f8e02ff */
[----:B------:R-:W-:Y:S01]  /*eb30*/  SHF.R.U32.HI R14, RZ, 0x2, R13 ;  /* 0x00000002ff0e7819 */ /* 0x000fe2000001160d */
[----:B------:R-:W-:Y:S01]  /*eb40*/  IMAD.WIDE.U32 R2, R4, UR6, R2 ;  /* 0x0000000604027c25 */ /* 0x000fe2000f8e0002 */
[----:B------:R-:W-:-:S03]  /*eb50*/  SHF.R.U32.HI R13, RZ, 0x5, R13 ;  /* 0x00000005ff0d7819 */ /* 0x000fc6000001160d */
[----:B------:R-:W-:Y:S01]  /*eb60*/  IMAD R10, R4, UR7, R10 ;  /* 0x00000007040a7c24 */ /* 0x000fe2000f8e020a */
[----:B------:R-:W-:Y:S01]  /*eb70*/  ULDC.64 UR6, c[0x0][0x318] ;  /* 0x0000c60000067ab9 */ /* 0x000fe20000000a00 */
[C---:B------:R-:W-:Y:S02]  /*eb80*/  IMAD R22, R18.reuse, UR5, RZ ;  /* 0x0000000512167c24 */ /* 0x040fe4000f8e02ff */
[----:B------:R-:W-:Y:S02]  /*eb90*/  IMAD.IADD R3, R3, 0x1, R10 ;  /* 0x0000000103037824 */ /* 0x000fe400078e020a */
[----:B------:R-:W-:-:S04]  /*eba0*/  IMAD.WIDE.U32 R10, R18, UR4, R8 ;  /* 0x00000004120a7c25 */ /* 0x000fc8000f8e0008 */
[----:B------:R-:W-:Y:S01]  /*ebb0*/  IMAD.WIDE.U32 R2, R18, UR4, R2 ;  /* 0x0000000412027c25 */ /* 0x000fe2000f8e0002 */
[----:B------:R-:W-:Y:S01]  /*ebc0*/  IADD3 R9, P0, R10, UR6, RZ ;  /* 0x000000060a097c10 */ /* 0x000fe2000ff1e0ff */
[----:B------:R-:W-:Y:S02]  /*ebd0*/  UMOV UR4, 0xffffffff ;  /* 0xffffffff00047882 */ /* 0x000fe40000000000 */
[----:B------:R-:W-:Y:S01]  /*ebe0*/  IMAD.IADD R10, R12, 0x1, -R14 ;  /* 0x000000010c0a7824 */ /* 0x000fe200078e0a0e */
[----:B------:R-:W-:Y:S01]  /*ebf0*/  IADD3.X R8, R11, UR7, R22, P0, !PT ;  /* 0x000000070b087c10 */ /* 0x000fe200087fe416 */
[----:B------:R-:W-:Y:S01]  /*ec00*/  IMAD.SHL.U32 R13, R13, 0x400, RZ ;  /* 0x000004000d0d7824 */ /* 0x000fe200078e00ff */
[----:B------:R-:W-:Y:S02]  /*ec10*/  IADD3 R23, P0, R2, UR6, RZ ;  /* 0x0000000602177c10 */ /* 0x000fe4000ff1e0ff */
[----:B------:R-:W-:Y:S02]  /*ec20*/  ISETP.GE.AND P5, PT, R10, 0x1, PT ;  /* 0x000000010a00780c */ /* 0x000fe40003fa6270 */
[----:B------:R-:W-:Y:S01]  /*ec30*/  IADD3.X R22, R22, UR7, R3, P0, !PT ;  /* 0x0000000716167c10 */ /* 0x000fe200087fe403 */
[----:B------:R-:W-:Y:S01]  /*ec40*/  IMAD R3, R19, 0x5000, R13 ;  /* 0x0000500013037824 */ /* 0x000fe200078e020d */
[----:B------:R-:W-:Y:S09]  /*ec50*/  BRA.DIV UR4, `(.L_x_257) ;  /* 0x0000004a04147947 */ /* 0x000ff2000b800000 */
[----:B------:R-:W1:Y:S01]  /*ec60*/  SHFL.IDX PT, R12, R9, RZ, 0x1c1f ;  /* 0x001c1fff090c7589 */ /* 0x000e6200000e0000 */
[C---:B------:R-:W-:Y:S02]  /*ec70*/  LOP3.LUT P6, RZ, R17.reuse, 0x2, RZ, 0xc0, !PT ;  /* 0x0000000211ff7812 */ /* 0x040fe400078cc0ff */
[----:B------:R-:W-:Y:S01]  /*ec80*/  LOP3.LUT R17, R17, 0xfffffeff, RZ, 0xc0, !PT ;  /* 0xfffffeff11117812 */ /* 0x000fe200078ec0ff */
[----:B------:R-:W2:Y:S01]  /*ec90*/  SHFL.IDX PT, R2, R8, RZ, 0x1c1f ;  /* 0x001c1fff08027589 */ /* 0x000ea200000e0000 */
[C---:B------:R-:W-:Y:S02]  /*eca0*/  ISETP.GE.AND P4, PT, R10.reuse, 0x21, PT ;  /* 0x000000210a00780c */ /* 0x040fe40003f86270 */
[C---:B------:R-:W-:Y:S01]  /*ecb0*/  ISETP.GE.AND P3, PT, R10.reuse, 0x41, PT ;  /* 0x000000410a00780c */ /* 0x040fe20003f66270 */
[----:B------:R-:W-:Y:S01]  /*ecc0*/  SHFL.IDX PT, R21, R8, 0x1, 0x1c1f ;  /* 0x003c1f0008157f89 */ /* 0x000fe200000e0000 */
[----:B------:R-:W-:-:S03]  /*ecd0*/  ISETP.GE.AND P2, PT, R10, 0x61, PT ;  /* 0x000000610a00780c */ /* 0x000fc60003f46270 */
[----:B------:R-:W-:Y:S01]  /*ece0*/  SHFL.IDX PT, R20, R8, 0x3, 0x1c1f ;  /* 0x007c1f0008147f89 */ /* 0x000fe200000e0000 */
[----:B-1----:R-:W-:-:S05]  /*ecf0*/  IADD3 R12, P0, R35, R12, RZ ;  /* 0x0000000c230c7210 */ /* 0x002fca0007f1e0ff */
[----:B--2---:R-:W-:Y:S01]  /*ed00*/  IMAD.X R13, RZ, RZ, R2, P0 ;  /* 0x000000ffff0d7224 */ /* 0x004fe200000e0602 */
[----:B------:R-:W-:Y:S02]  /*ed10*/  ISETP.LT.OR P0, PT, R10, 0x1, P6 ;  /* 0x000000010a00780c */ /* 0x000fe40003701670 */
[----:B------:R-:W-:-:S05]  /*ed20*/  IADD3 R2, R16, R3, R33 ;  /* 0x0000000310027210 */ /* 0x000fca0007ffe021 */
[----:B------:R-:W-:-:S06]  /*ed30*/  IMAD.IADD R3, R34, 0x1, R2 ;  /* 0x0000000122037824 */ /* 0x000fcc00078e0202 */
[----:B------:R-:W-:Y:S01]  /*ed40*/  LDGSTS.E.BYPASS.LTC128B.128 [R2+0xa400], desc[UR52][R12.64], !P0 ;  /* 0x0a4000000c027fae */ /* 0x000fe2000c101d74 */
[----:B------:R-:W-:-:S13]  /*ed50*/  ISETP.LT.OR P0, PT, R10, 0x1, P1 ;  /* 0x000000010a00780c */ /* 0x000fda0000f01670 */
[----:B------:R1:W-:Y:S04]  /*ed60*/  LDGSTS.E.BYPASS.LTC128B.128 [R3+0xa400], desc[UR52][R12.64+0x40], !P0 ;  /* 0x0a4000400c037fae */ /* 0x0003e8000c101d74 */
[----:B-1----:R-:W1:Y:S02]  /*ed70*/  SHFL.IDX PT, R12, R9, 0x1, 0x1c1f ;  /* 0x003c1f00090c7f89 */ /* 0x002e6400000e0000 */
[----:B-1----:R-:W-:-:S05]  /*ed80*/  IADD3 R12, P0, R35, R12, RZ ;  /* 0x0000000c230c7210 */ /* 0x002fca0007f1e0ff */
[----:B------:R-:W-:Y:S01]  /*ed90*/  IMAD.X R13, RZ, RZ, R21, P0 ;  /* 0x000000ffff0d7224 */ /* 0x000fe200000e0615 */
[----:B------:R-:W-:Y:S01]  /*eda0*/  ISETP.LT.OR P0, PT, R10, 0x21, P6 ;  /* 0x000000210a00780c */ /* 0x000fe20003701670 */
[----:B------:R-:W-:-:S12]  /*edb0*/  SHFL.IDX PT, R21, R8, 0x2, 0x1c1f ;  /* 0x005c1f0008157f89 */ /* 0x000fd800000e0000 */
[----:B------:R-:W-:Y:S01]  /*edc0*/  LDGSTS.E.BYPASS.LTC128B.128 [R2+0xb400], desc[UR52][R12.64], !P0 ;  /* 0x0b4000000c027fae */ /* 0x000fe2000c101d74 */
[----:B------:R-:W-:-:S13]  /*edd0*/  ISETP.LT.OR P0, PT, R10, 0x21, P1 ;  /* 0x000000210a00780c */ /* 0x000fda0000f01670 */
[----:B------:R1:W-:Y:S04]  /*ede0*/  LDGSTS.E.BYPASS.LTC128B.128 [R3+0xb400], desc[UR52][R12.64+0x40], !P0 ;  /* 0x0b4000400c037fae */ /* 0x0003e8000c101d74 */
[----:B-1----:R-:W1:Y:S04]  /*edf0*/  SHFL.IDX PT, R12, R9, 0x2, 0x1c1f ;  /* 0x005c1f00090c7f89 */ /* 0x002e6800000e0000 */
[----:B------:R-:W2:Y:S01]  /*ee00*/  SHFL.IDX PT, R9, R9, 0x3, 0x1c1f ;  /* 0x007c1f0009097f89 */ /* 0x000ea200000e0000 */
[----:B-1----:R-:W-:-:S05]  /*ee10*/  IADD3 R12, P0, R35, R12, RZ ;  /* 0x0000000c230c7210 */ /* 0x002fca0007f1e0ff */
[----:B------:R-:W-:Y:S01]  /*ee20*/  IMAD.X R13, RZ, RZ, R21, P0 ;  /* 0x000000ffff0d7224 */ /* 0x000fe200000e0615 */
[----:B------:R-:W-:-:S13]  /*ee30*/  ISETP.LT.OR P0, PT, R10, 0x41, P6 ;  /* 0x000000410a00780c */ /* 0x000fda0003701670 */
[----:B------:R-:W-:Y:S01]  /*ee40*/  LDGSTS.E.BYPASS.LTC128B.128 [R2+0xc400], desc[UR52][R12.64], !P0 ;  /* 0x0c4000000c027fae */ /* 0x000fe2000c101d74 */
[----:B------:R-:W-:-:S13]  /*ee50*/  ISETP.LT.OR P0, PT, R10, 0x41, P1 ;  /* 0x000000410a00780c */ /* 0x000fda0000f01670 */
[----:B------:R-:W-:Y:S01]  /*ee60*/  LDGSTS.E.BYPASS.LTC128B.128 [R3+0xc400], desc[UR52][R12.64+0x40], !P0 ;  /* 0x0c4000400c037fae */ /* 0x000fe2000c101d74 */
[----:B--2---:R-:W-:-:S05]  /*ee70*/  IADD3 R8, P0, R35, R9, RZ ;  /* 0x0000000923087210 */ /* 0x004fca0007f1e0ff */
[----:B------:R-:W-:Y:S01]  /*ee80*/  IMAD.X R9, RZ, RZ, R20, P0 ;  /* 0x000000ffff097224 */ /* 0x000fe200000e0614 */
[----:B------:R-:W-:-:S13]  /*ee90*/  ISETP.LT.OR P0, PT, R10, 0x61, P6 ;  /* 0x000000610a00780c */ /* 0x000fda0003701670 */
[----:B------:R-:W-:Y:S01]  /*eea0*/  LDGSTS.E.BYPASS.LTC128B.128 [R2+0xd400], desc[UR52][R8.64], !P0 ;  /* 0x0d40000008027fae */ /* 0x000fe2000c101d74 */
[----:B------:R-:W-:-:S13]  /*eeb0*/  ISETP.LT.OR P0, PT, R10, 0x61, P1 ;  /* 0x000000610a00780c */ /* 0x000fda0000f01670 */
[----:B------:R1:W-:Y:S01]  /*eec0*/  LDGSTS.E.BYPASS.LTC128B.128 [R3+0xd400], desc[UR52][R8.64+0x40], !P0 ;  /* 0x0d40004008037fae */ /* 0x0003e2000c101d74 */
[----:B------:R-:W-:-:S03]  /*eed0*/  ISETP.GE.AND P0, PT, R10, 0x81, PT ;  /* 0x000000810a00780c */ /* 0x000fc60003f06270 */
[----:B-1----:R1:W2:Y:S10]  /*eee0*/  SHFL.IDX PT, R9, R22, RZ, 0x1c1f ;  /* 0x001c1fff16097589 */ /* 0x0022b400000e0000 */
[----:B------:R-:W-:Y:S01]  /*eef0*/  @P0 LOP3.LUT R17, R17, 0x100, RZ, 0xfc, !PT ;  /* 0x0000010011110812 */ /* 0x000fe200078efcff */
[----:B------:R1:W3:Y:S06]  /*ef00*/  SHFL.IDX PT, R8, R23, RZ, 0x1c1f ;  /* 0x001c1fff17087589 */ /* 0x0002ec00000e0000 */
.L_x_346:
[----:B---3--:R-:W-:Y:S02]  /*ef10*/  IADD3 R8, P0, R35, R8, RZ ;  /* 0x0000000823087210 */ /* 0x008fe40007f1e0ff */
[----:B------:R-:W-:-:S03]  /*ef20*/  LOP3.LUT P6, RZ, R17, 0x2, RZ, 0xc0, !PT ;  /* 0x0000000211ff7812 */ /* 0x000fc600078cc0ff */
[----:B--2---:R-:W-:Y:S01]  /*ef30*/  IMAD.X R9, RZ, RZ, R9, P0 ;  /* 0x000000ffff097224 */ /* 0x004fe200000e0609 */
[----:B------:R-:W-:-:S13]  /*ef40*/  ISETP.LT.OR P0, PT, R10, 0x81, P6 ;  /* 0x000000810a00780c */ /* 0x000fda0003701670 */
[----:B------:R-:W-:Y:S01]  /*ef50*/  @!PT LDS RZ, [RZ] ;  /* 0x00000000fffff984 */ /* 0x000fe20000000800 */
[----:B------:R-:W-:Y:S01]  /*ef60*/  @!PT LDS RZ, [RZ] ;  /* 0x00000000fffff984 */ /* 0x000fe20000000800 */
[----:B------:R-:W-:Y:S01]  /*ef70*/  @!PT LDS RZ, [RZ] ;  /* 0x00000000fffff984 */ /* 0x000fe20000000800 */
[----:B------:R2:W-:Y:S01]  /*ef80*/  LDGSTS.E.BYPASS.LTC128B.128 [R2+0xe400], desc[UR52][R8.64], !P0 ;  /* 0x0e40000008027fae */ /* 0x0005e2000c101d74 */
[----:B------:R-:W-:-:S13]  /*ef90*/  ISETP.LT.OR P0, PT, R10, 0x81, P1 ;  /* 0x000000810a00780c */ /* 0x000fda0000f01670 */
[----:B------:R2:W-:Y:S01]  /*efa0*/  LDGSTS.E.BYPASS.LTC128B.128 [R3+0xe400], desc[UR52][R8.64+0x40], !P0 ;  /* 0x0e40004008037fae */ /* 0x0005e2000c101d74 */
[----:B------:R-:W-:Y:S01]  /*efb0*/  PLOP3.LUT P0, PT, PT, PT, PT, 0x80, 0x0 ;  /* 0x000000000000781c */ /* 0x000fe20003f0f070 */
[----:B------:R-:W-:-:S12]  /*efc0*/  NOP ;  /* 0x0000000000007918 */ /* 0x000fd80000000000 */
.L_x_258:
[----:B------:R-:W-:Y:S02]  /*efd0*/  PLOP3.LUT P1, PT, P1, P0, PT, 0xa2, 0x0 ;  /* 0x000000000000781c */ /* 0x000fe40000f21472 */
[----:B------:R-:W-:-:S08]  /*efe0*/  @P0 R2UR P1, UR4, R0 ;  /* 0x00000000000402ca */ /* 0x000fd00000020000 */
[----:B------:R-:W-:-:S05]  /*eff0*/  @P0 PLOP3.LUT P0, PT, P1, PT, PT, 0x80, 0x0 ;  /* 0x000000000000081c */ /* 0x000fca0000f0f070 */
[----:B------:R-:W-:Y:S01]  /*f000*/  @!P1 SYNCS.ARRIVE.TRANS64.RED.A0T1 RZ, [UR4+0x29870], RZ ;  /* 0x029870ffffff99a7 */ /* 0x000fe20008200404 */
[----:B------:R-:W-:Y:S07]  /*f010*/  @!P1 ARRIVES.LDGSTSBAR.64.TRANSCNT [UR4+0x29870] ;  /* 0x02987000ff0099b0 */ /* 0x000fee0008000a84 */
[----:B------:R-:W-:Y:S05]  /*f020*/  @P0 BRA.U.ANY `(.L_x_258) ;  /* 0xfffffffd00e80947 */ /* 0x000fea000393ffff */
[----:B------:R-:W-:Y:S01]  /*f030*/  NOP ;  /* 0x0000000000007918 */ /* 0x000fe20000000000 */
[----:B--2---:R-:W-:-:S05]  /*f040*/  IMAD.U32 R2, RZ, RZ, UR44 ;  /* 0x0000002cff027e24 */ /* 0x004fca000f8e00ff */
[----:B------:R-:W-:-:S13]  /*f050*/  ISETP.NE.AND P6, PT, R2, 0x3, PT ;  /* 0x000000030200780c */ /* 0x000fda0003fc5270 */
[----:B------:R-:W-:Y:S05]  /*f060*/  @!P6 BRA `(.L_x_259) ;  /* 0x000000000004e947 */ /* 0x000fea0003800000 */
[----:B------:R-:W-:Y:S01]  /*f070*/  BPT.TRAP 0x1 ;  /* 0x000000040000795c */ /* 0x000fe20000300000 */
.L_x_259:
[----:B------:R2:W-:Y:S01]  /*f080*/  SYNCS.ARRIVE.TRANS64.A1T0 RZ, [R0+URZ+0x29870], RZ ;  /* 0x029870ff00ff79a7 */ /* 0x0005e2000810003f */
[----:B------:R-:W-:Y:S05]  /*f090*/  @!P6 BRA `(.L_x_260) ;  /* 0x000000000004e947 */ /* 0x000fea0003800000 */
[----:B------:R-:W-:Y:S01]  /*f0a0*/  BPT.TRAP 0x1 ;  /* 0x000000040000795c */ /* 0x000fe20000300000 */
.L_x_260:
[----:B------:R-:W3:Y:S01]  /*f0b0*/  SYNCS.PHASECHK.TRANS64.TRYWAIT P0, [R0+URZ+0x29840], R28 ;  /* 0x0298401c000075a7 */ /* 0x000ee2000800017f */
[----:B------:R-:W-:Y:S04]  /*f0c0*/  BSSY B0, `(.L_x_261) ;  /* 0x0000002000007945 */ /* 0x000fe80003800000 */
[----:B---3--:R-:W-:Y:S05]  /*f0d0*/  @!P0 BRA `(.L_x_262) ;  /* 0x0000004800a48947 */ /* 0x008fea0003800000 */
.L_x_347:
[----:B------:R-:W-:Y:S05]  /*f0e0*/  BSYNC B0 ;  /* 0x0000000000007941 */ /* 0x000fea0003800000 */
.L_x_261:
[----:B------:R-:W4:Y:S01]  /*f0f0*/  LDL R9, [R1+0x14] ;  /* 0x0000140001097983 */ /* 0x000f220000100800 */
[----:B------:R-:W-:Y:S01]  /*f100*/  ULDC.64 UR4, c[0x0][0x300] ;  /* 0x0000c00000047ab9 */ /* 0x000fe20000000a00 */
[----:B------:R-:W-:Y:S01]  /*f110*/  ULDC.64 UR6, c[0x0][0x310] ;  /* 0x0000c40000067ab9 */ /* 0x000fe20000000a00 */
[----:B------:R-:W-:Y:S02]  /*f120*/  IMAD R8, R24, UR4, RZ ;  /* 0x0000000418087c24 */ /* 0x000fe4000f8e02ff */
[----:B------:R-:W-:-:S04]  /*f130*/  IMAD.WIDE.U32 R2, R7, UR4, RZ ;  /* 0x0000000407027c25 */ /* 0x000fc8000f8e00ff */
[----:B------:R-:W-:Y:S02]  /*f140*/  IMAD R8, R7, UR5, R8 ;  /* 0x0000000507087c24 */ /* 0x000fe4000f8e0208 */
[----:B------:R-:W-:Y:S02]  /*f150*/  IMAD R26, R26, UR6, RZ ;  /* 0x000000061a1a7c24 */ /* 0x000fe4000f8e02ff */
[----:B------:R-:W-:Y:S02]  /*f160*/  IMAD.IADD R3, R3, 0x1, R8 ;  /* 0x0000000103037824 */ /* 0x000fe400078e0208 */
[----:B------:R-:W-:Y:S02]  /*f170*/  IMAD R8, R25, UR4, RZ ;  /* 0x0000000419087c24 */ /* 0x000fe4000f8e02ff */
[----:B------:R-:W-:-:S04]  /*f180*/  IMAD.WIDE.U32 R2, R6, UR6, R2 ;  /* 0x0000000606027c25 */ /* 0x000fc8000f8e0002 */
[----:B------:R-:W-:Y:S02]  /*f190*/  IMAD R6, R6, UR7, R26 ;  /* 0x0000000706067c24 */ /* 0x000fe4000f8e021a */
[----:B------:R-:W-:Y:S02]  /*f1a0*/  IMAD R8, R5, UR5, R8 ;  /* 0x0000000505087c24 */ /* 0x000fe4000f8e0208 */
[----:B------:R-:W-:Y:S02]  /*f1b0*/  IMAD.IADD R7, R3, 0x1, R6 ;  /* 0x0000000103077824 */ /* 0x000fe400078e0206 */
[----:B------:R-:W-:Y:S02]  /*f1c0*/  IMAD.MOV.U32 R6, RZ, RZ, R2 ;  /* 0x000000ffff067224 */ /* 0x000fe400078e0002 */
[----:B------:R-:W-:Y:S01]  /*f1d0*/  IMAD.WIDE.U32 R2, R5, UR4, RZ ;  /* 0x0000000405027c25 */ /* 0x000fe2000f8e00ff */
[----:B------:R-:W-:-:S03]  /*f1e0*/  ULDC.64 UR4, c[0x0][0x308] ;  /* 0x0000c20000047ab9 */ /* 0x000fc60000000a00 */
[----:B------:R-:W-:Y:S02]  /*f1f0*/  IMAD.IADD R3, R3, 0x1, R8 ;  /* 0x0000000103037824 */ /* 0x000fe400078e0208 */
[----:B------:R-:W-:Y:S02]  /*f200*/  IMAD R8, R27, UR6, RZ ;  /* 0x000000061b087c24 */ /* 0x000fe4000f8e02ff */
[----:B------:R-:W-:-:S04]  /*f210*/  IMAD.WIDE.U32 R2, R4, UR6, R2 ;  /* 0x0000000604027c25 */ /* 0x000fc8000f8e0002 */
[----:B------:R-:W-:Y:S01]  /*f220*/  IMAD R8, R4, UR7, R8 ;  /* 0x0000000704087c24 */ /* 0x000fe2000f8e0208 */
[----:B------:R-:W-:Y:S01]  /*f230*/  ULDC.64 UR6, c[0x0][0x2e8] ;  /* 0x0000ba0000067ab9 */ /* 0x000fe20000000a00 */
[----:B------:R-:W-:-:S04]  /*f240*/  IMAD.WIDE.U32 R6, R18, UR4, R6 ;  /* 0x0000000412067c25 */ /* 0x000fc8000f8e0006 */
[----:B------:R-:W-:Y:S01]  /*f250*/  IMAD.IADD R3, R3, 0x1, R8 ;  /* 0x0000000103037824 */ /* 0x000fe200078e0208 */
[----:B------:R-:W-:Y:S01]  /*f260*/  IADD3 R5, P0, R6, UR6, RZ ;  /* 0x0000000606057c10 */ /* 0x000fe2000ff1e0ff */
[C---:B------:R-:W-:Y:S02]  /*f270*/  IMAD R4, R18.reuse, UR5, RZ ;  /* 0x0000000512047c24 */ /* 0x040fe4000f8e02ff */
[----:B------:R-:W-:Y:S01]  /*f280*/  IMAD.WIDE.U32 R2, R18, UR4, R2 ;  /* 0x0000000412027c25 */ /* 0x000fe2000f8e0002 */
[----:B------:R-:W-:Y:S02]  /*f290*/  UMOV UR4, 0xffffffff ;  /* 0xffffffff00047882 */ /* 0x000fe40000000000 */
[----:B------:R-:W-:Y:S02]  /*f2a0*/  IADD3.X R6, R7, UR7, R4, P0, !PT ;  /* 0x0000000707067c10 */ /* 0x000fe400087fe404 */
[----:B------:R-:W-:-:S04]  /*f2b0*/  IADD3 R8, P0, R2, UR6, RZ ;  /* 0x0000000602087c10 */ /* 0x000fc8000ff1e0ff */
[----:B------:R-:W-:Y:S01]  /*f2c0*/  IADD3.X R7, R4, UR7, R3, P0, !PT ;  /* 0x0000000704077c10 */ /* 0x000fe200087fe403 */
[----:B----4-:R-:W-:Y:S01]  /*f2d0*/  IMAD R4, R19, 0x7800, R9 ;  /* 0x0000780013047824 */ /* 0x010fe200078e0209 */
[----:B------:R-:W-:Y:S07]  /*f2e0*/  BRA.DIV UR4, `(.L_x_263) ;  /* 0x0000004a04347947 */ /* 0x000fee000b800000 */
[----:B------:R-:W4:Y:S01]  /*f2f0*/  SHFL.IDX PT, R3, R5, RZ, 0x1c1f ;  /* 0x001c1fff05037589 */ /* 0x000f2200000e0000 */
[C---:B------:R-:W-:Y:S01]  /*f300*/  LOP3.LUT P6, RZ, R17.reuse, 0x8, RZ, 0xc0, !PT ;  /* 0x0000000811ff7812 */ /* 0x040fe200078cc0ff */
[C-C-:B------:R-:W-:Y:S01]  /*f310*/  @P5 IMAD.IADD R9, R16.reuse, 0x1, R4.reuse ;  /* 0x0000000110095824 */ /* 0x140fe200078e0204 */
[----:B------:R-:W-:Y:S01]  /*f320*/  LOP3.LUT P1, RZ, R17, 0x4, RZ, 0xc0, !PT ;  /* 0x0000000411ff7812 */ /* 0x000fe2000782c0ff */
[----:B------:R-:W5:Y:S01]  /*f330*/  SHFL.IDX PT, R2, R6, RZ, 0x1c1f ;  /* 0x001c1fff06027589 */ /* 0x000f6200000e0000 */
[----:B------:R-:W-:-:S03]  /*f340*/  @P4 IMAD.IADD R21, R16, 0x1, R4 ;  /* 0x0000000110154824 */ /* 0x000fc600078e0204 */
[----:B------:R-:W-:Y:S04]  /*f350*/  SHFL.IDX PT, R7, R7, RZ, 0x1c1f ;  /* 0x001c1fff07077589 */ /* 0x000fe800000e0000 */
[----:B------:R-:W-:Y:S01]  /*f360*/  SHFL.IDX PT, R14, R8, RZ, 0x1c1f ;  /* 0x001c1fff080e7589 */ /* 0x000fe200000e0000 */
[----:B----4-:R-:W-:-:S05]  /*f370*/  @P5 IADD3 R3, P0, R35, R3, RZ ;  /* 0x0000000323035210 */ /* 0x010fca0007f1e0ff */
[----:B-----5:R-:W-:Y:S01]  /*f380*/  @P5 IMAD.X R2, RZ, RZ, R2, P0 ;  /* 0x000000ffff025224 */ /* 0x020fe200000e0602 */
[----:B------:R-:W-:-:S04]  /*f390*/  LOP3.LUT P0, RZ, R17, 0x10, RZ, 0xc0, !PT ;  /* 0x0000001011ff7812 */ /* 0x000fc8000780c0ff */
[----:B------:R-:W-:-:S04]  /*f3a0*/  @P5 LOP3.LUT R3, R3, R2, RZ, 0x3c, !PT ;  /* 0x0000000203035212 */ /* 0x000fc800078e3cff */
[----:B------:R-:W-:-:S04]  /*f3b0*/  @P5 LOP3.LUT R2, R3, R2, RZ, 0x3c, !PT ;  /* 0x0000000203025212 */ /* 0x000fc800078e3cff */
[----:B------:R-:W-:-:S05]  /*f3c0*/  @P5 LOP3.LUT R3, R3, R2, RZ, 0x3c, !PT ;  /* 0x0000000203035212 */ /* 0x000fca00078e3cff */
[----:B------:R-:W-:Y:S04]  /*f3d0*/  @P5 LDGSTS.E.BYPASS.LTC128B.128 [R9+0x1a400], desc[UR52][R2.64], !P0 ;  /* 0x1a40000002095fae */ /* 0x000fe8000c101d74 */
[----:B------:R-:W-:Y:S04]  /*f3e0*/  @P5 LDGSTS.E.BYPASS.LTC128B.128 [R9+0x1cc00], desc[UR52][R2.64+0x40], !P6 ;  /* 0x1cc0004002095fae */ /* 0x000fe8000f101d74 */
[----:B------:R4:W-:Y:S01]  /*f3f0*/  @P5 LDGSTS.E.BYPASS.LTC128B.128 [R9+0x1f400], desc[UR52][R2.64+0x80], !P1 ;  /* 0x1f40008002095fae */ /* 0x0009e2000c901d74 */
[----:B------:R-:W-:-:S03]  /*f400*/  LOP3.LUT P5, RZ, R17, 0x10, RZ, 0xc0, !PT ;  /* 0x0000001011ff7812 */ /* 0x000fc600078ac0ff */
[----:B----4-:R-:W4:Y:S01]  /*f410*/  SHFL.IDX PT, R3, R5, 0x1, 0x1c1f ;  /* 0x003c1f0005037f89 */ /* 0x010f2200000e0000 */
[----:B------:R-:W-:-:S03]  /*f420*/  @P3 IMAD.IADD R9, R16, 0x1, R4 ;  /* 0x0000000110093824 */ /* 0x000fc600078e0204 */
[----:B------:R-:W5:Y:S01]  /*f430*/  SHFL.IDX PT, R2, R6, 0x1, 0x1c1f ;  /* 0x003c1f0006027f89 */ /* 0x000f6200000e0000 */
[----:B----4-:R-:W-:-:S05]  /*f440*/  @P4 IADD3 R3, P0, R35, R3, RZ ;  /* 0x0000000323034210 */ /* 0x010fca0007f1e0ff */
[----:B-----5:R-:W-:-:S05]  /*f450*/  @P4 IMAD.X R2, RZ, RZ, R2, P0 ;  /* 0x000000ffff024224 */ /* 0x020fca00000e0602 */
[----:B------:R-:W-:-:S04]  /*f460*/  @P4 LOP3.LUT R3, R3, R2, RZ, 0x3c, !PT ;  /* 0x0000000203034212 */ /* 0x000fc800078e3cff */
[----:B------:R-:W-:-:S04]  /*f470*/  @P4 LOP3.LUT R2, R3, R2, RZ, 0x3c, !PT ;  /* 0x0000000203024212 */ /* 0x000fc800078e3cff */
[----:B------:R-:W-:-:S05]  /*f480*/  @P4 LOP3.LUT R3, R3, R2, RZ, 0x3c, !PT ;  /* 0x0000000203034212 */ /* 0x000fca00078e3cff */
[----:B------:R-:W-:Y:S04]  /*f490*/  @P4 LDGSTS.E.BYPASS.LTC128B.128 [R21+0x1ac00], desc[UR52][R2.64], !P5 ;  /* 0x1ac0000002154fae */ /* 0x000fe8000e901d74 */
[----:B------:R-:W-:Y:S04]  /*f4a0*/  @P4 LDGSTS.E.BYPASS.LTC128B.128 [R21+0x1d400], desc[UR52][R2.64+0x40], !P6 ;  /* 0x1d40004002154fae */ /* 0x000fe8000f101d74 */
[----:B------:R4:W-:Y:S04]  /*f4b0*/  @P4 LDGSTS.E.BYPASS.LTC128B.128 [R21+0x1fc00], desc[UR52][R2.64+0x80], !P1 ;  /* 0x1fc0008002154fae */ /* 0x0009e8000c901d74 */
[----:B----4-:R-:W4:Y:S01]  /*f4c0*/  SHFL.IDX PT, R3, R5, 0x2, 0x1c1f ;  /* 0x005c1f0005037f89 */ /* 0x010f2200000e0000 */
[----:B------:R-:W-:-:S03]  /*f4d0*/  @P2 IMAD.IADD R21, R16, 0x1, R4 ;  /* 0x0000000110152824 */ /* 0x000fc600078e0204 */
[----:B------:R-:W5:Y:S04]  /*f4e0*/  SHFL.IDX PT, R2, R6, 0x2, 0x1c1f ;  /* 0x005c1f0006027f89 */ /* 0x000f6800000e0000 */
[----:B------:R-:W-:Y:S01]  /*f4f0*/  SHFL.IDX PT, R6, R6, 0x3, 0x1c1f ;  /* 0x007c1f0006067f89 */ /* 0x000fe200000e0000 */
        /* <DEDUP_REMOVED lines=8> */
[----:B----4-:R-:W4:Y:S02]  /*f580*/  SHFL.IDX PT, R2, R5, 0x3, 0x1c1f ;  /* 0x007c1f0005027f89 */ /* 0x010f2400000e0000 */
[----:B----4-:R-:W-:-:S05]  /*f590*/  @P2 IADD3 R2, P0, R35, R2, RZ ;  /* 0x0000000223022210 */ /* 0x010fca0007f1e0ff */
[----:B------:R-:W-:-:S05]  /*f5a0*/  @P2 IMAD.X R3, RZ, RZ, R6, P0 ;  /* 0x000000ffff032224 */ /* 0x000fca00000e0606 */
[----:B------:R4:W-:Y:S04]  /*f5b0*/  @P2 LDGSTS.E.BYPASS.LTC128B.128 [R21+0x1bc00], desc[UR52][R2.64], !P5 ;  /* 0x1bc0000002152fae */ /* 0x0009e8000e901d74 */
[----:B------:R4:W-:Y:S04]  /*f5c0*/  @P2 LDGSTS.E.BYPASS.LTC128B.128 [R21+0x1e400], desc[UR52][R2.64+0x40], !P6 ;  /* 0x1e40004002152fae */ /* 0x0009e8000f101d74 */
[----:B------:R4:W-:Y:S02]  /*f5d0*/  @P2 LDGSTS.E.BYPASS.LTC128B.128 [R21+0x20c00], desc[UR52][R2.64+0x80], !P1 ;  /* 0x20c0008002152fae */ /* 0x0009e4000c901d74 */
.L_x_359:
[----:B------:R-:W-:Y:S01]  /*f5e0*/  LOP3.LUT P0, RZ, R17, 0x100, RZ, 0xc0, !PT ;  /* 0x0000010011ff7812 */ /* 0x000fe2000780c0ff */
[----:B------:R-:W-:-:S12]  /*f5f0*/  BSSY B0, `(.L_x_264) ;  /* 0x000000e000007945 */ /* 0x000fd80003800000 */
[----:B------:R-:W-:Y:S05]  /*f600*/  @!P0 BRA `(.L_x_265) ;  /* 0x0000000000308947 */ /* 0x000fea0003800000 */
[C---:B------:R-:W-:Y:S01]  /*f610*/  LOP3.LUT P3, RZ, R17.reuse, 0x10, RZ, 0xc0, !PT ;  /* 0x0000001011ff7812 */ /* 0x040fe2000786c0ff */
[----:B------:R-:W-:Y:S01]  /*f620*/  IMAD.IADD R5, R16, 0x1, R4 ;  /* 0x0000000110057824 */ /* 0x000fe200078e0204 */
[C---:B------:R-:W-:Y:S02]  /*f630*/  LOP3.LUT P2, RZ, R17.reuse, 0x8, RZ, 0xc0, !PT ;  /* 0x0000000811ff7812 */ /* 0x040fe4000784c0ff */
[----:B------:R-:W-:Y:S02]  /*f640*/  LOP3.LUT P1, RZ, R17, 0x4, RZ, 0xc0, !PT ;  /* 0x0000000411ff7812 */ /* 0x000fe4000782c0ff */
[----:B----4-:R-:W-:-:S05]  /*f650*/  IADD3 R2, P0, R35, R14, RZ ;  /* 0x0000000e23027210 */ /* 0x010fca0007f1e0ff */
[----:B------:R-:W-:-:S05]  /*f660*/  IMAD.X R3, RZ, RZ, R7, P0 ;  /* 0x000000ffff037224 */ /* 0x000fca00000e0607 */
[----:B------:R-:W-:Y:S01]  /*f670*/  @!PT LDS RZ, [RZ] ;  /* 0x00000000fffff984 */ /* 0x000fe20000000800 */
[----:B------:R-:W-:Y:S01]  /*f680*/  @!PT LDS RZ, [RZ] ;  /* 0x00000000fffff984 */ /* 0x000fe20000000800 */
[----:B------:R-:W-:Y:S01]  /*f690*/  @!PT LDS RZ, [RZ] ;  /* 0x00000000fffff984 */ /* 0x000fe20000000800 */
[----:B------:R4:W-:Y:S04]  /*f6a0*/  LDGSTS.E.BYPASS.LTC128B.128 [R5+0x1c400], desc[UR52][R2.64], !P3 ;  /* 0x1c40000002057fae */ /* 0x0009e8000d901d74 */
[----:B------:R4:W-:Y:S04]  /*f6b0*/  LDGSTS.E.BYPASS.LTC128B.128 [R5+0x1ec00], desc[UR52][R2.64+0x40], !P2 ;  /* 0x1ec0004002057fae */ /* 0x0009e8000d101d74 */
[----:B------:R4:W-:Y:S02]  /*f6c0*/  LDGSTS.E.BYPASS.LTC128B.128 [R5+0x21400], desc[UR52][R2.64+0x80], !P1 ;  /* 0x2140008002057fae */ /* 0x0009e4000c901d74 */
.L_x_265:
[----:B------:R-:W-:Y:S05]  /*f6d0*/  BSYNC B0 ;  /* 0x0000000000007941 */ /* 0x000fea0003800000 */
.L_x_264:
[----:B------:R-:W-:Y:S01]  /*f6e0*/  NOP ;  /* 0x0000000000007918 */ /* 0x000fe20000000000 */
[----:B------:R-:W-:-:S13]  /*f6f0*/  PLOP3.LUT P0, PT, PT, PT, PT, 0x80, 0x0 ;  /* 0x000000000000781c */ /* 0x000fda0003f0f070 */
.L_x_266:
[----:B------:R-:W-:Y:S02]  /*f700*/  PLOP3.LUT P1, PT, P1, P0, PT, 0xa2, 0x0 ;  /* 0x000000000000781c */ /* 0x000fe40000f21472 */
[----:B------:R-:W-:-:S08]  /*f710*/  @P0 R2UR P1, UR4, R0 ;  /* 0x00000000000402ca */ /* 0x000fd00000020000 */
[----:B------:R-:W-:-:S05]  /*f720*/  @P0 PLOP3.LUT P0, PT, P1, PT, PT, 0x80, 0x0 ;  /* 0x000000000000081c */ /* 0x000fca0000f0f070 */
[----:B------:R-:W-:Y:S01]  /*f730*/  @!P1 SYNCS.ARRIVE.TRANS64.RED.A0T1 RZ, [UR4+0x29830], RZ ;  /* 0x029830ffffff99a7 */ /* 0x000fe20008200404 */
[----:B------:R-:W-:Y:S07]  /*f740*/  @!P1 ARRIVES.LDGSTSBAR.64.TRANSCNT [UR4+0x29830] ;  /* 0x02983000ff0099b0 */ /* 0x000fee0008000a84 */
[----:B------:R-:W-:Y:S05]  /*f750*/  @P0 BRA.U.ANY `(.L_x_266) ;  /* 0xfffffffd00e80947 */ /* 0x000fea000393ffff */
[----:B------:R-:W-:Y:S01]  /*f760*/  NOP ;  /* 0x0000000000007918 */ /* 0x000fe20000000000 */
[----:B----4-:R-:W-:-:S05]  /*f770*/  IMAD.U32 R2, RZ, RZ, UR44 ;  /* 0x0000002cff027e24 */ /* 0x010fca000f8e00ff */
[----:B------:R-:W-:-:S13]  /*f780*/  ISETP.NE.AND P2, PT, R2, 0x3, PT ;  /* 0x000000030200780c */ /* 0x000fda0003f45270 */
[----:B------:R-:W-:Y:S05]  /*f790*/  @!P2 BRA `(.L_x_267) ;  /* 0x000000000004a947 */ /* 0x000fea0003800000 */
[----:B------:R-:W-:Y:S01]  /*f7a0*/  BPT.TRAP 0x1 ;  /* 0x000000040000795c */ /* 0x000fe20000300000 */
.L_x_267:
[----:B------:R4:W-:Y:S02]  /*f7b0*/  SYNCS.ARRIVE.TRANS64.A1T0 RZ, [R0+URZ+0x29830], RZ ;  /* 0x029830ff00ff79a7 */ /* 0x0009e4000810003f */
[----:B------:R-:W-:Y:S05]  /*f7c0*/  WARPSYNC.ALL ;  /* 0x0000000000007948 */ /* 0x000fea0003800000 */
[----:B0-234-:R-:W-:Y:S01]  /*f7d0*/  VIADD R0, R16, 0x14400 ;  /* 0x0001440010007836 */ /* 0x01dfe20000000000 */
[----:B------:R-:W-:Y:S01]  /*f7e0*/  USHF.R.S32.HI UR4, URZ, 0x1f, UR38 ;  /* 0x0000001f3f047899 */ /* 0x000fe20008011426 */
[----:B------:R-:W-:Y:S01]  /*f7f0*/  BAR.SYNC.DEFER_BLOCKING 0x8, 0x180 ;  /* 0x0206000000007b1d */ /* 0x000fe20000010000 */
[----:B------:R-:W-:Y:S02]  /*f800*/  UISETP.NE.AND UP0, UPT, UR45, URZ, UPT ;  /* 0x0000003f2d00728c */ /* 0x000fe4000bf05270 */
[----:B------:R-:W-:-:S02]  /*f810*/  LOP3.LUT P0, RZ, R0, 0x1bf, RZ, 0xc0, !PT ;  /* 0x000001bf00ff7812 */ /* 0x000fc4000780c0ff */
[----:B------:R-:W-:Y:S01]  /*f820*/  USEL UR42, UR42, URZ, !UP0 ;  /* 0x0000003f2a2a7287 */ /* 0x000fe2000c000000 */
[----:B------:R-:W-:Y:S01]  /*f830*/  BSSY B6, `(.L_x_268) ;  /* 0x0000018000067945 */ /* 0x000fe20003800000 */
[----:B------:R-:W-:Y:S01]  /*f840*/  ULDC.64 UR6, c[0x0][0x298] ;  /* 0x0000a60000067ab9 */ /* 0x000fe20000000a00 */
[----:B------:R-:W-:Y:S02]  /*f850*/  USEL UR41, UR41, URZ, !UP0 ;  /* 0x0000003f29297287 */ /* 0x000fe4000c000000 */
[----:B------:R-:W-:Y:S02]  /*f860*/  UIMAD UR4, UR4, UR6, URZ ;  /* 0x00000006040472a4 */ /* 0x000fe4000f8e023f */
[----:B------:R-:W-:Y:S02]  /*f870*/  UIMAD.WIDE.U32 UR36, UR38, UR6, URZ ;  /* 0x00000006262472a5 */ /* 0x000fe4000f8e003f */
[----:B------:R-:W-:-:S04]  /*f880*/  UIMAD UR4, UR38, UR7, UR4 ;  /* 0x00000007260472a4 */ /* 0x000fc8000f8e0204 */
[----:B------:R-:W-:Y:S01]  /*f890*/  UIADD3 UR45, UR37, UR4, URZ ;  /* 0x00000004252d7290 */ /* 0x000fe2000fffe03f */
[----:B------:R-:W-:Y:S11]  /*f8a0*/  @!P0 BRA `(.L_x_269) ;  /* 0x0000000000408947 */ /* 0x000ff60003800000 */
        /* <DEDUP_REMOVED lines=15> */
[----:B01----:R-:W-:Y:S05]  /*f9a0*/  CALL.ABS.NOINC R2 ;  /* 0x0000000002007343 */ /* 0x003fea0003c00000 */
.L_x_269:
[----:B------:R-:W-:Y:S05]  /*f9b0*/  BSYNC B6 ;  /* 0x0000000000067941 */ /* 0x000fea0003800000 */
.L_x_268:
[----:B------:R-:W2:Y:S01]  /*f9c0*/  LDL.LU R20, [R1+0x4] ;  /* 0x0000040001147983 */ /* 0x000ea20000300800 */
[----:B------:R-:W0:Y:S01]  /*f9d0*/  LDC R5, c[0x0][0x448] ;  /* 0x00011200ff057b82 */ /* 0x000e220000000800 */
[----:B------:R-:W3:Y:S01]  /*f9e0*/  S2R R2, SR_TID.X ;  /* 0x0000000000027919 */ /* 0x000ee20000002100 */
[C---:B------:R-:W-:Y:S01]  /*f9f0*/  R2UR UR8, R18.reuse ;  /* 0x00000000120872ca */ /* 0x040fe200000e0000 */
[----:B------:R-:W-:Y:S01]  /*fa00*/  ULDC.64 UR6, c[0x0][0x2d8] ;  /* 0x0000b60000067ab9 */ /* 0x000fe20000000a00 */
[----:B------:R4:W5:Y:S01]  /*fa10*/  LDL R9, [R1+0x24] ;  /* 0x0000240001097983 */ /* 0x0009620000100800 */
[----:B0-----:R-:W-:Y:S02]  /*fa20*/  ISETP.NE.AND P0, PT, R5, 0x1, PT ;  /* 0x000000010500780c */ /* 0x001fe40003f05270 */
[----:B------:R-:W-:Y:S02]  /*fa30*/  R2UR UR10, R18 ;  /* 0x00000000120a72ca */ /* 0x000fe400000e0000 */
[----:B---3--:R-:W-:-:S09]  /*fa40*/  LOP3.LUT R21, R2, 0x7f, RZ, 0xc0, !PT ;  /* 0x0000007f02157812 */ /* 0x008fd200078ec0ff */
[----:B------:R-:W0:Y:S01]  /*fa50*/  @P0 LDC R3, c[0x0][0x44c] ;  /* 0x00011300ff030b82 */ /* 0x000e220000000800 */
[----:B------:R-:W-:Y:S01]  /*fa60*/  IMAD.SHL.U32 R2, R2, 0x20, RZ ;  /* 0x0000002002027824 */ /* 0x000fe200078e00ff */
[----:B------:R-:W-:-:S06]  /*fa70*/  SHF.R.U32.HI R21, RZ, 0x2, R21 ;  /* 0x00000002ff157819 */ /* 0x000fcc0000011615 */
[----:B------:R-:W3:Y:S01]  /*fa80*/  @P0 LDC R0, c[0x0][0x450] ;  /* 0x00011400ff000b82 */ /* 0x000ee20000000800 */
[----:B------:R-:W-:Y:S01]  /*fa90*/  LOP3.LUT R2, R21, 0x60, R2, 0xf8, !PT ;  /* 0x0000006015027812 */ /* 0x000fe200078ef802 */
[----:B------:R-:W-:Y:S01]  /*faa0*/  UMOV UR4, UR36 ;  /* 0x0000002400047c82 */ /* 0x000fe20008000000 */
[----:B------:R-:W-:Y:S02]  /*fab0*/  UMOV UR5, UR45 ;  /* 0x0000002d00057c82 */ /* 0x000fe40008000000 */
[----:B------:R-:W-:-:S03]  /*fac0*/  UIMAD.WIDE.U32 UR4, UR8, UR6, UR4 ;  /* 0x00000006080472a5 */ /* 0x000fc6000f8e0004 */
[----:B------:R-:W-:Y:S01]  /*fad0*/  ULDC.64 UR8, c[0x0][0x2e0] ;  /* 0x0000b80000087ab9 */ /* 0x000fe20000000a00 */
[----:B------:R-:W-:Y:S02]  /*fae0*/  UIMAD UR5, UR10, UR7, UR5 ;  /* 0x000000070a0572a4 */ /* 0x000fe4000f8e0205 */
[----:B------:R-:W-:Y:S02]  /*faf0*/  UIMAD UR6, UR41, UR8, URZ ;  /* 0x00000008290672a4 */ /* 0x000fe4000f8e023f */
[----:B------:R-:W-:Y:S02]  /*fb00*/  UIMAD.WIDE.U32 UR4, UR42, UR8, UR4 ;  /* 0x000000082a0472a5 */ /* 0x000fe4000f8e0004 */
[----:B------:R-:W-:-:S03]  /*fb10*/  UIMAD UR6, UR42, UR9, UR6 ;  /* 0x000000092a0672a4 */ /* 0x000fc6000f8e0206 */
[----:B------:R-:W-:Y:S01]  /*fb20*/  ULDC.64 UR8, c[0x0][0x2d0] ;  /* 0x0000b40000087ab9 */ /* 0x000fe20000000a00 */
[----:B------:R-:W-:Y:S01]  /*fb30*/  UIADD3 UR5, UR5, UR6, URZ ;  /* 0x0000000605057290 */ /* 0x000fe2000fffe03f */
[C---:B------:R-:W-:Y:S02]  /*fb40*/  LOP3.LUT R10, R35.reuse, 0x40, RZ, 0xfc, !PT ;  /* 0x00000040230a7812 */ /* 0x040fe400078efcff */
[----:B------:R-:W-:Y:S01]  /*fb50*/  LOP3.LUT R8, R35, 0x80, RZ, 0xfc, !PT ;  /* 0x0000008023087812 */ /* 0x000fe200078efcff */
[----:B--2---:R-:W-:-:S05]  /*fb60*/  IMAD.SHL.U32 R6, R20, 0x80, RZ ;  /* 0x0000008014067824 */ /* 0x004fca00078e00ff */
[----:B------:R-:W-:-:S05]  /*fb70*/  LOP3.LUT R4, R2, R6, RZ, 0xfc, !PT ;  /* 0x0000000602047212 */ /* 0x000fca00078efcff */
[----:B0-----:R-:W-:Y:S01]  /*fb80*/  @P0 IMAD.HI.U32 R3, R4, R3, RZ ;  /* 0x0000000304030227 */ /* 0x001fe200078e00ff */
[----:B------:R-:W0:Y:S03]  /*fb90*/  S2R R20, SR_TID.X ;  /* 0x0000000000147919 */ /* 0x000e260000002100 */
[----:B------:R-:W-:Y:S01]  /*fba0*/  IMAD.MOV.U32 R2, RZ, RZ, R4 ;  /* 0x000000ffff027224 */ /* 0x000fe200078e0004 */
[----:B---3--:R-:W-:-:S04]  /*fbb0*/  @P0 SHF.R.U32.HI R2, RZ, R0, R3 ;  /* 0x00000000ff020219 */ /* 0x008fc80000011603 */
[--C-:B------:R-:W-:Y:S01]  /*fbc0*/  SHF.R.S32.HI R3, RZ, 0x1f, R2.reuse ;  /* 0x0000001fff037819 */ /* 0x100fe20000011402 */
[----:B------:R-:W-:-:S04]  /*fbd0*/  IMAD.MOV R0, RZ, RZ, -R2 ;  /* 0x000000ffff007224 */ /* 0x000fc800078e0a02 */
[----:B------:R-:W-:Y:S02]  /*fbe0*/  IMAD R7, R3, UR8, RZ ;  /* 0x0000000803077c24 */ /* 0x000fe4000f8e02ff */
[----:B------:R-:W-:Y:S02]  /*fbf0*/  IMAD R0, R5, R0, R4 ;  /* 0x0000000005007224 */ /* 0x000fe400078e0204 */
[----:B------:R-:W-:Y:S02]  /*fc00*/  IMAD.U32 R3, RZ, RZ, UR8 ;  /* 0x00000008ff037e24 */ /* 0x000fe4000f8e00ff */
[C---:B------:R-:W-:Y:S01]  /*fc10*/  IMAD R7, R2.reuse, UR9, R7 ;  /* 0x0000000902077c24 */ /* 0x040fe2000f8e0207 */
[----:B------:R-:W-:Y:S01]  /*fc20*/  SHF.R.S32.HI R4, RZ, 0x1f, R0 ;  /* 0x0000001fff047819 */ /* 0x000fe20000011400 */
[----:B------:R-:W-:Y:S01]  /*fc30*/  IMAD.WIDE.U32 R2, R2, R3, UR4 ;  /* 0x0000000402027e25 */ /* 0x000fe2000f8e0003 */
[----:B------:R-:W-:-:S03]  /*fc40*/  ULDC.64 UR4, c[0x0][0x2c8] ;  /* 0x0000b20000047ab9 */ /* 0x000fc60000000a00 */
[----:B------:R-:W-:Y:S02]  /*fc50*/  IMAD.IADD R3, R3, 0x1, R7 ;  /* 0x0000000103037824 */ /* 0x000fe400078e0207 */
[----:B------:R-:W-:Y:S02]  /*fc60*/  IMAD R4, R4, UR4, RZ ;  /* 0x0000000404047c24 */ /* 0x000fe4000f8e02ff */
[----:B------:R-:W-:-:S04]  /*fc70*/  IMAD.WIDE.U32 R2, R0, UR4, R2 ;  /* 0x0000000400027c25 */ /* 0x000fc8000f8e0002 */
[----:B------:R-:W-:Y:S01]  /*fc80*/  IMAD R7, R0, UR5, R4 ;  /* 0x0000000500077c24 */ /* 0x000fe2000f8e0204 */
[----:B------:R-:W-:Y:S02]  /*fc90*/  ULDC.64 UR4, c[0x0][0x280] ;  /* 0x0000a00000047ab9 */ /* 0x000fe40000000a00 */
[----:B------:R-:W-:Y:S01]  /*fca0*/  IADD3 R0, P0, R2, UR4, RZ ;  /* 0x0000000402007c10 */ /* 0x000fe2000ff1e0ff */
[----:B------:R-:W-:Y:S01]  /*fcb0*/  ULDC UR4, c[0x0][0x2b8] ;  /* 0x0000ae0000047ab9 */ /* 0x000fe20000000800 */
[----:B0-----:R-:W-:Y:S02]  /*fcc0*/  LOP3.LUT R20, R20, 0x7f, RZ, 0xc0, !PT ;  /* 0x0000007f14147812 */ /* 0x001fe400078ec0ff */
[----:B------:R-:W-:Y:S01]  /*fcd0*/  IADD3.X R4, R3, UR5, R7, P0, !PT ;  /* 0x0000000503047c10 */ /* 0x000fe200087fe407 */
[----:B------:R-:W-:Y:S01]  /*fce0*/  UMOV UR5, 0xffffffff ;  /* 0xffffffff00057882 */ /* 0x000fe20000000000 */
[----:B------:R-:W-:Y:S02]  /*fcf0*/  ISETP.GE.AND P3, PT, R35, UR4, PT ;  /* 0x0000000423007c0c */ /* 0x000fe4000bf66270 */
[----:B------:R-:W-:-:S02]  /*fd00*/  ISETP.GE.AND P2, PT, R10, UR4, PT ;  /* 0x000000040a007c0c */ /* 0x000fc4000bf46270 */
[----:B------:R-:W-:Y:S02]  /*fd10*/  ISETP.GE.AND P1, PT, R8, UR4, PT ;  /* 0x0000000408007c0c */ /* 0x000fe4000bf26270 */
[----:B------:R-:W-:Y:S01]  /*fd20*/  SHF.R.U32.HI R10, RZ, 0x2, R20 ;  /* 0x00000002ff0a7819 */ /* 0x000fe20000011614 */
[----:B----4-:R-:W-:Y:S10]  /*fd30*/  BRA.DIV UR5, `(.L_x_270) ;  /* 0x00000046057c7947 */ /* 0x010ff4000b800000 */
[----:B------:R-:W0:Y:S01]  /*fd40*/  SHFL.IDX PT, R3, R0, RZ, 0x1c1f ;  /* 0x001c1fff00037589 */ /* 0x000e2200000e0000 */
[----:B------:R-:W-:Y:S02]  /*fd50*/  IMAD R5, R5, UR40, RZ ;  /* 0x0000002805057c24 */ /* 0x000fe4000f8e02ff */
[----:B------:R-:W-:Y:S01]  /*fd60*/  IMAD.IADD R6, R10, 0x1, R6 ;  /* 0x000000010a067824 */ /* 0x000fe200078e0206 */
[----:B------:R-:W2:Y:S03]  /*fd70*/  SHFL.IDX PT, R2, R4, RZ, 0x1c1f ;  /* 0x001c1fff04027589 */ /* 0x000ea600000e0000 */
[C---:B------:R-:W-:Y:S01]  /*fd80*/  VIADD R8, R6.reuse, 0x20 ;  /* 0x0000002006087836 */ /* 0x040fe20000000000 */
[----:B------:R-:W-:Y:S01]  /*fd90*/  ISETP.GE.AND P0, PT, R6, R5, PT ;  /* 0x000000050600720c */ /* 0x000fe20003f06270 */
[----:B------:R-:W3:-:S12]  /*fda0*/  SHFL.IDX PT, R14, R0, 0x1, 0x1c1f ;  /* 0x003c1f00000e7f89 */ /* 0x000ed800000e0000 */
[----:B0-----:R-:W-:-:S05]  /*fdb0*/  @!P0 IADD3 R7, P4, R35, R3, RZ ;  /* 0x0000000323078210 */ /* 0x001fca0007f9e0ff */
[----:B--2---:R-:W-:Y:S02]  /*fdc0*/  @!P0 IMAD.X R3, RZ, RZ, R2, P4 ;  /* 0x000000ffff038224 */ /* 0x004fe400020e0602 */
[----:B------:R-:W-:-:S05]  /*fdd0*/  @!P0 IMAD.MOV.U32 R2, RZ, RZ, R7 ;  /* 0x000000ffff028224 */ /* 0x000fca00078e0007 */
[----:B-----5:R-:W-:Y:S04]  /*fde0*/  @!P0 LDGSTS.E.BYPASS.LTC128B.128 [R9+0x14400], desc[UR52][R2.64], !P3 ;  /* 0x1440000002098fae */ /* 0x020fe8000d901d74 */
[----:B------:R-:W-:Y:S04]  /*fdf0*/  @!P0 LDGSTS.E.BYPASS.LTC128B.128 [R9+0x16400], desc[UR52][R2.64+0x40], !P2 ;  /* 0x1640004002098fae */ /* 0x000fe8000d101d74 */
[----:B------:R0:W-:Y:S01]  /*fe00*/  @!P0 LDGSTS.E.BYPASS.LTC128B.128 [R9+0x18400], desc[UR52][R2.64+0x80], !P1 ;  /* 0x1840008002098fae */ /* 0x0001e2000c901d74 */
[----:B------:R-:W-:-:S03]  /*fe10*/  ISETP.GE.AND P0, PT, R8, R5, PT ;  /* 0x000000050800720c */ /* 0x000fc60003f06270 */
[----:B0-----:R-:W0:Y:S10]  /*fe20*/  SHFL.IDX PT, R2, R4, 0x1, 0x1c1f ;  /* 0x003c1f0004027f89 */ /* 0x001e3400000e0000 */
[----:B---3--:R-:W-:-:S02]  /*fe30*/  @!P0 IADD3 R7, P4, R35, R14, RZ ;  /* 0x0000000e23078210 */ /* 0x008fc40007f9e0ff */
[----:B------:R-:W2:Y:S03]  /*fe40*/  SHFL.IDX PT, R14, R0, 0x2, 0x1c1f ;  /* 0x005c1f00000e7f89 */ /* 0x000ea600000e0000 */
[----:B0-----:R-:W-:Y:S02]  /*fe50*/  @!P0 IMAD.X R8, RZ, RZ, R2, P4 ;  /* 0x000000ffff088224 */ /* 0x001fe400020e0602 */
[----:B------:R-:W-:Y:S02]  /*fe60*/  @!P0 IMAD.MOV.U32 R2, RZ, RZ, R7 ;  /* 0x000000ffff028224 */ /* 0x000fe400078e0007 */
[----:B------:R-:W-:Y:S02]  /*fe70*/  @!P0 IMAD.MOV.U32 R3, RZ, RZ, R8 ;  /* 0x000000ffff038224 */ /* 0x000fe400078e0008 */
[----:B------:R-:W-:-:S03]  /*fe80*/  VIADD R8, R6, 0x40 ;  /* 0x0000004006087836 */ /* 0x000fc60000000000 */
[----:B------:R-:W-:Y:S04]  /*fe90*/  @!P0 LDGSTS.E.BYPASS.LTC128B.128 [R9+0x14c00], desc[UR52][R2.64], !P3 ;  /* 0x14c0000002098fae */ /* 0x000fe8000d901d74 */
[----:B------:R-:W-:Y:S04]  /*fea0*/  @!P0 LDGSTS.E.BYPASS.LTC128B.128 [R9+0x16c00], desc[UR52][R2.64+0x40], !P2 ;  /* 0x16c0004002098fae */ /* 0x000fe8000d101d74 */
[----:B------:R0:W-:Y:S01]  /*feb0*/  @!P0 LDGSTS.E.BYPASS.LTC128B.128 [R9+0x18c00], desc[UR52][R2.64+0x80], !P1 ;  /* 0x18c0008002098fae */ /* 0x0001e2000c901d74 */
[----:B------:R-:W-:-:S03]  /*fec0*/  ISETP.GE.AND P0, PT, R8, R5, PT ;  /* 0x000000050800720c */ /* 0x000fc60003f06270 */
[----:B0-----:R-:W0:Y:S10]  /*fed0*/  SHFL.IDX PT, R2, R4, 0x2, 0x1c1f ;  /* 0x005c1f0004027f89 */ /* 0x001e3400000e0000 */
[----:B--2---:R-:W-:-:S02]  /*fee0*/  @!P0 IADD3 R7, P4, R35, R14, RZ ;  /* 0x0000000e23078210 */ /* 0x004fc40007f9e0ff */
[----:B------:R2:W3:Y:S04]  /*fef0*/  SHFL.IDX PT, R14, R0, 0x3, 0x1c1f ;  /* 0x007c1f00000e7f89 */ /* 0x0004e800000e0000 */
[----:B------:R-:W4:Y:S01]  /*ff00*/  SHFL.IDX PT, R4, R4, 0x3, 0x1c1f ;  /* 0x007c1f0004047f89 */ /* 0x000f2200000e0000 */
[----:B0-----:R-:W-:Y:S02]  /*ff10*/  @!P0 IMAD.X R8, RZ, RZ, R2, P4 ;  /* 0x000000ffff088224 */ /* 0x001fe400020e0602 */
[----:B------:R-:W-:Y:S02]  /*ff20*/  @!P0 IMAD.MOV.U32 R2, RZ, RZ, R7 ;  /* 0x000000ffff028224 */ /* 0x000fe400078e0007 */
[----:B------:R-:W-:-:S05]  /*ff30*/  @!P0 IMAD.MOV.U32 R3, RZ, RZ, R8 ;  /* 0x000000ffff038224 */ /* 0x000fca00078e0008 */
[----:B------:R2:W-:Y:S04]  /*ff40*/  @!P0 LDGSTS.E.BYPASS.LTC128B.128 [R9+0x15400], desc[UR52][R2.64], !P3 ;  /* 0x1540000002098fae */ /* 0x0005e8000d901d74 */
[----:B------:R2:W-:Y:S04]  /*ff50*/  @!P0 LDGSTS.E.BYPASS.LTC128B.128 [R9+0x17400], desc[UR52][R2.64+0x40], !P2 ;  /* 0x1740004002098fae */ /* 0x0005e8000d101d74 */
[----:B---34-:R2:W-:Y:S02]  /*ff60*/  @!P0 LDGSTS.E.BYPASS.LTC128B.128 [R9+0x19400], desc[UR52][R2.64+0x80], !P1 ;  /* 0x1940008002098fae */ /* 0x0185e4000c901d74 */
.L_x_368:
[----:B------:R-:W-:Y:S01]  /*ff70*/  VIADD R6, R6, 0x60 ;  /* 0x0000006006067836 */ /* 0x000fe20000000000 */
[----:B------:R-:W-:Y:S04]  /*ff80*/  BSSY B0, `(.L_x_271) ;  /* 0x000000b000007945 */ /* 0x000fe80003800000 */
[----:B------:R-:W-:-:S13]  /*ff90*/  ISETP.GE.AND P0, PT, R6, R5, PT ;  /* 0x000000050600720c */ /* 0x000fda0003f06270 */
[----:B------:R-:W-:Y:S05]  /*ffa0*/  @P0 BRA `(.L_x_272) ;  /* 0x0000000000200947 */ /* 0x000fea0003800000 */
[----:B--2---:R-:W-:-:S05]  /*ffb0*/  IADD3 R2, P0, R35, R14, RZ ;  /* 0x0000000e23027210 */ /* 0x004fca0007f1e0ff */
[----:B------:R-:W-:-:S05]  /*ffc0*/  IMAD.X R3, RZ, RZ, R4, P0 ;  /* 0x000000ffff037224 */ /* 0x000fca00000e0604 */
[----:B------:R-:W-:Y:S01]  /*ffd0*/  @!PT LDS RZ, [RZ] ;  /* 0x00000000fffff984 */ /* 0x000fe20000000800 */
[----:B------:R-:W-:Y:S01]  /*ffe0*/  @!PT LDS RZ, [RZ] ;  /* 0x00000000fffff984 */ /* 0x000fe20000000800 */
[----:B------:R-:W-:Y:S01]  /*fff0*/  @!PT LDS RZ, [RZ] ;  /* 0x00000000fffff984 */ /* 0x000fe20000000800 */
[----:B------:R0:W-:Y:S04]  /*10000*/  LDGSTS.E.BYPASS.LTC128B.128 [R9+0x15c00], desc[UR52][R2.64], !P3 ;  /* 0x15c0000002097fae */ /* 0x0001e8000d901d74 */
[----:B------:R0:W-:Y:S04]  /*10010*/  LDGSTS.E.BYPASS.LTC128B.128 [R9+0x17c00], desc[UR52][R2.64+0x40], !P2 ;  /* 0x17c0004002097fae */ /* 0x0001e8000d101d74 */
[----:B------:R0:W-:Y:S02]  /*10020*/  LDGSTS.E.BYPASS.LTC128B.128 [R9+0x19c00], desc[UR52][R2.64+0x80], !P1 ;  /* 0x19c0008002097fae */ /* 0x0001e4000c901d74 */
.L_x_272:
[----:B------:R-:W-:Y:S05]  /*10030*/  BSYNC B0 ;  /* 0x0000000000007941 */ /* 0x000fea0003800000 */
.L_x_271:
[----:B------:R-:W-:Y:S01]  /*10040*/  NOP ;  /* 0x0000000000007918 */ /* 0x000fe20000000000 */
[----:B------:R-:W-:-:S13]  /*10050*/  PLOP3.LUT P0, PT, PT, PT, PT, 0x80, 0x0 ;  /* 0x000000000000781c */ /* 0x000fda0003f0f070 */
.L_x_273:
[----:B------:R-:W-:Y:S02]  /*10060*/  PLOP3.LUT P1, PT, P1, P0, PT, 0xa2, 0x0 ;  /* 0x000000000000781c */ /* 0x000fe40000f21472 */
[----:B------:R-:W-:-:S08]  /*10070*/  @P0 R2UR P1, UR4, R16 ;  /* 0x00000000100402ca */ /* 0x000fd00000020000 */
[----:B------:R-:W-:-:S05]  /*10080*/  @P0 PLOP3.LUT P0, PT, P1, PT, PT, 0x80, 0x0 ;  /* 0x000000000000081c */ /* 0x000fca0000f0f070 */
[----:B------:R-:W-:Y:S01]  /*10090*/  @!P1 SYNCS.ARRIVE.TRANS64.RED.A0T1 RZ, [UR4+0x29800], RZ ;  /* 0x029800ffffff99a7 */ /* 0x000fe20008200404 */
[----:B------:R-:W-:Y:S07]  /*100a0*/  @!P1 ARRIVES.LDGSTSBAR.64.TRANSCNT [UR4+0x29800] ;  /* 0x02980000ff0099b0 */ /* 0x000fee0008000a84 */
[----:B------:R-:W-:Y:S05]  /*100b0*/  @P0 BRA.U.ANY `(.L_x_273) ;  /* 0xfffffffd00e80947 */ /* 0x000fea000393ffff */
[----:B0-2---:R-:W2:Y:S02]  /*100c0*/  LDL.LU R2, [R1+0x28] ;  /* 0x0000280001027983 */ /* 0x005ea40000300800 */
[----:B--2---:R-:W-:-:S05]  /*100d0*/  VIADD R2, R2, 0x1 ;  /* 0x0000000102027836 */ /* 0x004fca0000000000 */
[----:B------:R0:W-:Y:S01]  /*100e0*/  STL [R1+0x28], R2 ;  /* 0x0000280201007387 */ /* 0x0001e20000100800 */
[----:B------:R-:W-:-:S04]  /*100f0*/  LEA.HI R0, R2, R2, RZ, 0x1 ;  /* 0x0000000202007211 */ /* 0x000fc800078f08ff */
[----:B------:R-:W-:-:S05]  /*10100*/  LOP3.LUT R0, R0, 0xfffffffe, RZ, 0xc0, !PT ;  /* 0xfffffffe00007812 */ /* 0x000fca00078ec0ff */
[----:B------:R-:W-:-:S05]  /*10110*/  IMAD.IADD R0, R2, 0x1, -R0 ;  /* 0x0000000102007824 */ /* 0x000fca00078e0a00 */
[----:B------:R-:W-:Y:S01]  /*10120*/  SHF.L.U32 R3, R0, 0x1f, RZ ;  /* 0x0000001f00037819 */ /* 0x000fe200000006ff */
[----:B------:R-:W-:Y:S01]  /*10130*/  NOP ;  /* 0x0000000000007918 */ /* 0x000fe20000000000 */
[----:B------:R0:W-:Y:S01]  /*10140*/  SYNCS.ARRIVE.TRANS64.A1T0 RZ, [R16+URZ+0x29800], RZ ;  /* 0x029800ff10ff79a7 */ /* 0x0001e2000810003f */
[----:B------:R-:W-:Y:S01]  /*10150*/  BSSY B0, `(.L_x_274) ;  /* 0x0000003000007945 */ /* 0x000fe20003800000 */
[----:B------:R-:W2:Y:S03]  /*10160*/  SYNCS.PHASECHK.TRANS64.TRYWAIT P0, [R16+URZ+0x29820], R3 ;  /* 0x02982003100075a7 */ /* 0x000ea6000800017f */
[----:B0-2---:R-:W-:Y:S05]  /*10170*/  @!P0 BRA `(.L_x_275) ;  /* 0x0000004400ac8947 */ /* 0x005fea0003800000 */
.L_x_369:
[----:B------:R-:W-:Y:S05]  /*10180*/  BSYNC B0 ;  /* 0x0000000000007941 */ /* 0x000fea0003800000 */
.L_x_274:
[----:B------:R-:W2:Y:S01]  /*10190*/  LDL R0, [R1+0xc] ;  /* 0x00000c0001007983 */ /* 0x000ea20000100800 */
[----:B------:R-:W-:-:S06]  /*101a0*/  UIADD3 UR4, UR48, -0x2, URZ ;  /* 0xfffffffe30047890 */ /* 0x000fcc000fffe03f */
[----:B--2---:R-:W-:-:S13]  /*101b0*/  ISETP.LE.AND P0, PT, R0, UR4, PT ;  /* 0x0000000400007c0c */ /* 0x004fda000bf03270 */
[----:B------:R-:W-:Y:S05]  /*101c0*/  @!P0 BRA `(.L_x_276) ;  /* 0x0000001400c48947 */ /* 0x000fea0003800000 */
[----:B------:R-:W-:Y:S02]  /*101d0*/  IMAD.MOV.U32 R20, RZ, RZ, R32 ;  /* 0x000000ffff147224 */ /* 0x000fe400078e0020 */
[----:B------:R-:W-:Y:S02]  /*101e0*/  IMAD.MOV.U32 R10, RZ, RZ, R19 ;  /* 0x000000ffff0a7224 */ /* 0x000fe400078e0013 */
[----:B------:R-:W-:-:S07]  /*101f0*/  IMAD.U32 R30, RZ, RZ, UR4 ;  /* 0x00000004ff1e7e24 */ /* 0x000fce000f8e00ff */
.L_x_296:
[----:B--2---:R-:W2:Y:S01]  /*10200*/  LDC R2, c[0x0][0x430] ;  /* 0x00010c00ff027b82 */ /* 0x004ea20000000800 */
[----:B------:R-:W3:Y:S01]  /*10210*/  S2R R0, SR_TID.X ;  /* 0x0000000000007919 */ /* 0x000ee20000002100 */
[----:B------:R-:W-:Y:S01]  /*10220*/  IMAD R5, R30, 0xa0, R36 ;  /* 0x000000a01e057824 */ /* 0x000fe200078e0224 */
[----:B------:R-:W4:Y:S01]  /*10230*/  S2R R7, SR_TID.X ;  /* 0x0000000000077919 */ /* 0x000f220000002100 */
[----:B------:R-:W0:Y:S01]  /*10240*/  S2R R8, SR_TID.X ;  /* 0x0000000000087919 */ /* 0x000e220000002100 */
[----:B------:R-:W4:Y:S01]  /*10250*/  LDL R12, [R1+0xc] ;  /* 0x00000c00010c7983 */ /* 0x000f220000100800 */
[----:B--2---:R-:W-:Y:S02]  /*10260*/  ISETP.NE.AND P0, PT, R2, 0x1, PT ;  /* 0x000000010200780c */ /* 0x004fe40003f05270 */
[----:B---3--:R-:W-:-:S11]  /*10270*/  LOP3.LUT R2, R0, 0x7f, RZ, 0xc0, !PT ;  /* 0x0000007f00027812 */ /* 0x008fd600078ec0ff */
[----:B------:R-:W2:Y:S01]  /*10280*/  @P0 LDC R6, c[0x0][0x434] ;  /* 0x00010d00ff060b82 */ /* 0x000ea20000000800 */
[----:B------:R-:W-:Y:S01]  /*10290*/  SHF.R.U32.HI R2, RZ, 0x2, R2 ;  /* 0x00000002ff027819 */ /* 0x000fe20000011602 */
[C---:B----4-:R-:W-:Y:S01]  /*102a0*/  IMAD.SHL.U32 R4, R7.reuse, 0x20, RZ ;  /* 0x0000002007047824 */ /* 0x050fe200078e00ff */
[----:B------:R-:W-:Y:S01]  /*102b0*/  LOP3.LUT R7, R7, 0x7f, RZ, 0xc0, !PT ;  /* 0x0000007f07077812 */ /* 0x000fe200078ec0ff */
[----:B0-----:R-:W-:-:S03]  /*102c0*/  IMAD.SHL.U32 R9, R8, 0x20, RZ ;  /* 0x0000002008097824 */ /* 0x001fc600078e00ff */
[----:B------:R-:W-:Y:S01]  /*102d0*/  LOP3.LUT R4, R2, 0x60, R4, 0xf8, !PT ;  /* 0x0000006002047812 */ /* 0x000fe200078ef804 */
[----:B------:R-:W0:Y:S01]  /*102e0*/  @P0 LDC R0, c[0x0][0x438] ;  /* 0x00010e00ff000b82 */ /* 0x000e220000000800 */
[----:B------:R-:W-:-:S03]  /*102f0*/  SHF.R.U32.HI R7, RZ, 0x2, R7 ;  /* 0x00000002ff077819 */ /* 0x000fc60000011607 */
[----:B------:R-:W-:-:S04]  /*10300*/  IMAD.IADD R4, R4, 0x1, R5 ;  /* 0x0000000104047824 */ /* 0x000fc800078e0205 */
[----:B------:R-:W3:Y:S01]  /*10310*/  @P0 LDC R3, c[0x0][0x434] ;  /* 0x00010d00ff030b82 */ /* 0x000ee20000000800 */
[----:B------:R-:W-:-:S07]  /*10320*/  LOP3.LUT R9, R7, 0x60, R9, 0xf8, !PT ;  /* 0x0000006007097812 */ /* 0x000fce00078ef809 */
[----:B------:R-:W4:Y:S01]  /*10330*/  @P0 LDC R2, c[0x0][0x438] ;  /* 0x00010e00ff020b82 */ /* 0x000f220000000800 */
[----:B--2---:R-:W-:Y:S01]  /*10340*/  @P0 IMAD.HI.U32 R6, R4, R6, RZ ;  /* 0x0000000604060227 */ /* 0x004fe200078e00ff */
[----:B------:R-:W-:-:S03]  /*10350*/  LOP3.LUT R9, R9, 0x80, RZ, 0xfc, !PT ;  /* 0x0000008009097812 */ /* 0x000fc600078efcff */
[----:B------:R-:W-:Y:S01]  /*10360*/  IMAD.MOV.U32 R8, RZ, RZ, R4 ;  /* 0x000000ffff087224 */ /* 0x000fe200078e0004 */
[----:B0-----:R-:W-:Y:S01]  /*10370*/  @P0 SHF.R.U32.HI R8, RZ, R0, R6 ;  /* 0x00000000ff080219 */ /* 0x001fe20000011606 */
[C---:B------:R-:W-:Y:S01]  /*10380*/  IMAD.IADD R0, R9.reuse, 0x1, R5 ;  /* 0x0000000109007824 */ /* 0x040fe200078e0205 */
[----:B------:R-:W-:Y:S05]  /*10390*/  YIELD ;  /* 0x0000000000007946 */ /* 0x000fea0003800000 */
[----:B------:R-:W-:Y:S01]  /*103a0*/  IMAD.MOV.U32 R11, RZ, RZ, R0 ;  /* 0x000000ffff0b7224 */ /* 0x000fe200078e0000 */
[----:B------:R-:W-:Y:S01]  /*103b0*/  ULDC.64 UR6, c[0x0][0x428] ;  /* 0x00010a0000067ab9 */ /* 0x000fe20000000a00 */
[----:B---3--:R-:W-:Y:S01]  /*103c0*/  @P0 IMAD.HI.U32 R3, R0, R3, RZ ;  /* 0x0000000300030227 */ /* 0x008fe200078e00ff */
[----:B------:R-:W-:Y:S01]  /*103d0*/  ISETP.GT.U32.AND P1, PT, R9, 0x9f, PT ;  /* 0x0000009f0900780c */ /* 0x000fe20003f24070 */
[----:B------:R-:W-:Y:S01]  /*103e0*/  ULDC.64 UR8, c[0x0][0x418] ;  /* 0x0001060000087ab9 */ /* 0x000fe20000000a00 */
[----:B------:R-:W-:Y:S01]  /*103f0*/  ULDC UR4, c[0x0][0x430] ;  /* 0x00010c0000047ab9 */ /* 0x000fe20000000800 */
[----:B------:R-:W-:Y:S01]  /*10400*/  IMAD R5, R37, UR6, RZ ;  /* 0x0000000625057c24 */ /* 0x000fe2000f8e02ff */
[----:B----4-:R-:W-:Y:S01]  /*10410*/  @P0 SHF.R.U32.HI R11, RZ, R2, R3 ;  /* 0x00000002ff0b0219 */ /* 0x010fe20000011603 */
[--C-:B------:R-:W-:Y:S01]  /*10420*/  IMAD.MOV.U32 R2, RZ, RZ, R8.reuse ;  /* 0x000000ffff027224 */ /* 0x100fe200078e0008 */
[----:B------:R-:W-:Y:S01]  /*10430*/  SHF.R.S32.HI R3, RZ, 0x1f, R8 ;  /* 0x0000001fff037819 */ /* 0x000fe20000011408 */
[----:B------:R-:W-:-:S02]  /*10440*/  IMAD R5, R31, UR7, R5 ;  /* 0x000000071f057c24 */ /* 0x000fc4000f8e0205 */
[----:B------:R-:W-:-:S04]  /*10450*/  IMAD.WIDE.U32 R2, R31, UR6, R2 ;  /* 0x000000061f027c25 */ /* 0x000fc8000f8e0002 */
[----:B------:R-:W-:Y:S01]  /*10460*/  IMAD.IADD R3, R5, 0x1, R3 ;  /* 0x0000000105037824 */ /* 0x000fe200078e0203 */
[----:B------:R-:W-:-:S04]  /*10470*/  LEA R6, P0, R2, UR8, 0x2 ;  /* 0x0000000802067c11 */ /* 0x000fc8000f8010ff */
[----:B------:R-:W-:Y:S01]  /*10480*/  LEA.HI.X R7, R2, UR9, R3, 0x2, P0 ;  /* 0x0000000902077c11 */ /* 0x000fe200080f1403 */
[----:B------:R-:W-:Y:S01]  /*10490*/  IMAD.MOV R2, RZ, RZ, -R8 ;  /* 0x000000ffff027224 */ /* 0x000fe200078e0a08 */
[----:B------:R-:W-:-:S03]  /*104a0*/  @!P1 SHF.R.S32.HI R3, RZ, 0x1f, R11 ;  /* 0x0000001fff039819 */ /* 0x000fc6000001140b */
[----:B------:R-:W-:Y:S02]  /*104b0*/  IMAD R4, R2, UR4, R4 ;  /* 0x0000000402047c24 */ /* 0x000fe4000f8e0204 */
[----:B------:R-:W-:-:S04]  /*104c0*/  @!P1 IMAD.MOV.U32 R2, RZ, RZ, R11 ;  /* 0x000000ffff029224 */ /* 0x000fc800078e000b */
[----:B------:R-:W-:-:S04]  /*104d0*/  @!P1 IMAD.WIDE.U32 R2, R31, UR6, R2 ;  /* 0x000000061f029c25 */ /* 0x000fc8000f8e0002 */
[----:B------:R-:W-:Y:S01]  /*104e0*/  @!P1 IMAD.IADD R5, R5, 0x1, R3 ;  /* 0x0000000105059824 */ /* 0x000fe200078e0203 */
[----:B------:R-:W-:-:S04]  /*104f0*/  @!P1 LEA R8, P0, R2, UR8, 0x2 ;  /* 0x0000000802089c11 */ /* 0x000fc8000f8010ff */
[----:B------:R-:W-:Y:S02]  /*10500*/  @!P1 LEA.HI.X R9, R2, UR9, R5, 0x2, P0 ;  /* 0x0000000902099c11 */ /* 0x000fe400080f1405 */
[----:B------:R0:W2:Y:S01]  /*10510*/  LDG.E R5, desc[UR52][R6.64] ;  /* 0x0000003406057981 */ /* 0x0000a2000c1e1900 */
[----:B------:R-:W-:Y:S02]  /*10520*/  IMAD.U32 R13, RZ, RZ, UR44 ;  /* 0x0000002cff0d7e24 */ /* 0x000fe4000f8e00ff */
[----:B0-----:R-:W-:Y:S02]  /*10530*/  IMAD.MOV.U32 R6, RZ, RZ, RZ ;  /* 0x000000ffff067224 */ /* 0x001fe400078e00ff */
[----:B------:R-:W-:-:S04]  /*10540*/  VIADD R19, R10, 0x1 ;  /* 0x000000010a137836 */ /* 0x000fc80000000000 */
[----:B------:R0:W5:Y:S01]  /*10550*/  @!P1 LDG.E R6, desc[UR52][R8.64] ;  /* 0x0000003408069981 */ /* 0x000162000c1e1900 */
[----:B------:R-:W-:Y:S01]  /*10560*/  ISETP.NE.AND P1, PT, R13, 0x3, PT ;  /* 0x000000030d00780c */ /* 0x000fe20003f25270 */
[----:B------:R-:W-:Y:S01]  /*10570*/  IMAD.MOV R7, RZ, RZ, -R11 ;  /* 0x000000ffff077224 */ /* 0x000fe200078e0a0b */
[----:B------:R-:W-:-:S03]  /*10580*/  ISETP.NE.AND P0, PT, R19, 0x2, PT ;  /* 0x000000021300780c */ /* 0x000fc60003f05270 */
[----:B------:R-:W-:Y:S01]  /*10590*/  IMAD R7, R7, UR4, R0 ;  /* 0x0000000407077c24 */ /* 0x000fe2000f8e0200 */
[----:B------:R-:W-:Y:S01]  /*105a0*/  SEL R32, RZ, 0x1, P0 ;  /* 0x00000001ff207807 */ /* 0x000fe20000000000 */
[----:B------:R-:W-:Y:S01]  /*105b0*/  IMAD.MOV.U32 R0, RZ, RZ, R30 ;  /* 0x000000ffff007224 */ /* 0x000fe200078e001e */
[----:B------:R-:W-:Y:S01]  /*105c0*/  SEL R19, R19, RZ, P0 ;  /* 0x000000ff13137207 */ /* 0x000fe20000000000 */
[----:B------:R-:W-:Y:S01]  /*105d0*/  VIADD R30, R30, 0xffffffff ;  /* 0xffffffff1e1e7836 */ /* 0x000fe20000000000 */
[----:B------:R-:W-:Y:S02]  /*105e0*/  LOP3.LUT R32, R20, R32, RZ, 0x3c, !PT ;  /* 0x0000002014207212 */ /* 0x000fe400078e3cff */
[----:B------:R-:W-:Y:S02]  /*105f0*/  ISETP.GT.AND P2, PT, R0, R12, PT ;  /* 0x0000000c0000720c */ /* 0x000fe40003f44270 */
[----:B--2---:R-:W-:Y:S01]  /*10600*/  SHF.R.S32.HI R28, RZ, 0x1f, R5 ;  /* 0x0000001fff1c7819 */ /* 0x004fe20000011405 */
[----:B0-----:R-:W-:Y:S10]  /*10610*/  @!P1 BRA `(.L_x_277) ;  /* 0x0000000000049947 */ /* 0x001ff40003800000 */
[----:B------:R-:W-:Y:S01]  /*10620*/  BPT.TRAP 0x1 ;  /* 0x000000040000795c */ /* 0x000fe20000300000 */
.L_x_277:
[----:B------:R-:W-:Y:S01]  /*10630*/  IMAD R0, R19, 0x8, R16 ;  /* 0x0000000813007824 */ /* 0x000fe200078e0210 */
[----:B------:R-:W-:Y:S01]  /*10640*/  SHF.L.U32 R29, R32, 0x1f, RZ ;  /* 0x0000001f201d7819 */ /* 0x000fe200000006ff */
[----:B------:R-:W-:Y:S01]  /*10650*/  BSSY B0, `(.L_x_278) ;  /* 0x0000004000007945 */ /* 0x000fe20003800000 */
[----:B------:R-:W-:Y:S02]  /*10660*/  SHF.R.S32.HI R25, RZ, 0x1f, R4 ;  /* 0x0000001fff197819 */ /* 0x000fe40000011404 */
[----:B------:R-:W0:Y:S02]  /*10670*/  SYNCS.PHASECHK.TRANS64.TRYWAIT P0, [R0+URZ+0x29880], R29 ;  /* 0x0298801d000075a7 */ /* 0x000e24000800017f */
[----:B0-----:R-:W-:Y:S05]  /*10680*/  @!P0 BRA `(.L_x_279) ;  /* 0x00000040007c8947 */ /* 0x001fea0003800000 */
.L_x_370:
[----:B------:R-:W-:Y:S05]  /*10690*/  BSYNC B0 ;  /* 0x0000000000007941 */ /* 0x000fea0003800000 */
.L_x_278:
[----:B------:R-:W-:Y:S01]  /*106a0*/  ULDC.64 UR4, c[0x0][0x328] ;  /* 0x0000ca0000047ab9 */ /* 0x000fe20000000a00 */
[----:B------:R-:W2:Y:S01]  /*106b0*/  S2R R12, SR_TID.X ;  /* 0x00000000000c7919 */ /* 0x000ea20000002100 */
[----:B------:R-:W-:Y:S01]  /*106c0*/  IMAD R8, R25, UR4, RZ ;  /* 0x0000000419087c24 */ /* 0x000fe2000f8e02ff */
[----:B------:R-:W-:Y:S01]  /*106d0*/  ULDC.64 UR6, c[0x0][0x338] ;  /* 0x0000ce0000067ab9 */ /* 0x000fe20000000a00 */
[C---:B------:R-:W-:Y:S01]  /*106e0*/  IMAD.WIDE.U32 R2, R4.reuse, UR4, RZ ;  /* 0x0000000404027c25 */ /* 0x040fe2000f8e00ff */
[----:B------:R-:W-:Y:S02]  /*106f0*/  SHF.R.S32.HI R26, RZ, 0x1f, R7 ;  /* 0x0000001fff1a7819 */ /* 0x000fe40000011407 */
[----:B-----5:R-:W-:Y:S01]  /*10700*/  SHF.R.S32.HI R27, RZ, 0x1f, R6 ;  /* 0x0000001fff1b7819 */ /* 0x020fe20000011406 */
[----:B------:R-:W-:Y:S01]  /*10710*/  IMAD R8, R4, UR5, R8 ;  /* 0x0000000504087c24 */ /* 0x000fe2000f8e0208 */
[C---:B------:R-:W-:Y:S01]  /*10720*/  LOP3.LUT P3, RZ, R17.reuse, 0x2, RZ, 0xc0, !PT ;  /* 0x0000000211ff7812 */ /* 0x040fe2000786c0ff */
[----:B------:R-:W-:Y:S01]  /*10730*/  IMAD R11, R26, UR4, RZ ;  /* 0x000000041a0b7c24 */ /* 0x000fe2000f8e02ff */
[----:B------:R-:W-:Y:S01]  /*10740*/  LOP3.LUT P1, RZ, R17, 0x1, RZ, 0xc0, !PT ;  /* 0x0000000111ff7812 */ /* 0x000fe2000782c0ff */
[----:B------:R-:W-:-:S02]  /*10750*/  IMAD.IADD R3, R3, 0x1, R8 ;  /* 0x0000000103037824 */ /* 0x000fc400078e0208 */
        /* <DEDUP_REMOVED lines=8> */
[----:B------:R-:W-:Y:S01]  /*107e0*/  IMAD.IADD R3, R3, 0x1, R11 ;  /* 0x0000000103037824 */ /* 0x000fe200078e020b */
[----:B--2---:R-:W-:Y:S01]  /*107f0*/  LOP3.LUT R12, R12, 0x7f, RZ, 0xc0, !PT ;  /* 0x0000007f0c0c7812 */ /* 0x004fe200078ec0ff */
[----:B------:R-:W-:Y:S02]  /*10800*/  IMAD R11, R27, UR6, RZ ;  /* 0x000000061b0b7c24 */ /* 0x000fe4000f8e02ff */
[----:B------:R-:W-:Y:S01]  /*10810*/  IMAD.WIDE.U32 R2, R6, UR6, R2 ;  /* 0x0000000606027c25 */ /* 0x000fe2000f8e0002 */
[----:B------:R-:W-:-:S03]  /*10820*/  SHF.R.U32.HI R12, RZ, 0x5, R12 ;  /* 0x00000005ff0c7819 */ /* 0x000fc6000001160c */
[----:B------:R-:W-:Y:S01]  /*10830*/  IMAD R11, R6, UR7, R11 ;  /* 0x00000007060b7c24 */ /* 0x000fe2000f8e020b */
[----:B------:R-:W-:Y:S01]  /*10840*/  ULDC.64 UR6, c[0x0][0x318] ;  /* 0x0000c60000067ab9 */ /* 0x000fe20000000a00 */
[----:B------:R-:W-:-:S04]  /*10850*/  IMAD.WIDE.U32 R8, R18, UR4, R8 ;  /* 0x0000000412087c25 */ /* 0x000fc8000f8e0008 */
[----:B------:R-:W-:Y:S01]  /*10860*/  IMAD.IADD R3, R3, 0x1, R11 ;  /* 0x0000000103037824 */ /* 0x000fe200078e020b */
[----:B------:R-:W-:Y:S01]  /*10870*/  IADD3 R8, P0, R8, UR6, RZ ;  /* 0x0000000608087c10 */ /* 0x000fe2000ff1e0ff */
[C---:B-1----:R-:W-:Y:S02]  /*10880*/  IMAD R23, R18.reuse, UR5, RZ ;  /* 0x0000000512177c24 */ /* 0x042fe4000f8e02ff */
[----:B------:R-:W-:Y:S01]  /*10890*/  IMAD.WIDE.U32 R2, R18, UR4, R2 ;  /* 0x0000000412027c25 */ /* 0x000fe2000f8e0002 */
[----:B------:R-:W-:Y:S02]  /*108a0*/  UMOV UR4, 0xffffffff ;  /* 0xffffffff00047882 */ /* 0x000fe40000000000 */
[----:B------:R-:W-:Y:S01]  /*108b0*/  IADD3.X R22, R23, UR7, R9, P0, !PT ;  /* 0x0000000717167c10 */ /* 0x000fe200087fe409 */
[----:B------:R-:W-:Y:S01]  /*108c0*/  IMAD.SHL.U32 R12, R12, 0x400, RZ ;  /* 0x000004000c0c7824 */ /* 0x000fe200078e00ff */
[----:B------:R-:W-:-:S03]  /*108d0*/  IADD3 R24, P0, R2, UR6, RZ ;  /* 0x0000000602187c10 */ /* 0x000fc6000ff1e0ff */
[----:B------:R-:W-:Y:S01]  /*108e0*/  IMAD R9, R19, 0x5000, R12 ;  /* 0x0000500013097824 */ /* 0x000fe200078e020c */
[----:B------:R-:W-:Y:S01]  /*108f0*/  IADD3.X R23, R23, UR7, R3, P0, !PT ;  /* 0x0000000717177c10 */ /* 0x000fe200087fe403 */
[----:B------:R-:W-:Y:S08]  /*10900*/  BRA.DIV UR4, `(.L_x_280) ;  /* 0x0000003e04f07947 */ /* 0x000ff0000b800000 */
[----:B------:R-:W1:Y:S01]  /*10910*/  SHFL.IDX PT, R2, R8, RZ, 0x1c1f ;  /* 0x001c1fff08027589 */ /* 0x000e6200000e0000 */
[----:B------:R-:W-:-:S03]  /*10920*/  IADD3 R9, R16, R9, R33 ;  /* 0x0000000910097210 */ /* 0x000fc60007ffe021 */
[----:B------:R-:W2:Y:S02]  /*10930*/  SHFL.IDX PT, R3, R22, RZ, 0x1c1f ;  /* 0x001c1fff16037589 */ /* 0x000ea400000e0000 */
[----:B------:R-:W-:Y:S02]  /*10940*/  IMAD.IADD R21, R34, 0x1, R9 ;  /* 0x0000000122157824 */ /* 0x000fe400078e0209 */
[----:B------:R-:W-:Y:S01]  /*10950*/  SHFL.IDX PT, R23, R23, RZ, 0x1c1f ;  /* 0x001c1fff17177589 */ /* 0x000fe200000e0000 */
[----:B-1----:R-:W-:-:S05]  /*10960*/  IADD3 R2, P0, R35, R2, RZ ;  /* 0x0000000223027210 */ /* 0x002fca0007f1e0ff */
[----:B--2---:R-:W-:-:S05]  /*10970*/  IMAD.X R3, RZ, RZ, R3, P0 ;  /* 0x000000ffff037224 */ /* 0x004fca00000e0603 */
[----:B------:R-:W-:Y:S04]  /*10980*/  LDGSTS.E.BYPASS.LTC128B.128 [R9+0xa400], desc[UR52][R2.64], !P3 ;  /* 0x0a40000002097fae */ /* 0x000fe8000d901d74 */
[----:B------:R1:W-:Y:S04]  /*10990*/  LDGSTS.E.BYPASS.LTC128B.128 [R21+0xa400], desc[UR52][R2.64+0x40], !P1 ;  /* 0x0a40004002157fae */ /* 0x0003e8000c901d74 */
        /* <DEDUP_REMOVED lines=16> */
[----:B------:R-:W-:Y:S04]  /*10aa0*/  LDGSTS.E.BYPASS.LTC128B.128 [R9+0xd400], desc[UR52][R2.64], !P3 ;  /* 0x0d40000002097fae */ /* 0x000fe8000d901d74 */
[----:B------:R1:W-:Y:S04]  /*10ab0*/  LDGSTS.E.BYPASS.LTC128B.128 [R21+0xd400], desc[UR52][R2.64+0x40], !P1 ;  /* 0x0d40004002157fae */ /* 0x0003e8000c901d74 */
[----:B-1----:R1:W2:Y:S02]  /*10ac0*/  SHFL.IDX PT, R2, R24, RZ, 0x1c1f ;  /* 0x001c1fff18027589 */ /* 0x0022a400000e0000 */
.L_x_382:
[----:B--2---:R-:W-:-:S05]  /*10ad0*/  IADD3 R2, P0, R35, R2, RZ ;  /* 0x0000000223027210 */ /* 0x004fca0007f1e0ff */
[----:B------:R-:W-:Y:S01]  /*10ae0*/  IMAD.X R3, RZ, RZ, R23, P0 ;  /* 0x000000ffff037224 */ /* 0x000fe200000e0617 */
[----:B------:R-:W-:-:S04]  /*10af0*/  PLOP3.LUT P0, PT, PT, PT, PT, 0x80, 0x0 ;  /* 0x000000000000781c */ /* 0x000fc80003f0f070 */
[----:B------:R-:W-:Y:S01]  /*10b00*/  @!PT LDS RZ, [RZ] ;  /* 0x00000000fffff984 */ /* 0x000fe20000000800 */
[----:B------:R-:W-:Y:S01]  /*10b10*/  @!PT LDS RZ, [RZ] ;  /* 0x00000000fffff984 */ /* 0x000fe20000000800 */
[----:B------:R-:W-:Y:S01]  /*10b20*/  @!PT LDS RZ, [RZ] ;  /* 0x00000000fffff984 */ /* 0x000fe20000000800 */
[----:B------:R2:W-:Y:S04]  /*10b30*/  LDGSTS.E.BYPASS.LTC128B.128 [R9+0xe400], desc[UR52][R2.64], !P3 ;  /* 0x0e40000002097fae */ /* 0x0005e8000d901d74 */
[----:B------:R2:W-:Y:S01]  /*10b40*/  LDGSTS.E.BYPASS.LTC128B.128 [R21+0xe400], desc[UR52][R2.64+0x40], !P1 ;  /* 0x0e40004002157fae */ /* 0x0005e2000c901d74 */
[----:B------:R-:W-:-:S04]  /*10b50*/  NOP ;  /* 0x0000000000007918 */ /* 0x000fc80000000000 */
.L_x_281:
        /* <DEDUP_REMOVED lines=11> */
.L_x_282:
[----:B------:R2:W-:Y:S01]  /*10c10*/  SYNCS.ARRIVE.TRANS64.A1T0 RZ, [R0+URZ+0x29870], RZ ;  /* 0x029870ff00ff79a7 */ /* 0x0005e2000810003f */
[----:B------:R-:W-:Y:S05]  /*10c20*/  @!P3 BRA `(.L_x_283) ;  /* 0x000000000004b947 */ /* 0x000fea0003800000 */
[----:B------:R-:W-:Y:S01]  /*10c30*/  BPT.TRAP 0x1 ;  /* 0x000000040000795c */ /* 0x000fe20000300000 */
.L_x_283:
[----:B------:R-:W3:Y:S01]  /*10c40*/  SYNCS.PHASECHK.TRANS64.TRYWAIT P0, [R0+URZ+0x29840], R29 ;  /* 0x0298401d000075a7 */ /* 0x000ee2000800017f */
[----:B------:R-:W-:Y:S04]  /*10c50*/  BSSY B0, `(.L_x_284) ;  /* 0x0000002000007945 */ /* 0x000fe80003800000 */
[----:B---3--:R-:W-:Y:S05]  /*10c60*/  @!P0 BRA `(.L_x_285) ;  /* 0x00000040008c8947 */ /* 0x008fea0003800000 */
.L_x_383:
[----:B------:R-:W-:Y:S05]  /*10c70*/  BSYNC B0 ;  /* 0x0000000000007941 */ /* 0x000fea0003800000 */
.L_x_284:
[----:B------:R-:W4:Y:S01]  /*10c80*/  LDL R11, [R1+0x14] ;  /* 0x00001400010b7983 */ /* 0x000f220000100800 */
[----:B------:R-:W-:Y:S01]  /*10c90*/  ULDC.64 UR4, c[0x0][0x300] ;  /* 0x0000c00000047ab9 */ /* 0x000fe20000000a00 */
[----:B------:R-:W-:Y:S01]  /*10ca0*/  ULDC.64 UR6, c[0x0][0x310] ;  /* 0x0000c40000067ab9 */ /* 0x000fe20000000a00 */
[----:B------:R-:W-:Y:S01]  /*10cb0*/  IMAD R8, R25, UR4, RZ ;  /* 0x0000000419087c24 */ /* 0x000fe2000f8e02ff */
[C---:B------:R-:W-:Y:S01]  /*10cc0*/  LOP3.LUT P4, RZ, R17.reuse, 0x10, RZ, 0xc0, !PT ;  /* 0x0000001011ff7812 */ /* 0x040fe2000788c0ff */
[C---:B------:R-:W-:Y:S01]  /*10cd0*/  IMAD.WIDE.U32 R2, R4.reuse, UR4, RZ ;  /* 0x0000000404027c25 */ /* 0x040fe2000f8e00ff */
[C---:B------:R-:W-:Y:S02]  /*10ce0*/  LOP3.LUT P3, RZ, R17.reuse, 0x8, RZ, 0xc0, !PT ;  /* 0x0000000811ff7812 */ /* 0x040fe4000786c0ff */
[----:B------:R-:W-:Y:S01]  /*10cf0*/  LOP3.LUT P1, RZ, R17, 0x4, RZ, 0xc0, !PT ;  /* 0x0000000411ff7812 */ /* 0x000fe2000782c0ff */
[----:B------:R-:W-:Y:S02]  /*10d00*/  IMAD R8, R4, UR5, R8 ;  /* 0x0000000504087c24 */ /* 0x000fe4000f8e0208 */
[----:B------:R-:W-:-:S02]  /*10d10*/  IMAD R28, R28, UR6, RZ ;  /* 0x000000061c1c7c24 */ /* 0x000fc4000f8e02ff */
[----:B------:R-:W-:Y:S02]  /*10d20*/  IMAD.IADD R3, R3, 0x1, R8 ;  /* 0x0000000103037824 */ /* 0x000fe400078e0208 */
[----:B------:R-:W-:Y:S02]  /*10d30*/  IMAD R8, R26, UR4, RZ ;  /* 0x000000041a087c24 */ /* 0x000fe4000f8e02ff */
[----:B------:R-:W-:-:S04]  /*10d40*/  IMAD.WIDE.U32 R2, R5, UR6, R2 ;  /* 0x0000000605027c25 */ /* 0x000fc8000f8e0002 */
[----:B------:R-:W-:Y:S02]  /*10d50*/  IMAD R5, R5, UR7, R28 ;  /* 0x0000000705057c24 */ /* 0x000fe4000f8e021c */
[----:B------:R-:W-:Y:S02]  /*10d60*/  IMAD.MOV.U32 R4, RZ, RZ, R2 ;  /* 0x000000ffff047224 */ /* 0x000fe400078e0002 */
[----:B------:R-:W-:Y:S02]  /*10d70*/  IMAD.IADD R5, R3, 0x1, R5 ;  /* 0x0000000103057824 */ /* 0x000fe400078e0205 */
[C---:B------:R-:W-:Y:S02]  /*10d80*/  IMAD R8, R7.reuse, UR5, R8 ;  /* 0x0000000507087c24 */ /* 0x040fe4000f8e0208 */
[----:B------:R-:W-:Y:S01]  /*10d90*/  IMAD.WIDE.U32 R2, R7, UR4, RZ ;  /* 0x0000000407027c25 */ /* 0x000fe2000f8e00ff */
[----:B------:R-:W-:-:S03]  /*10da0*/  ULDC.64 UR4, c[0x0][0x308] ;  /* 0x0000c20000047ab9 */ /* 0x000fc60000000a00 */
[----:B------:R-:W-:Y:S02]  /*10db0*/  IMAD.IADD R3, R3, 0x1, R8 ;  /* 0x0000000103037824 */ /* 0x000fe400078e0208 */
[----:B------:R-:W-:Y:S02]  /*10dc0*/  IMAD R8, R27, UR6, RZ ;  /* 0x000000061b087c24 */ /* 0x000fe4000f8e02ff */
[----:B------:R-:W-:Y:S02]  /*10dd0*/  IMAD R9, R18, UR5, RZ ;  /* 0x0000000512097c24 */ /* 0x000fe4000f8e02ff */
[C---:B------:R-:W-:Y:S02]  /*10de0*/  IMAD R8, R6.reuse, UR7, R8 ;  /* 0x0000000706087c24 */ /* 0x040fe4000f8e0208 */
[----:B------:R-:W-:Y:S01]  /*10df0*/  IMAD.WIDE.U32 R6, R6, UR6, R2 ;  /* 0x0000000606067c25 */ /* 0x000fe2000f8e0002 */
[----:B------:R-:W-:-:S03]  /*10e00*/  ULDC.64 UR6, c[0x0][0x2e8] ;  /* 0x0000ba0000067ab9 */ /* 0x000fc60000000a00 */
[----:B------:R-:W-:-:S03]  /*10e10*/  IMAD.WIDE.U32 R2, R18, UR4, R4 ;  /* 0x0000000412027c25 */ /* 0x000fc6000f8e0004 */
[----:B------:R-:W-:Y:S01]  /*10e20*/  IADD3 R4, P0, R2, UR6, RZ ;  /* 0x0000000602047c10 */ /* 0x000fe2000ff1e0ff */
[----:B------:R-:W-:-:S03]  /*10e30*/  IMAD.MOV.U32 R2, RZ, RZ, R6 ;  /* 0x000000ffff027224 */ /* 0x000fc600078e0006 */
[----:B------:R-:W-:Y:S01]  /*10e40*/  IADD3.X R5, R9, UR7, R3, P0, !PT ;  /* 0x0000000709057c10 */ /* 0x000fe200087fe403 */
[----:B------:R-:W-:Y:S02]  /*10e50*/  IMAD.IADD R3, R7, 0x1, R8 ;  /* 0x0000000107037824 */ /* 0x000fe400078e0208 */
[----:B------:R-:W-:Y:S01]  /*10e60*/  IMAD.WIDE.U32 R2, R18, UR4, R2 ;  /* 0x0000000412027c25 */ /* 0x000fe2000f8e0002 */
[----:B------:R-:W-:Y:S02]  /*10e70*/  UMOV UR4, 0xffffffff ;  /* 0xffffffff00047882 */ /* 0x000fe40000000000 */
[----:B------:R-:W-:-:S04]  /*10e80*/  IADD3 R6, P0, R2, UR6, RZ ;  /* 0x0000000602067c10 */ /* 0x000fc8000ff1e0ff */
[----:B------:R-:W-:Y:S01]  /*10e90*/  IADD3.X R8, R9, UR7, R3, P0, !PT ;  /* 0x0000000709087c10 */ /* 0x000fe200087fe403 */
[----:B----4-:R-:W-:Y:S01]  /*10ea0*/  IMAD R7, R19, 0x7800, R11 ;  /* 0x0000780013077824 */ /* 0x010fe200078e020b */
[----:B------:R-:W-:Y:S07]  /*10eb0*/  BRA.DIV UR4, `(.L_x_286) ;  /* 0x00000042040c7947 */ /* 0x000fee000b800000 */
[----:B------:R-:W4:Y:S01]  /*10ec0*/  SHFL.IDX PT, R2, R4, RZ, 0x1c1f ;  /* 0x001c1fff04027589 */ /* 0x000f2200000e0000 */
[----:B------:R-:W-:-:S03]  /*10ed0*/  IMAD.IADD R7, R16, 0x1, R7 ;  /* 0x0000000110077824 */ /* 0x000fc600078e0207 */
[----:B------:R-:W5:Y:S04]  /*10ee0*/  SHFL.IDX PT, R3, R5, RZ, 0x1c1f ;  /* 0x001c1fff05037589 */ /* 0x000f6800000e0000 */
[----:B------:R-:W-:Y:S04]  /*10ef0*/  SHFL.IDX PT, R9, R5, 0x2, 0x1c1f ;  /* 0x005c1f0005097f89 */ /* 0x000fe800000e0000 */
[----:B------:R-:W-:Y:S01]  /*10f00*/  SHFL.IDX PT, R8, R8, RZ, 0x1c1f ;  /* 0x001c1fff08087589 */ /* 0x000fe200000e0000 */
[----:B----4-:R-:W-:-:S05]  /*10f10*/  IADD3 R2, P0, R35, R2, RZ ;  /* 0x0000000223027210 */ /* 0x010fca0007f1e0ff */
[----:B-----5:R-:W-:-:S05]  /*10f20*/  IMAD.X R3, RZ, RZ, R3, P0 ;  /* 0x000000ffff037224 */ /* 0x020fca00000e0603 */
[----:B------:R-:W-:Y:S04]  /*10f30*/  LDGSTS.E.BYPASS.LTC128B.128 [R7+0x1a400], desc[UR52][R2.64], !P4 ;  /* 0x1a40000002077fae */ /* 0x000fe8000e101d74 */
[----:B------:R-:W-:Y:S04]  /*10f40*/  LDGSTS.E.BYPASS.LTC128B.128 [R7+0x1cc00], desc[UR52][R2.64+0x40], !P3 ;  /* 0x1cc0004002077fae */ /* 0x000fe8000d901d74 */
[----:B------:R4:W-:Y:S04]  /*10f50*/  LDGSTS.E.BYPASS.LTC128B.128 [R7+0x1f400], desc[UR52][R2.64+0x80], !P1 ;  /* 0x1f40008002077fae */ /* 0x0009e8000c901d74 */
[----:B----4-:R-:W4:Y:S04]  /*10f60*/  SHFL.IDX PT, R2, R4, 0x1, 0x1c1f ;  /* 0x003c1f0004027f89 */ /* 0x010f2800000e0000 */
[----:B------:R-:W5:Y:S01]  /*10f70*/  SHFL.IDX PT, R3, R5, 0x1, 0x1c1f ;  /* 0x003c1f0005037f89 */ /* 0x000f6200000e0000 */
[----:B----4-:R-:W-:-:S05]  /*10f80*/  IADD3 R2, P0, R35, R2, RZ ;  /* 0x0000000223027210 */ /* 0x010fca0007f1e0ff */
[----:B-----5:R-:W-:-:S05]  /*10f90*/  IMAD.X R3, RZ, RZ, R3, P0 ;  /* 0x000000ffff037224 */ /* 0x020fca00000e0603 */
[----:B------:R-:W-:Y:S04]  /*10fa0*/  LDGSTS.E.BYPASS.LTC128B.128 [R7+0x1ac00], desc[UR52][R2.64], !P4 ;  /* 0x1ac0000002077fae */ /* 0x000fe8000e101d74 */
[----:B------:R-:W-:Y:S04]  /*10fb0*/  LDGSTS.E.BYPASS.LTC128B.128 [R7+0x1d400], desc[UR52][R2.64+0x40], !P3 ;  /* 0x1d40004002077fae */ /* 0x000fe8000d901d74 */
[----:B------:R4:W-:Y:S04]  /*10fc0*/  LDGSTS.E.BYPASS.LTC128B.128 [R7+0x1fc00], desc[UR52][R2.64+0x80], !P1 ;  /* 0x1fc0008002077fae */ /* 0x0009e8000c901d74 */
[----:B----4-:R-:W4:Y:S02]  /*10fd0*/  SHFL.IDX PT, R2, R4, 0x2, 0x1c1f ;  /* 0x005c1f0004027f89 */ /* 0x010f2400000e0000 */
[----:B----4-:R-:W-:-:S05]  /*10fe0*/  IADD3 R2, P0, R35, R2, RZ ;  /* 0x0000000223027210 */ /* 0x010fca0007f1e0ff */
[----:B------:R-:W-:Y:S02]  /*10ff0*/  IMAD.X R3, RZ, RZ, R9, P0 ;  /* 0x000000ffff037224 */ /* 0x000fe400000e0609 */
[----:B------:R-:W-:Y:S04]  /*11000*/  SHFL.IDX PT, R9, R5, 0x3, 0x1c1f ;  /* 0x007c1f0005097f89 */ /* 0x000fe800000e0000 */
[----:B------:R-:W-:Y:S04]  /*11010*/  LDGSTS.E.BYPASS.LTC128B.128 [R7+0x1b400], desc[UR52][R2.64], !P4 ;  /* 0x1b40000002077fae */ /* 0x000fe8000e101d74 */
[----:B------:R-:W-:Y:S04]  /*11020*/  LDGSTS.E.BYPASS.LTC128B.128 [R7+0x1dc00], desc[UR52][R2.64+0x40], !P3 ;  /* 0x1dc0004002077fae */ /* 0x000fe8000d901d74 */
[----:B------:R4:W-:Y:S04]  /*11030*/  LDGSTS.E.BYPASS.LTC128B.128 [R7+0x20400], desc[UR52][R2.64+0x80], !P1 ;  /* 0x2040008002077fae */ /* 0x0009e8000c901d74 */
[----:B----4-:R-:W4:Y:S02]  /*11040*/  SHFL.IDX PT, R2, R4, 0x3, 0x1c1f ;  /* 0x007c1f0004027f89 */ /* 0x010f2400000e0000 */
[----:B----4-:R-:W-:-:S05]  /*11050*/  IADD3 R2, P0, R35, R2, RZ ;  /* 0x0000000223027210 */ /* 0x010fca0007f1e0ff */
[----:B------:R-:W-:-:S05]  /*11060*/  IMAD.X R3, RZ, RZ, R9, P0 ;  /* 0x000000ffff037224 */ /* 0x000fca00000e0609 */
[----:B------:R-:W-:Y:S04]  /*11070*/  LDGSTS.E.BYPASS.LTC128B.128 [R7+0x1bc00], desc[UR52][R2.64], !P4 ;  /* 0x1bc0000002077fae */ /* 0x000fe8000e101d74 */
[----:B------:R-:W-:Y:S04]  /*11080*/  LDGSTS.E.BYPASS.LTC128B.128 [R7+0x1e400], desc[UR52][R2.64+0x40], !P3 ;  /* 0x1e40004002077fae */ /* 0x000fe8000d901d74 */
[----:B------:R4:W-:Y:S04]  /*11090*/  LDGSTS.E.BYPASS.LTC128B.128 [R7+0x20c00], desc[UR52][R2.64+0x80], !P1 ;  /* 0x20c0008002077fae */ /* 0x0009e8000c901d74 */
[----:B----4-:R4:W0:Y:S02]  /*110a0*/  SHFL.IDX PT, R2, R6, RZ, 0x1c1f ;  /* 0x001c1fff06027589 */ /* 0x01082400000e0000 */
.L_x_395:
[----:B0-----:R-:W-:-:S05]  /*110b0*/  IADD3 R2, P0, R35, R2, RZ ;  /* 0x0000000223027210 */ /* 0x001fca0007f1e0ff */
[----:B------:R-:W-:Y:S01]  /*110c0*/  IMAD.X R3, RZ, RZ, R8, P0 ;  /* 0x000000ffff037224 */ /* 0x000fe200000e0608 */
[----:B------:R-:W-:-:S04]  /*110d0*/  PLOP3.LUT P0, PT, PT, PT, PT, 0x80, 0x0 ;  /* 0x000000000000781c */ /* 0x000fc80003f0f070 */
[----:B------:R-:W-:Y:S01]  /*110e0*/  @!PT LDS RZ, [RZ] ;  /* 0x00000000fffff984 */ /* 0x000fe20000000800 */
[----:B------:R-:W-:Y:S01]  /*110f0*/  @!PT LDS RZ, [RZ] ;  /* 0x00000000fffff984 */ /* 0x000fe20000000800 */
[----:B------:R-:W-:Y:S01]  /*11100*/  @!PT LDS RZ, [RZ] ;  /* 0x00000000fffff984 */ /* 0x000fe20000000800 */
[----:B------:R0:W-:Y:S04]  /*11110*/  LDGSTS.E.BYPASS.LTC128B.128 [R7+0x1c400], desc[UR52][R2.64], !P4 ;  /* 0x1c40000002077fae */ /* 0x0001e8000e101d74 */
[----:B------:R0:W-:Y:S04]  /*11120*/  LDGSTS.E.BYPASS.LTC128B.128 [R7+0x1ec00], desc[UR52][R2.64+0x40], !P3 ;  /* 0x1ec0004002077fae */ /* 0x0001e8000d901d74 */
[----:B------:R0:W-:Y:S01]  /*11130*/  LDGSTS.E.BYPASS.LTC128B.128 [R7+0x21400], desc[UR52][R2.64+0x80], !P1 ;  /* 0x2140008002077fae */ /* 0x0001e2000c901d74 */
[----:B------:R-:W-:Y:S01]  /*11140*/  NOP ;  /* 0x0000000000007918 */ /* 0x000fe20000000000 */
.L_x_287:
[----:B------:R-:W-:Y:S02]  /*11150*/  PLOP3.LUT P1, PT, P1, P0, PT, 0xa2, 0x0 ;  /* 0x000000000000781c */ /* 0x000fe40000f21472 */
[----:B------:R-:W-:-:S08]  /*11160*/  @P0 R2UR P1, UR4, R0 ;  /* 0x00000000000402ca */ /* 0x000fd00000020000 */
[----:B------:R-:W-:-:S05]  /*11170*/  @P0 PLOP3.LUT P0, PT, P1, PT, PT, 0x80, 0x0 ;  /* 0x000000000000081c */ /* 0x000fca0000f0f070 */
[----:B------:R-:W-:Y:S01]  /*11180*/  @!P1 SYNCS.ARRIVE.TRANS64.RED.A0T1 RZ, [UR4+0x29830], RZ ;  /* 0x029830ffffff99a7 */ /* 0x000fe20008200404 */
[----:B------:R-:W-:Y:S07]  /*11190*/  @!P1 ARRIVES.LDGSTSBAR.64.TRANSCNT [UR4+0x29830] ;  /* 0x02983000ff0099b0 */ /* 0x000fee0008000a84 */
[----:B------:R-:W-:Y:S05]  /*111a0*/  @P0 BRA.U.ANY `(.L_x_287) ;  /* 0xfffffffd00e80947 */ /* 0x000fea000393ffff */
[----:B------:R-:W-:Y:S01]  /*111b0*/  NOP ;  /* 0x0000000000007918 */ /* 0x000fe20000000000 */
[----:B0-----:R-:W-:-:S05]  /*111c0*/  IMAD.U32 R2, RZ, RZ, UR44 ;  /* 0x0000002cff027e24 */ /* 0x001fca000f8e00ff */
[----:B------:R-:W-:-:S13]  /*111d0*/  ISETP.NE.AND P3, PT, R2, 0x3, PT ;  /* 0x000000030200780c */ /* 0x000fda0003f65270 */
[----:B------:R-:W-:Y:S05]  /*111e0*/  @!P3 BRA `(.L_x_288) ;  /* 0x000000000004b947 */ /* 0x000fea0003800000 */
[----:B------:R-:W-:Y:S01]  /*111f0*/  BPT.TRAP 0x1 ;  /* 0x000000040000795c */ /* 0x000fe20000300000 */
.L_x_288:
[----:B------:R2:W-:Y:S02]  /*11200*/  SYNCS.ARRIVE.TRANS64.A1T0 RZ, [R0+URZ+0x29830], RZ ;  /* 0x029830ff00ff79a7 */ /* 0x0005e4000810003f */
[----:B--23--:R-:W-:-:S05]  /*11210*/  IMAD.U32 R0, RZ, RZ, UR46 ;  /* 0x0000002eff007e24 */ /* 0x00cfca000f8e00ff */
[----:B------:R-:W-:-:S13]  /*11220*/  ISETP.NE.AND P0, PT, R0, 0x3, PT ;  /* 0x000000030000780c */ /* 0x000fda0003f05270 */
[----:B------:R-:W-:Y:S05]  /*11230*/  @!P0 BRA `(.L_x_289) ;  /* 0x0000000000048947 */ /* 0x000fea0003800000 */
[----:B------:R-:W-:Y:S01]  /*11240*/  BPT.TRAP 0x1 ;  /* 0x000000040000795c */ /* 0x000fe20000300000 */
.L_x_289:
[----:B------:R-:W-:Y:S01]  /*11250*/  LOP3.LUT R3, R20, 0x1, RZ, 0x3c, !PT ;  /* 0x0000000114037812 */ /* 0x000fe200078e3cff */
[----:B------:R-:W-:Y:S01]  /*11260*/  IMAD R0, R10, 0x8, R16 ;  /* 0x000000080a007824 */ /* 0x000fe200078e0210 */
[----:B------:R-:W-:Y:S02]  /*11270*/  BSSY B0, `(.L_x_290) ;  /* 0x0000004000007945 */ /* 0x000fe40003800000 */
[----:B------:R-:W-:-:S04]  /*11280*/  SHF.L.U32 R3, R3, 0x1f, RZ ;  /* 0x0000001f03037819 */ /* 0x000fc800000006ff */
[----:B------:R-:W0:Y:S02]  /*11290*/  SYNCS.PHASECHK.TRANS64.TRYWAIT P1, [R0+URZ+0x29870], R3 ;  /* 0x02987003000075a7 */ /* 0x000e24000802017f */
[----:B0-----:R-:W-:Y:S05]  /*112a0*/  @!P1 BRA `(.L_x_291) ;  /* 0x0000004000909947 */ /* 0x001fea0003800000 */
.L_x_396:
[----:B------:R-:W-:Y:S05]  /*112b0*/  BSYNC B0 ;  /* 0x0000000000007941 */ /* 0x000fea0003800000 */
.L_x_290:
[----:B------:R-:W-:-:S05]  /*112c0*/  IMAD.U32 R2, RZ, RZ, UR44 ;  /* 0x0000002cff027e24 */ /* 0x000fca000f8e00ff */
[----:B------:R-:W-:-:S13]  /*112d0*/  ISETP.NE.AND P1, PT, R2, 0x3, PT ;  /* 0x000000030200780c */ /* 0x000fda0003f25270 */
[----:B------:R-:W-:Y:S05]  /*112e0*/  @!P1 BRA `(.L_x_292) ;  /* 0x0000000000049947 */ /* 0x000fea0003800000 */
[----:B------:R-:W-:Y:S01]  /*112f0*/  BPT.TRAP 0x1 ;  /* 0x000000040000795c */ /* 0x000fe20000300000 */
.L_x_292:
[----:B0-----:R-:W-:Y:S01]  /*11300*/  SHF.L.U32 R3, R20, 0x1f, RZ ;  /* 0x0000001f14037819 */ /* 0x001fe200000006ff */
[----:B------:R-:W-:-:S03]  /*11310*/  IMAD R12, R10, 0x5000, RZ ;  /* 0x000050000a0c7824 */ /* 0x000fc600078e02ff */
[----:B------:R-:W0:Y:S02]  /*11320*/  SYNCS.PHASECHK.TRANS64.TRYWAIT P1, [R0+URZ+0x29860], R3 ;  /* 0x02986003000075a7 */ /* 0x000e24000802017f */
[----:B0-----:R-:W-:Y:S05]  /*11330*/  @!P1 BRA `(.L_x_293) ;  /* 0x0000004000809947 */ /* 0x001fea0003800000 */
.L_x_397:
[----:B------:R-:W0:Y:S04]  /*11340*/  LDL R4, [R1+0x1c] ;  /* 0x00001c0001047983 */ /* 0x000e280000100800 */
[----:B------:R-:W2:Y:S04]  /*11350*/  LDL R2, [R1+0x20] ;  /* 0x0000200001027983 */ /* 0x000ea80000100800 */
[----:B------:R-:W1:Y:S01]  /*11360*/  LDL R13, [R1+0x18] ;  /* 0x00001800010d7983 */ /* 0x000e620000100800 */
[----:B------:R-:W-:Y:S05]  /*11370*/  WARPSYNC.ALL ;  /* 0x0000000000007948 */ /* 0x000fea0003800000 */
[----:B------:R-:W-:-:S05]  /*11380*/  IMAD.U32 R25, RZ, RZ, UR44 ;  /* 0x0000002cff197e24 */ /* 0x000fca000f8e00ff */
[----:B------:R-:W-:Y:S02]  /*11390*/  ISETP.NE.AND P1, PT, R25, 0x3, PT ;  /* 0x000000031900780c */ /* 0x000fe40003f25270 */
[----:B0-----:R-:W-:-:S05]  /*113a0*/  LOP3.LUT R3, R12, R4, RZ, 0xfc, !PT ;  /* 0x000000040c037212 */ /* 0x001fca00078efcff */
[----:B------:R-:W-:Y:S01]  /*113b0*/  IMAD.IADD R3, R16, 0x1, R3 ;  /* 0x0000000110037824 */ /* 0x000fe200078e0203 */
[----:B-1----:R-:W-:-:S03]  /*113c0*/  LOP3.LUT R24, R12, R13, RZ, 0xfc, !PT ;  /* 0x0000000d0c187212 */ /* 0x002fc600078efcff */
[----:B--2---:R-:W-:Y:S01]  /*113d0*/  IMAD.IADD R2, R2, 0x1, R3 ;  /* 0x0000000102027824 */ /* 0x004fe200078e0203 */
[----:B----4-:R-:W0:Y:S01]  /*113e0*/  LDSM.16.MT88.4 R4, [R3+0xa400] ;  /* 0x00a400000304783b */ /* 0x010e220000004200 */
[----:B------:R-:W-:Y:S01]  /*113f0*/  IMAD.IADD R24, R16, 0x1, R24 ;  /* 0x0000000110187824 */ /* 0x000fe200078e0218 */
[C-C-:B0-----:R-:W-:Y:S02]  /*11400*/  PRMT R8, R4.reuse, 0x6420, R5.reuse ;  /* 0x0000642004087816 */ /* 0x141fe40000000005 */
[----:B------:R-:W-:Y:S02]  /*11410*/  PRMT R9, R4, 0x7531, R5 ;  /* 0x0000753104097816 */ /* 0x000fe40000000005 */
[C-C-:B------:R-:W-:Y:S02]  /*11420*/  PRMT R10, R6.reuse, 0x6420, R7.reuse ;  /* 0x00006420060a7816 */ /* 0x140fe40000000007 */
[----:B------:R-:W-:Y:S02]  /*11430*/  PRMT R11, R6, 0x7531, R7 ;  /* 0x00007531060b7816 */ /* 0x000fe40000000007 */
[----:B------:R-:W0:Y:S04]  /*11440*/  LDSM.16.MT88.4 R4, [R2+0xa400] ;  /* 0x00a400000204783b */ /* 0x000e280000004200 */
[----:B------:R-:W-:Y:S01]  /*11450*/  STSM.16.M88.4 [R24+0x400], R8 ;  /* 0x0004000818007844 */ /* 0x000fe20000000200 */
[----:B0-----:R-:W-:-:S02]  /*11460*/  PRMT R12, R4, 0x6420, R5 ;  /* 0x00006420040c7816 */ /* 0x001fc40000000005 */
[----:B------:R-:W-:Y:S02]  /*11470*/  PRMT R13, R4, 0x7531, R5 ;  /* 0x00007531040d7816 */ /* 0x000fe40000000005 */
[C-C-:B------:R-:W-:Y:S02]  /*11480*/  PRMT R14, R6.reuse, 0x6420, R7.reuse ;  /* 0x00006420060e7816 */ /* 0x140fe40000000007 */
[----:B------:R-:W-:-:S05]  /*11490*/  PRMT R15, R6, 0x7531, R7 ;  /* 0x00007531060f7816 */ /* 0x000fca0000000007 */
[----:B------:R-:W-:Y:S04]  /*114a0*/  STSM.16.M88.4 [R24+0xc00], R12 ;  /* 0x000c000c18007844 */ /* 0x000fe80000000200 */
[----:B------:R-:W0:Y:S02]  /*114b0*/  LDSM.16.MT88.4 R8, [R3+0xb400] ;  /* 0x00b400000308783b */ /* 0x000e240000004200 */
[C-C-:B0-----:R-:W-:Y:S02]  /*114c0*/  PRMT R4, R8.reuse, 0x6420, R9.reuse ;  /* 0x0000642008047816 */ /* 0x141fe40000000009 */
[----:B------:R-:W-:Y:S02]  /*114d0*/  PRMT R5, R8, 0x7531, R9 ;  /* 0x0000753108057816 */ /* 0x000fe40000000009 */
[----:B------:R-:W-:-:S02]  /*114e0*/  PRMT R6, R10, 0x6420, R11 ;  /* 0x000064200a067816 */ /* 0x000fc4000000000b */
[----:B------:R-:W-:Y:S02]  /*114f0*/  PRMT R7, R10, 0x7531, R11 ;  /* 0x000075310a077816 */ /* 0x000fe4000000000b */
[----:B------:R-:W0:Y:S04]  /*11500*/  LDSM.16.MT88.4 R8, [R2+0xb400] ;  /* 0x00b400000208783b */ /* 0x000e280000004200 */
[----:B------:R-:W-:Y:S01]  /*11510*/  STSM.16.M88.4 [R24+0x1400], R4 ;  /* 0x0014000418007844 */ /* 0x000fe20000000200 */
[C-C-:B0-----:R-:W-:Y:S02]  /*11520*/  PRMT R20, R8.reuse, 0x6420, R9.reuse ;  /* 0x0000642008147816 */ /* 0x141fe40000000009 */
[----:B------:R-:W-:Y:S02]  /*11530*/  PRMT R21, R8, 0x7531, R9 ;  /* 0x0000753108157816 */ /* 0x000fe40000000009 */
[----:B------:R-:W-:-:S02]  /*11540*/  PRMT R22, R10, 0x6420, R11 ;  /* 0x000064200a167816 */ /* 0x000fc4000000000b */
        /* <DEDUP_REMOVED lines=20> */
[----:B------:R0:W-:Y:S02]  /*11690*/  STSM.16.M88.4 [R24+0x3400], R4 ;  /* 0x0034000418007844 */ /* 0x0001e40000000200 */
[C-C-:B0-----:R-:W-:Y:S02]  /*116a0*/  PRMT R4, R8.reuse, 0x6420, R9.reuse ;  /* 0x0000642008047816 */ /* 0x141fe40000000009 */
[----:B------:R-:W-:-:S02]  /*116b0*/  PRMT R5, R8, 0x7531, R9 ;  /* 0x0000753108057816 */ /* 0x000fc40000000009 */
[C-C-:B------:R-:W-:Y:S02]  /*116c0*/  PRMT R6, R10.reuse, 0x6420, R11.reuse ;  /* 0x000064200a067816 */ /* 0x140fe4000000000b */
[----:B------:R-:W-:-:S05]  /*116d0*/  PRMT R7, R10, 0x7531, R11 ;  /* 0x000075310a077816 */ /* 0x000fca000000000b */
[----:B------:R-:W-:Y:S04]  /*116e0*/  STSM.16.M88.4 [R24+0x3c00], R4 ;  /* 0x003c000418007844 */ /* 0x000fe80000000200 */
[----:B------:R-:W0:Y:S04]  /*116f0*/  LDSM.16.MT88.4 R8, [R3+0xe400] ;  /* 0x00e400000308783b */ /* 0x000e280000004200 */
        /* <DEDUP_REMOVED lines=19> */
.L_x_294:
[----:B-1----:R1:W-:Y:S01]  /*11830*/  SYNCS.ARRIVE.TRANS64.A1T0 RZ, [R0+URZ+0x29850], RZ ;  /* 0x029850ff00ff79a7 */ /* 0x0023e2000810003f */
[----:B------:R-:W-:Y:S06]  /*11840*/  BAR.SYNC.DEFER_BLOCKING 0x2, 0x80 ;  /* 0x0082000000007b1d */ /* 0x000fec0000010000 */
[----:B------:R-:W-:Y:S05]  /*11850*/  @!P0 BRA `(.L_x_295) ;  /* 0x0000000000048947 */ /* 0x000fea0003800000 */
[----:B------:R-:W-:Y:S01]  /*11860*/  BPT.TRAP 0x1 ;  /* 0x000000040000795c */ /* 0x000fe20000300000 */
.L_x_295:
[----:B------:R-:W2:Y:S01]  /*11870*/  LDL R2, [R1+0x10] ;  /* 0x0000100001027983 */ /* 0x000ea20000100800 */
[----:B-1----:R-:W-:Y:S02]  /*11880*/  VIADD R0, R0, 0x29880 ;  /* 0x0002988000007836 */ /* 0x002fe40000000000 */
[----:B------:R-:W-:Y:S02]  /*11890*/  IMAD.MOV.U32 R20, RZ, RZ, R32 ;  /* 0x000000ffff147224 */ /* 0x000fe400078e0020 */
[----:B0-----:R-:W-:Y:S01]  /*118a0*/  IMAD.MOV.U32 R10, RZ, RZ, R19 ;  /* 0x000000ffff0a7224 */ /* 0x001fe200078e0013 */
[----:B--2---:R-:W-:-:S04]  /*118b0*/  PRMT R0, R2, 0x654, R0 ;  /* 0x0000065402007816 */ /* 0x004fc80000000000 */
[----:B------:R2:W-:Y:S01]  /*118c0*/  SYNCS.ARRIVE.TRANS64.RED.A1T0 RZ, [R0+URZ], RZ ;  /* 0x000000ff00ff79a7 */ /* 0x0005e2000810043f */
[----:B------:R-:W-:Y:S05]  /*118d0*/  @P2 BRA `(.L_x_296) ;  /* 0xffffffe800482947 */ /* 0x000fea000383ffff */
.L_x_276:
[----:B--2---:R-:W2:Y:S01]  /*118e0*/  S2R R0, SR_TID.X ;  /* 0x0000000000007919 */ /* 0x004ea20000002100 */
[----:B------:R-:W-:Y:S01]  /*118f0*/  BSSY B0, `(.L_x_297) ;  /* 0x0000013000007945 */ /* 0x000fe20003800000 */
[----:B--2---:R-:W-:Y:S01]  /*11900*/  LOP3.LUT R2, R0, 0x7f, RZ, 0xc0, !PT ;  /* 0x0000007f00027812 */ /* 0x004fe200078ec0ff */
[----:B------:R-:W-:-:S03]  /*11910*/  IMAD.U32 R0, RZ, RZ, UR46 ;  /* 0x0000002eff007e24 */ /* 0x000fc6000f8e00ff */
[----:B------:R-:W-:Y:S02]  /*11920*/  ISETP.NE.AND P1, PT, R2, RZ, PT ;  /* 0x000000ff0200720c */ /* 0x000fe40003f25270 */
[----:B------:R-:W-:-:S11]  /*11930*/  ISETP.NE.AND P0, PT, R0, 0x3, PT ;  /* 0x000000030000780c */ /* 0x000fd60003f05270 */
[----:B------:R-:W-:Y:S05]  /*11940*/  @P1 BRA `(.L_x_298) ;  /* 0x0000000000341947 */ /* 0x000fea0003800000 */
[----:B------:R-:W2:Y:S01]  /*11950*/  S2R R5, SR_LANEID ;  /* 0x0000000000057919 */ /* 0x000ea20000000000 */
[----:B------:R-:W-:Y:S01]  /*11960*/  VOTEU.ANY UR4, UPT, PT ;  /* 0x0000000000047886 */ /* 0x000fe200038e0100 */
[----:B0-----:R-:W0:Y:S01]  /*11970*/  LDC.64 R2, c[0x0][0xc60] ;  /* 0x00031800ff027b82 */ /* 0x001e220000000a00 */
[----:B------:R-:W2:Y:S02]  /*11980*/  FLO.U32 R0, UR4 ;  /* 0x0000000400007d00 */ /* 0x000ea400080e0000 */
[----:B--2---:R-:W-:-:S06]  /*11990*/  ISETP.EQ.U32.AND P1, PT, R0, R5, PT ;  /* 0x000000050000720c */ /* 0x004fcc0003f22070 */
[----:B------:R-:W0:Y:S07]  /*119a0*/  POPC R5, UR4 ;  /* 0x0000000400057d09 */ /* 0x000e2e0008000000 */
[----:B0-----:R-:W2:Y:S01]  /*119b0*/  @P1 ATOMG.E.ADD.STRONG.GPU PT, R3, desc[UR52][R2.64], R5 ;  /* 0x00000005020319a8 */ /* 0x001ea200081ee1f4 */
[----:B------:R-:W0:Y:S02]  /*119c0*/  S2R R4, SR_LTMASK ;  /* 0x0000000000047919 */ /* 0x000e240000003900 */
[----:B0-----:R-:W-:-:S04]  /*119d0*/  LOP3.LUT R4, R4, UR4, RZ, 0xc0, !PT ;  /* 0x0000000404047c12 */ /* 0x001fc8000f8ec0ff */
[----:B------:R-:W0:Y:S01]  /*119e0*/  POPC R7, R4 ;  /* 0x0000000400077309 */ /* 0x000e220000000000 */
[----:B--2---:R-:W0:Y:S02]  /*119f0*/  SHFL.IDX PT, R0, R3, R0, 0x1f ;  /* 0x00001f0003007589 */ /* 0x004e2400000e0000 */
[----:B0-----:R-:W-:-:S05]  /*11a00*/  IADD3 R0, R0, UR47, R7 ;  /* 0x0000002f00007c10 */ /* 0x001fca000fffe007 */
[----:B------:R2:W-:Y:S02]  /*11a10*/  STL [R1], R0 ;  /* 0x0000000001007387 */ /* 0x0005e40000100800 */
.L_x_298:
[----:B------:R-:W-:Y:S05]  /*11a20*/  BSYNC B0 ;  /* 0x0000000000007941 */ /* 0x000fea0003800000 */
.L_x_297:
[----:B------:R-:W-:Y:S05]  /*11a30*/  @!P0 BRA `(.L_x_299) ;  /* 0x0000000000048947 */ /* 0x000fea0003800000 */
[----:B------:R-:W-:Y:S01]  /*11a40*/  BPT.TRAP 0x1 ;  /* 0x000000040000795c */ /* 0x000fe20000300000 */
.L_x_299:
[----:B0-----:R-:W-:Y:S01]  /*11a50*/  LOP3.LUT R3, R32, 0x1, RZ, 0x3c, !PT ;  /* 0x0000000120037812 */ /* 0x001fe200078e3cff */
[----:B------:R-:W-:Y:S01]  /*11a60*/  IMAD R18, R19, 0x8, R16 ;  /* 0x0000000813127824 */ /* 0x000fe200078e0210 */
[----:B------:R-:W-:Y:S02]  /*11a70*/  BSSY B0, `(.L_x_300) ;  /* 0x0000004000007945 */ /* 0x000fe40003800000 */
[----:B------:R-:W-:-:S04]  /*11a80*/  SHF.L.U32 R3, R3, 0x1f, RZ ;  /* 0x0000001f03037819 */ /* 0x000fc800000006ff */
[----:B------:R-:W0:Y:S02]  /*11a90*/  SYNCS.PHASECHK.TRANS64.TRYWAIT P1, [R18+URZ+0x29870], R3 ;  /* 0x02987003120075a7 */ /* 0x000e24000802017f */
[----:B0-----:R-:W-:Y:S05]  /*11aa0*/  @!P1 BRA `(.L_x_301) ;  /* 0x0000003800b89947 */ /* 0x001fea0003800000 */
.L_x_398:
[----:B------:R-:W-:Y:S05]  /*11ab0*/  BSYNC B0 ;  /* 0x0000000000007941 */ /* 0x000fea0003800000 */
.L_x_300:
[----:B--2---:R-:W-:-:S05]  /*11ac0*/  IMAD.U32 R0, RZ, RZ, UR44 ;  /* 0x0000002cff007e24 */ /* 0x004fca000f8e00ff */
[----:B------:R-:W-:-:S13]  /*11ad0*/  ISETP.NE.AND P1, PT, R0, 0x3, PT ;  /* 0x000000030000780c */ /* 0x000fda0003f25270 */
[----:B------:R-:W-:Y:S05]  /*11ae0*/  @!P1 BRA `(.L_x_302) ;  /* 0x0000000000049947 */ /* 0x000fea0003800000 */
[----:B------:R-:W-:Y:S01]  /*11af0*/  BPT.TRAP 0x1 ;  /* 0x000000040000795c */ /* 0x000fe20000300000 */
.L_x_302:
[----:B0-----:R-:W-:-:S04]  /*11b00*/  SHF.L.U32 R3, R32, 0x1f, RZ ;  /* 0x0000001f20037819 */ /* 0x001fc800000006ff */
[----:B------:R-:W0:Y:S02]  /*11b10*/  SYNCS.PHASECHK.TRANS64.TRYWAIT P1, [R18+URZ+0x29860], R3 ;  /* 0x02986003120075a7 */ /* 0x000e24000802017f */
[----:B0-----:R-:W-:Y:S05]  /*11b20*/  @!P1 BRA `(.L_x_303) ;  /* 0x0000003800ac9947 */ /* 0x001fea0003800000 */
.L_x_399:
[----:B------:R-:W0:Y:S04]  /*11b30*/  LDL R2, [R1+0x1c] ;  /* 0x00001c0001027983 */ /* 0x000e280000100800 */
[----:B------:R-:W2:Y:S04]  /*11b40*/  LDL R13, [R1+0x20] ;  /* 0x00002000010d7983 */ /* 0x000ea80000100800 */
[----:B------:R-:W3:Y:S01]  /*11b50*/  LDL R12, [R1+0x18] ;  /* 0x00001800010c7983 */ /* 0x000ee20000100800 */
[----:B------:R-:W-:Y:S01]  /*11b60*/  IMAD R0, R19, 0x5000, RZ ;  /* 0x0000500013007824 */ /* 0x000fe200078e02ff */
[----:B------:R-:W-:Y:S05]  /*11b70*/  WARPSYNC.ALL ;  /* 0x0000000000007948 */ /* 0x000fea0003800000 */
[----:B------:R-:W-:-:S05]  /*11b80*/  IMAD.U32 R24, RZ, RZ, UR44 ;  /* 0x0000002cff187e24 */ /* 0x000fca000f8e00ff */
[----:B------:R-:W-:Y:S02]  /*11b90*/  ISETP.NE.AND P1, PT, R24, 0x3, PT ;  /* 0x000000031800780c */ /* 0x000fe40003f25270 */
[----:B0-----:R-:W-:-:S05]  /*11ba0*/  LOP3.LUT R3, R0, R2, RZ, 0xfc, !PT ;  /* 0x0000000200037212 */ /* 0x001fca00078efcff */
[----:B------:R-:W-:-:S04]  /*11bb0*/  IMAD.IADD R2, R16, 0x1, R3 ;  /* 0x0000000110027824 */ /* 0x000fc800078e0203 */
[----:B--2---:R-:W-:Y:S01]  /*11bc0*/  IMAD.IADD R3, R13, 0x1, R2 ;  /* 0x000000010d037824 */ /* 0x004fe200078e0202 */
[----:B------:R-:W0:Y:S01]  /*11bd0*/  LDSM.16.MT88.4 R8, [R2+0xa400] ;  /* 0x00a400000208783b */ /* 0x000e220000004200 */
[----:B---3--:R-:W-:-:S05]  /*11be0*/  LOP3.LUT R13, R0, R12, RZ, 0xfc, !PT ;  /* 0x0000000c000d7212 */ /* 0x008fca00078efcff */
        /* <DEDUP_REMOVED lines=21> */
[----:B-1----:R-:W-:-:S02]  /*11d40*/  PRMT R22, R10, 0x6420, R11 ;  /* 0x000064200a167816 */ /* 0x002fc4000000000b */
        /* <DEDUP_REMOVED lines=46> */
.L_x_304:
[----:B-1----:R1:W-:Y:S01]  /*12030*/  SYNCS.ARRIVE.TRANS64.A1T0 RZ, [R18+URZ+0x29850], RZ ;  /* 0x029850ff12ff79a7 */ /* 0x0023e2000810003f */
[----:B------:R-:W-:Y:S06]  /*12040*/  BAR.SYNC.DEFER_BLOCKING 0x2, 0x80 ;  /* 0x0082000000007b1d */ /* 0x000fec0000010000 */
[----:B------:R-:W-:Y:S05]  /*12050*/  @!P0 BRA `(.L_x_305) ;  /* 0x0000000000048947 */ /* 0x000fea0003800000 */
[----:B------:R-:W-:Y:S01]  /*12060*/  BPT.TRAP 0x1 ;  /* 0x000000040000795c */ /* 0x000fe20000300000 */
.L_x_305:
[----:B0-----:R-:W2:Y:S01]  /*12070*/  LDL R0, [R1+0x10] ;  /* 0x0000100001007983 */ /* 0x001ea20000100800 */
[----:B-1----:R-:W-:Y:S02]  /*12080*/  VIADD R18, R18, 0x29880 ;  /* 0x0002988012127836 */ /* 0x002fe40000000000 */
[----:B------:R-:W-:-:S05]  /*12090*/  VIADD R19, R19, 0x1 ;  /* 0x0000000113137836 */ /* 0x000fca0000000000 */
[----:B------:R-:W-:-:S04]  /*120a0*/  ISETP.NE.AND P0, PT, R19, 0x2, PT ;  /* 0x000000021300780c */ /* 0x000fc80003f05270 */
[----:B------:R-:W-:Y:S02]  /*120b0*/  SEL R3, RZ, 0x1, P0 ;  /* 0x00000001ff037807 */ /* 0x000fe40000000000 */
[----:B------:R-:W-:Y:S02]  /*120c0*/  SEL R19, R19, RZ, P0 ;  /* 0x000000ff13137207 */ /* 0x000fe40000000000 */
[----:B------:R-:W-:Y:S02]  /*120d0*/  LOP3.LUT R32, R32, R3, RZ, 0x3c, !PT ;  /* 0x0000000320207212 */ /* 0x000fe400078e3cff */
[----:B--2---:R-:W-:-:S04]  /*120e0*/  PRMT R18, R0, 0x654, R18 ;  /* 0x0000065400127816 */ /* 0x004fc80000000012 */
[----:B------:R1:W-:Y:S03]  /*120f0*/  SYNCS.ARRIVE.TRANS64.RED.A1T0 RZ, [R18+URZ], RZ ;  /* 0x000000ff12ff79a7 */ /* 0x0003e6000810043f */
.L_x_244:
[----:B------:R-:W-:Y:S05]  /*12100*/  BSYNC B7 ;  /* 0x0000000000077941 */ /* 0x000fea0003800000 */
.L_x_242:
[----:B------:R-:W-:-:S13]  /*12110*/  LOP3.LUT P0, RZ, R17, 0x200, RZ, 0xc0, !PT ;  /* 0x0000020011ff7812 */ /* 0x000fda000780c0ff */
[----:B------:R-:W-:Y:S05]  /*12120*/  @!P0 BRA `(.L_x_306) ;  /* 0x0000000000348947 */ /* 0x000fea0003800000 */
[----:B------:R-:W0:Y:S08]  /*12130*/  S2UR UR4, SR_CgaCtaId ;  /* 0x00000000000479c3 */ /* 0x000e300000008800 */
[----:B------:R-:W-:Y:S01]  /*12140*/  BAR.SYNC.DEFER_BLOCKING 0x5, 0x180 ;  /* 0x0146000000007b1d */ /* 0x000fe20000010000 */
[----:B------:R-:W-:Y:S01]  /*12150*/  MOV R16, 0x400 ;  /* 0x0000040000107802 */ /* 0x000fe20000000f00 */
[----:B0-----:R-:W-:-:S05]  /*12160*/  IMAD.U32 R0, RZ, RZ, UR4 ;  /* 0x00000004ff007e24 */ /* 0x001fca000f8e00ff */
[----:B------:R-:W-:Y:S01]  /*12170*/  LEA R16, R0, R16, 0x18 ;  /* 0x0000001000107211 */ /* 0x000fe200078ec0ff */
[----:B------:R-:W-:Y:S04]  /*12180*/  STL [R1+0x10], R0 ;  /* 0x0000100001007387 */ /* 0x000fe80000100800 */
[----:B------:R-:W0:Y:S04]  /*12190*/  LDS.128 R4, [R16+0x298d0] ;  /* 0x0298d00010047984 */ /* 0x000e280000000c00 */
[----:B0-----:R0:W-:Y:S01]  /*121a0*/  STL.64 [R1], R4 ;  /* 0x0000000401007387 */ /* 0x0011e20000100a00 */
[----:B------:R-:W-:-:S03]  /*121b0*/  IMAD.MOV.U32 R0, RZ, RZ, R7 ;  /* 0x000000ffff007224 */ /* 0x000fc600078e0007 */
[----:B------:R0:W-:Y:S02]  /*121c0*/  STL [R1+0x8], R6 ;  /* 0x0000080601007387 */ /* 0x0001e40000100800 */
[----:B------:R-:W-:Y:S01]  /*121d0*/  R2UR UR39, R0 ;  /* 0x00000000002772ca */ /* 0x000fe200000e0000 */
[----:B------:R-:W-:Y:S06]  /*121e0*/  BAR.ARV 0x4, 0x180 ;  /* 0x0106000000007b1d */ /* 0x000fec0000002000 */
[----:B------:R-:W-:Y:S08]  /*121f0*/  BRA `(.L_x_307) ;  /* 0x0000000800e07947 */ /* 0x000ff00003800000 */
.L_x_306:
[----:B0-----:R-:W2:Y:S01]  /*12200*/  LDL.LU R0, [R1] ;  /* 0x0000000001007983 */ /* 0x001ea20000300800 */
[----:B------:R-:W-:Y:S01]  /*12210*/  ULDC UR4, c[0x0][0xc3c] ;  /* 0x00030f0000047ab9 */ /* 0x000fe20000000800 */
[----:B------:R-:W0:Y:S02]  /*12220*/  S2R R2, SR_TID.X ;  /* 0x0000000000027919 */ /* 0x000e240000002100 */
[----:B0-----:R-:W-:-:S04]  /*12230*/  LOP3.LUT R9, R2, 0x1f, RZ, 0xc0, !PT ;  /* 0x0000001f02097812 */ /* 0x001fc800078ec0ff */
[C---:B------:R-:W-:Y:S01]  /*12240*/  ISETP.NE.AND P0, PT, R9.reuse, 0x1f, PT ;  /* 0x0000001f0900780c */ /* 0x040fe20003f05270 */
[----:B------:R-:W-:-:S05]  /*12250*/  VIADD R7, R9, UR39 ;  /* 0x0000002709077c36 */ /* 0x000fca0008000000 */
[----:B------:R-:W-:Y:S01]  /*12260*/  ISETP.GE.OR P1, PT, R7, UR4, !P0 ;  /* 0x0000000407007c0c */ /* 0x000fe2000c726670 */
[----:B------:R-:W-:-:S12]  /*12270*/  ULDC UR4, c[0x0][0xc3c] ;  /* 0x00030f0000047ab9 */ /* 0x000fd80000000800 */
[----:B------:R-:W0:Y:S08]  /*12280*/  @!P1 LDC.64 R2, c[0x0][0xc80] ;  /* 0x00032000ff029b82 */ /* 0x000e300000000a00 */
[----:B------:R-:W3:Y:S01]  /*12290*/  @!P1 LDC.64 R4, c[0x0][0xc78] ;  /* 0x00031e00ff049b82 */ /* 0x000ee20000000a00 */
[----:B0-----:R-:W-:-:S04]  /*122a0*/  @!P1 IMAD.WIDE R2, R7, 0x4, R2 ;  /* 0x0000000407029825 */ /* 0x001fc800078e0202 */
[----:B--2---:R-:W-:Y:S02]  /*122b0*/  IMAD.MOV.U32 R10, RZ, RZ, R0 ;  /* 0x000000ffff0a7224 */ /* 0x004fe400078e0000 */
[----:B------:R-:W-:-:S06]  /*122c0*/  IMAD.MOV.U32 R0, RZ, RZ, RZ ;  /* 0x000000ffff007224 */ /* 0x000fcc00078e00ff */
[----:B------:R3:W2:Y:S02]  /*122d0*/  @!P1 LDG.E R0, desc[UR52][R2.64] ;  /* 0x0000003402009981 */ /* 0x0006a4000c1e1900 */
[----:B---3--:R-:W-:-:S04]  /*122e0*/  @!P1 IMAD.WIDE R2, R7, 0x4, R4 ;  /* 0x0000000407029825 */ /* 0x008fc800078e0204 */
[----:B------:R-:W-:-:S06]  /*122f0*/  IMAD.MOV.U32 R5, RZ, RZ, RZ ;  /* 0x000000ffff057224 */ /* 0x000fcc00078e00ff */
[----:B------:R-:W2:Y:S01]  /*12300*/  @!P1 LDG.E R5, desc[UR52][R2.64] ;  /* 0x0000003402059981 */ /* 0x000ea2000c1e1900 */
[C---:B------:R-:W-:Y:S02]  /*12310*/  ISETP.NE.AND P1, PT, R9.reuse, RZ, PT ;  /* 0x000000ff0900720c */ /* 0x040fe40003f25270 */
[C---:B------:R-:W-:Y:S01]  /*12320*/  ISETP.GE.U32.AND P2, PT, R9.reuse, 0x2, PT ;  /* 0x000000020900780c */ /* 0x040fe20003f46070 */
[----:B------:R-:W-:Y:S01]  /*12330*/  SHFL.IDX PT, R11, R10, 0x1, 0x1f ;  /* 0x00201f000a0b7f89 */ /* 0x000fe200000e0000 */
[C---:B------:R-:W-:Y:S02]  /*12340*/  ISETP.GE.U32.AND P3, PT, R9.reuse, 0x4, PT ;  /* 0x000000040900780c */ /* 0x040fe40003f66070 */
[C---:B------:R-:W-:Y:S02]  /*12350*/  ISETP.GE.U32.AND P4, PT, R9.reuse, 0x8, PT ;  /* 0x000000080900780c */ /* 0x040fe40003f86070 */
[----:B------:R-:W-:Y:S01]  /*12360*/  ISETP.GE.U32.AND P5, PT, R9, 0x10, PT ;  /* 0x000000100900780c */ /* 0x000fe20003fa6070 */
[----:B--2---:R-:W-:-:S05]  /*12370*/  IMAD R4, R5, R0, RZ ;  /* 0x0000000005047224 */ /* 0x004fca00078e02ff */
        /* <DEDUP_REMOVED lines=8> */
[----:B------:R-:W-:Y:S02]  /*12400*/  IMAD.IADD R4, R6, 0x1, R3 ;  /* 0x0000000106047824 */ /* 0x000fe400078e0203 */
[----:B------:R-:W-:Y:S04]  /*12410*/  SHFL.IDX PT, R6, R10, RZ, 0x1f ;  /* 0x00001fff0a067589 */ /* 0x000fe800000e0000 */
[----:B------:R-:W0:Y:S02]  /*12420*/  SHFL.UP PT, R2, R4, 0x8, RZ ;  /* 0x0500000004027989 */ /* 0x000e2400000e00ff */
[----:B0-----:R-:W-:-:S05]  /*12430*/  SEL R3, R2, RZ, P4 ;  /* 0x000000ff02037207 */ /* 0x001fca0002000000 */
[----:B------:R-:W-:-:S05]  /*12440*/  IMAD.IADD R7, R4, 0x1, R3 ;  /* 0x0000000104077824 */ /* 0x000fca00078e0203 */
[----:B------:R-:W0:Y:S02]  /*12450*/  SHFL.UP PT, R2, R7, 0x10, RZ ;  /* 0x0600000007027989 */ /* 0x000e2400000e00ff */
[----:B0-----:R-:W-:-:S05]  /*12460*/  SEL R2, R2, RZ, P5 ;  /* 0x000000ff02027207 */ /* 0x001fca0002800000 */
[----:B------:R-:W-:Y:S02]  /*12470*/  IMAD.IADD R3, R7, 0x1, R2 ;  /* 0x0000000107037824 */ /* 0x000fe400078e0202 */
[----:B------:R-:W0:Y:S01]  /*12480*/  LDC R2, c[0x0][0xc38] ;  /* 0x00030e00ff027b82 */ /* 0x000e220000000800 */
[----:B------:R-:W-:Y:S02]  /*12490*/  IMAD.MOV.U32 R7, RZ, RZ, RZ ;  /* 0x000000ffff077224 */ /* 0x000fe400078e00ff */
[----:B------:R-:W0:Y:S02]  /*124a0*/  SHFL.IDX PT, R9, R3, 0x1f, 0x1f ;  /* 0x03e01f0003097f89 */ /* 0x000e2400000e0000 */
[----:B0-----:R-:W-:-:S04]  /*124b0*/  IMAD R4, R9, R2, RZ ;  /* 0x0000000209047224 */ /* 0x001fc800078e02ff */
[----:B------:R-:W-:-:S05]  /*124c0*/  IMAD.IADD R9, R11, 0x1, R4 ;  /* 0x000000010b097824 */ /* 0x000fca00078e0204 */
[----:B------:R-:W-:-:S13]  /*124d0*/  ISETP.GT.AND P6, PT, R9, R6, PT ;  /* 0x000000060900720c */ /* 0x000fda0003fc4270 */
[----:B------:R-:W-:Y:S05]  /*124e0*/  @P6 BRA `(.L_x_308) ;  /* 0x0000000000986947 */ /* 0x000fea0003800000 */
.L_x_310:
[----:B------:R-:W-:-:S04]  /*124f0*/  UIADD3 UR39, UR39, 0x1f, URZ ;  /* 0x0000001f27277890 */ /* 0x000fc8000fffe03f */
[----:B------:R-:W-:-:S06]  /*12500*/  UISETP.GE.AND UP0, UPT, UR39, UR4, UPT ;  /* 0x000000042700728c */ /* 0x000fcc000bf06270 */
[----:B------:R-:W-:-:S13]  /*12510*/  PLOP3.LUT P6, PT, PT, PT, UP0, 0x40, 0x0 ;  /* 0x000000000000781c */ /* 0x000fda0003fce808 */
[----:B------:R-:W-:Y:S05]  /*12520*/  @!P6 BRA `(.L_x_309) ;  /* 0x0000000400b8e947 */ /* 0x000fea0003800000 */
[----:B------:R-:W0:Y:S02]  /*12530*/  S2R R0, SR_TID.X ;  /* 0x0000000000007919 */ /* 0x000e240000002100 */
[----:B0-----:R-:W-:-:S05]  /*12540*/  LOP3.LUT R0, R0, 0x1f, RZ, 0xc0, !PT ;  /* 0x0000001f00007812 */ /* 0x001fca00078ec0ff */
[----:B------:R-:W-:Y:S02]  /*12550*/  VIADD R11, R0, UR39 ;  /* 0x00000027000b7c36 */ /* 0x000fe40008000000 */
[----:B------:R-:W-:-:S03]  /*12560*/  IMAD.MOV.U32 R0, RZ, RZ, RZ ;  /* 0x000000ffff007224 */ /* 0x000fc600078e00ff */
[----:B------:R-:W-:-:S13]  /*12570*/  ISETP.GE.OR P6, PT, R11, UR4, !P0 ;  /* 0x000000040b007c0c */ /* 0x000fda000c7c6670 */
[----:B------:R-:W0:Y:S08]  /*12580*/  @!P6 LDC.64 R2, c[0x0][0xc80] ;  /* 0x00032000ff02eb82 */ /* 0x000e300000000a00 */
[----:B------:R-:W2:Y:S01]  /*12590*/  @!P6 LDC.64 R4, c[0x0][0xc78] ;  /* 0x00031e00ff04eb82 */ /* 0x000ea20000000a00 */
[----:B0-----:R-:W-:-:S05]  /*125a0*/  @!P6 IMAD.WIDE R2, R11, 0x4, R2 ;  /* 0x000000040b02e825 */ /* 0x001fca00078e0202 */
[----:B------:R2:W3:Y:S02]  /*125b0*/  @!P6 LDG.E R0, desc[UR52][R2.64] ;  /* 0x000000340200e981 */ /* 0x0004e4000c1e1900 */
[----:B--2---:R-:W-:-:S04]  /*125c0*/  @!P6 IMAD.WIDE R2, R11, 0x4, R4 ;  /* 0x000000040b02e825 */ /* 0x004fc800078e0204 */
[----:B------:R-:W-:-:S06]  /*125d0*/  IMAD.MOV.U32 R5, RZ, RZ, RZ ;  /* 0x000000ffff057224 */ /* 0x000fcc00078e00ff */
[----:B------:R-:W3:Y:S02]  /*125e0*/  @!P6 LDG.E R5, desc[UR52][R2.64] ;  /* 0x000000340205e981 */ /* 0x000ee4000c1e1900 */
        /* <DEDUP_REMOVED lines=16> */
[----:B------:R-:W0:Y:S03]  /*126f0*/  LDC R2, c[0x0][0xc38] ;  /* 0x00030e00ff027b82 */ /* 0x000e260000000800 */
[----:B------:R-:W0:Y:S02]  /*12700*/  SHFL.IDX PT, R13, R3, 0x1f, 0x1f ;  /* 0x03e01f00030d7f89 */ /* 0x000e2400000e0000 */
[----:B0-----:R-:W-:-:S04]  /*12710*/  IMAD R4, R13, R2, RZ ;  /* 0x000000020d047224 */ /* 0x001fc800078e02ff */
[----:B------:R-:W-:-:S05]  /*12720*/  IMAD.IADD R9, R4, 0x1, R9 ;  /* 0x0000000104097824 */ /* 0x000fca00078e0209 */
[----:B------:R-:W-:-:S13]  /*12730*/  ISETP.GT.AND P6, PT, R9, R6, PT ;  /* 0x000000060900720c */ /* 0x000fda0003fc4270 */
[----:B------:R-:W-:Y:S05]  /*12740*/  @!P6 BRA `(.L_x_310) ;  /* 0xfffffffc0068e947 */ /* 0x000fea000383ffff */
.L_x_308:
[----:B------:R-:W-:-:S04]  /*12750*/  IMAD.IADD R9, R9, 0x1, -R4 ;  /* 0x0000000109097824 */ /* 0x000fc800078e0a04 */
        /* <DEDUP_REMOVED lines=8> */
[----:B------:R2:W3:Y:S01]  /*127e0*/  SHFL.IDX PT, R5, R5, R10, 0x1f ;  /* 0x00001f0a05057589 */ /* 0x0004e200000e0000 */
[----:B0-----:R-:W-:-:S04]  /*127f0*/  IABS R4, R0 ;  /* 0x0000000000047213 */ /* 0x001fc80000000000 */
[----:B------:R-:W0:Y:S08]  /*12800*/  I2F.RP R8, R4 ;  /* 0x0000000400087306 */ /* 0x000e300000209400 */
[----:B0-----:R-:W0:Y:S02]  /*12810*/  MUFU.RCP R8, R8 ;  /* 0x0000000800087308 */ /* 0x001e240000001000 */
[----:B0-----:R-:W-:-:S06]  /*12820*/  VIADD R11, R8, 0xffffffe ;  /* 0x0ffffffe080b7836 */ /* 0x001fcc0000000000 */
[----:B------:R-:W0:Y:S01]  /*12830*/  F2I.FTZ.U32.TRUNC.NTZ R11, R11 ;  /* 0x0000000b000b7305 */ /* 0x000e22000021f000 */
[----:B--23--:R-:W-:Y:S05]  /*12840*/  @!P0 BRA `(.L_x_311) ;  /* 0x00000000000c8947 */ /* 0x00cfea0003800000 */
[----:B------:R-:W-:-:S06]  /*12850*/  UIADD3 UR5, UR4, -0x1, URZ ;  /* 0xffffffff04057890 */ /* 0x000fcc000fffe03f */
[----:B------:R-:W-:-:S05]  /*12860*/  IMAD.U32 R8, RZ, RZ, UR5 ;  /* 0x00000005ff087e24 */ /* 0x000fca000f8e00ff */
[----:B------:R2:W3:Y:S02]  /*12870*/  SHFL.IDX PT, R7, R3, R8, 0x1f ;  /* 0x00001f0803077589 */ /* 0x0004e400000e0000 */
.L_x_311:
[----:B---3--:R-:W-:Y:S01]  /*12880*/  IMAD R10, R7, R2, R9 ;  /* 0x00000002070a7224 */ /* 0x008fe200078e0209 */
[----:B------:R-:W-:Y:S01]  /*12890*/  IABS R7, R5 ;  /* 0x0000000500077213 */ /* 0x000fe20000000000 */
[--C-:B0-----:R-:W-:Y:S01]  /*128a0*/  IMAD.MOV R9, RZ, RZ, -R11.reuse ;  /* 0x000000ffff097224 */ /* 0x101fe200078e0a0b */
[----:B------:R-:W-:Y:S01]  /*128b0*/  UIADD3 UR39, UR4, UR39, URZ ;  /* 0x0000002704277290 */ /* 0x000fe2000fffe03f */
[----:B------:R-:W-:Y:S01]  /*128c0*/  IMAD.MOV.U32 R2, RZ, RZ, RZ ;  /* 0x000000ffff027224 */ /* 0x000fe200078e00ff */
[----:B--2---:R-:W0:Y:S01]  /*128d0*/  I2F.RP R8, R7 ;  /* 0x0000000700087306 */ /* 0x004e220000209400 */
[----:B------:R-:W-:Y:S01]  /*128e0*/  IMAD R9, R9, R4, RZ ;  /* 0x0000000409097224 */ /* 0x000fe200078e02ff */
[----:B------:R2:W-:Y:S01]  /*128f0*/  STL [R1], R10 ;  /* 0x0000000a01007387 */ /* 0x0005e20000100800 */
[----:B------:R-:W-:Y:S02]  /*12900*/  IMAD.MOV.U32 R3, RZ, RZ, R11 ;  /* 0x000000ffff037224 */ /* 0x000fe400078e000b */
[----:B------:R-:W-:Y:S01]  /*12910*/  IMAD.HI.U32 R11, R11, R9, R2 ;  /* 0x000000090b0b7227 */ /* 0x000fe200078e0002 */
[----:B------:R-:W-:-:S03]  /*12920*/  IABS R3, R0 ;  /* 0x0000000000037213 */ /* 0x000fc60000000000 */
[----:B------:R-:W-:Y:S02]  /*12930*/  IMAD.IADD R9, R6, 0x1, -R10 ;  /* 0x0000000106097824 */ /* 0x000fe400078e0a0a */
[----:B------:R-:W-:Y:S01]  /*12940*/  IMAD.MOV R3, RZ, RZ, -R3 ;  /* 0x000000ffff037224 */ /* 0x000fe200078e0a03 */
[----:B0-----:R-:W0:Y:S02]  /*12950*/  MUFU.RCP R8, R8 ;  /* 0x0000000800087308 */ /* 0x001e240000001000 */
[----:B------:R-:W-:-:S05]  /*12960*/  IABS R2, R9 ;  /* 0x0000000900027213 */ /* 0x000fca0000000000 */
[----:B------:R-:W-:-:S04]  /*12970*/  IMAD.HI.U32 R6, R11, R2, RZ ;  /* 0x000000020b067227 */ /* 0x000fc800078e00ff */
[----:B------:R-:W-:-:S05]  /*12980*/  IMAD R11, R6, R3, R2 ;  /* 0x00000003060b7224 */ /* 0x000fca00078e0202 */
[----:B------:R-:W-:Y:S01]  /*12990*/  ISETP.GT.U32.AND P1, PT, R4, R11, PT ;  /* 0x0000000b0400720c */ /* 0x000fe20003f24070 */
[----:B0-----:R-:W-:-:S06]  /*129a0*/  VIADD R3, R8, 0xffffffe ;  /* 0x0ffffffe08037836 */ /* 0x001fcc0000000000 */
[----:B------:R-:W0:Y:S06]  /*129b0*/  F2I.FTZ.U32.TRUNC.NTZ R3, R3 ;  /* 0x0000000300037305 */ /* 0x000e2c000021f000 */
[----:B------:R-:W-:Y:S02]  /*129c0*/  @!P1 IMAD.IADD R11, R11, 0x1, -R4 ;  /* 0x000000010b0b9824 */ /* 0x000fe400078e0a04 */
[----:B------:R-:W-:Y:S01]  /*129d0*/  @!P1 VIADD R6, R6, 0x1 ;  /* 0x0000000106069836 */ /* 0x000fe20000000000 */
[----:B------:R-:W-:Y:S02]  /*129e0*/  ISETP.NE.AND P1, PT, R0, RZ, PT ;  /* 0x000000ff0000720c */ /* 0x000fe40003f25270 */
[----:B------:R-:W-:Y:S01]  /*129f0*/  ISETP.GE.U32.AND P0, PT, R11, R4, PT ;  /* 0x000000040b00720c */ /* 0x000fe20003f06070 */
[----:B0-----:R-:W-:-:S04]  /*12a00*/  IMAD.MOV R2, RZ, RZ, -R3 ;  /* 0x000000ffff027224 */ /* 0x001fc800078e0a03 */
[----:B------:R-:W-:Y:S02]  /*12a10*/  IMAD R11, R2, R7, RZ ;  /* 0x00000007020b7224 */ /* 0x000fe400078e02ff */
[----:B------:R-:W-:-:S06]  /*12a20*/  IMAD.MOV.U32 R2, RZ, RZ, RZ ;  /* 0x000000ffff027224 */ /* 0x000fcc00078e00ff */
[----:B------:R-:W-:Y:S02]  /*12a30*/  @P0 VIADD R6, R6, 0x1 ;  /* 0x0000000106060836 */ /* 0x000fe40000000000 */
[----:B------:R-:W-:Y:S01]  /*12a40*/  IMAD.HI.U32 R4, R3, R11, R2 ;  /* 0x0000000b03047227 */ /* 0x000fe200078e0002 */
[----:B------:R-:W-:-:S04]  /*12a50*/  LOP3.LUT R2, R9, R0, RZ, 0x3c, !PT ;  /* 0x0000000009027212 */ /* 0x000fc800078e3cff */
[----:B------:R-:W-:Y:S02]  /*12a60*/  ISETP.GE.AND P2, PT, R2, RZ, PT ;  /* 0x000000ff0200720c */ /* 0x000fe40003f46270 */
[----:B------:R-:W-:-:S05]  /*12a70*/  IABS R2, R5 ;  /* 0x0000000500027213 */ /* 0x000fca0000000000 */
[----:B------:R-:W-:-:S06]  /*12a80*/  IMAD.MOV R2, RZ, RZ, -R2 ;  /* 0x000000ffff027224 */ /* 0x000fcc00078e0a02 */
[----:B------:R-:W-:Y:S01]  /*12a90*/  @!P2 IMAD.MOV R6, RZ, RZ, -R6 ;  /* 0x000000ffff06a224 */ /* 0x000fe200078e0a06 */
[----:B------:R-:W-:-:S04]  /*12aa0*/  @!P1 LOP3.LUT R6, RZ, R0, RZ, 0x33, !PT ;  /* 0x00000000ff069212 */ /* 0x000fc800078e33ff */
[-C--:B------:R-:W-:Y:S01]  /*12ab0*/  IABS R3, R6.reuse ;  /* 0x0000000600037213 */ /* 0x080fe20000000000 */
[----:B------:R-:W-:-:S04]  /*12ac0*/  IMAD R0, R0, R6, RZ ;  /* 0x0000000600007224 */ /* 0x000fc800078e02ff */
[----:B------:R-:W-:-:S04]  /*12ad0*/  IMAD.HI.U32 R4, R4, R3, RZ ;  /* 0x0000000304047227 */ /* 0x000fc800078e00ff */
[----:B------:R-:W-:-:S05]  /*12ae0*/  IMAD R2, R4, R2, R3 ;  /* 0x0000000204027224 */ /* 0x000fca00078e0203 */
[----:B------:R-:W-:-:S13]  /*12af0*/  ISETP.GT.U32.AND P1, PT, R7, R2, PT ;  /* 0x000000020700720c */ /* 0x000fda0003f24070 */
[----:B------:R-:W-:Y:S02]  /*12b00*/  @!P1 IMAD.IADD R2, R2, 0x1, -R7 ;  /* 0x0000000102029824 */ /* 0x000fe400078e0a07 */
[----:B------:R-:W-:Y:S01]  /*12b10*/  @!P1 VIADD R4, R4, 0x1 ;  /* 0x0000000104049836 */ /* 0x000fe20000000000 */
[----:B------:R-:W-:Y:S02]  /*12b20*/  ISETP.NE.AND P1, PT, R5, RZ, PT ;  /* 0x000000ff0500720c */ /* 0x000fe40003f25270 */
[----:B------:R-:W-:Y:S02]  /*12b30*/  ISETP.GE.U32.AND P0, PT, R2, R7, PT ;  /* 0x000000070200720c */ /* 0x000fe40003f06070 */
        /* <DEDUP_REMOVED lines=13> */
.L_x_309:
[----:B------:R0:W-:Y:S01]  /*12c10*/  STL [R1], R6 ;  /* 0x0000000601007387 */ /* 0x0001e20000100800 */
[----:B------:R-:W-:-:S03]  /*12c20*/  ULDC UR39, c[0x0][0xc3c] ;  /* 0x00030f0000277ab9 */ /* 0x000fc60000000800 */
[----:B------:R0:W-:Y:S04]  /*12c30*/  STL [R1+0x4], RZ ;  /* 0x000004ff01007387 */ /* 0x0001e80000100800 */
[----:B------:R0:W-:Y:S02]  /*12c40*/  STL [R1+0x8], RZ ;  /* 0x000008ff01007387 */ /* 0x0001e40000100800 */
.L_x_312:
[----:B------:R-:W3:Y:S04]  /*12c50*/  LDL R3, [R1+0x4] ;  /* 0x0000040001037983 */ /* 0x000ee80000100800 */
[----:B--2---:R-:W2:Y:S04]  /*12c60*/  LDL R2, [R1+0x8] ;  /* 0x0000080001027983 */ /* 0x004ea80000100800 */
[----:B------:R-:W4:Y:S01]  /*12c70*/  LDL R4, [R1] ;  /* 0x0000000001047983 */ /* 0x000f220000100800 */
[----:B------:R-:W5:Y:S01]  /*12c80*/  S2R R0, SR_TID.X ;  /* 0x0000000000007919 */ /* 0x000f620000002100 */
[----:B------:R-:W-:Y:S01]  /*12c90*/  BAR.SYNC.DEFER_BLOCKING 0x4, 0x180 ;  /* 0x0106000000007b1d */ /* 0x000fe20000010000 */
[----:B---3--:R-:W-:-:S02]  /*12ca0*/  IMAD.MOV.U32 R5, RZ, RZ, R3 ;  /* 0x000000ffff057224 */ /* 0x008fc400078e0003 */
[----:B--2---:R-:W-:-:S03]  /*12cb0*/  IMAD.MOV.U32 R3, RZ, RZ, R2 ;  /* 0x000000ffff037224 */ /* 0x004fc600078e0002 */
[----:B------:R2:W3:Y:S01]  /*12cc0*/  LDL R2, [R1+0x10] ;  /* 0x0000100001027983 */ /* 0x0004e20000100800 */
[----:B-----5:R-:W-:Y:S01]  /*12cd0*/  LOP3.LUT R0, R0, 0x1f, RZ, 0xc0, !PT ;  /* 0x0000001f00007812 */ /* 0x020fe200078ec0ff */
[----:B0-----:R-:W-:-:S03]  /*12ce0*/  IMAD.MOV.U32 R6, RZ, RZ, R3 ;  /* 0x000000ffff067224 */ /* 0x001fc600078e0003 */
[----:B------:R-:W-:-:S13]  /*12cf0*/  ISETP.NE.AND P0, PT, R0, RZ, PT ;  /* 0x000000ff0000720c */ /* 0x000fda0003f05270 */
[----:B------:R-:W-:Y:S01]  /*12d00*/  @!P0 MOV R0, 0x400 ;  /* 0x0000040000008802 */ /* 0x000fe20000000f00 */
[----:B---3--:R-:W0:Y:S03]  /*12d10*/  @!P0 S2R R2, SR_CgaCtaId ;  /* 0x0000000000028919 */ /* 0x008e260000008800 */
[----:B0-----:R-:W-:Y:S01]  /*12d20*/  @!P0 LEA R16, R2, R0, 0x18 ;  /* 0x0000000002108211 */ /* 0x001fe200078ec0ff */
[----:B------:R-:W-:Y:S01]  /*12d30*/  IMAD.U32 R0, RZ, RZ, UR39 ;  /* 0x00000027ff007e24 */ /* 0x000fe2000f8e00ff */
[----:B------:R2:W-:Y:S03]  /*12d40*/  @!P0 STL [R1+0x10], R2 ;  /* 0x0000100201008387 */ /* 0x0005e60000100800 */
[----:B------:R-:W-:-:S05]  /*12d50*/  @!P0 IMAD.MOV.U32 R7, RZ, RZ, R0 ;  /* 0x000000ffff078224 */ /* 0x000fca00078e0000 */
[----:B----4-:R2:W-:Y:S01]  /*12d60*/  @!P0 STS.128 [R16+0x298d0], R4 ;  /* 0x0298d00410008388 */ /* 0x0105e20000000c00 */
[----:B------:R-:W-:Y:S06]  /*12d70*/  BAR.ARV 0x5, 0x180 ;  /* 0x0146000000007b1d */ /* 0x000fec0000002000 */
.L_x_307:
[----:B------:R-:W-:Y:S02]  /*12d80*/  ULDC UR4, c[0x0][0xc3c] ;  /* 0x00030f0000047ab9 */ /* 0x000fe40000000800 */
[----:B------:R-:W-:-:S06]  /*12d90*/  UISETP.GE.AND UP0, UPT, UR39, UR4, UPT ;  /* 0x000000042700728c */ /* 0x000fcc000bf06270 */
[----:B------:R-:W-:-:S13]  /*12da0*/  PLOP3.LUT P0, PT, PT, PT, UP0, 0x80, 0x0 ;  /* 0x000000000000781c */ /* 0x000fda0003f0f008 */
[----:B------:R-:W-:Y:S05]  /*12db0*/  @!P0 BRA `(.L_x_313) ;  /* 0xffffffa400a48947 */ /* 0x000fea000383ffff */
.L_x_237:
[----:B--2---:R-:W2:Y:S01]  /*12dc0*/  LDL.LU R0, [R1+0x28] ;  /* 0x0000280001007983 */ /* 0x004ea20000300800 */
[----:B------:R-:W-:Y:S01]  /*12dd0*/  BSSY B0, `(.L_x_314) ;  /* 0x000000b000007945 */ /* 0x000fe20003800000 */
[----:B0-----:R-:W0:Y:S01]  /*12de0*/  S2R R5, SR_CgaCtaId ;  /* 0x0000000000057919 */ /* 0x001e220000008800 */
[----:B--2---:R-:W-:-:S05]  /*12df0*/  VIADD R0, R0, 0x1 ;  /* 0x0000000100007836 */ /* 0x004fca0000000000 */
[----:B------:R-:W-:-:S04]  /*12e00*/  LEA.HI R2, R0, R0, RZ, 0x1 ;  /* 0x0000000000027211 */ /* 0x000fc800078f08ff */
[----:B------:R-:W-:Y:S02]  /*12e10*/  LOP3.LUT R3, R2, 0xfffffffe, RZ, 0xc0, !PT ;  /* 0xfffffffe02037812 */ /* 0x000fe400078ec0ff */
[----:B------:R-:W-:-:S03]  /*12e20*/  MOV R2, 0x400 ;  /* 0x0000040000027802 */ /* 0x000fc60000000f00 */
[----:B------:R-:W-:Y:S01]  /*12e30*/  IMAD.IADD R0, R0, 0x1, -R3 ;  /* 0x0000000100007824 */ /* 0x000fe200078e0a03 */
[----:B0-----:R-:W-:-:S04]  /*12e40*/  LEA R4, R5, R2, 0x18 ;  /* 0x0000000205047211 */ /* 0x001fc800078ec0ff */
[----:B------:R-:W-:-:S04]  /*12e50*/  SHF.L.U32 R0, R0, 0x1f, RZ ;  /* 0x0000001f00007819 */ /* 0x000fc800000006ff */
[----:B------:R-:W0:Y:S02]  /*12e60*/  SYNCS.PHASECHK.TRANS64.TRYWAIT P0, [R4+URZ+0x29820], R0 ;  /* 0x02982000040075a7 */ /* 0x000e24000800017f */
[----:B0-----:R-:W-:Y:S05]  /*12e70*/  @!P0 BRA `(.L_x_315) ;  /* 0x0000002400ec8947 */ /* 0x001fea0003800000 */
.L_x_400:
[----:B------:R-:W-:Y:S05]  /*12e80*/  BSYNC B0 ;  /* 0x0000000000007941 */ /* 0x000fea0003800000 */
.L_x_314:
[----:B------:R-:W-:-:S03]  /*12e90*/  UMOV UR4, 0xffffffff ;  /* 0xffffffff00047882 */ /* 0x000fc60000000000 */
[----:B------:R-:W-:Y:S05]  /*12ea0*/  BRA.DIV UR4, `(.L_x_316) ;  /* 0x0000002604f47947 */ /* 0x000fea000b800000 */
[----:B0-----:R-:W0:Y:S02]  /*12eb0*/  S2R R0, SR_TID.X ;  /* 0x0000000000007919 */ /* 0x001e240000002100 */
[----:B0-----:R-:W-:-:S04]  /*12ec0*/  SHF.R.U32.HI R0, RZ, 0x5, R0 ;  /* 0x00000005ff007819 */ /* 0x001fc80000011600 */
[----:B------:R-:W-:-:S05]  /*12ed0*/  LOP3.LUT R0, R0, 0x3, RZ, 0xc0, !PT ;  /* 0x0000000300007812 */ /* 0x000fca00078ec0ff */
[----:B------:R0:W2:Y:S02]  /*12ee0*/  SHFL.IDX PT, R14, R0, RZ, 0x1f ;  /* 0x00001fff000e7589 */ /* 0x0000a400000e0000 */
.L_x_403:
[----:B--2---:R-:W-:Y:S01]  /*12ef0*/  ISETP.NE.AND P0, PT, R14, RZ, PT ;  /* 0x000000ff0e00720c */ /* 0x004fe20003f05270 */
[----:B------:R-:W-:-:S12]  /*12f00*/  BSSY B0, `(.L_x_317) ;  /* 0x000002c000007945 */ /* 0x000fd80003800000 */
[----:B------:R-:W-:Y:S05]  /*12f10*/  @P0 BRA `(.L_x_318) ;  /* 0x0000000000a80947 */ /* 0x000fea0003800000 */
[----:B------:R-:W-:-:S03]  /*12f20*/  UMOV UR4, 0xffffffff ;  /* 0xffffffff00047882 */ /* 0x000fc60000000000 */
[----:B------:R-:W-:Y:S05]  /*12f30*/  BRA.DIV UR4, `(.L_x_319) ;  /* 0x0000002a04047947 */ /* 0x000fea000b800000 */
[----:B------:R-:W-:-:S13]  /*12f40*/  ELECT P6, URZ, PT ;  /* 0x00000000003f782f */ /* 0x000fda00038c0000 */
.L_x_406:
[----:B------:R-:W-:Y:S05]  /*12f50*/  @!P6 BRA `(.L_x_318) ;  /* 0x000000000098e947 */ /* 0x000fea0003800000 */
[----:B------:R-:W-:-:S06]  /*12f60*/  ULOP3.LUT UR4, UR43, 0x2, URZ, 0xfc, !UPT ;  /* 0x000000022b047892 */ /* 0x000fcc000f8efc3f */
[----:B0-----:R-:W-:-:S05]  /*12f70*/  IMAD.U32 R0, RZ, RZ, UR4 ;  /* 0x00000004ff007e24 */ /* 0x001fca000f8e00ff */
[----:B------:R-:W-:-:S13]  /*12f80*/  ISETP.NE.AND P0, PT, R0, 0x3, PT ;  /* 0x000000030000780c */ /* 0x000fda0003f05270 */
[----:B------:R-:W-:Y:S05]  /*12f90*/  @!P0 BRA `(.L_x_320) ;  /* 0x0000000000048947 */ /* 0x000fea0003800000 */
[----:B------:R-:W-:Y:S01]  /*12fa0*/  BPT.TRAP 0x1 ;  /* 0x000000040000795c */ /* 0x000fe20000300000 */
.L_x_320:
[C---:B------:R-:W-:Y:S01]  /*12fb0*/  IMAD R5, R19.reuse, 0x8, R4 ;  /* 0x0000000813057824 */ /* 0x040fe200078e0204 */
[----:B------:R-:W-:Y:S01]  /*12fc0*/  SHF.L.U32 R0, R32, 0x1f, RZ ;  /* 0x0000001f20007819 */ /* 0x000fe200000006ff */
[----:B------:R-:W-:-:S03]  /*12fd0*/  VIADD R19, R19, 0x1 ;  /* 0x0000000113137836 */ /* 0x000fc60000000000 */
[----:B------:R-:W0:Y:S02]  /*12fe0*/  SYNCS.PHASECHK.TRANS64.TRYWAIT P1, [R5+URZ+0x29840], R0 ;  /* 0x02984000050075a7 */ /* 0x000e24000802017f */
[----:B------:R-:W-:-:S04]  /*12ff0*/  ISETP.NE.AND P2, PT, R19, 0x2, PT ;  /* 0x000000021300780c */ /* 0x000fc80003f45270 */
[----:B------:R-:W-:Y:S01]  /*13000*/  SEL R3, RZ, 0x1, P2 ;  /* 0x00000001ff037807 */ /* 0x000fe20001000000 */
[----:B0-----:R-:W-:Y:S08]  /*13010*/  @!P1 BRA `(.L_x_321) ;  /* 0x0000002400ec9947 */ /* 0x001ff00003800000 */
.L_x_407:
[----:B------:R-:W-:Y:S02]  /*13020*/  SEL R19, R19, RZ, P2 ;  /* 0x000000ff13137207 */ /* 0x000fe40001000000 */
[----:B------:R-:W-:Y:S01]  /*13030*/  LOP3.LUT R2, R32, R3, RZ, 0x3c, !PT ;  /* 0x0000000320027212 */ /* 0x000fe200078e3cff */
[----:B------:R-:W-:Y:S06]  /*13040*/  @!P0 BRA `(.L_x_322) ;  /* 0x0000000000048947 */ /* 0x000fec0003800000 */
[----:B------:R-:W-:Y:S01]  /*13050*/  BPT.TRAP 0x1 ;  /* 0x000000040000795c */ /* 0x000fe20000300000 */
.L_x_322:
[----:B------:R-:W-:Y:S01]  /*13060*/  IMAD R19, R19, 0x8, R4 ;  /* 0x0000000813137824 */ /* 0x000fe200078e0204 */
[----:B------:R-:W-:-:S04]  /*13070*/  SHF.L.U32 R2, R2, 0x1f, RZ ;  /* 0x0000001f02027819 */ /* 0x000fc800000006ff */
[----:B------:R-:W2:Y:S02]  /*13080*/  SYNCS.PHASECHK.TRANS64.TRYWAIT P1, [R19+URZ+0x29840], R2 ;  /* 0x02984002130075a7 */ /* 0x000ea4000802017f */
[----:B--2---:R-:W-:Y:S05]  /*13090*/  @!P1 BRA `(.L_x_323) ;  /* 0x0000002400e09947 */ /* 0x004fea0003800000 */
.L_x_408:
[----:B------:R-:W-:Y:S05]  /*130a0*/  @!P0 BRA `(.L_x_324) ;  /* 0x0000000000048947 */ /* 0x000fea0003800000 */
[----:B------:R-:W-:Y:S01]  /*130b0*/  BPT.TRAP 0x1 ;  /* 0x000000040000795c */ /* 0x000fe20000300000 */
.L_x_324:
[----:B------:R-:W3:Y:S02]  /*130c0*/  SYNCS.PHASECHK.TRANS64.TRYWAIT P1, [R5+URZ+0x29860], R0 ;  /* 0x02986000050075a7 */ /* 0x000ee4000802017f */
[----:B---3--:R-:W-:Y:S05]  /*130d0*/  @!P1 BRA `(.L_x_325) ;  /* 0x0000002400e49947 */ /* 0x008fea0003800000 */
.L_x_409:
[----:B------:R-:W-:Y:S05]  /*130e0*/  @!P0 BRA `(.L_x_326) ;  /* 0x0000000000048947 */ /* 0x000fea0003800000 */
[----:B------:R-:W-:Y:S01]  /*130f0*/  BPT.TRAP 0x1 ;  /* 0x000000040000795c */ /* 0x000fe20000300000 */
.L_x_326:
[----:B------:R-:W4:Y:S02]  /*13100*/  SYNCS.PHASECHK.TRANS64.TRYWAIT P1, [R19+URZ+0x29860], R2 ;  /* 0x02986002130075a7 */ /* 0x000f24000802017f */
[----:B----4-:R-:W-:Y:S05]  /*13110*/  @!P1 BRA `(.L_x_327) ;  /* 0x0000002400e89947 */ /* 0x010fea0003800000 */
.L_x_410:
[----:B------:R-:W-:Y:S05]  /*13120*/  @!P0 BRA `(.L_x_328) ;  /* 0x0000000000048947 */ /* 0x000fea0003800000 */
[----:B------:R-:W-:Y:S01]  /*13130*/  BPT.TRAP 0x1 ;  /* 0x000000040000795c */ /* 0x000fe20000300000 */
.L_x_328:
[----:B------:R-:W5:Y:S02]  /*13140*/  SYNCS.PHASECHK.TRANS64.TRYWAIT P1, [R5+URZ+0x29880], R0 ;  /* 0x02988000050075a7 */ /* 0x000f64000802017f */
[----:B-----5:R-:W-:Y:S05]  /*13150*/  @!P1 BRA `(.L_x_329) ;  /* 0x0000002400ec9947 */ /* 0x020fea0003800000 */
.L_x_411:
[----:B------:R-:W-:Y:S05]  /*13160*/  @!P0 BRA `(.L_x_330) ;  /* 0x0000000000048947 */ /* 0x000fea0003800000 */
[----:B------:R-:W-:Y:S01]  /*13170*/  BPT.TRAP 0x1 ;  /* 0x000000040000795c */ /* 0x000fe20000300000 */
.L_x_330:
[----:B------:R0:W0:Y:S02]  /*13180*/  SYNCS.PHASECHK.TRANS64.TRYWAIT P0, [R19+URZ+0x29880], R2 ;  /* 0x02988002130075a7 */ /* 0x000024000800017f */
[----:B0-----:R-:W-:Y:S05]  /*13190*/  @!P0 NANOSLEEP.SYNCS 0x989680 ;  /* 0x009896800000895d */ /* 0x001fea0003900000 */
[----:B------:R-:W0:Y:S02]  /*131a0*/  @!P0 SYNCS.PHASECHK.TRANS64 P0, [R19+URZ+0x29880], R2 ;  /* 0x02988002130085a7 */ /* 0x000e24000800007f */
[----:B0-----:R-:W-:Y:S05]  /*131b0*/  @!P0 BRA `(.L_x_330) ;  /* 0xfffffffc00f08947 */ /* 0x001fea000383ffff */
.L_x_318:
[----:B------:R-:W-:Y:S05]  /*131c0*/  BSYNC B0 ;  /* 0x0000000000007941 */ /* 0x000fea0003800000 */
.L_x_317:
[----:B------:R-:W-:Y:S05]  /*131d0*/  EXIT ;  /* 0x000000000000794d */ /* 0x000fea0003800000 */
.L_x_185:
[----:B0-----:R-:W-:-:S04]  /*131e0*/  IMAD.U32 R3, RZ, RZ, UR50 ;  /* 0x00000032ff037e24 */ /* 0x001fc8000f8e00ff */
[----:B------:R0:W1:Y:S03]  /*131f0*/  SYNCS.PHASECHK.TRANS64.TRYWAIT P1, [R3+URZ+0x29800], R0 ;  /* 0x02980000030075a7 */ /* 0x000066000802017f */
[----:B-1----:R-:W-:Y:S05]  /*13200*/  @!P1 NANOSLEEP.SYNCS 0x989680 ;  /* 0x009896800000995d */ /* 0x002fea0003900000 */
[----:B------:R-:W1:Y:S02]  /*13210*/  @!P1 SYNCS.PHASECHK.TRANS64 P1, [R3+URZ+0x29800], R0 ;  /* 0x02980000030095a7 */ /* 0x000e64000802007f */
[----:B-1----:R-:W-:Y:S05]  /*13220*/  @!P1 BRA `(.L_x_185) ;  /* 0xfffffffc00ec9947 */ /* 0x002fea000383ffff */
[----:B------:R-:W-:Y:S05]  /*13230*/  BRA `(.L_x_331) ;  /* 0xfffffee800a07947 */ /* 0x000fea000383ffff */
.L_x_189:
[----:B-1----:R1:W2:Y:S02]  /*13240*/  SYNCS.PHASECHK.TRANS64.TRYWAIT P1, [R4+URZ+0x29830], R3 ;  /* 0x02983003040075a7 */ /* 0x0022a4000802017f */
[----:B--2---:R-:W-:Y:S05]  /*13250*/  @!P1 NANOSLEEP.SYNCS 0x989680 ;  /* 0x009896800000995d */ /* 0x004fea0003900000 */
[----:B------:R-:W2:Y:S02]  /*13260*/  @!P1 SYNCS.PHASECHK.TRANS64 P1, [R4+URZ+0x29830], R3 ;  /* 0x02983003040095a7 */ /* 0x000ea4000802007f */
[----:B--2---:R-:W-:Y:S05]  /*13270*/  @!P1 BRA `(.L_x_189) ;  /* 0xfffffffc00f09947 */ /* 0x004fea000383ffff */
[----:B------:R-:W-:Y:S05]  /*13280*/  BRA `(.L_x_188) ;  /* 0xfffffee800c07947 */ /* 0x000fea000383ffff */
.L_x_195:
[----:B-1----:R-:W-:-:S04]  /*13290*/  IMAD.U32 R3, RZ, RZ, UR6 ;  /* 0x00000006ff037e24 */ /* 0x002fc8000f8e00ff */
[----:B------:R1:W2:Y:S03]  /*132a0*/  SYNCS.PHASECHK.TRANS64.TRYWAIT P1, [R3+URZ+0x29830], R0 ;  /* 0x02983000030075a7 */ /* 0x0002a6000802017f */
[----:B--2---:R-:W-:Y:S05]  /*132b0*/  @!P1 NANOSLEEP.SYNCS 0x989680 ;  /* 0x009896800000995d */ /* 0x004fea0003900000 */
[----:B------:R-:W2:Y:S02]  /*132c0*/  @!P1 SYNCS.PHASECHK.TRANS64 P1, [R3+URZ+0x29830], R0 ;  /* 0x02983000030095a7 */ /* 0x000ea4000802007f */
[----:B--2---:R-:W-:Y:S05]  /*132d0*/  @!P1 BRA `(.L_x_195) ;  /* 0xfffffffc00ec9947 */ /* 0x004fea000383ffff */
[----:B------:R-:W-:Y:S05]  /*132e0*/  BRA `(.L_x_192) ;  /* 0xffffff1c00d07947 */ /* 0x000fea000383ffff */
.L_x_199:
[----:B-1----:R-:W-:-:S04]  /*132f0*/  IMAD.U32 R3, RZ, RZ, UR6 ;  /* 0x00000006ff037e24 */ /* 0x002fc8000f8e00ff */
[----:B------:R1:W2:Y:S03]  /*13300*/  SYNCS.PHASECHK.TRANS64.TRYWAIT P1, [R3+URZ+0x29850], R0 ;  /* 0x02985000030075a7 */ /* 0x0002a6000802017f */
[----:B--2---:R-:W-:Y:S05]  /*13310*/  @!P1 NANOSLEEP.SYNCS 0x989680 ;  /* 0x009896800000995d */ /* 0x004fea0003900000 */
[----:B------:R-:W2:Y:S02]  /*13320*/  @!P1 SYNCS.PHASECHK.TRANS64 P1, [R3+URZ+0x29850], R0 ;  /* 0x02985000030095a7 */ /* 0x000ea4000802007f */
[----:B--2---:R-:W-:Y:S05]  /*13330*/  @!P1 BRA `(.L_x_199) ;  /* 0xfffffffc00ec9947 */ /* 0x004fea000383ffff */
[----:B------:R-:W-:Y:S05]  /*13340*/  BRA `(.L_x_196) ;  /* 0xffffff2800e47947 */ /* 0x000fea000383ffff */
.L_x_206:
[----:B-1----:R-:W-:-:S04]  /*13350*/  IMAD.U32 R7, RZ, RZ, UR5 ;  /* 0x00000005ff077e24 */ /* 0x002fc8000f8e00ff */
[----:B------:R1:W2:Y:S03]  /*13360*/  SYNCS.PHASECHK.TRANS64.TRYWAIT P1, [R7+URZ+0x29850], R6 ;  /* 0x02985006070075a7 */ /* 0x0002a6000802017f */
[----:B--2---:R-:W-:Y:S05]  /*13370*/  @!P1 NANOSLEEP.SYNCS 0x989680 ;  /* 0x009896800000995d */ /* 0x004fea0003900000 */
[----:B------:R-:W2:Y:S02]  /*13380*/  @!P1 SYNCS.PHASECHK.TRANS64 P1, [R7+URZ+0x29850], R6 ;  /* 0x02985006070095a7 */ /* 0x000ea4000802007f */
[----:B--2---:R-:W-:Y:S05]  /*13390*/  @!P1 BRA `(.L_x_206) ;  /* 0xfffffffc00ec9947 */ /* 0x004fea000383ffff */
[----:B------:R-:W-:Y:S05]  /*133a0*/  BRA `(.L_x_205) ;  /* 0xffffff4800d47947 */ /* 0x000fea000383ffff */
.L_x_253:
[----:B------:R-:W0:Y:S01]  /*133b0*/  S2R R21, SR_TID.X ;  /* 0x0000000000157919 */ /* 0x000e220000002100 */
[----:B------:R-:W-:Y:S02]  /*133c0*/  IMAD.MOV.U32 R12, RZ, RZ, RZ ;  /* 0x000000ffff0c7224 */ /* 0x000fe400078e00ff */
[----:B------:R-:W-:Y:S02]  /*133d0*/  IMAD.MOV.U32 R11, RZ, RZ, 0x1f ;  /* 0x0000001fff0b7424 */ /* 0x000fe400078e00ff */
[----:B------:R-:W-:Y:S01]  /*133e0*/  IMAD.MOV.U32 R15, RZ, RZ, -0x1 ;  /* 0xffffffffff0f7424 */ /* 0x000fe200078e00ff */
[----:B0-----:R-:W-:-:S04]  /*133f0*/  SHF.R.U32.HI R21, RZ, 0x5, R21 ;  /* 0x00000005ff157819 */ /* 0x001fc80000011615 */
[----:B------:R-:W-:-:S05]  /*13400*/  LOP3.LUT R21, R21, 0x3, RZ, 0xc0, !PT ;  /* 0x0000000315157812 */ /* 0x000fca00078ec0ff */
[----:B------:R-:W-:-:S07]  /*13410*/  IMAD.MOV.U32 R13, RZ, RZ, R21 ;  /* 0x000000ffff0d7224 */ /* 0x000fce00078e0015 */
[----:B-----5:R-:W-:Y:S05]  /*13420*/  WARPSYNC.COLLECTIVE R15, `(.L_x_332) ;  /* 0x000000000f087348 */ /* 0x020fea0003c00000 */
[----:B------:R0:W1:Y:S02]  /*13430*/  SHFL.IDX P6, R14, R13, R12, R11 ;  /* 0x0000000c0d0e7389 */ /* 0x00006400000c000b */
[----:B01---5:R-:W-:Y:S01]  /*13440*/  ENDCOLLECTIVE ;  /* 0x000000000000791b */ /* 0x023fe20003800000 */
.L_x_332:
[----:B------:R-:W-:Y:S05]  /*13450*/  BRA `(.L_x_333) ;  /* 0xffffffb000247947 */ /* 0x000fea000383ffff */
.L_x_256:
[----:B0-----:R0:W1:Y:S02]  /*13460*/  SYNCS.PHASECHK.TRANS64.TRYWAIT P0, [R0+URZ+0x29880], R28 ;  /* 0x0298801c000075a7 */ /* 0x001064000800017f */
[----:B-1----:R-:W-:Y:S05]  /*13470*/  @!P0 NANOSLEEP.SYNCS 0x989680 ;  /* 0x009896800000895d */ /* 0x002fea0003900000 */
[----:B------:R-:W1:Y:S02]  /*13480*/  @!P0 SYNCS.PHASECHK.TRANS64 P0, [R0+URZ+0x29880], R28 ;  /* 0x0298801c000085a7 */ /* 0x000e64000800007f */
[----:B-1----:R-:W-:Y:S05]  /*13490*/  @!P0 BRA `(.L_x_256) ;  /* 0xfffffffc00f08947 */ /* 0x002fea000383ffff */
[----:B------:R-:W-:Y:S05]  /*134a0*/  BRA `(.L_x_334) ;  /* 0xffffffb4003c7947 */ /* 0x000fea000383ffff */
.L_x_257:
        /* <DEDUP_REMOVED lines=8> */
.L_x_336:
[----:B------:R-:W-:Y:S05]  /*13530*/  BSYNC B0 ;  /* 0x0000000000007941 */ /* 0x000fea0003800000 */
.L_x_335:
[----:B------:R-:W-:Y:S01]  /*13540*/  IMAD.MOV.U32 R13, RZ, RZ, R9 ;  /* 0x000000ffff0d7224 */ /* 0x000fe200078e0009 */
[C---:B------:R-:W-:Y:S01]  /*13550*/  LOP3.LUT P2, RZ, R17.reuse, 0x2, RZ, 0xc0, !PT ;  /* 0x0000000211ff7812 */ /* 0x040fe2000784c0ff */
[----:B------:R-:W-:Y:S01]  /*13560*/  IMAD.MOV.U32 R12, RZ, RZ, RZ ;  /* 0x000000ffff0c7224 */ /* 0x000fe200078e00ff */
[----:B------:R-:W-:Y:S01]  /*13570*/  LOP3.LUT R17, R17, 0xfffffeff, RZ, 0xc0, !PT ;  /* 0xfffffeff11117812 */ /* 0x000fe200078ec0ff */
[----:B------:R-:W-:Y:S01]  /*13580*/  IMAD.MOV.U32 R11, RZ, RZ, 0x1c1f ;  /* 0x00001c1fff0b7424 */ /* 0x000fe200078e00ff */
[C---:B------:R-:W-:Y:S01]  /*13590*/  ISETP.GE.AND P4, PT, R10.reuse, 0x21, PT ;  /* 0x000000210a00780c */ /* 0x040fe20003f86270 */
[----:B------:R-:W-:Y:S01]  /*135a0*/  IMAD.MOV.U32 R15, RZ, RZ, -0x1 ;  /* 0xffffffffff0f7424 */ /* 0x000fe200078e00ff */
[----:B------:R-:W-:Y:S01]  /*135b0*/  ISETP.GE.AND P3, PT, R10, 0x41, PT ;  /* 0x000000410a00780c */ /* 0x000fe20003f66270 */
[----:B------:R-:W-:-:S12]  /*135c0*/  IMAD.MOV.U32 R2, RZ, RZ, R14 ;  /* 0x000000ffff027224 */ /* 0x000fd800078e000e */
[----:B------:R-:W-:Y:S05]  /*135d0*/  WARPSYNC.COLLECTIVE R15, `(.L_x_337) ;  /* 0x000000000f087348 */ /* 0x000fea0003c00000 */
[----:B------:R0:W1:Y:S02]  /*135e0*/  SHFL.IDX P6, R14, R13, R12, R11 ;  /* 0x0000000c0d0e7389 */ /* 0x00006400000c000b */
[----:B01----:R-:W-:Y:S01]  /*135f0*/  ENDCOLLECTIVE ;  /* 0x000000000000791b */ /* 0x003fe20003800000 */
.L_x_337:
[----:B------:R-:W-:Y:S02]  /*13600*/  IMAD.MOV.U32 R13, RZ, RZ, R8 ;  /* 0x000000ffff0d7224 */ /* 0x000fe400078e0008 */
[----:B------:R-:W-:-:S05]  /*13610*/  IMAD.MOV.U32 R12, RZ, RZ, R14 ;  /* 0x000000ffff0c7224 */ /* 0x000fca00078e000e */
[----:B------:R-:W-:Y:S01]  /*13620*/  IADD3 R20, P0, R35, R12, RZ ;  /* 0x0000000c23147210 */ /* 0x000fe20007f1e0ff */
[----:B------:R-:W-:-:S04]  /*13630*/  IMAD.MOV.U32 R12, RZ, RZ, 0x1 ;  /* 0x00000001ff0c7424 */ /* 0x000fc800078e00ff */
[----:B------:R-:W-:Y:S01]  /*13640*/  IMAD.X R21, RZ, RZ, R2, P0 ;  /* 0x000000ffff157224 */ /* 0x000fe200000e0602 */
[----:B------:R-:W-:-:S13]  /*13650*/  ISETP.LT.OR P0, PT, R10, 0x1, P2 ;  /* 0x000000010a00780c */ /* 0x000fda0001701670 */
[----:B------:R-:W-:Y:S05]  /*13660*/  WARPSYNC.COLLECTIVE R15, `(.L_x_338) ;  /* 0x000000000f087348 */ /* 0x000fea0003c00000 */
[----:B------:R0:W1:Y:S02]  /*13670*/  SHFL.IDX P6, R14, R13, R12, R11 ;  /* 0x0000000c0d0e7389 */ /* 0x00006400000c000b */
[----:B01----:R-:W-:Y:S01]  /*13680*/  ENDCOLLECTIVE ;  /* 0x000000000000791b */ /* 0x003fe20003800000 */
.L_x_338:
[----:B------:R-:W-:-:S05]  /*13690*/  IADD3 R2, R16, R3, R33 ;  /* 0x0000000310027210 */ /* 0x000fca0007ffe021 */
[----:B------:R-:W-:Y:S01]  /*136a0*/  IMAD.IADD R3, R34, 0x1, R2 ;  /* 0x0000000122037824 */ /* 0x000fe200078e0202 */
[----:B------:R-:W-:Y:S01]  /*136b0*/  @!PT LDS RZ, [RZ] ;  /* 0x00000000fffff984 */ /* 0x000fe20000000800 */
[----:B------:R-:W-:Y:S01]  /*136c0*/  @!PT LDS RZ, [RZ] ;  /* 0x00000000fffff984 */ /* 0x000fe20000000800 */
[----:B------:R-:W-:Y:S01]  /*136d0*/  @!PT LDS RZ, [RZ] ;  /* 0x00000000fffff984 */ /* 0x000fe20000000800 */
[----:B------:R-:W-:Y:S01]  /*136e0*/  LDGSTS.E.BYPASS.LTC128B.128 [R2+0xa400], desc[UR52][R20.64], !P0 ;  /* 0x0a40000014027fae */ /* 0x000fe2000c101d74 */
[----:B------:R-:W-:Y:S01]  /*136f0*/  ISETP.LT.OR P0, PT, R10, 0x1, P1 ;  /* 0x000000010a00780c */ /* 0x000fe20000f01670 */
[----:B------:R-:W-:-:S12]  /*13700*/  IMAD.MOV.U32 R13, RZ, RZ, R9 ;  /* 0x000000ffff0d7224 */ /* 0x000fd800078e0009 */
[----:B------:R0:W-:Y:S02]  /*13710*/  LDGSTS.E.BYPASS.LTC128B.128 [R3+0xa400], desc[UR52][R20.64+0x40], !P0 ;  /* 0x0a40004014037fae */ /* 0x0001e4000c101d74 */
[----:B0-----:R-:W-:-:S07]  /*13720*/  IMAD.MOV.U32 R21, RZ, RZ, R14 ;  /* 0x000000ffff157224 */ /* 0x001fce00078e000e */
[----:B------:R-:W-:Y:S05]  /*13730*/  WARPSYNC.COLLECTIVE R15, `(.L_x_339) ;  /* 0x000000000f087348 */ /* 0x000fea0003c00000 */
[----:B------:R0:W1:Y:S02]  /*13740*/  SHFL.IDX P6, R14, R13, R12, R11 ;  /* 0x0000000c0d0e7389 */ /* 0x00006400000c000b */
[----:B01----:R-:W-:Y:S01]  /*13750*/  ENDCOLLECTIVE ;  /* 0x000000000000791b */ /* 0x003fe20003800000 */
.L_x_339:
        /* <DEDUP_REMOVED lines=9> */
.L_x_340:
        /* <DEDUP_REMOVED lines=11> */
.L_x_341:
        /* <DEDUP_REMOVED lines=9> */
.L_x_342:
        /* <DEDUP_REMOVED lines=11> */
.L_x_343:
[----:B------:R-:W-:Y:S02]  /*139e0*/  IMAD.MOV.U32 R13, RZ, RZ, R22 ;  /* 0x000000ffff0d7224 */ /* 0x000fe400078e0016 */
[----:B------:R-:W-:Y:S02]  /*139f0*/  IMAD.MOV.U32 R12, RZ, RZ, RZ ;  /* 0x000000ffff0c7224 */ /* 0x000fe400078e00ff */
[----:B------:R-:W-:-:S07]  /*13a00*/  IMAD.MOV.U32 R9, RZ, RZ, R14 ;  /* 0x000000ffff097224 */ /* 0x000fce00078e000e */
[----:B------:R-:W-:Y:S05]  /*13a10*/  WARPSYNC.COLLECTIVE R15, `(.L_x_344) ;  /* 0x000000000f087348 */ /* 0x000fea0003c00000 */
[----:B------:R0:W1:Y:S02]  /*13a20*/  SHFL.IDX P6, R14, R13, R12, R11 ;  /* 0x0000000c0d0e7389 */ /* 0x00006400000c000b */
[----:B01----:R-:W-:Y:S01]  /*13a30*/  ENDCOLLECTIVE ;  /* 0x000000000000791b */ /* 0x003fe20003800000 */
.L_x_344:
        /* <DEDUP_REMOVED lines=8> */
[----:B------:R-:W-:Y:S01]  /*13ac0*/  LDGSTS.E.BYPASS.LTC128B.128 [R2+0xd400], desc[UR52][R8.64], !P0 ;  /* 0x0d40000008027fae */ /* 0x000fe2000c101d74 */
[----:B------:R-:W-:-:S13]  /*13ad0*/  ISETP.LT.OR P0, PT, R10, 0x61, P1 ;  /* 0x000000610a00780c */ /* 0x000fda0000f01670 */
[----:B------:R0:W-:Y:S01]  /*13ae0*/  LDGSTS.E.BYPASS.LTC128B.128 [R3+0xd400], desc[UR52][R8.64+0x40], !P0 ;  /* 0x0d40004008037fae */ /* 0x0001e2000c101d74 */
[----:B------:R-:W-:Y:S01]  /*13af0*/  ISETP.GE.AND P0, PT, R10, 0x81, PT ;  /* 0x000000810a00780c */ /* 0x000fe20003f06270 */
[----:B0-----:R-:W-:-:S12]  /*13b00*/  IMAD.MOV.U32 R9, RZ, RZ, R14 ;  /* 0x000000ffff097224 */ /* 0x001fd800078e000e */
[----:B------:R-:W-:Y:S05]  /*13b10*/  WARPSYNC.COLLECTIVE R15, `(.L_x_345) ;  /* 0x000000000f087348 */ /* 0x000fea0003c00000 */
[----:B------:R0:W1:Y:S02]  /*13b20*/  SHFL.IDX P6, R14, R13, R12, R11 ;  /* 0x0000000c0d0e7389 */ /* 0x00006400000c000b */
[----:B01----:R-:W-:Y:S01]  /*13b30*/  ENDCOLLECTIVE ;  /* 0x000000000000791b */ /* 0x003fe20003800000 */
.L_x_345:
[----:B------:R-:W-:Y:S01]  /*13b40*/  @P0 LOP3.LUT R17, R17, 0x100, RZ, 0xfc, !PT ;  /* 0x0000010011110812 */ /* 0x000fe200078efcff */
[----:B------:R-:W-:Y:S01]  /*13b50*/  IMAD.MOV.U32 R8, RZ, RZ, R14 ;  /* 0x000000ffff087224 */ /* 0x000fe200078e000e */
[----:B------:R-:W-:Y:S06]  /*13b60*/  BRA `(.L_x_346) ;  /* 0xffffffb000e87947 */ /* 0x000fec000383ffff */
.L_x_262:
[----:B---3--:R3:W4:Y:S02]  /*13b70*/  SYNCS.PHASECHK.TRANS64.TRYWAIT P0, [R0+URZ+0x29840], R28 ;  /* 0x0298401c000075a7 */ /* 0x008724000800017f */
[----:B----4-:R-:W-:Y:S05]  /*13b80*/  @!P0 NANOSLEEP.SYNCS 0x989680 ;  /* 0x009896800000895d */ /* 0x010fea0003900000 */
[----:B------:R-:W4:Y:S02]  /*13b90*/  @!P0 SYNCS.PHASECHK.TRANS64 P0, [R0+URZ+0x29840], R28 ;  /* 0x0298401c000085a7 */ /* 0x000f24000800007f */
[----:B----4-:R-:W-:Y:S05]  /*13ba0*/  @!P0 BRA `(.L_x_262) ;  /* 0xfffffffc00f08947 */ /* 0x010fea000383ffff */
[----:B------:R-:W-:Y:S05]  /*13bb0*/  BRA `(.L_x_347) ;  /* 0xffffffb400487947 */ /* 0x000fea000383ffff */
.L_x_263:
[----:B------:R-:W-:Y:S01]  /*13bc0*/  BSSY B0, `(.L_x_348) ;  /* 0x0000008000007945 */ /* 0x000fe20003800000 */
[----:B------:R-:W-:Y:S02]  /*13bd0*/  IMAD.MOV.U32 R13, RZ, RZ, R6 ;  /* 0x000000ffff0d7224 */ /* 0x000fe400078e0006 */
[----:B------:R-:W-:Y:S02]  /*13be0*/  IMAD.MOV.U32 R12, RZ, RZ, RZ ;  /* 0x000000ffff0c7224 */ /* 0x000fe400078e00ff */
[----:B------:R-:W-:Y:S02]  /*13bf0*/  IMAD.MOV.U32 R11, RZ, RZ, 0x1c1f ;  /* 0x00001c1fff0b7424 */ /* 0x000fe400078e00ff */
[----:B------:R-:W-:-:S07]  /*13c00*/  IMAD.MOV.U32 R15, RZ, RZ, -0x1 ;  /* 0xffffffffff0f7424 */ /* 0x000fce00078e00ff */
[----:B0123--:R-:W-:Y:S05]  /*13c10*/  WARPSYNC.COLLECTIVE R15, `(.L_x_349) ;  /* 0x000000000f087348 */ /* 0x00ffea0003c00000 */
[----:B------:R4:W0:Y:S02]  /*13c20*/  SHFL.IDX P6, R14, R13, R12, R11 ;  /* 0x0000000c0d0e7389 */ /* 0x00082400000c000b */
[----:B01234-:R-:W-:Y:S01]  /*13c30*/  ENDCOLLECTIVE ;  /* 0x000000000000791b */ /* 0x01ffe20003800000 */
.L_x_349:
[----:B------:R-:W-:Y:S05]  /*13c40*/  BSYNC B0 ;  /* 0x0000000000007941 */ /* 0x000fea0003800000 */
.L_x_348:
[----:B------:R-:W-:Y:S01]  /*13c50*/  IMAD.MOV.U32 R13, RZ, RZ, R5 ;  /* 0x000000ffff0d7224 */ /* 0x000fe200078e0005 */
[----:B------:R-:W-:Y:S01]  /*13c60*/  LOP3.LUT P1, RZ, R17, 0x4, RZ, 0xc0, !PT ;  /* 0x0000000411ff7812 */ /* 0x000fe2000782c0ff */
[----:B------:R-:W-:Y:S02]  /*13c70*/  IMAD.MOV.U32 R12, RZ, RZ, RZ ;  /* 0x000000ffff0c7224 */ /* 0x000fe400078e00ff */
[----:B------:R-:W-:Y:S02]  /*13c80*/  IMAD.MOV.U32 R11, RZ, RZ, 0x1c1f ;  /* 0x00001c1fff0b7424 */ /* 0x000fe400078e00ff */
[----:B------:R-:W-:Y:S02]  /*13c90*/  IMAD.MOV.U32 R15, RZ, RZ, -0x1 ;  /* 0xffffffffff0f7424 */ /* 0x000fe400078e00ff */
[----:B------:R-:W-:Y:S02]  /*13ca0*/  IMAD.MOV.U32 R2, RZ, RZ, R14 ;  /* 0x000000ffff027224 */ /* 0x000fe400078e000e */
[----:B------:R-:W-:-:S07]  /*13cb0*/  @P5 IMAD.IADD R9, R16, 0x1, R4 ;  /* 0x0000000110095824 */ /* 0x000fce00078e0204 */
[----:B------:R-:W-:Y:S05]  /*13cc0*/  WARPSYNC.COLLECTIVE R15, `(.L_x_350) ;  /* 0x000000000f087348 */ /* 0x000fea0003c00000 */
[----:B------:R0:W1:Y:S02]  /*13cd0*/  SHFL.IDX P6, R14, R13, R12, R11 ;  /* 0x0000000c0d0e7389 */ /* 0x00006400000c000b */
[----:B01----:R-:W-:Y:S01]  /*13ce0*/  ENDCOLLECTIVE ;  /* 0x000000000000791b */ /* 0x003fe20003800000 */
.L_x_350:
[----:B------:R-:W-:Y:S02]  /*13cf0*/  @P4 IMAD.IADD R21, R16, 0x1, R4 ;  /* 0x0000000110154824 */ /* 0x000fe400078e0204 */
[----:B------:R-:W-:Y:S02]  /*13d00*/  IMAD.MOV.U32 R13, RZ, RZ, R6 ;  /* 0x000000ffff0d7224 */ /* 0x000fe400078e0006 */
[----:B------:R-:W-:Y:S02]  /*13d10*/  IMAD.MOV.U32 R12, RZ, RZ, 0x1 ;  /* 0x00000001ff0c7424 */ /* 0x000fe400078e00ff */
[----:B------:R-:W-:Y:S01]  /*13d20*/  IMAD.MOV.U32 R3, RZ, RZ, R14 ;  /* 0x000000ffff037224 */ /* 0x000fe200078e000e */
[----:B------:R-:W-:-:S04]  /*13d30*/  LOP3.LUT P6, RZ, R17, 0x8, RZ, 0xc0, !PT ;  /* 0x0000000811ff7812 */ /* 0x000fc800078cc0ff */
[----:B------:R-:W-:-:S05]  /*13d40*/  @P5 IADD3 R3, P0, R35, R3, RZ ;  /* 0x0000000323035210 */ /* 0x000fca0007f1e0ff */
[----:B------:R-:W-:Y:S01]  /*13d50*/  @P5 IMAD.X R2, RZ, RZ, R2, P0 ;  /* 0x000000ffff025224 */ /* 0x000fe200000e0602 */
[----:B------:R-:W-:-:S04]  /*13d60*/  LOP3.LUT P0, RZ, R17, 0x10, RZ, 0xc0, !PT ;  /* 0x0000001011ff7812 */ /* 0x000fc8000780c0ff */
[----:B------:R-:W-:-:S04]  /*13d70*/  @P5 LOP3.LUT R3, R3, R2, RZ, 0x3c, !PT ;  /* 0x0000000203035212 */ /* 0x000fc800078e3cff */
[----:B------:R-:W-:-:S04]  /*13d80*/  @P5 LOP3.LUT R2, R3, R2, RZ, 0x3c, !PT ;  /* 0x0000000203025212 */ /* 0x000fc800078e3cff */
[----:B------:R-:W-:-:S05]  /*13d90*/  @P5 LOP3.LUT R3, R3, R2, RZ, 0x3c, !PT ;  /* 0x0000000203035212 */ /* 0x000fca00078e3cff */
        /* <DEDUP_REMOVED lines=8> */
.L_x_351:
[----:B------:R-:W-:Y:S01]  /*13e20*/  @!PT LDS RZ, [RZ] ;  /* 0x00000000fffff984 */ /* 0x000fe20000000800 */
[----:B------:R-:W-:Y:S01]  /*13e30*/  @!PT LDS RZ, [RZ] ;  /* 0x00000000fffff984 */ /* 0x000fe20000000800 */
[----:B------:R-:W-:Y:S01]  /*13e40*/  @!PT LDS RZ, [RZ] ;  /* 0x00000000fffff984 */ /* 0x000fe20000000800 */
[----:B------:R0:W-:Y:S01]  /*13e50*/  @P5 LDGSTS.E.BYPASS.LTC128B.128 [R9+0x1f400], desc[UR52][R2.64+0x80], !P1 ;  /* 0x1f40008002095fae */ /* 0x0001e2000c901d74 */
[----:B------:R-:W-:Y:S01]  /*13e60*/  LOP3.LUT P5, RZ, R17, 0x8, RZ, 0xc0, !PT ;  /* 0x0000000811ff7812 */ /* 0x000fe200078ac0ff */
[----:B------:R-:W-:Y:S02]  /*13e70*/  IMAD.MOV.U32 R13, RZ, RZ, R5 ;  /* 0x000000ffff0d7224 */ /* 0x000fe400078e0005 */
[----:B0-----:R-:W-:Y:S02]  /*13e80*/  @P3 IMAD.IADD R9, R16, 0x1, R4 ;  /* 0x0000000110093824 */ /* 0x001fe400078e0204 */
[----:B------:R-:W-:-:S08]  /*13e90*/  IMAD.MOV.U32 R2, RZ, RZ, R14 ;  /* 0x000000ffff027224 */ /* 0x000fd000078e000e */
[----:B------:R-:W-:Y:S05]  /*13ea0*/  WARPSYNC.COLLECTIVE R15, `(.L_x_352) ;  /* 0x000000000f087348 */ /* 0x000fea0003c00000 */
[----:B------:R0:W1:Y:S02]  /*13eb0*/  SHFL.IDX P6, R14, R13, R12, R11 ;  /* 0x0000000c0d0e7389 */ /* 0x00006400000c000b */
[----:B01----:R-:W-:Y:S01]  /*13ec0*/  ENDCOLLECTIVE ;  /* 0x000000000000791b */ /* 0x003fe20003800000 */
.L_x_352:
[----:B------:R-:W-:Y:S02]  /*13ed0*/  IMAD.MOV.U32 R13, RZ, RZ, R6 ;  /* 0x000000ffff0d7224 */ /* 0x000fe400078e0006 */
[----:B------:R-:W-:Y:S02]  /*13ee0*/  IMAD.MOV.U32 R12, RZ, RZ, 0x2 ;  /* 0x00000002ff0c7424 */ /* 0x000fe400078e00ff */
[----:B------:R-:W-:Y:S01]  /*13ef0*/  IMAD.MOV.U32 R3, RZ, RZ, R14 ;  /* 0x000000ffff037224 */ /* 0x000fe200078e000e */
[----:B------:R-:W-:-:S04]  /*13f00*/  LOP3.LUT P6, RZ, R17, 0x10, RZ, 0xc0, !PT ;  /* 0x0000001011ff7812 */ /* 0x000fc800078cc0ff */
[----:B------:R-:W-:-:S05]  /*13f10*/  @P4 IADD3 R3, P0, R35, R3, RZ ;  /* 0x0000000323034210 */ /* 0x000fca0007f1e0ff */
[----:B------:R-:W-:-:S05]  /*13f20*/  @P4 IMAD.X R2, RZ, RZ, R2, P0 ;  /* 0x000000ffff024224 */ /* 0x000fca00000e0602 */
[----:B------:R-:W-:-:S04]  /*13f30*/  @P4 LOP3.LUT R3, R3, R2, RZ, 0x3c, !PT ;  /* 0x0000000203034212 */ /* 0x000fc800078e3cff */
[----:B------:R-:W-:-:S04]  /*13f40*/  @P4 LOP3.LUT R2, R3, R2, RZ, 0x3c, !PT ;  /* 0x0000000203024212 */ /* 0x000fc800078e3cff */
[----:B------:R-:W-:-:S05]  /*13f50*/  @P4 LOP3.LUT R3, R3, R2, RZ, 0x3c, !PT ;  /* 0x0000000203034212 */ /* 0x000fca00078e3cff */
[----:B------:R-:W-:Y:S01]  /*13f60*/  @!PT LDS RZ, [RZ] ;  /* 0x00000000fffff984 */ /* 0x000fe20000000800 */
[----:B------:R-:W-:Y:S01]  /*13f70*/  @!PT LDS RZ, [RZ] ;  /* 0x00000000fffff984 */ /* 0x000fe20000000800 */
[----:B------:R-:W-:Y:S01]  /*13f80*/  @!PT LDS RZ, [RZ] ;  /* 0x00000000fffff984 */ /* 0x000fe20000000800 */
[----:B------:R0:W-:Y:S02]  /*13f90*/  @P4 LDGSTS.E.BYPASS.LTC128B.128 [R21+0x1ac00], desc[UR52][R2.64], !P6 ;  /* 0x1ac0000002154fae */ /* 0x0001e4000f101d74 */
[----:B0-----:R-:W-:Y:S05]  /*13fa0*/  WARPSYNC.COLLECTIVE R15, `(.L_x_353) ;  /* 0x000000000f087348 */ /* 0x001fea0003c00000 */
[----:B------:R1:W2:Y:S02]  /*13fb0*/  SHFL.IDX P6, R14, R13, R12, R11 ;  /* 0x0000000c0d0e7389 */ /* 0x0002a400000c000b */
[----:B012---:R-:W-:Y:S01]  /*13fc0*/  ENDCOLLECTIVE ;  /* 0x000000000000791b */ /* 0x007fe20003800000 */
.L_x_353:
[----:B------:R-:W-:Y:S01]  /*13fd0*/  @!PT LDS RZ, [RZ] ;  /* 0x00000000fffff984 */ /* 0x000fe20000000800 */
[----:B------:R-:W-:Y:S01]  /*13fe0*/  @!PT LDS RZ, [RZ] ;  /* 0x00000000fffff984 */ /* 0x000fe20000000800 */
[----:B------:R-:W-:Y:S01]  /*13ff0*/  @!PT LDS RZ, [RZ] ;  /* 0x00000000fffff984 */ /* 0x000fe20000000800 */
[----:B------:R-:W-:Y:S04]  /*14000*/  @P4 LDGSTS.E.BYPASS.LTC128B.128 [R21+0x1d400], desc[UR52][R2.64+0x40], !P5 ;  /* 0x1d40004002154fae */ /* 0x000fe8000e901d74 */
        /* <DEDUP_REMOVED lines=8> */
.L_x_354:
[----:B------:R-:W-:Y:S02]  /*14090*/  IMAD.MOV.U32 R13, RZ, RZ, R6 ;  /* 0x000000ffff0d7224 */ /* 0x000fe400078e0006 */
[----:B------:R-:W-:Y:S02]  /*140a0*/  IMAD.MOV.U32 R12, RZ, RZ, 0x3 ;  /* 0x00000003ff0c7424 */ /* 0x000fe400078e00ff */
[----:B------:R-:W-:-:S07]  /*140b0*/  IMAD.MOV.U32 R3, RZ, RZ, R14 ;  /* 0x000000ffff037224 */ /* 0x000fce00078e000e */
[----:B------:R-:W-:Y:S05]  /*140c0*/  WARPSYNC.COLLECTIVE R15, `(.L_x_355) ;  /* 0x000000000f087348 */ /* 0x000fea0003c00000 */
[----:B------:R0:W1:Y:S02]  /*140d0*/  SHFL.IDX P6, R14, R13, R12, R11 ;  /* 0x0000000c0d0e7389 */ /* 0x00006400000c000b */
[----:B01----:R-:W-:Y:S01]  /*140e0*/  ENDCOLLECTIVE ;  /* 0x000000000000791b */ /* 0x003fe20003800000 */
.L_x_355:
[----:B------:R-:W-:-:S05]  /*140f0*/  @P3 IADD3 R3, P0, R35, R3, RZ ;  /* 0x0000000323033210 */ /* 0x000fca0007f1e0ff */
[----:B------:R-:W-:-:S05]  /*14100*/  @P3 IMAD.X R2, RZ, RZ, R2, P0 ;  /* 0x000000ffff023224 */ /* 0x000fca00000e0602 */
[----:B------:R-:W-:Y:S01]  /*14110*/  @P3 LOP3.LUT R3, R3, R2, RZ, 0x3c, !PT ;  /* 0x0000000203033212 */ /* 0x000fe200078e3cff */
[----:B------:R-:W-:-:S03]  /*14120*/  IMAD.MOV.U32 R13, RZ, RZ, R5 ;  /* 0x000000ffff0d7224 */ /* 0x000fc600078e0005 */
[----:B------:R-:W-:-:S04]  /*14130*/  @P3 LOP3.LUT R2, R3, R2, RZ, 0x3c, !PT ;  /* 0x0000000203023212 */ /* 0x000fc800078e3cff */
[----:B------:R-:W-:Y:S01]  /*14140*/  @P3 LOP3.LUT R3, R3, R2, RZ, 0x3c, !PT ;  /* 0x0000000203033212 */ /* 0x000fe200078e3cff */
[----:B------:R-:W-:-:S07]  /*14150*/  IMAD.MOV.U32 R6, RZ, RZ, R14 ;  /* 0x000000ffff067224 */ /* 0x000fce00078e000e */
[----:B------:R-:W-:Y:S05]  /*14160*/  WARPSYNC.COLLECTIVE R15, `(.L_x_356) ;  /* 0x000000000f087348 */ /* 0x000fea0003c00000 */
[----:B------:R0:W1:Y:S02]  /*14170*/  SHFL.IDX P6, R14, R13, R12, R11 ;  /* 0x0000000c0d0e7389 */ /* 0x00006400000c000b */
[----:B01----:R-:W-:Y:S01]  /*14180*/  ENDCOLLECTIVE ;  /* 0x000000000000791b */ /* 0x003fe20003800000 */
.L_x_356:
[----:B------:R-:W-:Y:S01]  /*14190*/  @!PT LDS RZ, [RZ] ;  /* 0x00000000fffff984 */ /* 0x000fe20000000800 */
[----:B------:R-:W-:Y:S01]  /*141a0*/  @!PT LDS RZ, [RZ] ;  /* 0x00000000fffff984 */ /* 0x000fe20000000800 */
[----:B------:R-:W-:Y:S01]  /*141b0*/  @!PT LDS RZ, [RZ] ;  /* 0x00000000fffff984 */ /* 0x000fe20000000800 */
[----:B------:R-:W-:Y:S04]  /*141c0*/  @P3 LDGSTS.E.BYPASS.LTC128B.128 [R9+0x1b400], desc[UR52][R2.64], !P4 ;  /* 0x1b40000002093fae */ /* 0x000fe8000e101d74 */
[----:B------:R-:W-:Y:S04]  /*141d0*/  @P3 LDGSTS.E.BYPASS.LTC128B.128 [R9+0x1dc00], desc[UR52][R2.64+0x40], !P5 ;  /* 0x1dc0004002093fae */ /* 0x000fe8000e901d74 */
[----:B------:R0:W-:Y:S01]  /*141e0*/  @P3 LDGSTS.E.BYPASS.LTC128B.128 [R9+0x20400], desc[UR52][R2.64+0x80], !P1 ;  /* 0x2040008002093fae */ /* 0x0001e2000c901d74 */
[----:B------:R-:W-:Y:S02]  /*141f0*/  IMAD.MOV.U32 R13, RZ, RZ, R7 ;  /* 0x000000ffff0d7224 */ /* 0x000fe400078e0007 */
[----:B------:R-:W-:-:S02]  /*14200*/  IMAD.MOV.U32 R12, RZ, RZ, RZ ;  /* 0x000000ffff0c7224 */ /* 0x000fc400078e00ff */
[----:B0-----:R-:W-:-:S07]  /*14210*/  IMAD.MOV.U32 R2, RZ, RZ, R14 ;  /* 0x000000ffff027224 */ /* 0x001fce00078e000e */
[----:B------:R-:W-:Y:S05]  /*14220*/  WARPSYNC.COLLECTIVE R15, `(.L_x_357) ;  /* 0x000000000f087348 */ /* 0x000fea0003c00000 */
[----:B------:R0:W1:Y:S02]  /*14230*/  SHFL.IDX P6, R14, R13, R12, R11 ;  /* 0x0000000c0d0e7389 */ /* 0x00006400000c000b */
[----:B01----:R-:W-:Y:S01]  /*14240*/  ENDCOLLECTIVE ;  /* 0x000000000000791b */ /* 0x003fe20003800000 */
.L_x_357:
[----:B------:R-:W-:-:S05]  /*14250*/  @P2 IADD3 R2, P0, R35, R2, RZ ;  /* 0x0000000223022210 */ /* 0x000fca0007f1e0ff */
[----:B------:R-:W-:-:S05]  /*14260*/  @P2 IMAD.X R3, RZ, RZ, R6, P0 ;  /* 0x000000ffff032224 */ /* 0x000fca00000e0606 */
        /* <DEDUP_REMOVED lines=11> */
.L_x_358:
[----:B------:R-:W-:Y:S05]  /*14320*/  BRA `(.L_x_359) ;  /* 0xffffffb000ac7947 */ /* 0x000fea000383ffff */
.L_x_270:
[----:B------:R-:W-:Y:S02]  /*14330*/  IMAD.MOV.U32 R13, RZ, RZ, R4 ;  /* 0x000000ffff0d7224 */ /* 0x000fe400078e0004 */
[----:B------:R-:W-:Y:S02]  /*14340*/  IMAD.MOV.U32 R12, RZ, RZ, RZ ;  /* 0x000000ffff0c7224 */ /* 0x000fe400078e00ff */
[----:B------:R-:W-:Y:S02]  /*14350*/  IMAD.MOV.U32 R11, RZ, RZ, 0x1c1f ;  /* 0x00001c1fff0b7424 */ /* 0x000fe400078e00ff */
[----:B------:R-:W-:Y:S02]  /*14360*/  IMAD.MOV.U32 R15, RZ, RZ, -0x1 ;  /* 0xffffffffff0f7424 */ /* 0x000fe400078e00ff */
[----:B------:R-:W-:Y:S02]  /*14370*/  IMAD R5, R5, UR40, RZ ;  /* 0x0000002805057c24 */ /* 0x000fe4000f8e02ff */
[----:B------:R-:W-:-:S07]  /*14380*/  IMAD.IADD R6, R10, 0x1, R6 ;  /* 0x000000010a067824 */ /* 0x000fce00078e0206 */
[----:B-1---5:R-:W-:Y:S05]  /*14390*/  WARPSYNC.COLLECTIVE R15, `(.L_x_360) ;  /* 0x000000000f087348 */ /* 0x022fea0003c00000 */
[----:B------:R0:W2:Y:S02]  /*143a0*/  SHFL.IDX P6, R14, R13, R12, R11 ;  /* 0x0000000c0d0e7389 */ /* 0x0000a400000c000b */
[----:B012--5:R-:W-:Y:S01]  /*143b0*/  ENDCOLLECTIVE ;  /* 0x000000000000791b */ /* 0x027fe20003800000 */
.L_x_360:
[C---:B------:R-:W-:Y:S01]  /*143c0*/  VIADD R8, R6.reuse, 0x20 ;  /* 0x0000002006087836 */ /* 0x040fe20000000000 */
[----:B------:R-:W-:Y:S01]  /*143d0*/  ISETP.GE.AND P0, PT, R6, R5, PT ;  /* 0x000000050600720c */ /* 0x000fe20003f06270 */
[----:B------:R-:W-:Y:S02]  /*143e0*/  IMAD.MOV.U32 R13, RZ, RZ, R0 ;  /* 0x000000ffff0d7224 */ /* 0x000fe400078e0000 */
[----:B------:R-:W-:-:S10]  /*143f0*/  IMAD.MOV.U32 R2, RZ, RZ, R14 ;  /* 0x000000ffff027224 */ /* 0x000fd400078e000e */
[----:B------:R-:W-:Y:S05]  /*14400*/  WARPSYNC.COLLECTIVE R15, `(.L_x_361) ;  /* 0x000000000f087348 */ /* 0x000fea0003c00000 */
[----:B------:R0:W1:Y:S02]  /*14410*/  SHFL.IDX P6, R14, R13, R12, R11 ;  /* 0x0000000c0d0e7389 */ /* 0x00006400000c000b */
[----:B01----:R-:W-:Y:S01]  /*14420*/  ENDCOLLECTIVE ;  /* 0x000000000000791b */ /* 0x003fe20003800000 */
.L_x_361:
[----:B------:R-:W-:Y:S02]  /*14430*/  IMAD.MOV.U32 R13, RZ, RZ, R4 ;  /* 0x000000ffff0d7224 */ /* 0x000fe400078e0004 */
[----:B------:R-:W-:Y:S02]  /*14440*/  IMAD.MOV.U32 R12, RZ, RZ, 0x1 ;  /* 0x00000001ff0c7424 */ /* 0x000fe400078e00ff */
[----:B------:R-:W-:-:S07]  /*14450*/  IMAD.MOV.U32 R3, RZ, RZ, R14 ;  /* 0x000000ffff037224 */ /* 0x000fce00078e000e */
[----:B------:R-:W-:Y:S05]  /*14460*/  WARPSYNC.COLLECTIVE R15, `(.L_x_362) ;  /* 0x000000000f087348 */ /* 0x000fea0003c00000 */
[----:B------:R0:W1:Y:S02]  /*14470*/  SHFL.IDX P6, R14, R13, R12, R11 ;  /* 0x0000000c0d0e7389 */ /* 0x00006400000c000b */
[----:B01----:R-:W-:Y:S01]  /*14480*/  ENDCOLLECTIVE ;  /* 0x000000000000791b */ /* 0x003fe20003800000 */
.L_x_362:
[----:B------:R-:W-:-:S05]  /*14490*/  @!P0 IADD3 R7, P4, R35, R3, RZ ;  /* 0x0000000323078210 */ /* 0x000fca0007f9e0ff */
[----:B------:R-:W-:Y:S02]  /*144a0*/  @!P0 IMAD.X R3, RZ, RZ, R2, P4 ;  /* 0x000000ffff038224 */ /* 0x000fe400020e0602 */
[----:B------:R-:W-:Y:S02]  /*144b0*/  @!P0 IMAD.MOV.U32 R2, RZ, RZ, R7 ;  /* 0x000000ffff028224 */ /* 0x000fe400078e0007 */
[----:B------:R-:W-:-:S03]  /*144c0*/  IMAD.MOV.U32 R13, RZ, RZ, R0 ;  /* 0x000000ffff0d7224 */ /* 0x000fc600078e0000 */
[----:B------:R-:W-:Y:S01]  /*144d0*/  @!PT LDS RZ, [RZ] ;  /* 0x00000000fffff984 */ /* 0x000fe20000000800 */
[----:B------:R-:W-:Y:S01]  /*144e0*/  @!PT LDS RZ, [RZ] ;  /* 0x00000000fffff984 */ /* 0x000fe20000000800 */
[----:B------:R-:W-:Y:S01]  /*144f0*/  @!PT LDS RZ, [RZ] ;  /* 0x00000000fffff984 */ /* 0x000fe20000000800 */
[----:B------:R-:W-:Y:S04]  /*14500*/  @!P0 LDGSTS.E.BYPASS.LTC128B.128 [R9+0x14400], desc[UR52][R2.64], !P3 ;  /* 0x1440000002098fae */ /* 0x000fe8000d901d74 */
[----:B------:R-:W-:Y:S04]  /*14510*/  @!P0 LDGSTS.E.BYPASS.LTC128B.128 [R9+0x16400], desc[UR52][R2.64+0x40], !P2 ;  /* 0x1640004002098fae */ /* 0x000fe8000d101d74 */
[----:B------:R0:W-:Y:S01]  /*14520*/  @!P0 LDGSTS.E.BYPASS.LTC128B.128 [R9+0x18400], desc[UR52][R2.64+0x80], !P1 ;  /* 0x1840008002098fae */ /* 0x0001e2000c901d74 */
[----:B------:R-:W-:Y:S01]  /*14530*/  ISETP.GE.AND P0, PT, R8, R5, PT ;  /* 0x000000050800720c */ /* 0x000fe20003f06270 */
[----:B0-----:R-:W-:-:S12]  /*14540*/  IMAD.MOV.U32 R2, RZ, RZ, R14 ;  /* 0x000000ffff027224 */ /* 0x001fd800078e000e */
[----:B------:R-:W-:Y:S05]  /*14550*/  WARPSYNC.COLLECTIVE R15, `(.L_x_363) ;  /* 0x000000000f087348 */ /* 0x000fea0003c00000 */
[----:B------:R0:W1:Y:S02]  /*14560*/  SHFL.IDX P6, R14, R13, R12, R11 ;  /* 0x0000000c0d0e7389 */ /* 0x00006400000c000b */
[----:B01----:R-:W-:Y:S01]  /*14570*/  ENDCOLLECTIVE ;  /* 0x000000000000791b */ /* 0x003fe20003800000 */
.L_x_363:
[----:B------:R-:W-:Y:S02]  /*14580*/  IMAD.MOV.U32 R13, RZ, RZ, R4 ;  /* 0x000000ffff0d7224 */ /* 0x000fe400078e0004 */
[----:B------:R-:W-:Y:S01]  /*14590*/  IMAD.MOV.U32 R12, RZ, RZ, 0x2 ;  /* 0x00000002ff0c7424 */ /* 0x000fe200078e00ff */
[----:B------:R-:W-:-:S13]  /*145a0*/  @!P0 IADD3 R7, P4, R35, R14, RZ ;  /* 0x0000000e23078210 */ /* 0x000fda0007f9e0ff */
[----:B------:R-:W-:Y:S05]  /*145b0*/  WARPSYNC.COLLECTIVE R15, `(.L_x_364) ;  /* 0x000000000f087348 */ /* 0x000fea0003c00000 */
[----:B------:R0:W1:Y:S02]  /*145c0*/  SHFL.IDX P6, R14, R13, R12, R11 ;  /* 0x0000000c0d0e7389 */ /* 0x00006400000c000b */
[----:B01----:R-:W-:Y:S01]  /*145d0*/  ENDCOLLECTIVE ;  /* 0x000000000000791b */ /* 0x003fe20003800000 */
.L_x_364:
[----:B------:R-:W-:Y:S02]  /*145e0*/  @!P0 IMAD.X R8, RZ, RZ, R2, P4 ;  /* 0x000000ffff088224 */ /* 0x000fe400020e0602 */
[----:B------:R-:W-:Y:S02]  /*145f0*/  @!P0 IMAD.MOV.U32 R2, RZ, RZ, R7 ;  /* 0x000000ffff028224 */ /* 0x000fe400078e0007 */
[----:B------:R-:W-:Y:S02]  /*14600*/  @!P0 IMAD.MOV.U32 R3, RZ, RZ, R8 ;  /* 0x000000ffff038224 */ /* 0x000fe400078e0008 */
[----:B------:R-:W-:-:S03]  /*14610*/  VIADD R8, R6, 0x40 ;  /* 0x0000004006087836 */ /* 0x000fc60000000000 */
[----:B------:R-:W-:Y:S01]  /*14620*/  @!PT LDS RZ, [RZ] ;  /* 0x00000000fffff984 */ /* 0x000fe20000000800 */
[----:B------:R-:W-:Y:S01]  /*14630*/  @!PT LDS RZ, [RZ] ;  /* 0x00000000fffff984 */ /* 0x000fe20000000800 */
[----:B------:R-:W-:Y:S01]  /*14640*/  @!PT LDS RZ, [RZ] ;  /* 0x00000000fffff984 */ /* 0x000fe20000000800 */
[----:B------:R-:W-:Y:S01]  /*14650*/  @!P0 LDGSTS.E.BYPASS.LTC128B.128 [R9+0x14c00], desc[UR52][R2.64], !P3 ;  /* 0x14c0000002098fae */ /* 0x000fe2000d901d74 */
[----:B------:R-:W-:-:S03]  /*14660*/  IMAD.MOV.U32 R13, RZ, RZ, R0 ;  /* 0x000000ffff0d7224 */ /* 0x000fc600078e0000 */
[----:B------:R-:W-:Y:S04]  /*14670*/  @!P0 LDGSTS.E.BYPASS.LTC128B.128 [R9+0x16c00], desc[UR52][R2.64+0x40], !P2 ;  /* 0x16c0004002098fae */ /* 0x000fe8000d101d74 */
[----:B------:R0:W-:Y:S01]  /*14680*/  @!P0 LDGSTS.E.BYPASS.LTC128B.128 [R9+0x18c00], desc[UR52][R2.64+0x80], !P1 ;  /* 0x18c0008002098fae */ /* 0x0001e2000c901d74 */
[----:B------:R-:W-:Y:S01]  /*14690*/  ISETP.GE.AND P0, PT, R8, R5, PT ;  /* 0x000000050800720c */ /* 0x000fe20003f06270 */
[----:B0-----:R-:W-:-:S12]  /*146a0*/  IMAD.MOV.U32 R2, RZ, RZ, R14 ;  /* 0x000000ffff027224 */ /* 0x001fd800078e000e */
[----:B------:R-:W-:Y:S05]  /*146b0*/  WARPSYNC.COLLECTIVE R15, `(.L_x_365) ;  /* 0x000000000f087348 */ /* 0x000fea0003c00000 */
[----:B------:R0:W1:Y:S02]  /*146c0*/  SHFL.IDX P6, R14, R13, R12, R11 ;  /* 0x0000000c0d0e7389 */ /* 0x00006400000c000b */
[----:B01----:R-:W-:Y:S01]  /*146d0*/  ENDCOLLECTIVE ;  /* 0x000000000000791b */ /* 0x003fe20003800000 */
.L_x_365:
[----:B------:R-:W-:Y:S02]  /*146e0*/  IMAD.MOV.U32 R13, RZ, RZ, R4 ;  /* 0x000000ffff0d7224 */ /* 0x000fe400078e0004 */
[----:B------:R-:W-:Y:S01]  /*146f0*/  IMAD.MOV.U32 R12, RZ, RZ, 0x3 ;  /* 0x00000003ff0c7424 */ /* 0x000fe200078e00ff */
[----:B------:R-:W-:-:S13]  /*14700*/  @!P0 IADD3 R7, P4, R35, R14, RZ ;  /* 0x0000000e23078210 */ /* 0x000fda0007f9e0ff */
[----:B------:R-:W-:Y:S05]  /*14710*/  WARPSYNC.COLLECTIVE R15, `(.L_x_366) ;  /* 0x000000000f087348 */ /* 0x000fea0003c00000 */
[----:B------:R0:W1:Y:S02]  /*14720*/  SHFL.IDX P6, R14, R13, R12, R11 ;  /* 0x0000000c0d0e7389 */ /* 0x00006400000c000b */
[----:B01----:R-:W-:Y:S01]  /*14730*/  ENDCOLLECTIVE ;  /* 0x000000000000791b */ /* 0x003fe20003800000 */
.L_x_366:
[----:B------:R-:W-:Y:S02]  /*14740*/  @!P0 IMAD.X R8, RZ, RZ, R2, P4 ;  /* 0x000000ffff088224 */ /* 0x000fe400020e0602 */
[----:B------:R-:W-:Y:S02]  /*14750*/  @!P0 IMAD.MOV.U32 R2, RZ, RZ, R7 ;  /* 0x000000ffff028224 */ /* 0x000fe400078e0007 */
        /* <DEDUP_REMOVED lines=12> */
.L_x_367:
[----:B------:R-:W-:Y:S05]  /*14820*/  BRA `(.L_x_368) ;  /* 0xffffffb400d07947 */ /* 0x000fea000383ffff */
.L_x_275:
[----:B0-----:R0:W2:Y:S02]  /*14830*/  SYNCS.PHASECHK.TRANS64.TRYWAIT P0, [R16+URZ+0x29820], R3 ;  /* 0x02982003100075a7 */ /* 0x0010a4000800017f */
[----:B--2---:R-:W-:Y:S05]  /*14840*/  @!P0 NANOSLEEP.SYNCS 0x989680 ;  /* 0x009896800000895d */ /* 0x004fea0003900000 */
[----:B------:R-:W2:Y:S02]  /*14850*/  @!P0 SYNCS.PHASECHK.TRANS64 P0, [R16+URZ+0x29820], R3 ;  /* 0x02982003100085a7 */ /* 0x000ea4000800007f */
[----:B--2---:R-:W-:Y:S05]  /*14860*/  @!P0 BRA `(.L_x_275) ;  /* 0xfffffffc00f08947 */ /* 0x004fea000383ffff */
[----:B------:R-:W-:Y:S05]  /*14870*/  BRA `(.L_x_369) ;  /* 0xffffffb800407947 */ /* 0x000fea000383ffff */
.L_x_279:
[----:B0-----:R0:W2:Y:S02]  /*14880*/  SYNCS.PHASECHK.TRANS64.TRYWAIT P0, [R0+URZ+0x29880], R29 ;  /* 0x0298801d000075a7 */ /* 0x0010a4000800017f */
[----:B--2---:R-:W-:Y:S05]  /*14890*/  @!P0 NANOSLEEP.SYNCS 0x989680 ;  /* 0x009896800000895d */ /* 0x004fea0003900000 */
[----:B------:R-:W2:Y:S02]  /*148a0*/  @!P0 SYNCS.PHASECHK.TRANS64 P0, [R0+URZ+0x29880], R29 ;  /* 0x0298801d000085a7 */ /* 0x000ea4000800007f */
[----:B--2---:R-:W-:Y:S05]  /*148b0*/  @!P0 BRA `(.L_x_279) ;  /* 0xfffffffc00f08947 */ /* 0x004fea000383ffff */
[----:B------:R-:W-:Y:S05]  /*148c0*/  BRA `(.L_x_370) ;  /* 0xffffffbc00707947 */ /* 0x000fea000383ffff */
.L_x_280:
        /* <DEDUP_REMOVED lines=8> */
.L_x_372:
[----:B------:R-:W-:Y:S05]  /*14950*/  BSYNC B0 ;  /* 0x0000000000007941 */ /* 0x000fea0003800000 */
.L_x_371:
[----:B------:R-:W-:Y:S01]  /*14960*/  IMAD.MOV.U32 R13, RZ, RZ, R8 ;  /* 0x000000ffff0d7224 */ /* 0x000fe200078e0008 */
[----:B------:R-:W-:Y:S01]  /*14970*/  IADD3 R9, R16, R9, R33 ;  /* 0x0000000910097210 */ /* 0x000fe20007ffe021 */
[----:B------:R-:W-:Y:S02]  /*14980*/  IMAD.MOV.U32 R12, RZ, RZ, RZ ;  /* 0x000000ffff0c7224 */ /* 0x000fe400078e00ff */
[----:B------:R-:W-:Y:S02]  /*14990*/  IMAD.MOV.U32 R11, RZ, RZ, 0x1c1f ;  /* 0x00001c1fff0b7424 */ /* 0x000fe400078e00ff */
[----:B------:R-:W-:Y:S02]  /*149a0*/  IMAD.MOV.U32 R15, RZ, RZ, -0x1 ;  /* 0xffffffffff0f7424 */ /* 0x000fe400078e00ff */
[----:B------:R-:W-:Y:S02]  /*149b0*/  IMAD.MOV.U32 R3, RZ, RZ, R14 ;  /* 0x000000ffff037224 */ /* 0x000fe400078e000e */
[----:B------:R-:W-:-:S07]  /*149c0*/  IMAD.IADD R21, R34, 0x1, R9 ;  /* 0x0000000122157824 */ /* 0x000fce00078e0209 */
[----:B------:R-:W-:Y:S05]  /*149d0*/  WARPSYNC.COLLECTIVE R15, `(.L_x_373) ;  /* 0x000000000f087348 */ /* 0x000fea0003c00000 */
[----:B------:R0:W1:Y:S02]  /*149e0*/  SHFL.IDX P6, R14, R13, R12, R11 ;  /* 0x0000000c0d0e7389 */ /* 0x00006400000c000b */
[----:B01----:R-:W-:Y:S01]  /*149f0*/  ENDCOLLECTIVE ;  /* 0x000000000000791b */ /* 0x003fe20003800000 */
.L_x_373:
[----:B------:R-:W-:Y:S02]  /*14a00*/  IMAD.MOV.U32 R13, RZ, RZ, R22 ;  /* 0x000000ffff0d7224 */ /* 0x000fe400078e0016 */
[----:B------:R-:W-:Y:S02]  /*14a10*/  IMAD.MOV.U32 R12, RZ, RZ, 0x1 ;  /* 0x00000001ff0c7424 */ /* 0x000fe400078e00ff */
[----:B------:R-:W-:-:S07]  /*14a20*/  IMAD.MOV.U32 R2, RZ, RZ, R14 ;  /* 0x000000ffff027224 */ /* 0x000fce00078e000e */
[----:B------:R-:W-:Y:S05]  /*14a30*/  WARPSYNC.COLLECTIVE R15, `(.L_x_374) ;  /* 0x000000000f087348 */ /* 0x000fea0003c00000 */
[----:B------:R0:W1:Y:S02]  /*14a40*/  SHFL.IDX P6, R14, R13, R12, R11 ;  /* 0x0000000c0d0e7389 */ /* 0x00006400000c000b */
[----:B01----:R-:W-:Y:S01]  /*14a50*/  ENDCOLLECTIVE ;  /* 0x000000000000791b */ /* 0x003fe20003800000 */
.L_x_374:
        /* <DEDUP_REMOVED lines=12> */
.L_x_375:
[----:B------:R-:W-:Y:S02]  /*14b20*/  IMAD.MOV.U32 R13, RZ, RZ, R22 ;  /* 0x000000ffff0d7224 */ /* 0x000fe400078e0016 */
[----:B------:R-:W-:Y:S02]  /*14b30*/  IMAD.MOV.U32 R12, RZ, RZ, 0x2 ;  /* 0x00000002ff0c7424 */ /* 0x000fe400078e00ff */
[----:B------:R-:W-:-:S07]  /*14b40*/  IMAD.MOV.U32 R2, RZ, RZ, R14 ;  /* 0x000000ffff027224 */ /* 0x000fce00078e000e */
[----:B------:R-:W-:Y:S05]  /*14b50*/  WARPSYNC.COLLECTIVE R15, `(.L_x_376) ;  /* 0x000000000f087348 */ /* 0x000fea0003c00000 */
[----:B------:R0:W1:Y:S02]  /*14b60*/  SHFL.IDX P6, R14, R13, R12, R11 ;  /* 0x0000000c0d0e7389 */ /* 0x00006400000c000b */
[----:B01----:R-:W-:Y:S01]  /*14b70*/  ENDCOLLECTIVE ;  /* 0x000000000000791b */ /* 0x003fe20003800000 */
.L_x_376:
        /* <DEDUP_REMOVED lines=12> */
.L_x_377:
[----:B------:R-:W-:Y:S02]  /*14c40*/  IMAD.MOV.U32 R13, RZ, RZ, R22 ;  /* 0x000000ffff0d7224 */ /* 0x000fe400078e0016 */
[----:B------:R-:W-:Y:S02]  /*14c50*/  IMAD.MOV.U32 R12, RZ, RZ, 0x3 ;  /* 0x00000003ff0c7424 */ /* 0x000fe400078e00ff */
[----:B------:R-:W-:-:S07]  /*14c60*/  IMAD.MOV.U32 R2, RZ, RZ, R14 ;  /* 0x000000ffff027224 */ /* 0x000fce00078e000e */
[----:B------:R-:W-:Y:S05]  /*14c70*/  WARPSYNC.COLLECTIVE R15, `(.L_x_378) ;  /* 0x000000000f087348 */ /* 0x000fea0003c00000 */
[----:B------:R0:W1:Y:S02]  /*14c80*/  SHFL.IDX P6, R14, R13, R12, R11 ;  /* 0x0000000c0d0e7389 */ /* 0x00006400000c000b */
[----:B01----:R-:W-:Y:S01]  /*14c90*/  ENDCOLLECTIVE ;  /* 0x000000000000791b */ /* 0x003fe20003800000 */
.L_x_378:
        /* <DEDUP_REMOVED lines=12> */
.L_x_379:
[----:B------:R-:W-:Y:S02]  /*14d60*/  IMAD.MOV.U32 R13, RZ, RZ, R23 ;  /* 0x000000ffff0d7224 */ /* 0x000fe400078e0017 */
[----:B------:R-:W-:Y:S02]  /*14d70*/  IMAD.MOV.U32 R12, RZ, RZ, RZ ;  /* 0x000000ffff0c7224 */ /* 0x000fe400078e00ff */
[----:B------:R-:W-:-:S07]  /*14d80*/  IMAD.MOV.U32 R2, RZ, RZ, R14 ;  /* 0x000000ffff027224 */ /* 0x000fce00078e000e */
[----:B------:R-:W-:Y:S05]  /*14d90*/  WARPSYNC.COLLECTIVE R15, `(.L_x_380) ;  /* 0x000000000f087348 */ /* 0x000fea0003c00000 */
[----:B------:R0:W1:Y:S02]  /*14da0*/  SHFL.IDX P6, R14, R13, R12, R11 ;  /* 0x0000000c0d0e7389 */ /* 0x00006400000c000b */
[----:B01----:R-:W-:Y:S01]  /*14db0*/  ENDCOLLECTIVE ;  /* 0x000000000000791b */ /* 0x003fe20003800000 */
.L_x_380:
        /* <DEDUP_REMOVED lines=12> */
.L_x_381:
[----:B------:R-:W-:Y:S01]  /*14e80*/  IMAD.MOV.U32 R2, RZ, RZ, R14 ;  /* 0x000000ffff027224 */ /* 0x000fe200078e000e */
[----:B------:R-:W-:Y:S06]  /*14e90*/  BRA `(.L_x_382) ;  /* 0xffffffbc000c7947 */ /* 0x000fec000383ffff */
.L_x_285:
[----:B---3--:R3:W4:Y:S02]  /*14ea0*/  SYNCS.PHASECHK.TRANS64.TRYWAIT P0, [R0+URZ+0x29840], R29 ;  /* 0x0298401d000075a7 */ /* 0x008724000800017f */
[----:B----4-:R-:W-:Y:S05]  /*14eb0*/  @!P0 NANOSLEEP.SYNCS 0x989680 ;  /* 0x009896800000895d */ /* 0x010fea0003900000 */
[----:B------:R-:W4:Y:S02]  /*14ec0*/  @!P0 SYNCS.PHASECHK.TRANS64 P0, [R0+URZ+0x29840], R29 ;  /* 0x0298401d000085a7 */ /* 0x000f24000800007f */
[----:B----4-:R-:W-:Y:S05]  /*14ed0*/  @!P0 BRA `(.L_x_285) ;  /* 0xfffffffc00f08947 */ /* 0x010fea000383ffff */
[----:B------:R-:W-:Y:S05]  /*14ee0*/  BRA `(.L_x_383) ;  /* 0xffffffbc00607947 */ /* 0x000fea000383ffff */
.L_x_286:
        /* <DEDUP_REMOVED lines=8> */
.L_x_385:
[----:B------:R-:W-:Y:S05]  /*14f70*/  BSYNC B0 ;  /* 0x0000000000007941 */ /* 0x000fea0003800000 */
.L_x_384:
[----:B------:R-:W-:Y:S02]  /*14f80*/  IMAD.MOV.U32 R13, RZ, RZ, R4 ;  /* 0x000000ffff0d7224 */ /* 0x000fe400078e0004 */
        /* <DEDUP_REMOVED lines=8> */
.L_x_386:
[----:B------:R-:W-:Y:S02]  /*15010*/  IMAD.MOV.U32 R13, RZ, RZ, R5 ;  /* 0x000000ffff0d7224 */ /* 0x000fe400078e0005 */
[----:B------:R-:W-:Y:S02]  /*15020*/  IMAD.MOV.U32 R12, RZ, RZ, 0x1 ;  /* 0x00000001ff0c7424 */ /* 0x000fe400078e00ff */
[----:B------:R-:W-:-:S07]  /*15030*/  IMAD.MOV.U32 R2, RZ, RZ, R14 ;  /* 0x000000ffff027224 */ /* 0x000fce00078e000e */
[----:B------:R-:W-:Y:S05]  /*15040*/  WARPSYNC.COLLECTIVE R15, `(.L_x_387) ;  /* 0x000000000f087348 */ /* 0x000fea0003c00000 */
[----:B------:R0:W1:Y:S02]  /*15050*/  SHFL.IDX P6, R14, R13, R12, R11 ;  /* 0x0000000c0d0e7389 */ /* 0x00006400000c000b */
[----:B01----:R-:W-:Y:S01]  /*15060*/  ENDCOLLECTIVE ;  /* 0x000000000000791b */ /* 0x003fe20003800000 */
.L_x_387:
[----:B------:R-:W-:-:S05]  /*15070*/  IADD3 R2, P0, R35, R2, RZ ;  /* 0x0000000223027210 */ /* 0x000fca0007f1e0ff */
[----:B------:R-:W-:-:S05]  /*15080*/  IMAD.X R3, RZ, RZ, R3, P0 ;  /* 0x000000ffff037224 */ /* 0x000fca00000e0603 */
[----:B------:R-:W-:Y:S01]  /*15090*/  @!PT LDS RZ, [RZ] ;  /* 0x00000000fffff984 */ /* 0x000fe20000000800 */
[----:B------:R-:W-:Y:S01]  /*150a0*/  @!PT LDS RZ, [RZ] ;  /* 0x00000000fffff984 */ /* 0x000fe20000000800 */
[----:B------:R-:W-:Y:S01]  /*150b0*/  @!PT LDS RZ, [RZ] ;  /* 0x00000000fffff984 */ /* 0x000fe20000000800 */
[----:B------:R-:W-:Y:S01]  /*150c0*/  LDGSTS.E.BYPASS.LTC128B.128 [R7+0x1a400], desc[UR52][R2.64], !P4 ;  /* 0x1a40000002077fae */ /* 0x000fe2000e101d74 */
[----:B------:R-:W-:-:S03]  /*150d0*/  IMAD.MOV.U32 R13, RZ, RZ, R4 ;  /* 0x000000ffff0d7224 */ /* 0x000fc600078e0004 */
[----:B------:R-:W-:Y:S04]  /*150e0*/  LDGSTS.E.BYPASS.LTC128B.128 [R7+0x1cc00], desc[UR52][R2.64+0x40], !P3 ;  /* 0x1cc0004002077fae */ /* 0x000fe8000d901d74 */
[----:B------:R0:W-:Y:S02]  /*150f0*/  LDGSTS.E.BYPASS.LTC128B.128 [R7+0x1f400], desc[UR52][R2.64+0x80], !P1 ;  /* 0x1f40008002077fae */ /* 0x0001e4000c901d74 */
[----:B0-----:R-:W-:-:S07]  /*15100*/  IMAD.MOV.U32 R3, RZ, RZ, R14 ;  /* 0x000000ffff037224 */ /* 0x001fce00078e000e */
[----:B------:R-:W-:Y:S05]  /*15110*/  WARPSYNC.COLLECTIVE R15, `(.L_x_388) ;  /* 0x000000000f087348 */ /* 0x000fea0003c00000 */
[----:B------:R0:W1:Y:S02]  /*15120*/  SHFL.IDX P6, R14, R13, R12, R11 ;  /* 0x0000000c0d0e7389 */ /* 0x00006400000c000b */
[----:B01----:R-:W-:Y:S01]  /*15130*/  ENDCOLLECTIVE ;  /* 0x000000000000791b */ /* 0x003fe20003800000 */
.L_x_388:
[----:B------:R-:W-:Y:S02]  /*15140*/  IMAD.MOV.U32 R13, RZ, RZ, R5 ;  /* 0x000000ffff0d7224 */ /* 0x000fe400078e0005 */
[----:B------:R-:W-:Y:S02]  /*15150*/  IMAD.MOV.U32 R12, RZ, RZ, 0x2 ;  /* 0x00000002ff0c7424 */ /* 0x000fe400078e00ff */
[----:B------:R-:W-:-:S07]  /*15160*/  IMAD.MOV.U32 R2, RZ, RZ, R14 ;  /* 0x000000ffff027224 */ /* 0x000fce00078e000e */
[----:B------:R-:W-:Y:S05]  /*15170*/  WARPSYNC.COLLECTIVE R15, `(.L_x_389) ;  /* 0x000000000f087348 */ /* 0x000fea0003c00000 */
[----:B------:R0:W1:Y:S02]  /*15180*/  SHFL.IDX P6, R14, R13, R12, R11 ;  /* 0x0000000c0d0e7389 */ /* 0x00006400000c000b */
[----:B01----:R-:W-:Y:S01]  /*15190*/  ENDCOLLECTIVE ;  /* 0x000000000000791b */ /* 0x003fe20003800000 */
.L_x_389:
[----:B------:R-:W-:-:S05]  /*151a0*/  IADD3 R2, P0, R35, R2, RZ ;  /* 0x0000000223027210 */ /* 0x000fca0007f1e0ff */
[----:B------:R-:W-:-:S05]  /*151b0*/  IMAD.X R3, RZ, RZ, R3, P0 ;  /* 0x000000ffff037224 */ /* 0x000fca00000e0603 */
[----:B------:R-:W-:Y:S01]  /*151c0*/  @!PT LDS RZ, [RZ] ;  /* 0x00000000fffff984 */ /* 0x000fe20000000800 */
[----:B------:R-:W-:Y:S01]  /*151d0*/  @!PT LDS RZ, [RZ] ;  /* 0x00000000fffff984 */ /* 0x000fe20000000800 */
[----:B------:R-:W-:Y:S01]  /*151e0*/  @!PT LDS RZ, [RZ] ;  /* 0x00000000fffff984 */ /* 0x000fe20000000800 */
[----:B------:R0:W-:Y:S01]  /*151f0*/  LDGSTS.E.BYPASS.LTC128B.128 [R7+0x1ac00], desc[UR52][R2.64], !P4 ;  /* 0x1ac0000002077fae */ /* 0x0001e2000e101d74 */
[----:B------:R-:W-:-:S03]  /*15200*/  IMAD.MOV.U32 R13, RZ, RZ, R4 ;  /* 0x000000ffff0d7224 */ /* 0x000fc600078e0004 */
[----:B------:R0:W-:Y:S04]  /*15210*/  LDGSTS.E.BYPASS.LTC128B.128 [R7+0x1d400], desc[UR52][R2.64+0x40], !P3 ;  /* 0x1d40004002077fae */ /* 0x0001e8000d901d74 */
[----:B------:R0:W-:Y:S01]  /*15220*/  LDGSTS.E.BYPASS.LTC128B.128 [R7+0x1fc00], desc[UR52][R2.64+0x80], !P1 ;  /* 0x1fc0008002077fae */ /* 0x0001e2000c901d74 */
[----:B------:R-:W-:-:S07]  /*15230*/  IMAD.MOV.U32 R9, RZ, RZ, R14 ;  /* 0x000000ffff097224 */ /* 0x000fce00078e000e */
[----:B0-----:R-:W-:Y:S05]  /*15240*/  WARPSYNC.COLLECTIVE R15, `(.L_x_390) ;  /* 0x000000000f087348 */ /* 0x001fea0003c00000 */
[----:B------:R1:W2:Y:S02]  /*15250*/  SHFL.IDX P6, R14, R13, R12, R11 ;  /* 0x0000000c0d0e7389 */ /* 0x0002a400000c000b */
[----:B012---:R-:W-:Y:S01]  /*15260*/  ENDCOLLECTIVE ;  /* 0x000000000000791b */ /* 0x007fe20003800000 */
.L_x_390:
[----:B------:R-:W-:Y:S02]  /*15270*/  IMAD.MOV.U32 R13, RZ, RZ, R5 ;  /* 0x000000ffff0d7224 */ /* 0x000fe400078e0005 */
[----:B------:R-:W-:Y:S02]  /*15280*/  IMAD.MOV.U32 R12, RZ, RZ, 0x3 ;  /* 0x00000003ff0c7424 */ /* 0x000fe400078e00ff */
[----:B------:R-:W-:-:S07]  /*15290*/  IMAD.MOV.U32 R2, RZ, RZ, R14 ;  /* 0x000000ffff027224 */ /* 0x000fce00078e000e */
[----:B------:R-:W-:Y:S05]  /*152a0*/  WARPSYNC.COLLECTIVE R15, `(.L_x_391) ;  /* 0x000000000f087348 */ /* 0x000fea0003c00000 */
[----:B------:R0:W1:Y:S02]  /*152b0*/  SHFL.IDX P6, R14, R13, R12, R11 ;  /* 0x0000000c0d0e7389 */ /* 0x00006400000c000b */
[----:B01----:R-:W-:Y:S01]  /*152c0*/  ENDCOLLECTIVE ;  /* 0x000000000000791b */ /* 0x003fe20003800000 */
.L_x_391:
        /* <DEDUP_REMOVED lines=13> */
.L_x_392:
[----:B------:R-:W-:Y:S02]  /*153a0*/  IMAD.MOV.U32 R13, RZ, RZ, R8 ;  /* 0x000000ffff0d7224 */ /* 0x000fe400078e0008 */
[----:B------:R-:W-:Y:S02]  /*153b0*/  IMAD.MOV.U32 R12, RZ, RZ, RZ ;  /* 0x000000ffff0c7224 */ /* 0x000fe400078e00ff */
[----:B------:R-:W-:-:S07]  /*153c0*/  IMAD.MOV.U32 R2, RZ, RZ, R14 ;  /* 0x000000ffff027224 */ /* 0x000fce00078e000e */
[----:B------:R-:W-:Y:S05]  /*153d0*/  WARPSYNC.COLLECTIVE R15, `(.L_x_393) ;  /* 0x000000000f087348 */ /* 0x000fea0003c00000 */
[----:B------:R0:W1:Y:S02]  /*153e0*/  SHFL.IDX P6, R14, R13, R12, R11 ;  /* 0x0000000c0d0e7389 */ /* 0x00006400000c000b */
[----:B01----:R-:W-:Y:S01]  /*153f0*/  ENDCOLLECTIVE ;  /* 0x000000000000791b */ /* 0x003fe20003800000 */
.L_x_393:
        /* <DEDUP_REMOVED lines=13> */
.L_x_394:
[----:B------:R-:W-:Y:S01]  /*154d0*/  IMAD.MOV.U32 R2, RZ, RZ, R14 ;  /* 0x000000ffff027224 */ /* 0x000fe200078e000e */
[----:B------:R-:W-:Y:S06]  /*154e0*/  BRA `(.L_x_395) ;  /* 0xffffffb800f07947 */ /* 0x000fec000383ffff */
.L_x_291:
[----:B0-----:R0:W2:Y:S02]  /*154f0*/  SYNCS.PHASECHK.TRANS64.TRYWAIT P1, [R0+URZ+0x29870], R3 ;  /* 0x02987003000075a7 */ /* 0x0010a4000802017f */
[----:B--2---:R-:W-:Y:S05]  /*15500*/  @!P1 NANOSLEEP.SYNCS 0x989680 ;  /* 0x009896800000995d */ /* 0x004fea0003900000 */
[----:B------:R-:W2:Y:S02]  /*15510*/  @!P1 SYNCS.PHASECHK.TRANS64 P1, [R0+URZ+0x29870], R3 ;  /* 0x02987003000095a7 */ /* 0x000ea4000802007f */
[----:B--2---:R-:W-:Y:S05]  /*15520*/  @!P1 BRA `(.L_x_291) ;  /* 0xfffffffc00f09947 */ /* 0x004fea000383ffff */
[----:B------:R-:W-:Y:S05]  /*15530*/  BRA `(.L_x_396) ;  /* 0xffffffbc005c7947 */ /* 0x000fea000383ffff */
.L_x_293:
[----:B0-----:R0:W2:Y:S02]  /*15540*/  SYNCS.PHASECHK.TRANS64.TRYWAIT P1, [R0+URZ+0x29860], R3 ;  /* 0x02986003000075a7 */ /* 0x0010a4000802017f */
[----:B--2---:R-:W-:Y:S05]  /*15550*/  @!P1 NANOSLEEP.SYNCS 0x989680 ;  /* 0x009896800000995d */ /* 0x004fea0003900000 */
[----:B------:R-:W2:Y:S02]  /*15560*/  @!P1 SYNCS.PHASECHK.TRANS64 P1, [R0+URZ+0x29860], R3 ;  /* 0x02986003000095a7 */ /* 0x000ea4000802007f */
[----:B--2---:R-:W-:Y:S05]  /*15570*/  @!P1 BRA `(.L_x_293) ;  /* 0xfffffffc00f09947 */ /* 0x004fea000383ffff */
[----:B------:R-:W-:Y:S05]  /*15580*/  BRA `(.L_x_397) ;  /* 0xffffffbc006c7947 */ /* 0x000fea000383ffff */
.L_x_301:
[----:B0-----:R0:W3:Y:S02]  /*15590*/  SYNCS.PHASECHK.TRANS64.TRYWAIT P1, [R18+URZ+0x29870], R3 ;  /* 0x02987003120075a7 */ /* 0x0010e4000802017f */
[----:B---3--:R-:W-:Y:S05]  /*155a0*/  @!P1 NANOSLEEP.SYNCS 0x989680 ;  /* 0x009896800000995d */ /* 0x008fea0003900000 */
[----:B------:R-:W3:Y:S02]  /*155b0*/  @!P1 SYNCS.PHASECHK.TRANS64 P1, [R18+URZ+0x29870], R3 ;  /* 0x02987003120095a7 */ /* 0x000ee4000802007f */
[----:B---3--:R-:W-:Y:S05]  /*155c0*/  @!P1 BRA `(.L_x_301) ;  /* 0xfffffffc00f09947 */ /* 0x008fea000383ffff */
[----:B------:R-:W-:Y:S05]  /*155d0*/  BRA `(.L_x_398) ;  /* 0xffffffc400347947 */ /* 0x000fea000383ffff */
.L_x_303:
[----:B0-----:R0:W2:Y:S02]  /*155e0*/  SYNCS.PHASECHK.TRANS64.TRYWAIT P1, [R18+URZ+0x29860], R3 ;  /* 0x02986003120075a7 */ /* 0x0010a4000802017f */
[----:B--2---:R-:W-:Y:S05]  /*155f0*/  @!P1 NANOSLEEP.SYNCS 0x989680 ;  /* 0x009896800000995d */ /* 0x004fea0003900000 */
[----:B------:R-:W2:Y:S02]  /*15600*/  @!P1 SYNCS.PHASECHK.TRANS64 P1, [R18+URZ+0x29860], R3 ;  /* 0x02986003120095a7 */ /* 0x000ea4000802007f */
[----:B--2---:R-:W-:Y:S05]  /*15610*/  @!P1 BRA `(.L_x_303) ;  /* 0xfffffffc00f09947 */ /* 0x004fea000383ffff */
[----:B------:R-:W-:Y:S05]  /*15620*/  BRA `(.L_x_399) ;  /* 0xffffffc400407947 */ /* 0x000fea000383ffff */
.L_x_315:
[----:B0-----:R0:W2:Y:S02]  /*15630*/  SYNCS.PHASECHK.TRANS64.TRYWAIT P0, [R4+URZ+0x29820], R0 ;  /* 0x02982000040075a7 */ /* 0x0010a4000800017f */
[----:B--2---:R-:W-:Y:S05]  /*15640*/  @!P0 NANOSLEEP.SYNCS 0x989680 ;  /* 0x009896800000895d */ /* 0x004fea0003900000 */
[----:B------:R-:W2:Y:S02]  /*15650*/  @!P0 SYNCS.PHASECHK.TRANS64 P0, [R4+URZ+0x29820], R0 ;  /* 0x02982000040085a7 */ /* 0x000ea4000800007f */
[----:B--2---:R-:W-:Y:S05]  /*15660*/  @!P0 BRA `(.L_x_315) ;  /* 0xfffffffc00f08947 */ /* 0x004fea000383ffff */
[----:B------:R-:W-:Y:S05]  /*15670*/  BRA `(.L_x_400) ;  /* 0xffffffd800007947 */ /* 0x000fea000383ffff */
.L_x_316:
[----:B------:R-:W2:Y:S01]  /*15680*/  S2R R2, SR_TID.X ;  /* 0x0000000000027919 */ /* 0x000ea20000002100 */
[----:B------:R-:W-:Y:S01]  /*15690*/  BSSY B0, `(.L_x_401) ;  /* 0x000000a000007945 */ /* 0x000fe20003800000 */
[----:B------:R-:W-:Y:S02]  /*156a0*/  IMAD.MOV.U32 R12, RZ, RZ, RZ ;  /* 0x000000ffff0c7224 */ /* 0x000fe400078e00ff */
[----:B------:R-:W-:Y:S02]  /*156b0*/  IMAD.MOV.U32 R11, RZ, RZ, 0x1f ;  /* 0x0000001fff0b7424 */ /* 0x000fe400078e00ff */
[----:B------:R-:W-:Y:S01]  /*156c0*/  IMAD.MOV.U32 R15, RZ, RZ, -0x1 ;  /* 0xffffffffff0f7424 */ /* 0x000fe200078e00ff */
[----:B--2---:R-:W-:-:S04]  /*156d0*/  SHF.R.U32.HI R2, RZ, 0x5, R2 ;  /* 0x00000005ff027819 */ /* 0x004fc80000011602 */
[----:B------:R-:W-:-:S05]  /*156e0*/  LOP3.LUT R2, R2, 0x3, RZ, 0xc0, !PT ;  /* 0x0000000302027812 */ /* 0x000fca00078ec0ff */
[----:B------:R-:W-:-:S07]  /*156f0*/  IMAD.MOV.U32 R13, RZ, RZ, R2 ;  /* 0x000000ffff0d7224 */ /* 0x000fce00078e0002 */
[----:B01----:R-:W-:Y:S05]  /*15700*/  WARPSYNC.COLLECTIVE R15, `(.L_x_402) ;  /* 0x000000000f087348 */ /* 0x003fea0003c00000 */
[----:B------:R2:W3:Y:S02]  /*15710*/  SHFL.IDX P6, R14, R13, R12, R11 ;  /* 0x0000000c0d0e7389 */ /* 0x0004e400000c000b */
[----:B0123--:R-:W-:Y:S01]  /*15720*/  ENDCOLLECTIVE ;  /* 0x000000000000791b */ /* 0x00ffe20003800000 */
.L_x_402:
[----:B------:R-:W-:Y:S05]  /*15730*/  BSYNC B0 ;  /* 0x0000000000007941 */ /* 0x000fea0003800000 */
.L_x_401:
[----:B------:R-:W-:Y:S05]  /*15740*/  BRA `(.L_x_403) ;  /* 0xffffffd400e87947 */ /* 0x000fea000383ffff */
.L_x_319:
[----:B------:R-:W-:Y:S01]  /*15750*/  BSSY B1, `(.L_x_404) ;  /* 0x0000006000017945 */ /* 0x000fe20003800000 */
[----:B------:R-:W-:-:S07]  /*15760*/  IMAD.MOV.U32 R15, RZ, RZ, -0x1 ;  /* 0xffffffffff0f7424 */ /* 0x000fce00078e00ff */
[----:B01----:R-:W-:Y:S05]  /*15770*/  WARPSYNC.COLLECTIVE R15, `(.L_x_405) ;  /* 0x000000000f0c7348 */ /* 0x003fea0003c00000 */
[----:B------:R-:W-:Y:S02]  /*15780*/  ELECT P6, UR62, PT ;  /* 0x00000000003e782f */ /* 0x000fe400038c0000 */
[----:B------:R-:W-:Y:S01]  /*15790*/  MOV R14, UR62 ;  /* 0x0000003e000e7c02 */ /* 0x000fe20008000f00 */
[----:B01----:R-:W-:Y:S10]  /*157a0*/  ENDCOLLECTIVE ;  /* 0x000000000000791b */ /* 0x003ff40003800000 */
.L_x_405:
[----:B------:R-:W-:Y:S05]  /*157b0*/  BSYNC B1 ;  /* 0x0000000000017941 */ /* 0x000fea0003800000 */
.L_x_404:
[----:B------:R-:W-:Y:S05]  /*157c0*/  BRA `(.L_x_406) ;  /* 0xffffffd400e07947 */ /* 0x000fea000383ffff */
.L_x_321:
[----:B0-----:R0:W2:Y:S02]  /*157d0*/  SYNCS.PHASECHK.TRANS64.TRYWAIT P1, [R5+URZ+0x29840], R0 ;  /* 0x02984000050075a7 */ /* 0x0010a4000802017f */
[----:B--2---:R-:W-:Y:S05]  /*157e0*/  @!P1 NANOSLEEP.SYNCS 0x989680 ;  /* 0x009896800000995d */ /* 0x004fea0003900000 */
[----:B------:R-:W2:Y:S02]  /*157f0*/  @!P1 SYNCS.PHASECHK.TRANS64 P1, [R5+URZ+0x29840], R0 ;  /* 0x02984000050095a7 */ /* 0x000ea4000802007f */
[----:B--2---:R-:W-:Y:S05]  /*15800*/  @!P1 BRA `(.L_x_321) ;  /* 0xfffffffc00f09947 */ /* 0x004fea000383ffff */
[----:B------:R-:W-:Y:S05]  /*15810*/  BRA `(.L_x_407) ;  /* 0xffffffd800007947 */ /* 0x000fea000383ffff */
.L_x_323:
[----:B--2---:R2:W3:Y:S02]  /*15820*/  SYNCS.PHASECHK.TRANS64.TRYWAIT P1, [R19+URZ+0x29840], R2 ;  /* 0x02984002130075a7 */ /* 0x0044e4000802017f */
[----:B---3--:R-:W-:Y:S05]  /*15830*/  @!P1 NANOSLEEP.SYNCS 0x989680 ;  /* 0x009896800000995d */ /* 0x008fea0003900000 */
[----:B------:R-:W3:Y:S02]  /*15840*/  @!P1 SYNCS.PHASECHK.TRANS64 P1, [R19+URZ+0x29840], R2 ;  /* 0x02984002130095a7 */ /* 0x000ee4000802007f */
[----:B---3--:R-:W-:Y:S05]  /*15850*/  @!P1 BRA `(.L_x_323) ;  /* 0xfffffffc00f09947 */ /* 0x008fea000383ffff */
[----:B------:R-:W-:Y:S05]  /*15860*/  BRA `(.L_x_408) ;  /* 0xffffffd8000c7947 */ /* 0x000fea000383ffff */
.L_x_325:
[----:B---3--:R3:W4:Y:S02]  /*15870*/  SYNCS.PHASECHK.TRANS64.TRYWAIT P1, [R5+URZ+0x29860], R0 ;  /* 0x02986000050075a7 */ /* 0x008724000802017f */
[----:B----4-:R-:W-:Y:S05]  /*15880*/  @!P1 NANOSLEEP.SYNCS 0x989680 ;  /* 0x009896800000995d */ /* 0x010fea0003900000 */
[----:B------:R-:W4:Y:S02]  /*15890*/  @!P1 SYNCS.PHASECHK.TRANS64 P1, [R5+URZ+0x29860], R0 ;  /* 0x02986000050095a7 */ /* 0x000f24000802007f */
[----:B----4-:R-:W-:Y:S05]  /*158a0*/  @!P1 BRA `(.L_x_325) ;  /* 0xfffffffc00f09947 */ /* 0x010fea000383ffff */
[----:B------:R-:W-:Y:S05]  /*158b0*/  BRA `(.L_x_409) ;  /* 0xffffffd800087947 */ /* 0x000fea000383ffff */
.L_x_327:
[----:B----4-:R4:W0:Y:S02]  /*158c0*/  SYNCS.PHASECHK.TRANS64.TRYWAIT P1, [R19+URZ+0x29860], R2 ;  /* 0x02986002130075a7 */ /* 0x010824000802017f */
[----:B0-----:R-:W-:Y:S05]  /*158d0*/  @!P1 NANOSLEEP.SYNCS 0x989680 ;  /* 0x009896800000995d */ /* 0x001fea0003900000 */
[----:B------:R-:W0:Y:S02]  /*158e0*/  @!P1 SYNCS.PHASECHK.TRANS64 P1, [R19+URZ+0x29860], R2 ;  /* 0x02986002130095a7 */ /* 0x000e24000802007f */
[----:B0-----:R-:W-:Y:S05]  /*158f0*/  @!P1 BRA `(.L_x_327) ;  /* 0xfffffffc00f09947 */ /* 0x001fea000383ffff */
[----:B------:R-:W-:Y:S05]  /*15900*/  BRA `(.L_x_410) ;  /* 0xffffffd800047947 */ /* 0x000fea000383ffff */
.L_x_329:
[----:B------:R0:W0:Y:S02]  /*15910*/  SYNCS.PHASECHK.TRANS64.TRYWAIT P1, [R5+URZ+0x29880], R0 ;  /* 0x02988000050075a7 */ /* 0x000024000802017f */
[----:B0-----:R-:W-:Y:S05]  /*15920*/  @!P1 NANOSLEEP.SYNCS 0x989680 ;  /* 0x009896800000995d */ /* 0x001fea0003900000 */
[----:B------:R-:W0:Y:S02]  /*15930*/  @!P1 SYNCS.PHASECHK.TRANS64 P1, [R5+URZ+0x29880], R0 ;  /* 0x02988000050095a7 */ /* 0x000e24000802007f */
[----:B0-----:R-:W-:Y:S05]  /*15940*/  @!P1 BRA `(.L_x_329) ;  /* 0xfffffffc00f09947 */ /* 0x001fea000383ffff */
[----:B------:R-:W-:Y:S05]  /*15950*/  BRA `(.L_x_411) ;  /* 0xffffffd800007947 */ /* 0x000fea000383ffff */
.L_x_412:
        /* <DEDUP_REMOVED lines=10> */
.L_x_3315:


//--------------------- .text._ZN7cutlass13device_kernelIN5flash11enable_sm90INS1_16FlashAttnFwdSm90INS1_25CollectiveMainloopFwdSm90ILi2EN4cute5tupleIJNS5_1CILi1EEES8_S8_EEENS6_IJNS7_ILi128EEENS7_ILi160EEENS7_ILi192EEEEEELi128ENS_12float_e4m3_tEfNS_4arch4Sm90ELb0ELb0ELb0ELb1ELb1ELb1ELb0ELb1ELb1ELb1ELb1ELb0EEENS1_21CollectiveEpilogueFwdINS6_IJSA_SA_SB_EEES9_NS_10bfloat16_tESG_Li256ELb1ELb1ELb1ELb1EEENS1_36VarlenDynamicPersistentTileSchedulerILi128ELi160ELi256ELi128ELb1ELb1ELb1ELb0ELb1ELb1EEEEEEEEEvNT_6ParamsE --------------------------
	.section	.text._ZN7cutlass13device_kernelIN5flash11enable_sm90INS1_16FlashAttnFwdSm90INS1_25CollectiveMainloopFwdSm90ILi2EN4cute5tupleIJNS5_1CILi1EEES8_S8_EEENS6_IJNS7_ILi128EEENS7_ILi160EEENS7_ILi192EEEEEELi128ENS_12float_e4m3_tEfNS_4arch4Sm90ELb0ELb0ELb0ELb1ELb1ELb1ELb0ELb1ELb1ELb1ELb1ELb0EEENS1_21CollectiveEpilogueFwdINS6_IJSA_SA_SB_EEES9_NS_10bfloat16_tESG_Li256ELb1ELb1ELb1ELb1EEENS1_36VarlenDynamicPersistentTileSchedulerILi128ELi160ELi256ELi128ELb1ELb1ELb1ELb0ELb1ELb1EEEEEEEEEvNT_6ParamsE,"ax",@progbits
	.align	128
.text._ZN7cutlass13device_kernelIN5flash11enable_sm90INS1_16FlashAttnFwdSm90INS1_25CollectiveMainloopFwdSm90ILi2EN4cute5tupleIJNS5_1CILi1EEES8_S8_EEENS6_IJNS7_ILi128EEENS7_ILi160EEENS7_ILi192EEEEEELi128ENS_12float_e4m3_tEfNS_4arch4Sm90ELb0ELb0ELb0ELb1ELb1ELb1ELb0ELb1ELb1ELb1ELb1ELb0EEENS1_21CollectiveEpilogueFwdINS6_IJSA_SA_SB_EEES9_NS_10bfloat16_tESG_Li256ELb1ELb1ELb1ELb1EEENS1_36VarlenDynamicPersistentTileSchedulerILi128ELi160ELi256ELi128ELb1ELb1ELb1ELb0ELb1ELb1EEEEEEEEEvNT_6ParamsE:
        .type           _ZN7cutlass13device_kernelIN5flash11enable_sm90INS1_16FlashAttnFwdSm90INS1_25CollectiveMainloopFwdSm90ILi2EN4cute5tupleIJNS5_1CILi1EEES8_S8_EEENS6_IJNS7_ILi128EEENS7_ILi160EEENS7_ILi192EEEEEELi128ENS_12float_e4m3_tEfNS_4arch4Sm90ELb0ELb0ELb0ELb1ELb1ELb1ELb0ELb1ELb1ELb1ELb1ELb0EEENS1_21CollectiveEpilogueFwdINS6_IJSA_SA_SB_EEES9_NS_10bfloat16_tESG_Li256ELb1ELb1ELb1ELb1EEENS1_36VarlenDynamicPersistentTileSchedulerILi128ELi160ELi256ELi128ELb1ELb1ELb1ELb0ELb1ELb1EEEEEEEEEvNT_6ParamsE,@function
        .size           _ZN7cutlass13device_kernelIN5flash11enable_sm90INS1_16FlashAttnFwdSm90INS1_25CollectiveMainloopFwdSm90ILi2EN4cute5tupleIJNS5_1CILi1EEES8_S8_EEENS6_IJNS7_ILi128EEENS7_ILi160EEENS7_ILi192EEEEEELi128ENS_12float_e4m3_tEfNS_4arch4Sm90ELb0ELb0ELb0ELb1ELb1ELb1ELb0ELb1ELb1ELb1ELb1ELb0EEENS1_21CollectiveEpilogueFwdINS6_IJSA_SA_SB_EEES9_NS_10bfloat16_tESG_Li256ELb1ELb1ELb1ELb1EEENS1_36VarlenDynamicPersistentTileSchedulerILi128ELi160ELi256ELi128ELb1ELb1ELb1ELb0ELb1ELb1EEEEEEEEEvNT_6ParamsE,(.L_x_3316 - _ZN7cutlass13device_kernelIN5flash11enable_sm90INS1_16FlashAttnFwdSm90INS1_25CollectiveMainloopFwdSm90ILi2EN4cute5tupleIJNS5_1CILi1EEES8_S8_EEENS6_IJNS7_ILi128EEENS7_ILi160EEENS7_ILi192EEEEEELi128ENS_12float_e4m3_tEfNS_4arch4Sm90ELb0ELb0ELb0ELb1ELb1ELb1ELb0ELb1ELb1ELb1ELb1ELb0EEENS1_21CollectiveEpilogueFwdINS6_IJSA_SA_SB_EEES9_NS_10bfloat16_tESG_Li256ELb1ELb1ELb1ELb1EEENS1_36VarlenDynamicPersistentTileSchedulerILi128ELi160ELi256ELi128ELb1ELb1ELb1ELb0ELb1ELb1EEEEEEEEEvNT_6ParamsE)
        .other          _ZN7cutlass13device_kernelIN5flash11enable_sm90INS1_16FlashAttnFwdSm90INS1_25CollectiveMainloopFwdSm90ILi2EN4cute5tupleIJNS5_1CILi1EEES8_S8_EEENS6_IJNS7_ILi128EEENS7_ILi160EEENS7_ILi192EEEEEELi128ENS_12float_e4m3_tEfNS_4arch4Sm90ELb0ELb0ELb0ELb1ELb1ELb1ELb0ELb1ELb1ELb1ELb1ELb0EEENS1_21CollectiveEpilogueFwdINS6_IJSA_SA_SB_EEES9_NS_10bfloat16_tESG_Li256ELb1ELb1ELb1ELb1EEENS1_36VarlenDynamicPersistentTileSchedulerILi128ELi160ELi256ELi128ELb1ELb1ELb1ELb0ELb1ELb1EEEEEEEEEvNT_6ParamsE,@"STO_CUDA_ENTRY STV_DEFAULT"
_ZN7cutlass13device_kernelIN5flash11enable_sm90INS1_16FlashAttnFwdSm90INS1_25CollectiveMainloopFwdSm90ILi2EN4cute5tupleIJNS5_1CILi1EEES8_S8_EEENS6_IJNS7_ILi128EEENS7_ILi160EEENS7_ILi192EEEEEELi128ENS_12float_e4m3_tEfNS_4arch4Sm90ELb0ELb0ELb0ELb1ELb1ELb1ELb0ELb1ELb1ELb1ELb1ELb0EEENS1_21CollectiveEpilogueFwdINS6_IJSA_SA_SB_EEES9_NS_10bfloat16_tESG_Li256ELb1ELb1ELb1ELb1EEENS1_36VarlenDynamicPersistentTileSchedulerILi128ELi160ELi256ELi128ELb1ELb1ELb1ELb0ELb1ELb1EEEEEEEEEvNT_6ParamsE:
[----:B------:R-:W0:Y:S02]  /*0000*/  LDC R1, c[0x0][0x28] ;  /* 0x00000a00ff017b82 */ /* 0x000e240000000800 */
[----:B0-----:R-:W-:Y:S01]  /*0010*/  VIADD R1, R1, 0xffffffa8 ;  /* 0xffffffa801017836 */ /* 0x001fe20000000000 */
[----:B------:R-:W0:Y:S01]  /*0020*/  S2R R3, SR_TID.X ;  /* 0x0000000000037919 */ /* 0x000e220000002100 */
[----:B------:R-:W-:Y:S01]  /*0030*/  ELECT P0, URZ, PT ;  /* 0x00000000003f782f */ /* 0x000fe20003800000 */
[----:B------:R-:W-:Y:S01]  /*0040*/  BSSY B0, `(.L_x_413) ;  /* 0x000000e000007945 */ /* 0x000fe20003800000 */
[--C-:B0-----:R-:W-:Y:S02]  /*0050*/  SHF.R.U32.HI R0, RZ, 0x5, R3.reuse ;  /* 0x00000005ff007819 */ /* 0x101fe40000011603 */
[----:B------:R-:W-:-:S03]  /*0060*/  SHF.R.U32.HI R3, RZ, 0x7, R3 ;  /* 0x00000007ff037819 */ /* 0x000fc60000011603 */
[----:B------:R-:W0:Y:S02]  /*0070*/  SHFL.IDX PT, R2, R0, RZ, 0x1f ;  /* 0x00001fff00027589 */ /* 0x000e2400000e0000 */
[----:B0-----:R-:W-:-:S13]  /*0080*/  ISETP.EQ.AND P0, PT, R2, RZ, P0 ;  /* 0x000000ff0200720c */ /* 0x001fda0000702270 */
[----:B------:R-:W-:Y:S05]  /*0090*/  @!P0 BRA `(.L_x_414) ;  /* 0x0000000000208947 */ /* 0x000fea0003800000 */
[----:B------:R-:W-:Y:S02]  /*00a0*/  ULDC.64 UR4, c[0x0][0x198] ;  /* 0x0000660000047ab9 */ /* 0x000fe40000000a00 */
[----:B------:R-:W-:Y:S02]  /*00b0*/  UIADD3 UR6, UP0, UR4, 0x570, URZ ;  /* 0x0000057004067890 */ /* 0x000fe4000ff1e03f */
[----:B------:R-:W-:Y:S02]  /*00c0*/  UIADD3 UR4, UP1, UR4, 0x670, URZ ;  /* 0x0000067004047890 */ /* 0x000fe4000ff3e03f */
[----:B------:R-:W-:Y:S02]  /*00d0*/  UIADD3.X UR7, URZ, UR5, URZ, UP0, !UPT ;  /* 0x000000053f077290 */ /* 0x000fe400087fe43f */
[----:B------:R-:W-:-:S07]  /*00e0*/  UIADD3.X UR5, URZ, UR5, URZ, UP1, !UPT ;  /* 0x000000053f057290 */ /* 0x000fce0008ffe43f */
[----:B------:R0:W-:Y:S02]  /*00f0*/  UTMACCTL.PF [UR6] ;  /* 0x00000000060079b9 */ /* 0x0001e40008040000 */
[----:B------:R0:W-:Y:S02]  /*0100*/  UTMACCTL.PF [UR4] ;  /* 0x00000000040079b9 */ /* 0x0001e40008040000 */
[----:B0-----:R-:W-:Y:S01]  /*0110*/  NOP ;  /* 0x0000000000007918 */ /* 0x001fe20000000000 */
.L_x_414:
[----:B------:R-:W-:Y:S05]  /*0120*/  BSYNC B0 ;  /* 0x0000000000007941 */ /* 0x000fea0003800000 */
.L_x_413:
[----:B------:R-:W-:Y:S01]  /*0130*/  VOTEU.ANY UP0, P0 ;  /* 0x00000000003f7886 */ /* 0x000fe20000000100 */
[----:B------:R-:W0:Y:S01]  /*0140*/  SHFL.IDX PT, R3, R3, RZ, 0x1f ;  /* 0x00001fff03037589 */ /* 0x000e2200000e0000 */
[----:B------:R-:W-:Y:S01]  /*0150*/  UMOV UR4, 0x80 ;  /* 0x0000008000047882 */ /* 0x000fe20000000000 */
[----:B------:R-:W-:Y:S01]  /*0160*/  UMOV UR7, 0x100 ;  /* 0x0000010000077882 */ /* 0x000fe20000000000 */
[----:B------:R-:W-:Y:S01]  /*0170*/  VOTEU.ANY UP1, P0 ;  /* 0x00000000003f7886 */ /* 0x000fe20000020100 */
[----:B------:R-:W1:Y:S01]  /*0180*/  @UP0 S2UR UR8, SR_CgaCtaId ;  /* 0x00000000000809c3 */ /* 0x000e620000008800 */
[----:B------:R-:W2:Y:S01]  /*0190*/  SHFL.IDX PT, R2, R0, RZ, 0x1f ;  /* 0x00001fff00027589 */ /* 0x000ea200000e0000 */
[----:B------:R-:W-:Y:S01]  /*01a0*/  @UP0 UMOV UR6, 0x400 ;  /* 0x0000040000060882 */ /* 0x000fe20000000000 */
[----:B------:R-:W-:-:S04]  /*01b0*/  @UP0 UIADD3 UR4, -UR4, 0x100000, URZ ;  /* 0x0010000004040890 */ /* 0x000fc8000fffe13f */
[----:B------:R-:W-:Y:S02]  /*01c0*/  @UP0 USHF.L.U32 UR5, UR4, 0xb, URZ ;  /* 0x0000000b04050899 */ /* 0x000fe4000800063f */
[----:B------:R-:W-:Y:S01]  /*01d0*/  @UP0 USHF.L.U32 UR4, UR4, 0x1, URZ ;  /* 0x0000000104040899 */ /* 0x000fe2000800063f */
[----:B------:R-:W-:Y:S01]  /*01e0*/  VOTEU.ANY UP2, P0 ;  /* 0x00000000003f7886 */ /* 0x000fe20000040100 */
[----:B0-----:R-:W-:Y:S01]  /*01f0*/  R2UR UR9, R3 ;  /* 0x00000000030972ca */ /* 0x001fe200000e0000 */
[----:B-1----:R-:W-:Y:S01]  /*0200*/  @UP0 ULEA UR8, UR8, UR6, 0x18 ;  /* 0x0000000608080291 */ /* 0x002fe2000f8ec03f */
[----:B--2---:R-:W-:Y:S01]  /*0210*/  ISETP.NE.AND P1, PT, R2, RZ, PT ;  /* 0x000000ff0200720c */ /* 0x004fe20003f25270 */
[----:B------:R-:W-:-:S04]  /*0220*/  @UP0 UIADD3 UR6, -UR7, 0x100000, URZ ;  /* 0x0010000007060890 */ /* 0x000fc8000fffe13f */
[----:B------:R-:W-:Y:S02]  /*0230*/  @UP0 USHF.L.U32 UR7, UR6, 0xb, URZ ;  /* 0x0000000b06070899 */ /* 0x000fe4000800063f */
[----:B------:R-:W-:-:S04]  /*0240*/  @UP0 USHF.L.U32 UR6, UR6, 0x1, URZ ;  /* 0x0000000106060899 */ /* 0x000fc8000800063f */
[----:B------:R-:W-:Y:S01]  /*0250*/  UISETP.NE.AND UP0, UPT, UR9, URZ, UPT ;  /* 0x0000003f0900728c */ /* 0x000fe2000bf05270 */
[----:B------:R-:W0:Y:S02]  /*0260*/  FENCE.VIEW.ASYNC.S ;  /* 0x00000000000073c6 */ /* 0x000e240000000000 */
[----:B0-----:R0:W1:Y:S05]  /*0270*/  @UP1 SYNCS.EXCH.64 URZ, [UR8+0x29800], UR4 ;  /* 0x02980004083f15b2 */ /* 0x00106a0008000100 */
[----:B------:R0:W2:Y:S01]  /*0280*/  @UP2 SYNCS.EXCH.64 URZ, [UR8+0x29820], UR6 ;  /* 0x02982006083f25b2 */ /* 0x0000a20008000100 */
        /* <DEDUP_REMOVED lines=14> */
[----:B0-----:R3:W4:Y:S08]  /*0370*/  SYNCS.EXCH.64 URZ, [UR8+0x29830], UR4 ;  /* 0x02983004083f75b2 */ /* 0x0017300008000100 */
[----:B------:R3:W0:Y:S01]  /*0380*/  SYNCS.EXCH.64 URZ, [UR8+0x29840], UR6 ;  /* 0x02984006083f75b2 */ /* 0x0006220008000100 */
[----:B------:R3:W0:Y:S01]  /*0390*/  SYNCS.EXCH.64 URZ, [UR8+0x29838], UR4 ;  /* 0x02983804083f75b2 */ /* 0x0006220008000100 */
[----:B------:R3:W0:Y:S02]  /*03a0*/  SYNCS.EXCH.64 URZ, [UR8+0x29848], UR6 ;  /* 0x02984806083f75b2 */ /* 0x0006240008000100 */
[----:B---3--:R-:W-:Y:S01]  /*03b0*/  NOP ;  /* 0x0000000000007918 */ /* 0x008fe20000000000 */
.L_x_415:
[----:B------:R-:W3:Y:S01]  /*03c0*/  SHFL.IDX PT, R2, R0, RZ, 0x1f ;  /* 0x00001fff00027589 */ /* 0x000ee200000e0000 */
[----:B------:R-:W-:Y:S01]  /*03d0*/  NOP ;  /* 0x0000000000007918 */ /* 0x000fe20000000000 */
[----:B---3--:R-:W-:-:S13]  /*03e0*/  ISETP.NE.AND P0, PT, R2, RZ, PT ;  /* 0x000000ff0200720c */ /* 0x008fda0003f05270 */
        /* <DEDUP_REMOVED lines=17> */
[----:B------:R3:W0:Y:S02]  /*0500*/  SYNCS.EXCH.64 URZ, [UR8+0x29868], UR6 ;  /* 0x02986806083f75b2 */ /* 0x0006240008000100 */
[----:B---3--:R-:W-:Y:S01]  /*0510*/  NOP ;  /* 0x0000000000007918 */ /* 0x008fe20000000000 */
.L_x_416:
[----:B------:R-:W3:Y:S01]  /*0520*/  SHFL.IDX PT, R2, R0, RZ, 0x1f ;  /* 0x00001fff00027589 */ /* 0x000ee200000e0000 */
[----:B------:R-:W-:Y:S01]  /*0530*/  NOP ;  /* 0x0000000000007918 */ /* 0x000fe20000000000 */
[----:B---3--:R-:W-:-:S13]  /*0540*/  ISETP.NE.AND P0, PT, R2, RZ, PT ;  /* 0x000000ff0200720c */ /* 0x008fda0003f05270 */
        /* <DEDUP_REMOVED lines=13> */
[----:B------:R3:W0:Y:S02]  /*0620*/  SYNCS.EXCH.64 URZ, [UR6+0x29888], UR4 ;  /* 0x02988804063f75b2 */ /* 0x0006240008000100 */
[----:B---3--:R-:W-:Y:S01]  /*0630*/  NOP ;  /* 0x0000000000007918 */ /* 0x008fe20000000000 */
.L_x_417:
        /* <DEDUP_REMOVED lines=22> */
.L_x_418:
[----:B------:R-:W3:Y:S01]  /*07a0*/  SHFL.IDX PT, R3, R0, RZ, 0x1f ;  /* 0x00001fff00037589 */ /* 0x000ee200000e0000 */
[----:B------:R-:W-:Y:S01]  /*07b0*/  NOP ;  /* 0x0000000000007918 */ /* 0x000fe20000000000 */
[----:B------:R-:W0:Y:S01]  /*07c0*/  S2R R2, SR_CgaCtaId ;  /* 0x0000000000027919 */ /* 0x000e220000008800 */
[----:B---3--:R-:W-:-:S13]  /*07d0*/  ISETP.NE.AND P0, PT, R3, RZ, PT ;  /* 0x000000ff0300720c */ /* 0x008fda0003f05270 */
[----:B0-----:R-:W-:Y:S05]  /*07e0*/  @P0 BRA `(.L_x_419) ;  /* 0x0000000000480947 */ /* 0x001fea0003800000 */
        /* <DEDUP_REMOVED lines=13> */
[----:B0-----:R0:W3:Y:S08]  /*08c0*/  SYNCS.EXCH.64 URZ, [UR8+0x298b0], UR4 ;  /* 0x0298b004083f75b2 */ /* 0x0010f00008000100 */
[----:B------:R0:W0:Y:S01]  /*08d0*/  SYNCS.EXCH.64 URZ, [UR8+0x298c0], UR6 ;  /* 0x0298c006083f75b2 */ /* 0x0000220008000100 */
[----:B------:R0:W0:Y:S01]  /*08e0*/  SYNCS.EXCH.64 URZ, [UR8+0x298b8], UR4 ;  /* 0x0298b804083f75b2 */ /* 0x0000220008000100 */
[----:B------:R0:W0:Y:S01]  /*08f0*/  SYNCS.EXCH.64 URZ, [UR8+0x298c8], UR6 ;  /* 0x0298c806083f75b2 */ /* 0x0000220008000100 */
[----:B------:R-:W-:Y:S01]  /*0900*/  NOP ;  /* 0x0000000000007918 */ /* 0x000fe20000000000 */
.L_x_419:
[----:B------:R-:W-:Y:S01]  /*0910*/  PLOP3.LUT P0, PT, PT, PT, UP0, 0x80, 0x0 ;  /* 0x000000000000781c */ /* 0x000fe20003f0f008 */
[----:B------:R-:W-:Y:S01]  /*0920*/  UMOV UR36, 0x1 ;  /* 0x0000000100247882 */ /* 0x000fe20000000000 */
[----:B------:R-:W-:Y:S01]  /*0930*/  NOP ;  /* 0x0000000000007918 */ /* 0x000fe20000000000 */
[----:B------:R-:W-:Y:S01]  /*0940*/  USEL UR36, UR36, 0x2, !UP0 ;  /* 0x0000000224247887 */ /* 0x000fe2000c000000 */
[----:B------:R-:W-:Y:S01]  /*0950*/  BSSY B8, `(.L_x_420) ;  /* 0x0002ac6000087945 */ /* 0x000fe20003800000 */
[----:B------:R-:W-:Y:S01]  /*0960*/  ULDC.64 UR50, c[0x0][0x208] ;  /* 0x0000820000327ab9 */ /* 0x000fe20000000a00 */
[----:B01234-:R-:W-:Y:S07]  /*0970*/  BAR.SYNC.DEFER_BLOCKING 0x0 ;  /* 0x0000000000007b1d */ /* 0x01ffee0000010000 */
[----:B------:R-:W-:Y:S05]  /*0980*/  @!P0 BRA `(.L_x_421) ;  /* 0x0000022800648947 */ /* 0x000fea0003800000 */
.L_x_422:
[----:B------:R-:W-:-:S08]  /*0990*/  NOP ;  /* 0x0000000000007918 */ /* 0x000fd00000000000 */
[----:B------:R-:W0:Y:S02]  /*09a0*/  USETMAXREG.TRY_ALLOC.CTAPOOL UP0, 0xe8 ;  /* 0x000000e8000079c8 */ /* 0x000e240008000600 */
[----:B0-----:R-:W-:-:S13]  /*09b0*/  PLOP3.LUT P0, PT, PT, PT, UP0, 0x80, 0x0 ;  /* 0x000000000000781c */ /* 0x001fda0003f0f008 */
[----:B------:R-:W-:Y:S05]  /*09c0*/  @!P0 BRA `(.L_x_422) ;  /* 0xfffffffc00f08947 */ /* 0x000fea000383ffff */
[----:B------:R-:W2:Y:S01]  /*09d0*/  LDL.LU R0, [R1] ;  /* 0x0000000001007983 */ /* 0x000ea20000300800 */
[----:B------:R-:W0:Y:S01]  /*09e0*/  S2R R2, SR_TID.X ;  /* 0x0000000000027919 */ /* 0x000e220000002100 */
[----:B------:R-:W1:Y:S01]  /*09f0*/  S2UR UR38, SR_CgaCtaId ;  /* 0x00000000002679c3 */ /* 0x000e620000008800 */
[----:B------:R-:W-:Y:S01]  /*0a00*/  UMOV UR4, 0x400 ;  /* 0x0000040000047882 */ /* 0x000fe20000000000 */
[----:B0-----:R-:W-:-:S06]  /*0a10*/  SHF.R.U32.HI R2, RZ, 0x7, R2 ;  /* 0x00000007ff027819 */ /* 0x001fcc0000011602 */
[----:B------:R-:W-:Y:S06]  /*0a20*/  BAR.ARV 0x8, 0x180 ;  /* 0x0206000000007b1d */ /* 0x000fec0000002000 */
[----:B------:R-:W-:-:S13]  /*0a30*/  ISETP.NE.AND P0, PT, R2, 0x1, PT ;  /* 0x000000010200780c */ /* 0x000fda0003f05270 */
[----:B------:R-:W-:Y:S08]  /*0a40*/  @!P0 BAR.ARV 0x9, 0x100 ;  /* 0x0244000000008b1d */ /* 0x000ff00000002000 */
[----:B------:R-:W-:Y:S01]  /*0a50*/  BAR.SYNC.DEFER_BLOCKING 0x5, 0x180 ;  /* 0x0146000000007b1d */ /* 0x000fe20000010000 */
[----:B-1----:R-:W-:-:S06]  /*0a60*/  ULEA UR4, UR38, UR4, 0x18 ;  /* 0x0000000426047291 */ /* 0x002fcc000f8ec03f */
[----:B------:R-:W-:Y:S01]  /*0a70*/  IMAD.U32 R18, RZ, RZ, UR4 ;  /* 0x00000004ff127e24 */ /* 0x000fe2000f8e00ff */
[----:B------:R-:W-:-:S04]  /*0a80*/  ULDC UR4, c[0x0][0xc3c] ;  /* 0x00030f0000047ab9 */ /* 0x000fc80000000800 */
[----:B------:R-:W0:Y:S01]  /*0a90*/  LDS.128 R136, [R18+0x298d0] ;  /* 0x0298d00012887984 */ /* 0x000e220000000c00 */
[----:B------:R-:W-:Y:S06]  /*0aa0*/  BAR.ARV 0x4, 0x180 ;  /* 0x0106000000007b1d */ /* 0x000fec0000002000 */
[----:B--2---:R-:W-:-:S04]  /*0ab0*/  LOP3.LUT R0, R0, 0xffffffef, RZ, 0xc0, !PT ;  /* 0xffffffef00007812 */ /* 0x004fc800078ec0ff */
[----:B------:R-:W-:-:S05]  /*0ac0*/  @P0 LOP3.LUT R0, R0, 0x10, RZ, 0xfc, !PT ;  /* 0x0000001000000812 */ /* 0x000fca00078efcff */
[----:B------:R1:W-:Y:S01]  /*0ad0*/  STL [R1], R0 ;  /* 0x0000000001007387 */ /* 0x0003e20000100800 */
[----:B0-----:R-:W-:-:S13]  /*0ae0*/  ISETP.GE.AND P0, PT, R139, UR4, PT ;  /* 0x000000048b007c0c */ /* 0x001fda000bf06270 */
[----:B-1----:R-:W-:Y:S05]  /*0af0*/  @P0 BRA `(.L_x_423) ;  /* 0x000002a800ac0947 */ /* 0x002fea0003800000 */
[----:B------:R-:W0:Y:S01]  /*0b00*/  S2R R0, SR_TID.X ;  /* 0x0000000000007919 */ /* 0x000e220000002100 */
[----:B------:R-:W-:Y:S01]  /*0b10*/  R2UR UR39, R18 ;  /* 0x00000000122772ca */ /* 0x000fe200000e0000 */
[----:B------:R-:W-:Y:S01]  /*0b20*/  IMAD.MOV.U32 R196, RZ, RZ, RZ ;  /* 0x000000ffffc47224 */ /* 0x000fe200078e00ff */
[----:B------:R-:W-:Y:S01]  /*0b30*/  MOV R208, RZ ;  /* 0x000000ff00d07202 */ /* 0x000fe20000000f00 */
[----:B------:R-:W-:Y:S01]  /*0b40*/  IMAD.MOV.U32 R202, RZ, RZ, RZ ;  /* 0x000000ffffca7224 */ /* 0x000fe200078e00ff */
[----:B------:R-:W-:Y:S01]  /*0b50*/  ULOP3.LUT UR48, UR36, 0x1, URZ, 0xfc, !UPT ;  /* 0x0000000124307892 */ /* 0x000fe2000f8efc3f */
[----:B------:R-:W-:-:S08]  /*0b60*/  UMOV UR37, URZ ;  /* 0x0000003f00257c82 */ /* 0x000fd00008000000 */
[----:B------:R-:W-:Y:S01]  /*0b70*/  UIADD3 UR39, UR39, 0x14400, URZ ;  /* 0x0001440027277890 */ /* 0x000fe2000fffe03f */
[----:B0-----:R-:W-:-:S05]  /*0b80*/  VIADD R21, R0, 0xffffff80 ;  /* 0xffffff8000157836 */ /* 0x001fca0000000000 */
[----:B------:R-:W-:Y:S02]  /*0b90*/  SHF.R.S32.HI R0, RZ, 0x1f, R21 ;  /* 0x0000001fff007819 */ /* 0x000fe40000011415 */
[-C--:B------:R-:W-:Y:S02]  /*0ba0*/  LEA.HI R4, R21, R21.reuse, RZ, 0x1 ;  /* 0x0000001515047211 */ /* 0x080fe400078f08ff */
[CC--:B------:R-:W-:Y:S02]  /*0bb0*/  LEA.HI R2, R0.reuse, R21.reuse, RZ, 0x5 ;  /* 0x0000001500027211 */ /* 0x0c0fe400078f28ff */
[CC--:B------:R-:W-:Y:S02]  /*0bc0*/  LEA.HI R7, R0.reuse, R21.reuse, RZ, 0x4 ;  /* 0x0000001500077211 */ /* 0x0c0fe400078f20ff */
[----:B------:R-:W-:Y:S01]  /*0bd0*/  LEA.HI R3, R0, R21, RZ, 0x2 ;  /* 0x0000001500037211 */ /* 0x000fe200078f10ff */
[----:B------:R-:W-:Y:S01]  /*0be0*/  IMAD.SHL.U32 R5, R2, 0x20, RZ ;  /* 0x0000002002057824 */ /* 0x000fe200078e00ff */
[----:B------:R-:W-:-:S02]  /*0bf0*/  LOP3.LUT R2, R7, 0x3fffff0, RZ, 0xc0, !PT ;  /* 0x03fffff007027812 */ /* 0x000fc400078ec0ff */
[----:B------:R-:W-:Y:S02]  /*0c00*/  SHF.R.S32.HI R216, RZ, 0x4, R7 ;  /* 0x00000004ffd87819 */ /* 0x000fe40000011407 */
[----:B------:R-:W-:Y:S02]  /*0c10*/  LOP3.LUT R9, R5, 0xfffffc00, RZ, 0xc0, !PT ;  /* 0xfffffc0005097812 */ /* 0x000fe400078ec0ff */
[----:B------:R-:W-:Y:S02]  /*0c20*/  IADD3 R8, R21, -R2, RZ ;  /* 0x8000000215087210 */ /* 0x000fe40007ffe0ff */
[--C-:B------:R-:W-:Y:S02]  /*0c30*/  SHF.R.S32.HI R5, RZ, 0x2, R3.reuse ;  /* 0x00000002ff057819 */ /* 0x100fe40000011403 */
[----:B------:R-:W-:Y:S01]  /*0c40*/  SHF.R.S32.HI R6, RZ, 0x1f, R3 ;  /* 0x0000001fff067819 */ /* 0x000fe20000011403 */
[----:B------:R-:W-:Y:S01]  /*0c50*/  IMAD R8, R8, 0x40, R9 ;  /* 0x0000004008087824 */ /* 0x000fe200078e0209 */
[----:B------:R-:W-:-:S02]  /*0c60*/  LEA.HI R7, R7, R216, RZ, 0x1 ;  /* 0x000000d807077211 */ /* 0x000fc400078f08ff */
[----:B------:R-:W-:Y:S02]  /*0c70*/  LOP3.LUT R2, R4, 0xfffffffe, RZ, 0xc0, !PT ;  /* 0xfffffffe04027812 */ /* 0x000fe400078ec0ff */
[----:B------:R-:W-:Y:S02]  /*0c80*/  LOP3.LUT R3, R3, 0xfffffffc, RZ, 0xc0, !PT ;  /* 0xfffffffc03037812 */ /* 0x000fe400078ec0ff */
[----:B------:R-:W-:Y:S01]  /*0c90*/  LOP3.LUT R7, R7, 0x1ffffffe, RZ, 0xc0, !PT ;  /* 0x1ffffffe07077812 */ /* 0x000fe200078ec0ff */
[C---:B------:R-:W-:Y:S01]  /*0ca0*/  IMAD.IADD R13, R21.reuse, 0x1, -R2 ;  /* 0x00000001150d7824 */ /* 0x040fe200078e0a02 */
[----:B------:R-:W-:Y:S01]  /*0cb0*/  LEA.HI R6, R6, R5, RZ, 0x2 ;  /* 0x0000000506067211 */ /* 0x000fe200078f10ff */
[----:B------:R-:W-:Y:S01]  /*0cc0*/  IMAD.IADD R3, R21, 0x1, -R3 ;  /* 0x0000000115037824 */ /* 0x000fe200078e0a03 */
[----:B------:R-:W-:Y:S01]  /*0cd0*/  SHF.R.S32.HI R195, RZ, 0x1, R4 ;  /* 0x00000001ffc37819 */ /* 0x000fe20000011404 */
[----:B------:R-:W-:Y:S01]  /*0ce0*/  IMAD.IADD R7, R216, 0x1, -R7 ;  /* 0x00000001d8077824 */ /* 0x000fe200078e0a07 */
[----:B------:R-:W-:Y:S01]  /*0cf0*/  LOP3.LUT R6, R6, 0xfffffffc, RZ, 0xc0, !PT ;  /* 0xfffffffc06067812 */ /* 0x000fe200078ec0ff */
[----:B------:R-:W-:Y:S01]  /*0d00*/  IMAD.SHL.U32 R22, R13, 0x8, RZ ;  /* 0x000000080d167824 */ /* 0x000fe200078e00ff */
[----:B------:R-:W-:Y:S01]  /*0d10*/  LEA.HI R2, R3, R3, RZ, 0x1 ;  /* 0x0000000303027211 */ /* 0x000fe200078f08ff */
[----:B------:R-:W-:Y:S01]  /*0d20*/  VIADD R15, R195, 0x80 ;  /* 0x00000080c30f7836 */ /* 0x000fe20000000000 */
[----:B------:R-:W-:Y:S01]  /*0d30*/  LEA R8, R7, R8, 0x3 ;  /* 0x0000000807087211 */ /* 0x000fe200078e18ff */
[----:B------:R-:W-:Y:S01]  /*0d40*/  IMAD.IADD R6, R5, 0x1, -R6 ;  /* 0x0000000105067824 */ /* 0x000fe200078e0a06 */
[C---:B------:R-:W-:Y:S01]  /*0d50*/  IADD3 R199, R22.reuse, 0x20, RZ ;  /* 0x0000002016c77810 */ /* 0x040fe20007ffe0ff */
[----:B------:R-:W-:Y:S01]  /*0d60*/  VIADD R198, R22, 0x40 ;  /* 0x0000004016c67836 */ /* 0x000fe20000000000 */
[----:B------:R-:W-:Y:S01]  /*0d70*/  LOP3.LUT R2, R2, 0x1ffffffe, RZ, 0xc0, !PT ;  /* 0x1ffffffe02027812 */ /* 0x000fe200078ec0ff */
[----:B------:R0:W-:Y:S01]  /*0d80*/  STL [R1+0x54], R8 ;  /* 0x0000540801007387 */ /* 0x0001e20000100800 */
[----:B------:R-:W-:Y:S01]  /*0d90*/  SHF.L.U32 R16, R13, 0x4, RZ ;  /* 0x000000040d107819 */ /* 0x000fe200000006ff */
[----:B------:R-:W-:Y:S01]  /*0da0*/  IMAD.IADD R5, R22, 0x1, R199 ;  /* 0x0000000116057824 */ /* 0x000fe200078e02c7 */
[----:B------:R-:W-:Y:S01]  /*0db0*/  LEA.HI R13, R15, R15, RZ, 0x1 ;  /* 0x0000000f0f0d7211 */ /* 0x000fe200078f08ff */
[----:B------:R-:W-:Y:S01]  /*0dc0*/  IMAD.IADD R11, R3, 0x1, -R2 ;  /* 0x00000001030b7824 */ /* 0x000fe200078e0a02 */
[----:B------:R-:W-:Y:S01]  /*0dd0*/  LEA.HI R2, R0, R21, RZ, 0x7 ;  /* 0x0000001500027211 */ /* 0x000fe200078f38ff */
[----:B------:R-:W-:Y:S01]  /*0de0*/  IMAD.IADD R7, R22, 0x1, R198 ;  /* 0x0000000116077824 */ /* 0x000fe200078e02c6 */
[----:B------:R-:W-:Y:S01]  /*0df0*/  SHF.R.S32.HI R10, RZ, 0x1f, R5 ;  /* 0x0000001fff0a7819 */ /* 0x000fe20000011405 */
[----:B------:R-:W-:Y:S01]  /*0e00*/  IMAD.SHL.U32 R205, R6, 0x80, RZ ;  /* 0x0000008006cd7824 */ /* 0x000fe200078e00ff */
[----:B------:R-:W-:Y:S01]  /*0e10*/  LOP3.LUT R3, R2, 0xffffff80, RZ, 0xc0, !PT ;  /* 0xffffff8002037812 */ /* 0x000fe200078ec0ff */
[C---:B------:R-:W-:Y:S01]  /*0e20*/  VIADD R168, R16.reuse, 0x60 ;  /* 0x0000006010a87836 */ /* 0x040fe20000000000 */
[----:B0-----:R-:W-:Y:S01]  /*0e30*/  SHF.R.S32.HI R8, RZ, 0x1f, R4 ;  /* 0x0000001fff087819 */ /* 0x001fe20000011404 */
[----:B------:R-:W-:Y:S01]  /*0e40*/  VIADD R192, R16, 0x80 ;  /* 0x0000008010c07836 */ /* 0x000fe20000000000 */
[----:B------:R-:W-:Y:S01]  /*0e50*/  LEA.HI R170, R10, R5, RZ, 0x4 ;  /* 0x000000050aaa7211 */ /* 0x000fe200078f20ff */
[----:B------:R-:W-:Y:S01]  /*0e60*/  IMAD.IADD R20, R21, 0x1, -R3 ;  /* 0x0000000115147824 */ /* 0x000fe200078e0a03 */
[----:B------:R-:W-:Y:S01]  /*0e70*/  LEA.HI R8, R8, R195, RZ, 0x3 ;  /* 0x000000c308087211 */ /* 0x000fe200078f18ff */
[----:B------:R-:W-:Y:S01]  /*0e80*/  VIADD R197, R22, 0x10 ;  /* 0x0000001016c57836 */ /* 0x000fe20000000000 */
[----:B------:R-:W-:Y:S01]  /*0e90*/  LEA.HI R14, R10, R5, RZ, 0x6 ;  /* 0x000000050a0e7211 */ /* 0x000fe200078f30ff */
[----:B------:R-:W-:Y:S01]  /*0ea0*/  VIADD R200, R22, 0x30 ;  /* 0x0000003016c87836 */ /* 0x000fe20000000000 */
[----:B------:R-:W-:Y:S01]  /*0eb0*/  LOP3.LUT R8, R8, 0xfffffff8, RZ, 0xc0, !PT ;  /* 0xfffffff808087812 */ /* 0x000fe200078ec0ff */
[----:B------:R-:W-:Y:S01]  /*0ec0*/  VIADD R201, R22, 0x50 ;  /* 0x0000005016c97836 */ /* 0x000fe20000000000 */
[----:B------:R-:W-:Y:S01]  /*0ed0*/  SHF.R.S32.HI R10, RZ, 0x1f, R7 ;  /* 0x0000001fff0a7819 */ /* 0x000fe20000011407 */
[----:B------:R-:W-:Y:S01]  /*0ee0*/  IMAD.SHL.U32 R14, R14, 0x80, RZ ;  /* 0x000000800e0e7824 */ /* 0x000fe200078e00ff */
[----:B------:R-:W-:Y:S01]  /*0ef0*/  SHF.R.S32.HI R3, RZ, 0x1f, R15 ;  /* 0x0000001fff037819 */ /* 0x000fe2000001140f */
[----:B------:R-:W-:Y:S01]  /*0f00*/  IMAD.IADD R8, R195, 0x1, -R8 ;  /* 0x00000001c3087824 */ /* 0x000fe200078e0a08 */
[----:B------:R-:W-:-:S02]  /*0f10*/  LEA.HI R12, R10, R7, RZ, 0x4 ;  /* 0x000000070a0c7211 */ /* 0x000fc400078f20ff */
[----:B------:R-:W-:Y:S02]  /*0f20*/  LEA.HI R17, R10, R7, RZ, 0x6 ;  /* 0x000000070a117211 */ /* 0x000fe400078f30ff */
[----:B------:R-:W-:Y:S01]  /*0f30*/  LEA.HI R7, R3, R15, RZ, 0x3 ;  /* 0x0000000f03077211 */ /* 0x000fe200078f18ff */
[----:B------:R0:W-:Y:S01]  /*0f40*/  STL [R1+0x4c], R8 ;  /* 0x00004c0801007387 */ /* 0x0001e20000100800 */
[----:B------:R-:W-:Y:S01]  /*0f50*/  SHF.R.S32.HI R5, RZ, 0x1f, R20 ;  /* 0x0000001fff057819 */ /* 0x000fe20000011414 */
[----:B------:R-:W-:Y:S01]  /*0f60*/  IMAD.SHL.U32 R3, R8, 0x80, RZ ;  /* 0x0000008008037824 */ /* 0x000fe200078e00ff */
[----:B------:R-:W-:Y:S01]  /*0f70*/  LEA.HI R4, R4, R195, RZ, 0x1 ;  /* 0x000000c304047211 */ /* 0x000fe200078f08ff */
[----:B------:R-:W-:Y:S01]  /*0f80*/  IMAD.SHL.U32 R9, R7, 0x40, RZ ;  /* 0x0000004007097824 */ /* 0x000fe200078e00ff */
[----:B------:R-:W-:Y:S01]  /*0f90*/  LEA.HI R7, R5, R20, RZ, 0x2 ;  /* 0x0000001405077211 */ /* 0x000fe200078f10ff */
[----:B------:R-:W-:Y:S01]  /*0fa0*/  IMAD.SHL.U32 R17, R17, 0x80, RZ ;  /* 0x0000008011117824 */ /* 0x000fe200078e00ff */
[----:B------:R-:W-:-:S02]  /*0fb0*/  LOP3.LUT R3, R3, 0x380, RZ, 0xc0, !PT ;  /* 0x0000038003037812 */ /* 0x000fc400078ec0ff */
[--C-:B------:R-:W-:Y:S02]  /*0fc0*/  SHF.R.S32.HI R10, RZ, 0x1f, R7.reuse ;  /* 0x0000001fff0a7819 */ /* 0x100fe40000011407 */
[----:B0-----:R-:W-:Y:S02]  /*0fd0*/  LOP3.LUT R8, R13, 0x3fffffe, RZ, 0xc0, !PT ;  /* 0x03fffffe0d087812 */ /* 0x001fe400078ec0ff */
[----:B------:R-:W-:Y:S02]  /*0fe0*/  LOP3.LUT R4, R4, 0x3fffffe, RZ, 0xc0, !PT ;  /* 0x03fffffe04047812 */ /* 0x000fe400078ec0ff */
[----:B------:R-:W-:Y:S01]  /*0ff0*/  SHF.R.S32.HI R19, RZ, 0x7, R2 ;  /* 0x00000007ff137819 */ /* 0x000fe20000011402 */
[----:B------:R-:W-:Y:S01]  /*1000*/  IMAD.IADD R210, R15, 0x1, -R8 ;  /* 0x000000010fd27824 */ /* 0x000fe200078e0a08 */
[----:B------:R-:W-:Y:S01]  /*1010*/  LOP3.LUT R15, R9, 0xfffffe00, RZ, 0xc0, !PT ;  /* 0xfffffe00090f7812 */ /* 0x000fe200078ec0ff */
[----:B------:R-:W-:Y:S01]  /*1020*/  IMAD.IADD R4, R195, 0x1, -R4 ;  /* 0x00000001c3047824 */ /* 0x000fe200078e0a04 */
[----:B------:R-:W-:-:S02]  /*1030*/  SHF.R.S32.HI R9, RZ, 0x2, R7 ;  /* 0x00000002ff097819 */ /* 0x000fc40000011407 */
[----:B------:R-:W-:Y:S01]  /*1040*/  SHF.R.U32.HI R8, RZ, 0x3, R3 ;  /* 0x00000003ff087819 */ /* 0x000fe20000011603 */
[----:B------:R-:W-:Y:S01]  /*1050*/  IMAD R4, R216, 0x8, R4 ;  /* 0x00000008d8047824 */ /* 0x000fe200078e0204 */
[----:B------:R-:W-:Y:S02]  /*1060*/  LEA.HI R10, R10, R9, RZ, 0x3 ;  /* 0x000000090a0a7211 */ /* 0x000fe400078f18ff */
[----:B------:R-:W-:Y:S01]  /*1070*/  LOP3.LUT R3, R3, 0x10, R16, 0xf8, !PT ;  /* 0x0000001003037812 */ /* 0x000fe200078ef810 */
[----:B------:R-:W-:Y:S01]  /*1080*/  IMAD.SHL.U32 R207, R4, 0x40, RZ ;  /* 0x0000004004cf7824 */ /* 0x000fe200078e00ff */
[----:B------:R-:W-:Y:S02]  /*1090*/  LOP3.LUT R10, R10, 0xfffffff8, RZ, 0xc0, !PT ;  /* 0xfffffff80a0a7812 */ /* 0x000fe400078ec0ff */
[----:B------:R-:W-:Y:S02]  /*10a0*/  LEA.HI R2, R2, R19, RZ, 0x1 ;  /* 0x0000001302027211 */ /* 0x000fe400078f08ff */
[----:B------:R-:W-:-:S02]  /*10b0*/  LEA.HI R5, R5, R20, RZ, 0x5 ;  /* 0x0000001405057211 */ /* 0x000fc400078f28ff */
[----:B------:R-:W-:Y:S02]  /*10c0*/  LOP3.LUT R3, R3, R8, RZ, 0x3c, !PT ;  /* 0x0000000803037212 */ /* 0x000fe400078e3cff */
[----:B------:R-:W-:Y:S02]  /*10d0*/  LOP3.LUT R205, R205, 0x180, RZ, 0xc0, !PT ;  /* 0x00000180cdcd7812 */ /* 0x000fe400078ec0ff */
[----:B------:R-:W-:Y:S01]  /*10e0*/  IADD3 R10, R9, -R10, RZ ;  /* 0x8000000a090a7210 */ /* 0x000fe20007ffe0ff */
[----:B------:R-:W-:Y:S01]  /*10f0*/  IMAD R216, R216, 0x400, R3 ;  /* 0x00000400d8d87824 */ /* 0x000fe200078e0203 */
[----:B------:R-:W-:Y:S02]  /*1100*/  LOP3.LUT R2, R2, 0x3fffffe, RZ, 0xc0, !PT ;  /* 0x03fffffe02027812 */ /* 0x000fe400078ec0ff */
[----:B------:R-:W-:Y:S02]  /*1110*/  SHF.R.S32.HI R5, RZ, 0x5, R5 ;  /* 0x00000005ff057819 */ /* 0x000fe40000011405 */
[----:B------:R-:W-:-:S02]  /*1120*/  LOP3.LUT R3, R205, 0x30, R170, 0xf8, !PT ;  /* 0x00000030cd037812 */ /* 0x000fc400078ef8aa */
[----:B------:R-:W-:Y:S01]  /*1130*/  SHF.R.U32.HI R206, RZ, 0x3, R205 ;  /* 0x00000003ffce7819 */ /* 0x000fe200000116cd */
[----:B------:R-:W-:Y:S01]  /*1140*/  IMAD R5, R5, 0x10, R10 ;  /* 0x0000001005057824 */ /* 0x000fe200078e020a */
[----:B------:R-:W-:Y:S01]  /*1150*/  IADD3 R2, R19, -R2, RZ ;  /* 0x8000000213027210 */ /* 0x000fe20007ffe0ff */
[----:B------:R-:W-:Y:S01]  /*1160*/  IMAD.MOV.U32 R19, RZ, RZ, RZ ;  /* 0x000000ffff137224 */ /* 0x000fe200078e00ff */
[----:B------:R-:W-:Y:S02]  /*1170*/  LOP3.LUT R9, R205, 0x30, R12, 0xf8, !PT ;  /* 0x00000030cd097812 */ /* 0x000fe400078ef80c */
[----:B------:R-:W-:Y:S01]  /*1180*/  LOP3.LUT R14, R14, 0xffffe000, RZ, 0xc0, !PT ;  /* 0xffffe0000e0e7812 */ /* 0x000fe200078ec0ff */
[----:B------:R-:W-:Y:S01]  /*1190*/  IMAD R8, R2, 0x40, R5 ;  /* 0x0000004002087824 */ /* 0x000fe200078e0205 */
[----:B------:R-:W-:Y:S01]  /*11a0*/  LOP3.LUT R3, R3, R206, RZ, 0x3c, !PT ;  /* 0x000000ce03037212 */ /* 0x000fe200078e3cff */
[----:B------:R-:W-:Y:S01]  /*11b0*/  IMAD.MOV.U32 R2, RZ, RZ, 0x20 ;  /* 0x00000020ff027424 */ /* 0x000fe200078e00ff */
[----:B------:R-:W-:-:S02]  /*11c0*/  LOP3.LUT P0, RZ, R6, 0x2, RZ, 0xc0, !PT ;  /* 0x0000000206ff7812 */ /* 0x000fc4000780c0ff */
[----:B------:R-:W-:Y:S01]  /*11d0*/  LEA.HI R0, R0, R21, RZ, 0x3 ;  /* 0x0000001500007211 */ /* 0x000fe200078f18ff */
[----:B------:R-:W-:Y:S01]  /*11e0*/  STL [R1+0x48], R8 ;  /* 0x0000480801007387 */ /* 0x000fe20000100800 */
[----:B------:R-:W-:Y:S02]  /*11f0*/  LOP3.LUT R6, R9, R206, RZ, 0x3c, !PT ;  /* 0x000000ce09067212 */ /* 0x000fe400078e3cff */
[----:B------:R-:W-:Y:S02]  /*1200*/  LOP3.LUT R7, R7, 0x7ffffffc, RZ, 0xc0, !PT ;  /* 0x7ffffffc07077812 */ /* 0x000fe400078ec0ff */
[----:B------:R-:W-:Y:S02]  /*1210*/  IADD3 R9, R3, R207, R14 ;  /* 0x000000cf03097210 */ /* 0x000fe40007ffe00e */
[----:B------:R-:W-:Y:S02]  /*1220*/  LOP3.LUT R3, R205, 0x10, R16, 0xf8, !PT ;  /* 0x00000010cd037812 */ /* 0x000fe400078ef810 */
[----:B------:R-:W-:-:S02]  /*1230*/  LOP3.LUT R217, R0, 0xfffffff8, RZ, 0xc0, !PT ;  /* 0xfffffff800d97812 */ /* 0x000fc400078ec0ff */
[----:B------:R-:W-:Y:S02]  /*1240*/  SHF.R.S32.HI R0, RZ, 0x3, R0 ;  /* 0x00000003ff007819 */ /* 0x000fe40000011400 */
[----:B------:R-:W-:Y:S01]  /*1250*/  IADD3 R7, R20, -R7, RZ ;  /* 0x8000000714077210 */ /* 0x000fe20007ffe0ff */
[----:B------:R-:W-:Y:S01]  /*1260*/  IMAD.IADD R217, R21, 0x1, -R217 ;  /* 0x0000000115d97824 */ /* 0x000fe200078e0ad9 */
[----:B------:R-:W-:Y:S02]  /*1270*/  LOP3.LUT R5, R205, 0x30, R16, 0xf8, !PT ;  /* 0x00000030cd057812 */ /* 0x000fe400078ef810 */
[----:B------:R-:W-:Y:S01]  /*1280*/  SEL R0, R2, 0xffffffe0, !P0 ;  /* 0xffffffe002007807 */ /* 0x000fe20004000000 */
[----:B------:R-:W-:Y:S01]  /*1290*/  IMAD.SHL.U32 R218, R7, 0x2, RZ ;  /* 0x0000000207da7824 */ /* 0x000fe200078e00ff */
[-C--:B------:R-:W-:Y:S02]  /*12a0*/  LOP3.LUT R2, R3, R206.reuse, RZ, 0x3c, !PT ;  /* 0x000000ce03027212 */ /* 0x080fe400078e3cff */
[----:B------:R-:W-:Y:S01]  /*12b0*/  LOP3.LUT R5, R5, R206, RZ, 0x3c, !PT ;  /* 0x000000ce05057212 */ /* 0x000fe200078e3cff */
[----:B------:R-:W-:Y:S01]  /*12c0*/  VIADD R10, R218, 0x50 ;  /* 0x00000050da0a7836 */ /* 0x000fe20000000000 */
[----:B------:R-:W-:Y:S01]  /*12d0*/  LOP3.LUT R4, R17, 0xffffe000, RZ, 0xc0, !PT ;  /* 0xffffe00011047812 */ /* 0x000fe200078ec0ff */
[----:B------:R-:W-:Y:S01]  /*12e0*/  IMAD.IADD R213, R207, 0x1, R2 ;  /* 0x00000001cfd57824 */ /* 0x000fe200078e0202 */
[----:B------:R-:W-:Y:S01]  /*12f0*/  IADD3 R2, R18, R207, R5 ;  /* 0x000000cf12027210 */ /* 0x000fe20007ffe005 */
[----:B------:R-:W-:Y:S01]  /*1300*/  VIADD R229, R218, 0x68 ;  /* 0x00000068dae57836 */ /* 0x000fe20000000000 */
[----:B------:R-:W-:Y:S01]  /*1310*/  LEA R210, R210, R15, 0x6 ;  /* 0x0000000fd2d27211 */ /* 0x000fe200078e30ff */
[----:B------:R-:W-:Y:S01]  /*1320*/  VIADD R20, R218, 0x40 ;  /* 0x00000040da147836 */ /* 0x000fe20000000000 */
[----:B------:R-:W-:Y:S01]  /*1330*/  IADD3 R15, R6, R207, R4 ;  /* 0x000000cf060f7210 */ /* 0x000fe20007ffe004 */
[----:B------:R0:W-:Y:S01]  /*1340*/  STL [R1+0x44], R2 ;  /* 0x0000440201007387 */ /* 0x0001e20000100800 */
[C---:B------:R-:W-:Y:S01]  /*1350*/  VIADD R6, R218.reuse, 0x58 ;  /* 0x00000058da067836 */ /* 0x040fe20000000000 */
[C---:B------:R-:W-:Y:S01]  /*1360*/  IADD3 R228, R218.reuse, 0x70, RZ ;  /* 0x00000070dae47810 */ /* 0x040fe20007ffe0ff */
[C---:B------:R-:W-:Y:S01]  /*1370*/  VIADD R4, R218.reuse, 0x60 ;  /* 0x00000060da047836 */ /* 0x040fe20000000000 */
[----:B------:R-:W-:Y:S01]  /*1380*/  SHF.R.S32.HI R3, RZ, 0x1f, R20 ;  /* 0x0000001fff037819 */ /* 0x000fe20000011414 */
[C---:B------:R-:W-:Y:S01]  /*1390*/  VIADD R227, R218.reuse, 0x78 ;  /* 0x00000078dae37836 */ /* 0x040fe20000000000 */
[----:B------:R-:W-:Y:S01]  /*13a0*/  SHF.R.S32.HI R3, RZ, 0x1f, R6 ;  /* 0x0000001fff037819 */ /* 0x000fe20000011406 */
[----:B------:R-:W-:Y:S01]  /*13b0*/  VIADD R225, R218, 0x8 ;  /* 0x00000008dae17836 */ /* 0x000fe20000000000 */
[----:B------:R-:W-:Y:S01]  /*13c0*/  SHF.R.S32.HI R3, RZ, 0x1f, R228 ;  /* 0x0000001fff037819 */ /* 0x000fe200000114e4 */
[----:B------:R-:W-:Y:S01]  /*13d0*/  IMAD.IADD R3, R18, 0x1, R15 ;  /* 0x0000000112037824 */ /* 0x000fe200078e020f */
[----:B0-----:R-:W-:Y:S01]  /*13e0*/  SHF.R.S32.HI R2, RZ, 0x1f, R10 ;  /* 0x0000001fff027819 */ /* 0x001fe2000001140a */
[----:B------:R-:W-:Y:S01]  /*13f0*/  VIADD R224, R218, 0x38 ;  /* 0x00000038dae07836 */ /* 0x000fe20000000000 */
[----:B------:R-:W-:Y:S01]  /*1400*/  SHF.R.S32.HI R2, RZ, 0x1f, R229 ;  /* 0x0000001fff027819 */ /* 0x000fe200000114e5 */
[----:B------:R-:W-:Y:S01]  /*1410*/  IMAD.IADD R2, R18, 0x1, R9 ;  /* 0x0000000112027824 */ /* 0x000fe200078e0209 */
[----:B------:R-:W-:-:S02]  /*1420*/  IADD3 R215, R0, R213, RZ ;  /* 0x000000d500d77210 */ /* 0x000fc40007ffe0ff */
[----:B------:R-:W-:Y:S02]  /*1430*/  SHF.R.S32.HI R13, RZ, 0x1, R13 ;  /* 0x00000001ff0d7819 */ /* 0x000fe4000001140d */
[----:B------:R0:W-:Y:S01]  /*1440*/  STL [R1+0x40], R2 ;  /* 0x0000400201007387 */ /* 0x0001e20000100800 */
[----:B------:R-:W-:Y:S02]  /*1450*/  IADD3 R193, R16, 0xa0, RZ ;  /* 0x000000a010c17810 */ /* 0x000fe40007ffe0ff */
[----:B------:R-:W-:Y:S01]  /*1460*/  IMAD.SHL.U32 R13, R13, 0x80, RZ ;  /* 0x000000800d0d7824 */ /* 0x000fe200078e00ff */
[----:B------:R1:W-:Y:S01]  /*1470*/  STL [R1+0x3c], R3 ;  /* 0x00003c0301007387 */ /* 0x0003e20000100800 */
[----:B------:R-:W-:Y:S02]  /*1480*/  IADD3 R14, R218, 0x48, RZ ;  /* 0x00000048da0e7810 */ /* 0x000fe40007ffe0ff */
[----:B------:R-:W-:Y:S02]  /*1490*/  SHF.R.S32.HI R4, RZ, 0x1f, R4 ;  /* 0x0000001fff047819 */ /* 0x000fe40000011404 */
[----:B------:R-:W-:-:S02]  /*14a0*/  SHF.R.S32.HI R17, RZ, 0x1f, R16 ;  /* 0x0000001fff117819 */ /* 0x000fc40000011410 */
[----:B0-----:R-:W-:Y:S01]  /*14b0*/  IADD3 R2, R0, UR39, R213 ;  /* 0x0000002700027c10 */ /* 0x001fe2000fffe0d5 */
[----:B------:R-:W-:Y:S01]  /*14c0*/  IMAD R0, R11, 0x8, R8 ;  /* 0x000000080b007824 */ /* 0x000fe200078e0208 */
[----:B------:R-:W-:Y:S02]  /*14d0*/  SHF.R.S32.HI R194, RZ, 0x1f, R168 ;  /* 0x0000001fffc27819 */ /* 0x000fe400000114a8 */
[----:B------:R-:W-:Y:S01]  /*14e0*/  SHF.R.S32.HI R204, RZ, 0x1f, R192 ;  /* 0x0000001fffcc7819 */ /* 0x000fe200000114c0 */
[----:B------:R1:W-:Y:S01]  /*14f0*/  STL [R1+0x14], R2 ;  /* 0x0000140201007387 */ /* 0x0003e20000100800 */
[----:B------:R-:W-:Y:S02]  /*1500*/  SHF.R.S32.HI R203, RZ, 0x1f, R193 ;  /* 0x0000001fffcb7819 */ /* 0x000fe400000114c1 */
[----:B------:R-:W-:Y:S01]  /*1510*/  LOP3.LUT R209, R13, 0x180, RZ, 0xc0, !PT ;  /* 0x000001800dd17812 */ /* 0x000fe200078ec0ff */
[----:B------:R1:W-:Y:S01]  /*1520*/  STL [R1+0x50], R0 ;  /* 0x0000500001007387 */ /* 0x0003e20000100800 */
[----:B------:R-:W-:-:S02]  /*1530*/  SHF.R.S32.HI R170, RZ, 0x4, R170 ;  /* 0x00000004ffaa7819 */ /* 0x000fc400000114aa */
[----:B------:R-:W-:Y:S02]  /*1540*/  SHF.R.S32.HI R171, RZ, 0x4, R12 ;  /* 0x00000004ffab7819 */ /* 0x000fe4000001140c */
[----:B------:R-:W-:Y:S02]  /*1550*/  SHF.R.S32.HI R5, RZ, 0x1f, R14 ;  /* 0x0000001fff057819 */ /* 0x000fe4000001140e */
[----:B------:R-:W-:-:S07]  /*1560*/  SHF.R.S32.HI R4, RZ, 0x1f, R227 ;  /* 0x0000001fff047819 */ /* 0x000fce00000114e3 */
.L_x_635:
[----:B01--4-:R-:W0:Y:S02]  /*1570*/  LDC.64 R2, c[0x0][0xc88] ;  /* 0x00032200ff027b82 */ /* 0x013e240000000a00 */
[----:B0-----:R-:W-:-:S05]  /*1580*/  IMAD.WIDE R2, R139, 0x4, R2 ;  /* 0x000000048b027825 */ /* 0x001fca00078e0202 */
[----:B------:R-:W2:Y:S01]  /*1590*/  LDG.E R214, desc[UR50][R2.64] ;  /* 0x0000003202d67981 */ /* 0x000ea2000c1e1900 */
[----:B------:R-:W-:Y:S05]  /*15a0*/  YIELD ;  /* 0x0000000000007946 */ /* 0x000fea0003800000 */
[----:B------:R-:W-:Y:S01]  /*15b0*/  ULDC.64 UR4, c[0x0][0xa28] ;  /* 0x00028a0000047ab9 */ /* 0x000fe20000000a00 */
[----:B------:R-:W-:Y:S01]  /*15c0*/  ULDC.64 UR8, c[0x0][0xa18] ;  /* 0x0002860000087ab9 */ /* 0x000fe20000000a00 */
[----:B------:R-:W-:Y:S01]  /*15d0*/  ISETP.NE.U32.AND P1, PT, RZ, UR4, PT ;  /* 0x00000004ff007c0c */ /* 0x000fe2000bf25070 */
[----:B------:R-:W-:Y:S01]  /*15e0*/  ULDC.64 UR6, c[0x0][0xa08] ;  /* 0x0002820000067ab9 */ /* 0x000fe20000000a00 */
[----:B------:R-:W-:Y:S01]  /*15f0*/  IMAD.MOV.U32 R10, RZ, RZ, RZ ;  /* 0x000000ffff0a7224 */ /* 0x000fe200078e00ff */
[----:B------:R-:W-:Y:S01]  /*1600*/  ISETP.NE.U32.AND P0, PT, RZ, UR6, PT ;  /* 0x00000006ff007c0c */ /* 0x000fe2000bf05070 */
[----:B------:R-:W-:Y:S01]  /*1610*/  IMAD.MOV.U32 R26, RZ, RZ, RZ ;  /* 0x000000ffff1a7224 */ /* 0x000fe200078e00ff */
[----:B------:R-:W-:-:S02]  /*1620*/  ISETP.NE.AND.EX P1, PT, RZ, UR5, PT, P1 ;  /* 0x00000005ff007c0c */ /* 0x000fc4000bf25310 */
[----:B------:R-:W-:Y:S02]  /*1630*/  ISETP.NE.AND.EX P0, PT, RZ, UR7, PT, P0 ;  /* 0x00000007ff007c0c */ /* 0x000fe4000bf05300 */
[----:B--2---:R-:W-:Y:S01]  /*1640*/  SHF.R.S32.HI R222, RZ, 0x1f, R214 ;  /* 0x0000001fffde7819 */ /* 0x004fe200000114d6 */
[----:B------:R-:W-:-:S08]  /*1650*/  IMAD.SHL.U32 R220, R214, 0x4, RZ ;  /* 0x00000004d6dc7824 */ /* 0x000fd000078e00ff */
[C---:B------:R-:W-:Y:S02]  /*1660*/  @P1 LEA R4, P2, R214.reuse, UR4, 0x2 ;  /* 0x00000004d6041c11 */ /* 0x040fe4000f8410ff */
[C-C-:B------:R-:W-:Y:S02]  /*1670*/  SHF.L.U64.HI R221, R214.reuse, 0x2, R222.reuse ;  /* 0x00000002d6dd7819 */ /* 0x140fe400000102de */
[----:B------:R-:W-:Y:S02]  /*1680*/  @P1 LEA.HI.X R5, R214, UR5, R222, 0x2, P2 ;  /* 0x00000005d6051c11 */ /* 0x000fe400090f14de */
[----:B------:R-:W-:Y:S01]  /*1690*/  ISETP.NE.U32.AND P2, PT, RZ, UR8, PT ;  /* 0x00000008ff007c0c */ /* 0x000fe2000bf45070 */
[----:B------:R-:W-:Y:S01]  /*16a0*/  ULDC UR4, c[0x0][0x288] ;  /* 0x0000a20000047ab9 */ /* 0x000fe20000000800 */
[----:B------:R-:W-:Y:S01]  /*16b0*/  IADD3 R8, P3, R220, UR6, RZ ;  /* 0x00000006dc087c10 */ /* 0x000fe2000ff7e0ff */
[----:B------:R0:W5:Y:S01]  /*16c0*/  @P1 LDG.E R10, desc[UR50][R4.64] ;  /* 0x00000032040a1981 */ /* 0x000162000c1e1900 */
[----:B------:R-:W-:-:S02]  /*16d0*/  ISETP.NE.AND.EX P2, PT, RZ, UR9, PT, P2 ;  /* 0x00000009ff007c0c */ /* 0x000fc4000bf45320 */
[----:B------:R-:W-:Y:S01]  /*16e0*/  MOV R152, UR4 ;  /* 0x0000000400987c02 */ /* 0x000fe20008000f00 */
[----:B------:R-:W-:Y:S01]  /*16f0*/  ULDC.64 UR4, c[0x0][0x418] ;  /* 0x0001060000047ab9 */ /* 0x000fe20000000a00 */
[----:B------:R-:W-:-:S05]  /*1700*/  IADD3.X R9, R221, UR7, RZ, P3, !PT ;  /* 0x00000007dd097c10 */ /* 0x000fca0009ffe4ff */
[----:B------:R0:W5:Y:S04]  /*1710*/  @P0 LDG.E R26, desc[UR50][R8.64] ;  /* 0x00000032081a0981 */ /* 0x000168000c1e1900 */
[----:B------:R-:W-:-:S04]  /*1720*/  @P2 IADD3 R6, P1, R220, UR8, RZ ;  /* 0x00000008dc062c10 */ /* 0x000fc8000ff3e0ff */
[----:B------:R-:W-:-:S05]  /*1730*/  @P2 IADD3.X R7, R221, UR9, RZ, P1, !PT ;  /* 0x00000009dd072c10 */ /* 0x000fca0008ffe4ff */
[----:B------:R0:W5:Y:S01]  /*1740*/  @P2 LDG.E R152, desc[UR50][R6.64] ;  /* 0x0000003206982981 */ /* 0x000162000c1e1900 */
[----:B------:R-:W-:-:S03]  /*1750*/  UISETP.NE.U32.AND UP0, UPT, UR4, URZ, UPT ;  /* 0x0000003f0400728c */ /* 0x000fc6000bf05070 */
[----:B------:R-:W-:Y:S01]  /*1760*/  ULDC UR4, c[0x0][0x424] ;  /* 0x0001090000047ab9 */ /* 0x000fe20000000800 */
[----:B------:R-:W-:-:S03]  /*1770*/  UISETP.NE.AND.EX UP0, UPT, UR5, URZ, UPT, UP0 ;  /* 0x0000003f0500728c */ /* 0x000fc6000bf05300 */
[----:B------:R-:W-:Y:S01]  /*1780*/  ULDC UR5, c[0x0][0x2f0] ;  /* 0x0000bc0000057ab9 */ /* 0x000fe20000000800 */
[----:B------:R-:W-:-:S04]  /*1790*/  USEL UR4, UR4, 0x1, UP0 ;  /* 0x0000000104047887 */ /* 0x000fc80008000000 */
[----:B------:R-:W-:-:S03]  /*17a0*/  UIMAD UR4, UR4, UR5, URZ ;  /* 0x00000005040472a4 */ /* 0x000fc6000f8e023f */
[----:B------:R-:W-:Y:S02]  /*17b0*/  ULDC UR5, c[0x0][0x348] ;  /* 0x0000d20000057ab9 */ /* 0x000fe40000000800 */
[----:B------:R-:W-:Y:S02]  /*17c0*/  IMAD.U32 R2, RZ, RZ, UR5 ;  /* 0x00000005ff027e24 */ /* 0x000fe4000f8e00ff */
[----:B------:R-:W-:Y:S01]  /*17d0*/  IMAD.U32 R25, RZ, RZ, UR4 ;  /* 0x00000004ff197e24 */ /* 0x000fe2000f8e00ff */
[----:B0--3--:R-:W-:Y:S06]  /*17e0*/  @P2 BRA `(.L_x_424) ;  /* 0x0000000000242947 */ /* 0x009fec0003800000 */
[----:B------:R-:W-:Y:S02]  /*17f0*/  ULDC.64 UR4, c[0x0][0xa00] ;  /* 0x0002800000047ab9 */ /* 0x000fe40000000a00 */
[----:B------:R-:W-:-:S04]  /*1800*/  ISETP.NE.U32.AND P1, PT, RZ, UR4, PT ;  /* 0x00000004ff007c0c */ /* 0x000fc8000bf25070 */
[----:B------:R-:W-:-:S13]  /*1810*/  ISETP.NE.AND.EX P1, PT, RZ, UR5, PT, P1 ;  /* 0x00000005ff007c0c */ /* 0x000fda000bf25310 */
[----:B------:R-:W-:Y:S05]  /*1820*/  @!P1 BRA `(.L_x_424) ;  /* 0x0000000000149947 */ /* 0x000fea0003800000 */
[----:B------:R-:W0:Y:S02]  /*1830*/  LDC.64 R4, c[0x0][0xa00] ;  /* 0x00028000ff047b82 */ /* 0x000e240000000a00 */
[----:B0-----:R-:W-:-:S05]  /*1840*/  IMAD.WIDE R4, R214, 0x4, R4 ;  /* 0x00000004d6047825 */ /* 0x001fca00078e0204 */
[----:B-----5:R-:W2:Y:S04]  /*1850*/  LDG.E R152, desc[UR50][R4.64] ;  /* 0x0000003204987981 */ /* 0x020ea8000c1e1900 */
[----:B------:R-:W2:Y:S02]  /*1860*/  LDG.E R3, desc[UR50][R4.64+0x4] ;  /* 0x0000043204037981 */ /* 0x000ea4000c1e1900 */
[----:B--2---:R-:W-:-:S07]  /*1870*/  IMAD.IADD R152, R3, 0x1, -R152 ;  /* 0x0000000103987824 */ /* 0x004fce00078e0a98 */
.L_x_424:
[----:B------:R-:W-:Y:S01]  /*1880*/  ULDC.64 UR4, c[0x0][0xa20] ;  /* 0x0002880000047ab9 */ /* 0x000fe20000000a00 */
[C---:B------:R-:W-:Y:S01]  /*1890*/  LOP3.LUT R3, R138.reuse, 0xff000000, RZ, 0xc0, !PT ;  /* 0xff0000008a037812 */ /* 0x040fe200078ec0ff */
[----:B------:R-:W-:Y:S01]  /*18a0*/  IMAD.MOV.U32 R223, RZ, RZ, R137 ;  /* 0x000000ffffdf7224 */ /* 0x000fe200078e0089 */
[----:B------:R-:W-:Y:S02]  /*18b0*/  ISETP.NE.U32.AND P1, PT, RZ, UR4, PT ;  /* 0x00000004ff007c0c */ /* 0x000fe4000bf25070 */
[C---:B------:R-:W-:Y:S02]  /*18c0*/  LOP3.LUT R0, R138.reuse, 0xff0000, RZ, 0xc0, !PT ;  /* 0x00ff00008a007812 */ /* 0x040fe400078ec0ff */
[----:B------:R-:W-:Y:S02]  /*18d0*/  ISETP.NE.AND.EX P1, PT, RZ, UR5, PT, P1 ;  /* 0x00000005ff007c0c */ /* 0x000fe4000bf25310 */
[----:B------:R-:W-:Y:S02]  /*18e0*/  SHF.R.U32.HI R3, RZ, 0x8, R3 ;  /* 0x00000008ff037819 */ /* 0x000fe40000011603 */
[----:B------:R-:W-:-:S02]  /*18f0*/  LOP3.LUT R169, R138, 0xffff, RZ, 0xc0, !PT ;  /* 0x0000ffff8aa97812 */ /* 0x000fc400078ec0ff */
[----:B------:R-:W-:-:S07]  /*1900*/  LEA.HI R219, R0, R3, RZ, 0x10 ;  /* 0x0000000300db7211 */ /* 0x000fce00078f80ff */
[----:B------:R-:W-:Y:S05]  /*1910*/  @!P1 BRA `(.L_x_425) ;  /* 0x0000000000109947 */ /* 0x000fea0003800000 */
[----:B------:R-:W-:-:S04]  /*1920*/  IADD3 R4, P0, R220, UR4, RZ ;  /* 0x00000004dc047c10 */ /* 0x000fc8000ff1e0ff */
[----:B------:R-:W-:-:S05]  /*1930*/  IADD3.X R5, R221, UR5, RZ, P0, !PT ;  /* 0x00000005dd057c10 */ /* 0x000fca00087fe4ff */
[----:B------:R0:W5:Y:S01]  /*1940*/  LDG.E R25, desc[UR50][R4.64] ;  /* 0x0000003204197981 */ /* 0x000162000c1e1900 */
[----:B------:R-:W-:Y:S05]  /*1950*/  BRA `(.L_x_426) ;  /* 0x0000000000107947 */ /* 0x000fea0003800000 */
.L_x_425:
[----:B------:R-:W-:Y:S05]  /*1960*/  @!P0 BRA `(.L_x_426) ;  /* 0x00000000000c8947 */ /* 0x000fea0003800000 */
[----:B------:R-:W2:Y:S04]  /*1970*/  LDG.E R0, desc[UR50][R8.64] ;  /* 0x0000003208007981 */ /* 0x000ea8000c1e1900 */
[----:B------:R-:W2:Y:S02]  /*1980*/  LDG.E R25, desc[UR50][R8.64+0x4] ;  /* 0x0000043208197981 */ /* 0x000ea4000c1e1900 */
[----:B--2---:R-:W-:-:S07]  /*1990*/  IADD3 R25, -R0, R25, RZ ;  /* 0x0000001900197210 */ /* 0x004fce0007ffe1ff */
.L_x_426:
[----:B------:R-:W-:Y:S01]  /*19a0*/  ULDC.64 UR4, c[0x0][0xa10] ;  /* 0x0002840000047ab9 */ /* 0x000fe20000000a00 */
[----:B------:R-:W2:Y:S01]  /*19b0*/  LDL.LU R27, [R1] ;  /* 0x00000000011b7983 */ /* 0x000ea20000300800 */
[----:B------:R-:W-:-:S04]  /*19c0*/  ISETP.NE.U32.AND P0, PT, RZ, UR4, PT ;  /* 0x00000004ff007c0c */ /* 0x000fc8000bf05070 */
[----:B------:R-:W-:Y:S01]  /*19d0*/  ISETP.NE.AND.EX P0, PT, RZ, UR5, PT, P0 ;  /* 0x00000005ff007c0c */ /* 0x000fe2000bf05300 */
[----:B------:R-:W-:-:S12]  /*19e0*/  ULDC.64 UR4, c[0x0][0xa30] ;  /* 0x00028c0000047ab9 */ /* 0x000fd80000000a00 */
[----:B0-----:R-:W0:Y:S02]  /*19f0*/  @P0 LDC.64 R4, c[0x0][0xa10] ;  /* 0x00028400ff040b82 */ /* 0x001e240000000a00 */
[----:B0-----:R-:W-:-:S05]  /*1a00*/  @P0 IMAD.WIDE R4, R214, 0x4, R4 ;  /* 0x00000004d6040825 */ /* 0x001fca00078e0204 */
[----:B------:R-:W3:Y:S04]  /*1a10*/  @P0 LDG.E R0, desc[UR50][R4.64] ;  /* 0x0000003204000981 */ /* 0x000ee8000c1e1900 */
[----:B------:R-:W3:Y:S01]  /*1a20*/  @P0 LDG.E R3, desc[UR50][R4.64+0x4] ;  /* 0x0000043204030981 */ /* 0x000ee2000c1e1900 */
[----:B------:R-:W-:Y:S01]  /*1a30*/  ISETP.NE.U32.AND P1, PT, RZ, UR4, PT ;  /* 0x00000004ff007c0c */ /* 0x000fe2000bf25070 */
[----:B-----5:R-:W-:-:S03]  /*1a40*/  IMAD.MOV.U32 R138, RZ, RZ, R25 ;  /* 0x000000ffff8a7224 */ /* 0x020fc600078e0019 */
[----:B------:R-:W-:-:S13]  /*1a50*/  ISETP.NE.AND.EX P1, PT, RZ, UR5, PT, P1 ;  /* 0x00000005ff007c0c */ /* 0x000fda000bf25310 */
[----:B------:R-:W-:-:S04]  /*1a60*/  @P1 IADD3 R6, P2, R220, UR4, RZ ;  /* 0x00000004dc061c10 */ /* 0x000fc8000ff5e0ff */
[----:B------:R-:W-:-:S05]  /*1a70*/  @P1 IADD3.X R7, R221, UR5, RZ, P2, !PT ;  /* 0x00000005dd071c10 */ /* 0x000fca00097fe4ff */
[----:B------:R0:W5:Y:S01]  /*1a80*/  @P1 LDG.E R138, desc[UR50][R6.64] ;  /* 0x00000032068a1981 */ /* 0x000162000c1e1900 */
[----:B------:R-:W-:Y:S01]  /*1a90*/  IMAD.IADD R9, R25, 0x1, -R10 ;  /* 0x0000000119097824 */ /* 0x000fe200078e0a0a */
[----:B------:R-:W-:Y:S01]  /*1aa0*/  BSSY B0, `(.L_x_427) ;  /* 0x000002c000007945 */ /* 0x000fe20003800000 */
[----:B------:R-:W-:Y:S02]  /*1ab0*/  LOP3.LUT R226, R219, 0xff, RZ, 0xc0, !PT ;  /* 0x000000ffdbe27812 */ /* 0x000fe400078ec0ff */
[----:B------:R-:W-:Y:S02]  /*1ac0*/  SHF.R.U32.HI R219, RZ, 0x10, R219 ;  /* 0x00000010ffdb7819 */ /* 0x000fe400000116db */
[----:B--2---:R-:W-:Y:S01]  /*1ad0*/  LOP3.LUT R27, R27, 0xfffffffb, RZ, 0xc0, !PT ;  /* 0xfffffffb1b1b7812 */ /* 0x004fe200078ec0ff */
[----:B---3--:R-:W-:-:S04]  /*1ae0*/  @P0 IMAD.IADD R2, R3, 0x1, -R0 ;  /* 0x0000000103020824 */ /* 0x008fc800078e0a00 */
[----:B------:R-:W-:-:S05]  /*1af0*/  IMAD.IADD R159, R9, 0x1, R2 ;  /* 0x00000001099f7824 */ /* 0x000fca00078e0202 */
[C---:B------:R-:W-:Y:S02]  /*1b00*/  ISETP.GE.AND P3, PT, R159.reuse, 0x1, PT ;  /* 0x000000019f00780c */ /* 0x040fe40003f66270 */
[----:B------:R-:W-:-:S05]  /*1b10*/  IADD3 R0, R159, 0x9f, RZ ;  /* 0x0000009f9f007810 */ /* 0x000fca0007ffe0ff */
[----:B------:R-:W-:-:S05]  /*1b20*/  IMAD.HI R0, R0, 0x66666667, RZ ;  /* 0x6666666700007827 */ /* 0x000fca00078e02ff */
[----:B------:R-:W-:Y:S02]  /*1b30*/  SHF.R.U32.HI R147, RZ, 0x1f, R0 ;  /* 0x0000001fff937819 */ /* 0x000fe40000011600 */
[----:B------:R-:W-:Y:S02]  /*1b40*/  @P3 LOP3.LUT R27, R27, 0x4, RZ, 0xfc, !PT ;  /* 0x000000041b1b3812 */ /* 0x000fe400078efcff */
[----:B------:R-:W-:Y:S01]  /*1b50*/  LEA.HI.SX32 R147, R0, R147, 0x1a ;  /* 0x0000009300937211 */ /* 0x000fe200078fd2ff */
[----:B------:R-:W-:Y:S02]  /*1b60*/  IMAD.MOV.U32 R0, RZ, RZ, RZ ;  /* 0x000000ffff007224 */ /* 0x000fe400078e00ff */
[----:B------:R0:W-:Y:S01]  /*1b70*/  STL [R1], R27 ;  /* 0x0000001b01007387 */ /* 0x0001e20000100800 */
[----:B------:R-:W-:Y:S05]  /*1b80*/  @!P3 BRA `(.L_x_428) ;  /* 0x000000000074b947 */ /* 0x000fea0003800000 */
[----:B------:R-:W-:Y:S01]  /*1b90*/  ISETP.NE.AND P0, PT, R219, RZ, PT ;  /* 0x000000ffdb00720c */ /* 0x000fe20003f05270 */
[----:B------:R-:W-:-:S03]  /*1ba0*/  ULDC UR4, c[0x0][0x9f0] ;  /* 0x00027c0000047ab9 */ /* 0x000fc60000000800 */
[----:B------:R-:W-:-:S04]  /*1bb0*/  SEL R10, R219, UR4, P0 ;  /* 0x00000004db0a7c07 */ /* 0x000fc80008000000 */
[-C--:B0-----:R-:W-:Y:S02]  /*1bc0*/  IABS R6, R10.reuse ;  /* 0x0000000a00067213 */ /* 0x081fe40000000000 */
[----:B------:R-:W-:Y:S02]  /*1bd0*/  IADD3 R0, R147, -0x1, R10 ;  /* 0xffffffff93007810 */ /* 0x000fe40007ffe00a */
[----:B------:R-:W0:Y:S01]  /*1be0*/  I2F.RP R3, R6 ;  /* 0x0000000600037306 */ /* 0x000e220000209400 */
[----:B------:R-:W-:Y:S02]  /*1bf0*/  IABS R11, R10 ;  /* 0x0000000a000b7213 */ /* 0x000fe40000000000 */
[----:B------:R-:W-:Y:S02]  /*1c00*/  IABS R8, R0 ;  /* 0x0000000000087213 */ /* 0x000fe40000000000 */
[----:B------:R-:W-:-:S04]  /*1c10*/  LOP3.LUT R0, R0, R10, RZ, 0x3c, !PT ;  /* 0x0000000a00007212 */ /* 0x000fc800078e3cff */
[----:B------:R-:W-:Y:S01]  /*1c20*/  ISETP.GE.AND P2, PT, R0, RZ, PT ;  /* 0x000000ff0000720c */ /* 0x000fe20003f46270 */
[----:B0-----:R-:W0:Y:S02]  /*1c30*/  MUFU.RCP R3, R3 ;  /* 0x0000000300037308 */ /* 0x001e240000001000 */
[----:B0-----:R-:W-:Y:S02]  /*1c40*/  VIADD R4, R3, 0xffffffe ;  /* 0x0ffffffe03047836 */ /* 0x001fe40000000000 */
[----:B------:R-:W-:-:S04]  /*1c50*/  IMAD.MOV R3, RZ, RZ, -R11 ;  /* 0x000000ffff037224 */ /* 0x000fc800078e0a0b */
[----:B------:R0:W1:Y:S02]  /*1c60*/  F2I.FTZ.U32.TRUNC.NTZ R5, R4 ;  /* 0x0000000400057305 */ /* 0x000064000021f000 */
[----:B0-----:R-:W-:Y:S01]  /*1c70*/  MOV R4, RZ ;  /* 0x000000ff00047202 */ /* 0x001fe20000000f00 */
[----:B-1----:R-:W-:-:S04]  /*1c80*/  IMAD.MOV R7, RZ, RZ, -R5 ;  /* 0x000000ffff077224 */ /* 0x002fc800078e0a05 */
[----:B------:R-:W-:-:S04]  /*1c90*/  IMAD R7, R7, R6, RZ ;  /* 0x0000000607077224 */ /* 0x000fc800078e02ff */
[----:B------:R-:W-:-:S06]  /*1ca0*/  IMAD.HI.U32 R5, R5, R7, R4 ;  /* 0x0000000705057227 */ /* 0x000fcc00078e0004 */
        /* <DEDUP_REMOVED lines=8> */
[----:B------:R-:W-:-:S05]  /*1d30*/  IMAD.MOV.U32 R0, RZ, RZ, R5 ;  /* 0x000000ffff007224 */ /* 0x000fca00078e0005 */
[----:B------:R-:W-:Y:S02]  /*1d40*/  @!P2 IADD3 R0, -R0, RZ, RZ ;  /* 0x000000ff0000a210 */ /* 0x000fe40007ffe1ff */
[----:B------:R-:W-:-:S07]  /*1d50*/  @!P1 LOP3.LUT R0, RZ, R10, RZ, 0x33, !PT ;  /* 0x0000000aff009212 */ /* 0x000fce00078e33ff */
.L_x_428:
[----:B------:R-:W-:Y:S05]  /*1d60*/  BSYNC B0 ;  /* 0x0000000000007941 */ /* 0x000fea0003800000 */
.L_x_427:
[----:B------:R-:W-:-:S05]  /*1d70*/  IMAD R3, R226, R0, RZ ;  /* 0x00000000e2037224 */ /* 0x000fca00078e02ff */
[C---:B------:R-:W-:Y:S01]  /*1d80*/  VIADDMNMX R0, R3.reuse, R0, R147, PT ;  /* 0x0000000003007246 */ /* 0x040fe20003800193 */
[----:B------:R-:W-:-:S04]  /*1d90*/  IMAD R3, R3, 0xa0, -R9 ;  /* 0x000000a003037824 */ /* 0x000fc800078e0a09 */
[----:B------:R-:W-:Y:S01]  /*1da0*/  IMAD R5, R0, 0xa0, -R9 ;  /* 0x000000a000057824 */ /* 0x000fe200078e0a09 */
[----:B------:R-:W-:-:S04]  /*1db0*/  VIMNMX R3, RZ, R3, !PT ;  /* 0x00000003ff037248 */ /* 0x000fc80007fe0100 */
[----:B------:R-:W-:Y:S01]  /*1dc0*/  VIMNMX R0, R5, R2, PT ;  /* 0x0000000205007248 */ /* 0x000fe20003fe0100 */
[----:B------:R-:W-:-:S03]  /*1dd0*/  IMAD.WIDE.U32 R4, R3, -0x33333333, RZ ;  /* 0xcccccccd03047825 */ /* 0x000fc600078e00ff */
[----:B------:R-:W-:Y:S02]  /*1de0*/  ISETP.GT.AND P0, PT, R0, R3, PT ;  /* 0x000000030000720c */ /* 0x000fe40003f04270 */
[----:B------:R-:W-:-:S05]  /*1df0*/  SHF.R.U32.HI R119, RZ, 0x7, R5 ;  /* 0x00000007ff777819 */ /* 0x000fca0000011605 */
[----:B------:R-:W-:-:S06]  /*1e00*/  IMAD.MOV.U32 R24, RZ, RZ, R119 ;  /* 0x000000ffff187224 */ /* 0x000fcc00078e0077 */
[----:B------:R-:W-:-:S04]  /*1e10*/  @P0 VIADD R0, R0, 0x9f ;  /* 0x0000009f00000836 */ /* 0x000fc80000000000 */
[----:B------:R-:W-:-:S05]  /*1e20*/  @P0 IMAD.HI R0, R0, 0x66666667, RZ ;  /* 0x6666666700000827 */ /* 0x000fca00078e02ff */
[----:B------:R-:W-:-:S04]  /*1e30*/  @P0 SHF.R.U32.HI R3, RZ, 0x1f, R0 ;  /* 0x0000001fff030819 */ /* 0x000fc80000011600 */
[----:B------:R-:W-:Y:S02]  /*1e40*/  @P0 LEA.HI.SX32 R24, R0, R3, 0x1a ;  /* 0x0000000300180211 */ /* 0x000fe400078fd2ff */
[----:B------:R-:W-:Y:S02]  /*1e50*/  PLOP3.LUT P0, PT, PT, PT, PT, 0x80, 0x0 ;  /* 0x000000000000781c */ /* 0x000fe40003f0f070 */
[----:B------:R-:W-:-:S13]  /*1e60*/  ISETP.GT.AND P1, PT, R24, R119, PT ;  /* 0x000000771800720c */ /* 0x000fda0003f24270 */
[----:B------:R-:W-:Y:S05]  /*1e70*/  @!P1 BRA `(.L_x_429) ;  /* 0x000000e400649947 */ /* 0x000fea0003800000 */
[----:B------:R-:W-:Y:S01]  /*1e80*/  VIADD R0, R18, 0x1a400 ;  /* 0x0001a40012007836 */ /* 0x000fe20000000000 */
[----:B------:R-:W-:Y:S04]  /*1e90*/  BSSY B6, `(.L_x_430) ;  /* 0x0000013000067945 */ /* 0x000fe80003800000 */
[----:B------:R-:W-:-:S13]  /*1ea0*/  LOP3.LUT P0, RZ, R0, 0x1bf, RZ, 0xc0, !PT ;  /* 0x000001bf00ff7812 */ /* 0x000fda000780c0ff */
[----:B------:R-:W-:Y:S05]  /*1eb0*/  @!P0 BRA `(.L_x_431) ;  /* 0x0000000000408947 */ /* 0x000fea0003800000 */
[----:B------:R-:W-:Y:S01]  /*1ec0*/  MOV R0, 0x0 ;  /* 0x0000000000007802 */ /* 0x000fe20000000f00 */
[----:B------:R-:W-:Y:S01]  /*1ed0*/  ULDC.64 UR4, c[0x4][0xc8] ;  /* 0x0100320000047ab9 */ /* 0x000fe20000000a00 */
[----:B------:R-:W-:Y:S01]  /*1ee0*/  ULDC.64 UR6, c[0x4][0x30] ;  /* 0x01000c0000067ab9 */ /* 0x000fe20000000a00 */
[----:B------:R-:W-:Y:S01]  /*1ef0*/  IMAD.U32 R4, RZ, RZ, UR4 ;  /* 0x00000004ff047e24 */ /* 0x000fe2000f8e00ff */
[----:B------:R1:W2:Y:S01]  /*1f00*/  LDC.64 R14, c[0x4][R0] ;  /* 0x01000000000e7b82 */ /* 0x0002a20000000a00 */
[----:B------:R-:W-:Y:S01]  /*1f10*/  MOV R5, UR5 ;  /* 0x0000000500057c02 */ /* 0x000fe20008000f00 */
[----:B------:R-:W-:Y:S01]  /*1f20*/  ULDC.64 UR4, c[0x4][0xd0] ;  /* 0x0100340000047ab9 */ /* 0x000fe20000000a00 */
[----:B------:R-:W-:Y:S01]  /*1f30*/  IMAD.U32 R10, RZ, RZ, UR6 ;  /* 0x00000006ff0a7e24 */ /* 0x000fe2000f8e00ff */
[----:B------:R-:W-:Y:S01]  /*1f40*/  MOV R8, 0x70 ;  /* 0x0000007000087802 */ /* 0x000fe20000000f00 */
[----:B0-----:R-:W-:Y:S02]  /*1f50*/  IMAD.U32 R6, RZ, RZ, UR4 ;  /* 0x00000004ff067e24 */ /* 0x001fe4000f8e00ff */
[----:B------:R-:W-:-:S02]  /*1f60*/  IMAD.U32 R7, RZ, RZ, UR5 ;  /* 0x00000005ff077e24 */ /* 0x000fc4000f8e00ff */
[----:B------:R-:W-:Y:S02]  /*1f70*/  IMAD.U32 R11, RZ, RZ, UR7 ;  /* 0x00000007ff0b7e24 */ /* 0x000fe4000f8e00ff */
[----:B------:R-:W-:Y:S02]  /*1f80*/  IMAD.MOV.U32 R12, RZ, RZ, 0x1 ;  /* 0x00000001ff0c7424 */ /* 0x000fe400078e00ff */
[----:B-1----:R-:W-:-:S07]  /*1f90*/  IMAD.MOV.U32 R13, RZ, RZ, RZ ;  /* 0x000000ffff0d7224 */ /* 0x002fce00078e00ff */
[----:B------:R-:W-:-:S07]  /*1fa0*/  LEPC R20, `(.L_x_431) ;  /* 0x000000001014794e */ /* 0x000fce0000000000 */
[----:B--2--5:R-:W-:Y:S05]  /*1fb0*/  CALL.ABS.NOINC R14 ;  /* 0x000000000e007343 */ /* 0x024fea0003c00000 */
.L_x_431:
[----:B------:R-:W-:Y:S05]  /*1fc0*/  BSYNC B6 ;  /* 0x0000000000067941 */ /* 0x000fea0003800000 */
.L_x_430:
        /* <DEDUP_REMOVED lines=11> */
[----:B0-----:R-:W-:Y:S01]  /*2080*/  IMAD.U32 R6, RZ, RZ, UR6 ;  /* 0x00000006ff067e24 */ /* 0x001fe2000f8e00ff */
[----:B------:R-:W-:Y:S01]  /*2090*/  MOV R8, 0x70 ;  /* 0x0000007000087802 */ /* 0x000fe20000000f00 */
[----:B------:R-:W-:Y:S02]  /*20a0*/  IMAD.U32 R7, RZ, RZ, UR7 ;  /* 0x00000007ff077e24 */ /* 0x000fe4000f8e00ff */
[----:B------:R-:W-:-:S02]  /*20b0*/  IMAD.U32 R10, RZ, RZ, UR4 ;  /* 0x00000004ff0a7e24 */ /* 0x000fc4000f8e00ff */
[----:B------:R-:W-:Y:S02]  /*20c0*/  IMAD.U32 R11, RZ, RZ, UR5 ;  /* 0x00000005ff0b7e24 */ /* 0x000fe4000f8e00ff */
[----:B------:R-:W-:Y:S02]  /*20d0*/  IMAD.MOV.U32 R12, RZ, RZ, 0x1 ;  /* 0x00000001ff0c7424 */ /* 0x000fe400078e00ff */
[----:B-1----:R-:W-:-:S07]  /*20e0*/  IMAD.MOV.U32 R13, RZ, RZ, RZ ;  /* 0x000000ffff0d7224 */ /* 0x002fce00078e00ff */
[----:B------:R-:W-:-:S07]  /*20f0*/  LEPC R20, `(.L_x_433) ;  /* 0x000000001014794e */ /* 0x000fce0000000000 */
[----:B--2--5:R-:W-:Y:S05]  /*2100*/  CALL.ABS.NOINC R14 ;  /* 0x000000000e007343 */ /* 0x024fea0003c00000 */
.L_x_433:
[----:B------:R-:W-:Y:S05]  /*2110*/  BSYNC B6 ;  /* 0x0000000000067941 */ /* 0x000fea0003800000 */
.L_x_432:
[----:B------:R-:W-:Y:S01]  /*2120*/  IMAD.IADD R125, R26, 0x1, R25 ;  /* 0x000000011a7d7824 */ /* 0x000fe200078e0219 */
[----:B------:R-:W-:Y:S01]  /*2130*/  ULDC.64 UR4, c[0x0][0x9f8] ;  /* 0x00027e0000047ab9 */ /* 0x000fe20000000a00 */
[----:B------:R-:W2:Y:S01]  /*2140*/  LDL R25, [R1+0x4c] ;  /* 0x00004c0001197983 */ /* 0x000ea20000100800 */
[----:B------:R-:W-:Y:S01]  /*2150*/  ISETP.NE.U32.AND P0, PT, RZ, UR4, PT ;  /* 0x00000004ff007c0c */ /* 0x000fe2000bf05070 */
[----:B------:R-:W-:Y:S01]  /*2160*/  IMAD.MOV.U32 R0, RZ, RZ, R214 ;  /* 0x000000ffff007224 */ /* 0x000fe200078e00d6 */
[----:B------:R-:W1:Y:S02]  /*2170*/  S2R R20, SR_TID.X ;  /* 0x0000000000147919 */ /* 0x000e640000002100 */
[----:B------:R-:W-:Y:S01]  /*2180*/  ISETP.NE.AND.EX P0, PT, RZ, UR5, PT, P0 ;  /* 0x00000005ff007c0c */ /* 0x000fe2000bf05300 */
[C---:B------:R-:W-:Y:S01]  /*2190*/  VIADD R3, R16.reuse, 0x20 ;  /* 0x0000002010037836 */ /* 0x040fe20000000000 */
[----:B------:R-:W-:Y:S01]  /*21a0*/  IADD3 R4, R16, 0x40, RZ ;  /* 0x0000004010047810 */ /* 0x000fe20007ffe0ff */
[----:B------:R-:W3:Y:S08]  /*21b0*/  LDC R21, c[0x0][0x3f4] ;  /* 0x0000fd00ff157b82 */ /* 0x000ef00000000800 */
[----:B------:R-:W4:Y:S02]  /*21c0*/  LDC.64 R94, c[0x0][0x408] ;  /* 0x00010200ff5e7b82 */ /* 0x000f240000000a00 */
[----:B0-----:R-:W-:Y:S01]  /*21d0*/  @P0 IADD3 R6, P1, R220, UR4, RZ ;  /* 0x00000004dc060c10 */ /* 0x001fe2000ff3e0ff */
[----:B------:R-:W-:-:S03]  /*21e0*/  ULDC UR4, c[0x0][0x320] ;  /* 0x0000c80000047ab9 */ /* 0x000fc60000000800 */
[----:B------:R-:W-:Y:S02]  /*21f0*/  @P0 IADD3.X R7, R221, UR5, RZ, P1, !PT ;  /* 0x00000005dd070c10 */ /* 0x000fe40008ffe4ff */
[----:B------:R-:W0:Y:S03]  /*2200*/  LDC.64 R100, c[0x0][0x3f8] ;  /* 0x0000fe00ff647b82 */ /* 0x000e260000000a00 */
[----:B------:R0:W2:Y:S01]  /*2210*/  @P0 LDG.E R0, desc[UR50][R6.64] ;  /* 0x0000003206000981 */ /* 0x0000a2000c1e1900 */
[----:B------:R-:W-:Y:S02]  /*2220*/  ISETP.GE.AND P3, PT, R16, UR4, PT ;  /* 0x0000000410007c0c */ /* 0x000fe4000bf66270 */
[----:B------:R-:W-:Y:S02]  /*2230*/  ISETP.GE.AND P2, PT, R3, UR4, PT ;  /* 0x0000000403007c0c */ /* 0x000fe4000bf46270 */
[----:B------:R-:W-:-:S02]  /*2240*/  ISETP.GE.AND P0, PT, R4, UR4, PT ;  /* 0x0000000404007c0c */ /* 0x000fc4000bf06270 */
[----:B------:R-:W-:Y:S02]  /*2250*/  ISETP.GE.AND P1, PT, R168, UR4, PT ;  /* 0x00000004a8007c0c */ /* 0x000fe4000bf26270 */
[----:B-1----:R-:W-:Y:S02]  /*2260*/  SHF.R.U32.HI R20, RZ, 0x7, R20 ;  /* 0x00000007ff147819 */ /* 0x002fe40000011614 */
[----:B------:R-:W-:Y:S02]  /*2270*/  SHF.R.S32.HI R13, RZ, 0x1f, R195 ;  /* 0x0000001fff0d7819 */ /* 0x000fe400000114c3 */
[----:B------:R-:W-:Y:S01]  /*2280*/  ISETP.NE.AND P6, PT, R20, 0x1, PT ;  /* 0x000000011400780c */ /* 0x000fe20003fc5270 */
[----:B----4-:R-:W-:Y:S01]  /*2290*/  IMAD.WIDE.U32 R96, R195, R94, R16 ;  /* 0x0000005ec3607225 */ /* 0x010fe200078e0010 */
[----:B---3--:R-:W-:Y:S02]  /*22a0*/  ISETP.GE.AND P5, PT, R4, R21, PT ;  /* 0x000000150400720c */ /* 0x008fe40003fa6270 */
[----:B------:R-:W-:-:S02]  /*22b0*/  SHF.R.S32.HI R23, RZ, 0x1f, R22 ;  /* 0x0000001fff177819 */ /* 0x000fc40000011416 */
[----:B------:R-:W-:Y:S01]  /*22c0*/  LOP3.LUT R27, R27, 0xfffffffe, RZ, 0xc0, !PT ;  /* 0xfffffffe1b1b7812 */ /* 0x000fe200078ec0ff */
[----:B0-----:R-:W-:-:S04]  /*22d0*/  IMAD.WIDE.U32 R102, R195, R100, R16 ;  /* 0x00000064c3667225 */ /* 0x001fc800078e0010 */
[C-C-:B------:R-:W-:Y:S02]  /*22e0*/  IMAD.WIDE.U32 R98, R195.reuse, R94, R22.reuse ;  /* 0x0000005ec3627225 */ /* 0x140fe400078e0016 */
[----:B------:R-:W-:Y:S05]  /*22f0*/  @!P6 WARPSYNC.ALL ;  /* 0x000000000000e948 */ /* 0x000fea0003800000 */
[----:B------:R-:W-:Y:S01]  /*2300*/  ULDC UR4, c[0x0][0x2f4] ;  /* 0x0000bd0000047ab9 */ /* 0x000fe20000000800 */
[----:B------:R-:W-:Y:S01]  /*2310*/  IMAD.WIDE.U32 R104, R195, R100, R22 ;  /* 0x00000064c3687225 */ /* 0x000fe200078e0016 */
[----:B------:R-:W-:Y:S02]  /*2320*/  ISETP.GE.AND P4, PT, R16, UR4, PT ;  /* 0x0000000410007c0c */ /* 0x000fe4000bf86270 */
[----:B------:R-:W-:-:S02]  /*2330*/  @P5 LOP3.LUT R27, R27, 0x1, RZ, 0xfc, !PT ;  /* 0x000000011b1b5812 */ /* 0x000fc400078efcff */
[----:B------:R-:W-:Y:S02]  /*2340*/  SEL R5, RZ, 0x1, P4 ;  /* 0x00000001ff057807 */ /* 0x000fe40002000000 */
[----:B------:R-:W-:-:S04]  /*2350*/  ISETP.GE.AND P4, PT, R3, UR4, PT ;  /* 0x0000000403007c0c */ /* 0x000fc8000bf86270 */
[----:B------:R-:W-:-:S05]  /*2360*/  SEL R6, RZ, 0xffffffff, P4 ;  /* 0xffffffffff067807 */ /* 0x000fca0002000000 */
[----:B------:R-:W-:-:S05]  /*2370*/  IMAD.SHL.U32 R6, R6, 0x2, RZ ;  /* 0x0000000206067824 */ /* 0x000fca00078e00ff */
[----:B------:R-:W-:Y:S02]  /*2380*/  LOP3.LUT R7, R6, 0x2, R5, 0xe2, !PT ;  /* 0x0000000206077812 */ /* 0x000fe400078ee205 */
[----:B------:R-:W-:Y:S02]  /*2390*/  SEL R6, RZ, 0xffffffff, P2 ;  /* 0xffffffffff067807 */ /* 0x000fe40001000000 */
[----:B------:R-:W-:Y:S02]  /*23a0*/  SEL R5, RZ, 0x1, P3 ;  /* 0x00000001ff057807 */ /* 0x000fe40001800000 */
[----:B------:R-:W-:Y:S01]  /*23b0*/  ISETP.GE.AND P2, PT, R4, UR4, PT ;  /* 0x0000000404007c0c */ /* 0x000fe2000bf46270 */
[----:B------:R-:W-:Y:S01]  /*23c0*/  IMAD.SHL.U32 R10, R6, 0x2, RZ ;  /* 0x00000002060a7824 */ /* 0x000fe200078e00ff */
[----:B------:R-:W-:Y:S02]  /*23d0*/  ISETP.GE.AND P3, PT, R168, UR4, PT ;  /* 0x00000004a8007c0c */ /* 0x000fe4000bf66270 */
[----:B------:R-:W-:-:S02]  /*23e0*/  SEL R6, RZ, 0x4, P2 ;  /* 0x00000004ff067807 */ /* 0x000fc40001000000 */
[----:B------:R-:W-:Y:S02]  /*23f0*/  SEL R8, RZ, 0x8, P3 ;  /* 0x00000008ff087807 */ /* 0x000fe40001800000 */
[----:B------:R-:W-:Y:S01]  /*2400*/  LOP3.LUT R5, R10, 0x2, R5, 0xe2, !PT ;  /* 0x000000020a057812 */ /* 0x000fe200078ee205 */
[----:B------:R-:W-:Y:S01]  /*2410*/  IMAD R10, R13, R100, RZ ;  /* 0x000000640d0a7224 */ /* 0x000fe200078e02ff */
[----:B------:R-:W-:Y:S02]  /*2420*/  LOP3.LUT R8, R8, R7, R6, 0xfe, !PT ;  /* 0x0000000708087212 */ /* 0x000fe400078efe06 */
[----:B------:R-:W-:Y:S01]  /*2430*/  SEL R6, RZ, 0x4, P0 ;  /* 0x00000004ff067807 */ /* 0x000fe20000000000 */
[----:B------:R-:W-:Y:S01]  /*2440*/  IMAD R15, R195, R101, R10 ;  /* 0x00000065c30f7224 */ /* 0x000fe200078e020a */
[----:B------:R-:W-:Y:S02]  /*2450*/  SEL R7, RZ, 0x8, P1 ;  /* 0x00000008ff077807 */ /* 0x000fe40000800000 */
[----:B------:R-:W-:Y:S01]  /*2460*/  ISETP.GE.AND P2, PT, R192, UR4, PT ;  /* 0x00000004c0007c0c */ /* 0x000fe2000bf46270 */
[----:B------:R-:W-:Y:S01]  /*2470*/  IMAD.IADD R105, R105, 0x1, R15 ;  /* 0x0000000169697824 */ /* 0x000fe200078e020f */
[----:B------:R-:W-:Y:S01]  /*2480*/  LOP3.LUT R9, R7, R5, R6, 0xfe, !PT ;  /* 0x0000000507097212 */ /* 0x000fe200078efe06 */
[----:B------:R-:W-:Y:S01]  /*2490*/  IMAD R6, R13, R94, RZ ;  /* 0x0000005e0d067224 */ /* 0x000fe200078e02ff */
[----:B------:R-:W-:-:S02]  /*24a0*/  ISETP.GE.AND P0, PT, R16, R21, PT ;  /* 0x000000151000720c */ /* 0x000fc40003f06270 */
[----:B------:R-:W-:Y:S01]  /*24b0*/  ISETP.GE.AND P3, PT, R3, R21, PT ;  /* 0x000000150300720c */ /* 0x000fe20003f66270 */
[----:B------:R-:W-:Y:S01]  /*24c0*/  IMAD R7, R195, R95, R6 ;  /* 0x0000005fc3077224 */ /* 0x000fe200078e0206 */
[----:B------:R-:W-:Y:S02]  /*24d0*/  SEL R11, RZ, 0x10, P2 ;  /* 0x00000010ff0b7807 */ /* 0x000fe40001000000 */
[----:B------:R-:W-:Y:S01]  /*24e0*/  SEL R5, R21, RZ, P0 ;  /* 0x000000ff15057207 */ /* 0x000fe20000000000 */
[----:B------:R-:W-:Y:S01]  /*24f0*/  IMAD.IADD R99, R99, 0x1, R7 ;  /* 0x0000000163637824 */ /* 0x000fe200078e0207 */
[----:B------:R-:W-:Y:S01]  /*2500*/  SEL R6, R21, RZ, P3 ;  /* 0x000000ff15067207 */ /* 0x000fe20001800000 */
[----:B------:R-:W-:Y:S01]  /*2510*/  IMAD.IADD R97, R7, 0x1, R97 ;  /* 0x0000000107617824 */ /* 0x000fe200078e0261 */
[----:B------:R-:W-:Y:S01]  /*2520*/  LOP3.LUT R28, R8, R11, RZ, 0xfc, !PT ;  /* 0x0000000b081c7212 */ /* 0x000fe200078efcff */
[----:B------:R-:W-:Y:S01]  /*2530*/  IMAD.IADD R5, R16, 0x1, R5 ;  /* 0x0000000110057824 */ /* 0x000fe200078e0205 */
[----:B------:R-:W-:Y:S01]  /*2540*/  IADD3 R103, R15, R103, RZ ;  /* 0x000000670f677210 */ /* 0x000fe20007ffe0ff */
[----:B------:R-:W-:-:S03]  /*2550*/  IMAD.IADD R7, R3, 0x1, R6 ;  /* 0x0000000103077824 */ /* 0x000fc600078e0206 */
[----:B------:R-:W-:Y:S02]  /*2560*/  SHF.R.S32.HI R6, RZ, 0x1f, R5 ;  /* 0x0000001fff067819 */ /* 0x000fe40000011405 */
[----:B------:R-:W-:Y:S02]  /*2570*/  SHF.R.S32.HI R8, RZ, 0x1f, R7 ;  /* 0x0000001fff087819 */ /* 0x000fe40000011407 */
[CC--:B------:R-:W-:Y:S02]  /*2580*/  LEA.HI R12, R6.reuse, R5.reuse, RZ, 0x4 ;  /* 0x00000005060c7211 */ /* 0x0c0fe400078f20ff */
[----:B------:R-:W-:Y:S02]  /*2590*/  LEA.HI R6, R6, R5, RZ, 0x6 ;  /* 0x0000000506067211 */ /* 0x000fe400078f30ff */
[----:B------:R-:W-:Y:S02]  /*25a0*/  SEL R11, R21, RZ, P5 ;  /* 0x000000ff150b7207 */ /* 0x000fe40002800000 */
[----:B------:R-:W-:-:S02]  /*25b0*/  LEA.HI R26, R8, R7, RZ, 0x4 ;  /* 0x00000007081a7211 */ /* 0x000fc400078f20ff */
[----:B------:R-:W-:Y:S02]  /*25c0*/  LEA.HI R7, R8, R7, RZ, 0x6 ;  /* 0x0000000708077211 */ /* 0x000fe400078f30ff */
[----:B------:R-:W-:Y:S02]  /*25d0*/  SHF.R.S32.HI R6, RZ, 0x6, R6 ;  /* 0x00000006ff067819 */ /* 0x000fe40000011406 */
[----:B------:R-:W-:Y:S02]  /*25e0*/  IADD3 R13, R4, R11, RZ ;  /* 0x0000000b040d7210 */ /* 0x000fe40007ffe0ff */
[----:B------:R-:W-:Y:S02]  /*25f0*/  SHF.R.S32.HI R8, RZ, 0x6, R7 ;  /* 0x00000006ff087819 */ /* 0x000fe40000011407 */
[----:B------:R-:W-:Y:S01]  /*2600*/  LOP3.LUT R11, R205, 0x30, R26, 0xf8, !PT ;  /* 0x00000030cd0b7812 */ /* 0x000fe200078ef81a */
[C---:B------:R-:W-:Y:S01]  /*2610*/  IMAD R136, R6.reuse, 0x2800, R207 ;  /* 0x0000280006887824 */ /* 0x040fe200078e02cf */
[----:B------:R-:W-:Y:S01]  /*2620*/  SHF.R.U32.HI R5, RZ, 0x3, R209 ;  /* 0x00000003ff057819 */ /* 0x000fe200000116d1 */
[----:B------:R-:W-:Y:S01]  /*2630*/  IMAD R134, R6, 0x2800, R210 ;  /* 0x0000280006867824 */ /* 0x000fe200078e02d2 */
[----:B------:R-:W-:Y:S01]  /*2640*/  LOP3.LUT R10, R209, 0x30, R12, 0xf8, !PT ;  /* 0x00000030d10a7812 */ /* 0x000fe200078ef80c */
[----:B------:R-:W-:Y:S01]  /*2650*/  IMAD R135, R8, 0x2800, R207 ;  /* 0x0000280008877824 */ /* 0x000fe200078e02cf */
[----:B------:R-:W-:-:S02]  /*2660*/  LOP3.LUT R6, R11, R206, RZ, 0x3c, !PT ;  /* 0x000000ce0b067212 */ /* 0x000fc400078e3cff */
[----:B------:R-:W-:Y:S02]  /*2670*/  SHF.R.S32.HI R14, RZ, 0x1f, R13 ;  /* 0x0000001fff0e7819 */ /* 0x000fe4000001140d */
[----:B------:R-:W-:Y:S01]  /*2680*/  LOP3.LUT R11, R10, R5, RZ, 0x3c, !PT ;  /* 0x000000050a0b7212 */ /* 0x000fe200078e3cff */
[----:B------:R-:W-:Y:S01]  /*2690*/  IMAD.IADD R135, R135, 0x1, R6 ;  /* 0x0000000187877824 */ /* 0x000fe200078e0206 */
[CC--:B------:R-:W-:Y:S01]  /*26a0*/  LEA.HI R30, R14.reuse, R13.reuse, RZ, 0x4 ;  /* 0x0000000d0e1e7211 */ /* 0x0c0fe200078f20ff */
[----:B------:R0:W-:Y:S01]  /*26b0*/  STL [R1], R27 ;  /* 0x0000001b01007387 */ /* 0x0001e20000100800 */
[----:B------:R-:W-:Y:S02]  /*26c0*/  LOP3.LUT R6, R209, 0x30, R26, 0xf8, !PT ;  /* 0x00000030d1067812 */ /* 0x000fe400078ef81a */
[----:B------:R-:W-:Y:S02]  /*26d0*/  LEA.HI R13, R14, R13, RZ, 0x6 ;  /* 0x0000000d0e0d7211 */ /* 0x000fe400078f30ff */
[----:B-----5:R-:W-:Y:S01]  /*26e0*/  SHF.R.S32.HI R15, RZ, 0x1f, R138 ;  /* 0x0000001fff0f7819 */ /* 0x020fe2000001148a */
[----:B------:R-:W-:Y:S01]  /*26f0*/  IMAD.IADD R134, R134, 0x1, R11 ;  /* 0x0000000186867824 */ /* 0x000fe200078e020b */
[----:B------:R-:W-:Y:S01]  /*2700*/  LOP3.LUT R7, R205, 0x30, R12, 0xf8, !PT ;  /* 0x00000030cd077812 */ /* 0x000fe200078ef80c */
[----:B------:R-:W-:Y:S01]  /*2710*/  IMAD R132, R8, 0x2800, R210 ;  /* 0x0000280008847824 */ /* 0x000fe200078e02d2 */
[----:B------:R-:W-:Y:S01]  /*2720*/  LOP3.LUT R11, R6, R5, RZ, 0x3c, !PT ;  /* 0x00000005060b7212 */ /* 0x000fe200078e3cff */
[----:B------:R-:W-:Y:S01]  /*2730*/  IMAD R8, R15, R100, RZ ;  /* 0x000000640f087224 */ /* 0x000fe200078e02ff */
[----:B------:R-:W-:Y:S01]  /*2740*/  SHF.R.S32.HI R13, RZ, 0x6, R13 ;  /* 0x00000006ff0d7819 */ /* 0x000fe2000001140d */
[----:B------:R-:W-:Y:S01]  /*2750*/  IMAD.MOV.U32 R123, RZ, RZ, 0x20 ;  /* 0x00000020ff7b7424 */ /* 0x000fe200078e00ff */
[----:B------:R-:W-:-:S02]  /*2760*/  LOP3.LUT R10, R209, 0x30, R30, 0xf8, !PT ;  /* 0x00000030d10a7812 */ /* 0x000fc400078ef81e */
[----:B------:R-:W-:Y:S01]  /*2770*/  LOP3.LUT R7, R7, R206, RZ, 0x3c, !PT ;  /* 0x000000ce07077212 */ /* 0x000fe200078e3cff */
[----:B------:R-:W-:Y:S01]  /*2780*/  IMAD.IADD R132, R132, 0x1, R11 ;  /* 0x0000000184847824 */ /* 0x000fe200078e020b */
[----:B------:R-:W-:Y:S01]  /*2790*/  LOP3.LUT R10, R10, R5, RZ, 0x3c, !PT ;  /* 0x000000050a0a7212 */ /* 0x000fe200078e3cff */
[----:B------:R-:W-:Y:S02]  /*27a0*/  IMAD R131, R13, 0x2800, R210 ;  /* 0x000028000d837824 */ /* 0x000fe400078e02d2 */
[C---:B------:R-:W-:Y:S02]  /*27b0*/  IMAD R11, R138.reuse, R101, R8 ;  /* 0x000000658a0b7224 */ /* 0x040fe400078e0208 */
[----:B------:R-:W-:-:S04]  /*27c0*/  IMAD.WIDE.U32 R102, R138, R100, R102 ;  /* 0x000000648a667225 */ /* 0x000fc800078e0066 */
[----:B------:R-:W-:Y:S01]  /*27d0*/  IMAD.IADD R136, R136, 0x1, R7 ;  /* 0x0000000188887824 */ /* 0x000fe200078e0207 */
[----:B------:R-:W-:Y:S01]  /*27e0*/  LOP3.LUT R7, R205, 0x30, R30, 0xf8, !PT ;  /* 0x00000030cd077812 */ /* 0x000fe200078ef81e */
[----:B------:R-:W-:Y:S01]  /*27f0*/  IMAD.WIDE.U32 R104, R138, R100, R104 ;  /* 0x000000648a687225 */ /* 0x000fe200078e0068 */
[----:B------:R-:W-:-:S03]  /*2800*/  SHF.L.U64.HI R106, R100, 0x7, R101 ;  /* 0x00000007646a7819 */ /* 0x000fc60000010265 */
[----:B------:R-:W-:Y:S01]  /*2810*/  IMAD.IADD R131, R131, 0x1, R10 ;  /* 0x0000000183837824 */ /* 0x000fe200078e020a */
[----:B------:R-:W-:Y:S01]  /*2820*/  IADD3 R10, R11, R103, RZ ;  /* 0x000000670b0a7210 */ /* 0x000fe20007ffe0ff */
[----:B------:R-:W-:Y:S01]  /*2830*/  IMAD.MOV.U32 R122, RZ, RZ, 0x40 ;  /* 0x00000040ff7a7424 */ /* 0x000fe200078e00ff */
[----:B------:R-:W-:Y:S01]  /*2840*/  LOP3.LUT R6, R7, R206, RZ, 0x3c, !PT ;  /* 0x000000ce07067212 */ /* 0x000fe200078e3cff */
[----:B------:R-:W-:Y:S02]  /*2850*/  IMAD R15, R15, R94, RZ ;  /* 0x0000005e0f0f7224 */ /* 0x000fe400078e02ff */
[----:B------:R-:W-:Y:S02]  /*2860*/  IMAD.IADD R93, R105, 0x1, R11 ;  /* 0x00000001695d7824 */ /* 0x000fe400078e020b */
[----:B------:R-:W-:Y:S02]  /*2870*/  IMAD R133, R13, 0x2800, R207 ;  /* 0x000028000d857824 */ /* 0x000fe400078e02cf */
[----:B------:R-:W-:-:S02]  /*2880*/  IMAD R7, R101, 0xa0, RZ ;  /* 0x000000a065077824 */ /* 0x000fc400078e02ff */
[----:B------:R-:W-:Y:S01]  /*2890*/  IMAD.SHL.U32 R107, R100, 0x80, RZ ;  /* 0x00000080646b7824 */ /* 0x000fe200078e00ff */
[----:B------:R-:W-:Y:S01]  /*28a0*/  SHF.L.U64.HI R108, R94, 0x7, R95 ;  /* 0x000000075e6c7819 */ /* 0x000fe2000001025f */
[----:B------:R-:W-:Y:S01]  /*28b0*/  IMAD.WIDE.U32 R100, R100, 0xa0, RZ ;  /* 0x000000a064647825 */ /* 0x000fe200078e00ff */
[----:B------:R-:W-:Y:S02]  /*28c0*/  SHF.R.S32.HI R115, RZ, 0x4, R26 ;  /* 0x00000004ff737819 */ /* 0x000fe4000001141a */
[----:B------:R-:W-:Y:S01]  /*28d0*/  LOP3.LUT R26, R26, 0xfffffff0, RZ, 0xc0, !PT ;  /* 0xfffffff01a1a7812 */ /* 0x000fe200078ec0ff */
[----:B------:R-:W-:Y:S02]  /*28e0*/  IMAD R127, R95, 0xa0, RZ ;  /* 0x000000a05f7f7824 */ /* 0x000fe400078e02ff */
[----:B------:R-:W-:Y:S02]  /*28f0*/  IMAD R15, R138, R95, R15 ;  /* 0x0000005f8a0f7224 */ /* 0x000fe400078e020f */
[----:B------:R-:W-:-:S02]  /*2900*/  IMAD.SHL.U32 R109, R94, 0x80, RZ ;  /* 0x000000805e6d7824 */ /* 0x000fc400078e00ff */
[----:B------:R-:W-:Y:S01]  /*2910*/  IMAD.WIDE.U32 R98, R138, R94, R98 ;  /* 0x0000005e8a627225 */ /* 0x000fe200078e0062 */
[----:B------:R-:W-:-:S03]  /*2920*/  IADD3 R133, R133, R6, RZ ;  /* 0x0000000685857210 */ /* 0x000fc60007ffe0ff */
[----:B------:R-:W-:Y:S01]  /*2930*/  IMAD.WIDE.U32 R96, R138, R94, R96 ;  /* 0x0000005e8a607225 */ /* 0x000fe200078e0060 */
[----:B------:R-:W-:-:S03]  /*2940*/  SHF.L.U32 R118, R21, 0x1, RZ ;  /* 0x0000000115767819 */ /* 0x000fc600000006ff */
[----:B------:R-:W-:Y:S01]  /*2950*/  IMAD.WIDE.U32 R94, R94, 0xa0, RZ ;  /* 0x000000a05e5e7825 */ /* 0x000fe200078e00ff */
[C---:B------:R-:W-:Y:S02]  /*2960*/  LOP3.LUT R6, R9.reuse, 0x1, RZ, 0xc0, !PT ;  /* 0x0000000109067812 */ /* 0x040fe400078ec0ff */
[----:B------:R-:W-:Y:S01]  /*2970*/  LOP3.LUT R8, R9, 0x4, RZ, 0xc0, !PT ;  /* 0x0000000409087812 */ /* 0x000fe200078ec0ff */
[----:B------:R-:W-:Y:S01]  /*2980*/  IMAD.IADD R126, R101, 0x1, R7 ;  /* 0x00000001657e7824 */ /* 0x000fe200078e0207 */
[----:B------:R-:W-:Y:S01]  /*2990*/  LOP3.LUT R7, R9, 0x2, RZ, 0xc0, !PT ;  /* 0x0000000209077812 */ /* 0x000fe200078ec0ff */
[----:B------:R-:W-:Y:S01]  /*29a0*/  VIADD R158, R20, 0x8 ;  /* 0x00000008149e7836 */ /* 0x000fe20000000000 */
[----:B------:R-:W-:Y:S01]  /*29b0*/  SHF.R.S32.HI R114, RZ, 0x4, R30 ;  /* 0x00000004ff727819 */ /* 0x000fe2000001141e */
[----:B------:R-:W-:Y:S01]  /*29c0*/  IMAD.IADD R127, R95, 0x1, R127 ;  /* 0x000000015f7f7824 */ /* 0x000fe200078e027f */
[----:B------:R-:W-:Y:S01]  /*29d0*/  LOP3.LUT R9, R9, 0x8, RZ, 0xc0, !PT ;  /* 0x0000000809097812 */ /* 0x000fe200078ec0ff */
[----:B------:R-:W-:Y:S01]  /*29e0*/  IMAD.IADD R20, R99, 0x1, R15 ;  /* 0x0000000163147824 */ /* 0x000fe200078e020f */
[----:B------:R-:W-:Y:S01]  /*29f0*/  SHF.R.S32.HI R116, RZ, 0x4, R12 ;  /* 0x00000004ff747819 */ /* 0x000fe2000001140c */
[----:B------:R-:W-:Y:S01]  /*2a00*/  IMAD.IADD R21, R15, 0x1, R97 ;  /* 0x000000010f157824 */ /* 0x000fe200078e0261 */
[----:B------:R-:W-:Y:S01]  /*2a10*/  SHF.R.S32.HI R111, RZ, 0x1f, R26 ;  /* 0x0000001fff6f7819 */ /* 0x000fe2000001141a */
[----:B------:R-:W-:Y:S01]  /*2a20*/  @!P6 BAR.SYNC.DEFER_BLOCKING 0x9, 0x100 ;  /* 0x024400000000eb1d */ /* 0x000fe20000010000 */
[----:B--2---:R-:W-:-:S05]  /*2a30*/  R2P PR, R25, 0x6 ;  /* 0x0000000619007804 */ /* 0x004fca0000000000 */
[----:B------:R-:W0:Y:S01]  /*2a40*/  S2R R25, SR_TID.X ;  /* 0x0000000000197919 */ /* 0x000e220000002100 */
[----:B------:R-:W-:Y:S02]  /*2a50*/  SEL R123, R123, 0xffffffe0, !P1 ;  /* 0xffffffe07b7b7807 */ /* 0x000fe40004800000 */
[----:B------:R-:W-:-:S04]  /*2a60*/  ISETP.GE.AND P1, PT, R193, UR4, PT ;  /* 0x00000004c1007c0c */ /* 0x000fc8000bf26270 */
[----:B------:R-:W-:Y:S02]  /*2a70*/  SEL R11, RZ, 0x20, P1 ;  /* 0x00000020ff0b7807 */ /* 0x000fe40000800000 */
[----:B------:R-:W-:Y:S02]  /*2a80*/  SEL R122, R122, 0xffffffc0, !P2 ;  /* 0xffffffc07a7a7807 */ /* 0x000fe40005000000 */
[----:B------:R-:W-:Y:S02]  /*2a90*/  LOP3.LUT R11, R28, R11, RZ, 0xfc, !PT ;  /* 0x0000000b1c0b7212 */ /* 0x000fe400078efcff */
[----:B0-----:R-:W-:-:S04]  /*2aa0*/  IADD3 R27, R25, -0x80, RZ ;  /* 0xffffff80191b7810 */ /* 0x001fc80007ffe0ff */
[----:B------:R-:W-:-:S04]  /*2ab0*/  LEA.HI R25, R27, R27, RZ, 0x1 ;  /* 0x0000001b1b197211 */ /* 0x000fc800078f08ff */
[----:B------:R-:W-:-:S05]  /*2ac0*/  LOP3.LUT R25, R25, 0xfffffffe, RZ, 0xc0, !PT ;  /* 0xfffffffe19197812 */ /* 0x000fca00078ec0ff */
[----:B------:R-:W-:Y:S01]  /*2ad0*/  IMAD.IADD R25, R27, 0x1, -R25 ;  /* 0x000000011b197824 */ /* 0x000fe200078e0a19 */
[----:B------:R-:W-:-:S03]  /*2ae0*/  LOP3.LUT R27, R30, 0xfffffff0, RZ, 0xc0, !PT ;  /* 0xfffffff01e1b7812 */ /* 0x000fc600078ec0ff */
[----:B------:R-:W-:Y:S01]  /*2af0*/  IMAD R113, R25, 0x80, R195 ;  /* 0x0000008019717824 */ /* 0x000fe200078e02c3 */
[----:B------:R-:W-:Y:S01]  /*2b00*/  LOP3.LUT R25, R12, 0xfffffff0, RZ, 0xc0, !PT ;  /* 0xfffffff00c197812 */ /* 0x000fe200078ec0ff */
[----:B------:R-:W-:Y:S01]  /*2b10*/  IMAD.IADD R130, R123, 0x1, R122 ;  /* 0x000000017b827824 */ /* 0x000fe200078e027a */
[----:B------:R-:W-:Y:S02]  /*2b20*/  SHF.R.S32.HI R124, RZ, 0x1f, R0 ;  /* 0x0000001fff7c7819 */ /* 0x000fe40000011400 */
[----:B------:R-:W-:Y:S02]  /*2b30*/  SHF.R.S32.HI R112, RZ, 0x1f, R25 ;  /* 0x0000001fff707819 */ /* 0x000fe40000011419 */
[----:B------:R-:W-:Y:S02]  /*2b40*/  SHF.R.S32.HI R110, RZ, 0x1f, R27 ;  /* 0x0000001fff6e7819 */ /* 0x000fe4000001141b */
[----:B------:R-:W-:Y:S02]  /*2b50*/  LOP3.LUT R28, R28, 0x1, RZ, 0xc0, !PT ;  /* 0x000000011c1c7812 */ /* 0x000fe400078ec0ff */
[----:B------:R-:W-:-:S02]  /*2b60*/  LOP3.LUT R29, R11, 0x2, RZ, 0xc0, !PT ;  /* 0x000000020b1d7812 */ /* 0x000fc400078ec0ff */
[C---:B------:R-:W-:Y:S02]  /*2b70*/  LOP3.LUT R30, R11.reuse, 0x4, RZ, 0xc0, !PT ;  /* 0x000000040b1e7812 */ /* 0x040fe400078ec0ff */
[C---:B------:R-:W-:Y:S02]  /*2b80*/  LOP3.LUT R31, R11.reuse, 0x8, RZ, 0xc0, !PT ;  /* 0x000000080b1f7812 */ /* 0x040fe400078ec0ff */
[C---:B------:R-:W-:Y:S02]  /*2b90*/  LOP3.LUT R32, R11.reuse, 0x10, RZ, 0xc0, !PT ;  /* 0x000000100b207812 */ /* 0x040fe400078ec0ff */
[----:B------:R-:W-:-:S07]  /*2ba0*/  LOP3.LUT R33, R11, 0x20, RZ, 0xc0, !PT ;  /* 0x000000200b217812 */ /* 0x000fce00078ec0ff */
.L_x_539:
[----:B--2---:R-:W2:Y:S01]  /*2bb0*/  LDL.LU R38, [R1] ;  /* 0x0000000001267983 */ /* 0x004ea20000300800 */
[----:B------:R-:W0:Y:S01]  /*2bc0*/  LDC R36, c[0x0][0x430] ;  /* 0x00010c00ff247b82 */ /* 0x000e220000000800 */
[----:B------:R-:W-:-:S04]  /*2bd0*/  VIADD R24, R24, 0xffffffff ;  /* 0xffffffff18187836 */ /* 0x000fc80000000000 */
[----:B------:R-:W-:-:S03]  /*2be0*/  IMAD R11, R24, 0xa0, R113 ;  /* 0x000000a0180b7824 */ /* 0x000fc600078e0271 */
[----:B------:R-:W1:Y:S01]  /*2bf0*/  LDC R117, c[0x0][0x3f4] ;  /* 0x0000fd00ff757b82 */ /* 0x000e620000000800 */
[----:B------:R-:W-:Y:S01]  /*2c00*/  IMAD.IADD R39, R125, 0x1, R11 ;  /* 0x000000017d277824 */ /* 0x000fe200078e020b */
[----:B------:R-:W-:-:S04]  /*2c10*/  ISETP.GE.AND P1, PT, R11, R2, PT ;  /* 0x000000020b00720c */ /* 0x000fc80003f26270 */
[----:B------:R-:W-:Y:S02]  /*2c20*/  ISETP.GT.OR P1, PT, R113, 0x9f, P1 ;  /* 0x0000009f7100780c */ /* 0x000fe40000f24670 */
[----:B------:R-:W-:Y:S02]  /*2c30*/  MOV R11, R39 ;  /* 0x00000027000b7202 */ /* 0x000fe40000000f00 */
[----:B0-----:R-:W-:-:S09]  /*2c40*/  ISETP.NE.AND P2, PT, R36, 0x1, PT ;  /* 0x000000012400780c */ /* 0x001fd20003f45270 */
[----:B------:R-:W0:Y:S08]  /*2c50*/  @!P1 LDC.64 R14, c[0x0][0x428] ;  /* 0x00010a00ff0e9b82 */ /* 0x000e300000000a00 */
[----:B---3--:R-:W3:Y:S08]  /*2c60*/  @!P1 LDC.64 R12, c[0x0][0x418] ;  /* 0x00010600ff0c9b82 */ /* 0x008ef00000000a00 */
[----:B----4-:R-:W4:Y:S08]  /*2c70*/  @P2 LDC R34, c[0x0][0x434] ;  /* 0x00010d00ff222b82 */ /* 0x010f300000000800 */
[----:B------:R-:W1:Y:S01]  /*2c80*/  @P2 LDC R35, c[0x0][0x438] ;  /* 0x00010e00ff232b82 */ /* 0x000e620000000800 */
[----:B----4-:R-:W-:-:S05]  /*2c90*/  @P2 IMAD.HI.U32 R34, R39, R34, RZ ;  /* 0x0000002227222227 */ /* 0x010fca00078e00ff */
[----:B-1----:R-:W-:Y:S01]  /*2ca0*/  @P2 SHF.R.U32.HI R11, RZ, R35, R34 ;  /* 0x00000023ff0b2219 */ /* 0x002fe20000011622 */
[----:B0-----:R-:W-:-:S03]  /*2cb0*/  @!P1 IMAD R34, R124, R14, RZ ;  /* 0x0000000e7c229224 */ /* 0x001fc600078e02ff */
[--C-:B------:R-:W-:Y:S01]  /*2cc0*/  @!P1 SHF.R.S32.HI R35, RZ, 0x1f, R11.reuse ;  /* 0x0000001fff239819 */ /* 0x100fe2000001140b */
[----:B------:R-:W-:Y:S02]  /*2cd0*/  @!P1 IMAD R37, R0, R15, R34 ;  /* 0x0000000f00259224 */ /* 0x000fe400078e0222 */
[----:B------:R-:W-:-:S04]  /*2ce0*/  @!P1 IMAD.MOV.U32 R34, RZ, RZ, R11 ;  /* 0x000000ffff229224 */ /* 0x000fc800078e000b */
[----:B------:R-:W-:-:S04]  /*2cf0*/  @!P1 IMAD.WIDE.U32 R14, R0, R14, R34 ;  /* 0x0000000e000e9225 */ /* 0x000fc800078e0022 */
[----:B------:R-:W-:Y:S01]  /*2d00*/  @!P1 IMAD.IADD R15, R15, 0x1, R37 ;  /* 0x000000010f0f9824 */ /* 0x000fe200078e0225 */
[----:B---3--:R-:W-:Y:S01]  /*2d10*/  @!P1 LEA R12, P2, R14, R12, 0x2 ;  /* 0x0000000c0e0c9211 */ /* 0x008fe200078410ff */
[----:B------:R-:W-:-:S03]  /*2d20*/  IMAD.MOV.U32 R34, RZ, RZ, RZ ;  /* 0x000000ffff227224 */ /* 0x000fc600078e00ff */
[----:B------:R-:W-:Y:S02]  /*2d30*/  @!P1 LEA.HI.X R13, R14, R13, R15, 0x2, P2 ;  /* 0x0000000d0e0d9211 */ /* 0x000fe400010f140f */
[----:B------:R-:W-:-:S03]  /*2d40*/  ISETP.GT.AND P2, PT, R24, R119, PT ;  /* 0x000000771800720c */ /* 0x000fc60003f44270 */
[----:B------:R0:W5:Y:S01]  /*2d50*/  @!P1 LDG.E R34, desc[UR50][R12.64] ;  /* 0x000000320c229981 */ /* 0x000162000c1e1900 */
[----:B------:R-:W-:Y:S01]  /*2d60*/  ISETP.GE.AND P1, PT, R117, 0x1, PT ;  /* 0x000000017500780c */ /* 0x000fe20003f26270 */
[----:B------:R-:W-:Y:S01]  /*2d70*/  IMAD.MOV R35, RZ, RZ, -R11 ;  /* 0x000000ffff237224 */ /* 0x000fe200078e0a0b */
[----:B------:R-:W-:Y:S05]  /*2d80*/  YIELD ;  /* 0x0000000000007946 */ /* 0x000fea0003800000 */
[C---:B------:R-:W-:Y:S01]  /*2d90*/  IMAD R37, R19.reuse, 0x7800, R213 ;  /* 0x0000780013257824 */ /* 0x040fe200078e02d5 */
[----:B------:R-:W-:Y:S01]  /*2da0*/  BSSY B0, `(.L_x_434) ;  /* 0x0000cec000007945 */ /* 0x000fe20003800000 */
[----:B------:R-:W-:-:S02]  /*2db0*/  IMAD R11, R19, 0x7800, R215 ;  /* 0x00007800130b7824 */ /* 0x000fc400078e02d7 */
[----:B------:R-:W-:Y:S01]  /*2dc0*/  IMAD R35, R36, R35, R39 ;  /* 0x0000002324237224 */ /* 0x000fe200078e0227 */
[C---:B------:R-:W-:Y:S01]  /*2dd0*/  IADD3 R37, R18.reuse, R37, RZ ;  /* 0x0000002512257210 */ /* 0x040fe20007ffe0ff */
[----:B------:R-:W-:Y:S01]  /*2de0*/  IMAD.IADD R36, R18, 0x1, R11 ;  /* 0x0000000112247824 */ /* 0x000fe200078e020b */
[----:B--2---:R-:W-:-:S04]  /*2df0*/  LOP3.LUT R38, R38, 0xfffffffd, RZ, 0xc0, !PT ;  /* 0xfffffffd26267812 */ /* 0x004fc800078ec0ff */
[----:B------:R-:W-:-:S05]  /*2e00*/  @P2 LOP3.LUT R38, R38, 0x2, RZ, 0xfc, !PT ;  /* 0x0000000226262812 */ /* 0x000fca00078efcff */
[----:B------:R0:W-:Y:S01]  /*2e10*/  STL [R1], R38 ;  /* 0x0000002601007387 */ /* 0x0001e20000100800 */
[----:B------:R-:W-:Y:S05]  /*2e20*/  @!P1 BRA `(.L_x_435) ;  /* 0x000000c400d09947 */ /* 0x000fea0003800000 */
[----:B------:R-:W-:Y:S01]  /*2e30*/  SHF.R.S32.HI R88, RZ, 0x1f, R35 ;  /* 0x0000001fff587819 */ /* 0x000fe20000011423 */
[----:B------:R-:W-:Y:S01]  /*2e40*/  ULDC.64 UR4, c[0x0][0x300] ;  /* 0x0000c00000047ab9 */ /* 0x000fe20000000a00 */
[----:B-----5:R-:W-:Y:S01]  /*2e50*/  SHF.R.S32.HI R89, RZ, 0x1f, R34 ;  /* 0x0000001fff597819 */ /* 0x020fe20000011422 */
[----:B0-----:R-:W-:-:S04]  /*2e60*/  IMAD.WIDE.U32 R12, R35, UR4, RZ ;  /* 0x00000004230c7c25 */ /* 0x001fc8000f8e00ff */
[----:B------:R-:W-:Y:S02]  /*2e70*/  IMAD R14, R88, UR4, RZ ;  /* 0x00000004580e7c24 */ /* 0x000fe4000f8e02ff */
[----:B------:R-:W-:Y:S02]  /*2e80*/  IMAD R90, R24, -0xa0, R2 ;  /* 0xffffff60185a7824 */ /* 0x000fe400078e0202 */
[----:B------:R-:W-:Y:S01]  /*2e90*/  IMAD R11, R35, UR5, R14 ;  /* 0x00000005230b7c24 */ /* 0x000fe2000f8e020e */
[----:B------:R-:W-:Y:S01]  /*2ea0*/  ULDC.64 UR4, c[0x0][0x310] ;  /* 0x0000c40000047ab9 */ /* 0x000fe20000000a00 */
[----:B------:R-:W-:Y:S01]  /*2eb0*/  IMAD R14, R126, R24, RZ ;  /* 0x000000187e0e7224 */ /* 0x000fe200078e02ff */
[----:B------:R-:W-:Y:S01]  /*2ec0*/  VIMNMX R90, R90, 0xa0, PT ;  /* 0x000000a05a5a7848 */ /* 0x000fe20003fe0100 */
[----:B------:R-:W-:Y:S02]  /*2ed0*/  IMAD R15, R89, UR4, RZ ;  /* 0x00000004590f7c24 */ /* 0x000fe4000f8e02ff */
[----:B------:R-:W-:Y:S01]  /*2ee0*/  IMAD.IADD R13, R13, 0x1, R11 ;  /* 0x000000010d0d7824 */ /* 0x000fe200078e020b */
[----:B------:R-:W-:Y:S01]  /*2ef0*/  SHF.R.S32.HI R11, RZ, 0x1f, R24 ;  /* 0x0000001fff0b7819 */ /* 0x000fe20000011418 */
[----:B------:R-:W-:-:S02]  /*2f00*/  IMAD R15, R34, UR5, R15 ;  /* 0x00000005220f7c24 */ /* 0x000fc4000f8e020f */
[----:B------:R-:W-:Y:S01]  /*2f10*/  IMAD.WIDE.U32 R12, R34, UR4, R12 ;  /* 0x00000004220c7c25 */ /* 0x000fe2000f8e000c */
[----:B------:R-:W-:-:S03]  /*2f20*/  ULDC.64 UR4, c[0x0][0x308] ;  /* 0x0000c20000047ab9 */ /* 0x000fc60000000a00 */
[----:B------:R-:W-:Y:S02]  /*2f30*/  IMAD.IADD R13, R13, 0x1, R15 ;  /* 0x000000010d0d7824 */ /* 0x000fe400078e020f */
[----:B------:R-:W-:Y:S02]  /*2f40*/  IMAD R39, R11, R100, R14 ;  /* 0x000000640b277224 */ /* 0x000fe400078e020e */
[----:B------:R-:W-:-:S04]  /*2f50*/  IMAD.WIDE.U32 R12, R169, UR4, R12 ;  /* 0x00000004a90c7c25 */ /* 0x000fc8000f8e000c */
[----:B------:R-:W-:Y:S01]  /*2f60*/  IMAD R120, R169, UR5, R13 ;  /* 0x00000005a9787c24 */ /* 0x000fe2000f8e020d */
[----:B------:R-:W-:Y:S01]  /*2f70*/  ULDC.64 UR4, c[0x0][0x2e8] ;  /* 0x0000ba0000047ab9 */ /* 0x000fe20000000a00 */
[-C--:B------:R-:W-:Y:S01]  /*2f80*/  IMAD R13, R127, R24.reuse, RZ ;  /* 0x000000187f0d7224 */ /* 0x080fe200078e02ff */
[----:B------:R-:W-:Y:S01]  /*2f90*/  IADD3 R121, P1, R12, UR4, RZ ;  /* 0x000000040c797c10 */ /* 0x000fe2000ff3e0ff */
[----:B------:R-:W-:Y:S01]  /*2fa0*/  ULDC.U8 UR4, c[0x0][0x410] ;  /* 0x0001040000047ab9 */ /* 0x000fe20000000000 */
[----:B------:R-:W-:Y:S02]  /*2fb0*/  IMAD.WIDE.U32 R14, R100, R24, RZ ;  /* 0x00000018640e7225 */ /* 0x000fe400078e00ff */
[----:B------:R-:W-:Y:S02]  /*2fc0*/  IADD3.X R120, R120, UR5, RZ, P1, !PT ;  /* 0x0000000578787c10 */ /* 0x000fe40008ffe4ff */
[----:B------:R-:W-:Y:S01]  /*2fd0*/  ISETP.NE.AND P1, PT, RZ, UR4, PT ;  /* 0x00000004ff007c0c */ /* 0x000fe2000bf25270 */
[----:B------:R-:W-:-:S02]  /*2fe0*/  IMAD R91, R11, R94, R13 ;  /* 0x0000005e0b5b7224 */ /* 0x000fc400078e020d */
[----:B------:R-:W-:-:S04]  /*2ff0*/  IMAD.WIDE.U32 R12, R94, R24, RZ ;  /* 0x000000185e0c7225 */ /* 0x000fc800078e00ff */
[----:B------:R-:W-:Y:S01]  /*3000*/  IMAD.IADD R11, R15, 0x1, R39 ;  /* 0x000000010f0b7824 */ /* 0x000fe200078e0227 */
[----:B------:R-:W-:-:S05]  /*3010*/  IADD3 R91, R13, R91, RZ ;  /* 0x0000005b0d5b7210 */ /* 0x000fca0007ffe0ff */
[----:B------:R-:W-:Y:S05]  /*3020*/  @!P1 BRA `(.L_x_436) ;  /* 0x00000060003c9947 */ /* 0x000fea0003800000 */
[----:B------:R-:W-:Y:S01]  /*3030*/  ISETP.GE.AND P2, PT, R195, R90, PT ;  /* 0x0000005ac300720c */ /* 0x000fe20003f46270 */
[----:B------:R-:W-:Y:S01]  /*3040*/  BSSY B1, `(.L_x_437) ;  /* 0x000003e000017945 */ /* 0x000fe20003800000 */
        /* <DEDUP_REMOVED lines=23> */
[----:B------:R-:W-:Y:S01]  /*31c0*/  CS2R R84, SRZ ;  /* 0x0000000000547805 */ /* 0x000fe2000001ff00 */
[----:B------:R-:W-:Y:S06]  /*31d0*/  @P2 BRA `(.L_x_438) ;  /* 0x0000000000902947 */ /* 0x000fec0003800000 */
[----:B------:R-:W-:Y:S01]  /*31e0*/  ULDC.64 UR4, c[0x0][0x3e8] ;  /* 0x0000fa0000047ab9 */ /* 0x000fe20000000a00 */
[----:B------:R-:W-:Y:S02]  /*31f0*/  CS2R R82, SRZ ;  /* 0x0000000000527805 */ /* 0x000fe4000001ff00 */
[----:B------:R-:W-:Y:S02]  /*3200*/  IADD3 R86, P1, P4, R104, UR4, R14 ;  /* 0x0000000468567c10 */ /* 0x000fe4000fc3e00e */
[----:B------:R-:W-:Y:S02]  /*3210*/  CS2R R84, SRZ ;  /* 0x0000000000547805 */ /* 0x000fe4000001ff00 */
[----:B------:R-:W-:Y:S01]  /*3220*/  IADD3.X R87, R93, UR5, R11, P1, P4 ;  /* 0x000000055d577c10 */ /* 0x000fe20008fe840b */
[----:B------:R-:W-:Y:S02]  /*3230*/  ULDC.64 UR4, c[0x0][0x400] ;  /* 0x0001000000047ab9 */ /* 0x000fe40000000a00 */
[----:B------:R-:W-:-:S04]  /*3240*/  IADD3 R128, P1, P4, R98, UR4, R12 ;  /* 0x0000000462807c10 */ /* 0x000fc8000fc3e00c */
[----:B------:R-:W-:Y:S02]  /*3250*/  IADD3.X R129, R20, UR5, R91, P1, P4 ;  /* 0x0000000514817c10 */ /* 0x000fe40008fe845b */
[----:B------:R-:W-:Y:S02]  /*3260*/  ISETP.GE.AND P1, PT, R22, R117, PT ;  /* 0x000000751600720c */ /* 0x000fe40003f26270 */
[----:B------:R-:W-:Y:S02]  /*3270*/  CS2R R78, SRZ ;  /* 0x00000000004e7805 */ /* 0x000fe4000001ff00 */
[----:B------:R-:W-:-:S09]  /*3280*/  CS2R R80, SRZ ;  /* 0x0000000000507805 */ /* 0x000fd2000001ff00 */
[----:B------:R0:W5:Y:S04]  /*3290*/  @!P1 LDG.E.64 R82, desc[UR50][R86.64] ;  /* 0x0000003256529981 */ /* 0x000168000c1e1b00 */
[----:B------:R0:W5:Y:S01]  /*32a0*/  @!P1 LDG.E.64 R84, desc[UR50][R128.64] ;  /* 0x0000003280549981 */ /* 0x000162000c1e1b00 */
        /* <DEDUP_REMOVED lines=20> */
[----:B------:R-:W-:-:S13]  /*33f0*/  ISETP.GE.AND P1, PT, R201, R117, PT ;  /* 0x00000075c900720c */ /* 0x000fda0003f26270 */
[----:B------:R0:W5:Y:S04]  /*3400*/  @!P1 LDG.E.64 R62, desc[UR50][R86.64+0x50] ;  /* 0x00005032563e9981 */ /* 0x000168000c1e1b00 */
[----:B------:R0:W5:Y:S02]  /*3410*/  @!P1 LDG.E.64 R64, desc[UR50][R128.64+0x50] ;  /* 0x0000503280409981 */ /* 0x000164000c1e1b00 */
.L_x_438:
[----:B------:R-:W-:Y:S05]  /*3420*/  BSYNC B1 ;  /* 0x0000000000017941 */ /* 0x000fea0003800000 */
.L_x_437:
[----:B0-----:R-:W-:Y:S01]  /*3430*/  VIADD R86, R195, 0x80 ;  /* 0x00000080c3567836 */ /* 0x001fe20000000000 */
[----:B------:R-:W-:Y:S01]  /*3440*/  BSSY B1, `(.L_x_439) ;  /* 0x000002d000017945 */ /* 0x000fe20003800000 */
[----:B-----5:R-:W-:Y:S02]  /*3450*/  IMAD.MOV.U32 R145, RZ, RZ, R62 ;  /* 0x000000ffff917224 */ /* 0x020fe400078e003e */
[----:B------:R-:W-:Y:S01]  /*3460*/  IMAD.MOV.U32 R149, RZ, RZ, R66 ;  /* 0x000000ffff957224 */ /* 0x000fe200078e0042 */
[----:B------:R-:W-:-:S13]  /*3470*/  ISETP.GE.AND P4, PT, R86, R90, PT ;  /* 0x0000005a5600720c */ /* 0x000fda0003f86270 */
[----:B------:R-:W-:Y:S05]  /*3480*/  @P4 BRA `(.L_x_440) ;  /* 0x0000000000a04947 */ /* 0x000fea0003800000 */
[----:B------:R-:W-:Y:S01]  /*3490*/  IADD3 R13, P1, P5, R104, R14, R107 ;  /* 0x0000000e680d7210 */ /* 0x000fe20007d3e06b */
[----:B------:R-:W-:Y:S01]  /*34a0*/  ULDC.64 UR4, c[0x0][0x3e8] ;  /* 0x0000fa0000047ab9 */ /* 0x000fe20000000a00 */
[----:B------:R-:W-:Y:S02]  /*34b0*/  CS2R R58, SRZ ;  /* 0x00000000003a7805 */ /* 0x000fe4000001ff00 */
[----:B------:R-:W-:Y:S02]  /*34c0*/  CS2R R60, SRZ ;  /* 0x00000000003c7805 */ /* 0x000fe4000001ff00 */
[----:B------:R-:W-:Y:S02]  /*34d0*/  IADD3.X R11, R93, R11, R106, P1, P5 ;  /* 0x0000000b5d0b7210 */ /* 0x000fe40000fea46a */
[----:B------:R-:W-:-:S04]  /*34e0*/  IADD3 R14, P1, P5, R98, R12, R109 ;  /* 0x0000000c620e7210 */ /* 0x000fc80007d3e06d */
[----:B------:R-:W-:Y:S02]  /*34f0*/  IADD3.X R91, R20, R91, R108, P1, P5 ;  /* 0x0000005b145b7210 */ /* 0x000fe40000fea46c */
[----:B------:R-:W-:-:S04]  /*3500*/  IADD3 R12, P1, R13, UR4, RZ ;  /* 0x000000040d0c7c10 */ /* 0x000fc8000ff3e0ff */
[----:B------:R-:W-:Y:S01]  /*3510*/  IADD3.X R13, R11, UR5, RZ, P1, !PT ;  /* 0x000000050b0d7c10 */ /* 0x000fe20008ffe4ff */
[----:B------:R-:W-:Y:S02]  /*3520*/  ULDC.64 UR4, c[0x0][0x400] ;  /* 0x0001000000047ab9 */ /* 0x000fe40000000a00 */
[----:B------:R-:W-:-:S04]  /*3530*/  IADD3 R14, P1, R14, UR4, RZ ;  /* 0x000000040e0e7c10 */ /* 0x000fc8000ff3e0ff */
[----:B------:R-:W-:Y:S02]  /*3540*/  IADD3.X R15, R91, UR5, RZ, P1, !PT ;  /* 0x000000055b0f7c10 */ /* 0x000fe40008ffe4ff */
        /* <DEDUP_REMOVED lines=28> */
.L_x_440:
[----:B------:R-:W-:Y:S05]  /*3710*/  BSYNC B1 ;  /* 0x0000000000017941 */ /* 0x000fea0003800000 */
.L_x_439:
[----:B------:R-:W-:Y:S01]  /*3720*/  UISETP.NE.AND UP0, UPT, UR48, 0x3, UPT ;  /* 0x000000033000788c */ /* 0x000fe2000bf05270 */
[----:B------:R-:W-:Y:S01]  /*3730*/  IMAD.MOV.U32 R154, RZ, RZ, R70 ;  /* 0x000000ffff9a7224 */ /* 0x000fe200078e0046 */
[----:B------:R-:W-:Y:S01]  /*3740*/  MOV R156, R74 ;  /* 0x0000004a009c7202 */ /* 0x000fe20000000f00 */
[----:B------:R-:W-:Y:S01]  /*3750*/  IMAD.MOV.U32 R161, RZ, RZ, R78 ;  /* 0x000000ffffa17224 */ /* 0x000fe200078e004e */
[----:B------:R-:W-:Y:S01]  /*3760*/  MOV R155, R72 ;  /* 0x00000048009b7202 */ /* 0x000fe20000000f00 */
[----:B------:R-:W-:Y:S01]  /*3770*/  IMAD.MOV.U32 R162, RZ, RZ, R82 ;  /* 0x000000ffffa27224 */ /* 0x000fe200078e0052 */
[----:B------:R-:W-:Y:S01]  /*3780*/  PLOP3.LUT P1, PT, PT, PT, UP0, 0x80, 0x0 ;  /* 0x000000000000781c */ /* 0x000fe20003f2f008 */
[----:B------:R-:W-:Y:S01]  /*3790*/  IMAD.MOV.U32 R150, RZ, RZ, R64 ;  /* 0x000000ffff967224 */ /* 0x000fe200078e0040 */
[----:B-----5:R-:W-:Y:S01]  /*37a0*/  MOV R128, R42 ;  /* 0x0000002a00807202 */ /* 0x020fe20000000f00 */
[----:B------:R-:W-:Y:S01]  /*37b0*/  IMAD.MOV.U32 R153, RZ, RZ, R68 ;  /* 0x000000ffff997224 */ /* 0x000fe200078e0044 */
[----:B------:R-:W-:Y:S01]  /*37c0*/  MOV R87, R40 ;  /* 0x0000002800577202 */ /* 0x000fe20000000f00 */
[----:B------:R-:W-:Y:S01]  /*37d0*/  IMAD.MOV.U32 R157, RZ, RZ, R76 ;  /* 0x000000ffff9d7224 */ /* 0x000fe200078e004c */
[----:B------:R-:W-:Y:S01]  /*37e0*/  MOV R148, R60 ;  /* 0x0000003c00947202 */ /* 0x000fe20000000f00 */
[----:B------:R-:W-:-:S02]  /*37f0*/  IMAD.MOV.U32 R160, RZ, RZ, R80 ;  /* 0x000000ffffa07224 */ /* 0x000fc400078e0050 */
[----:B------:R-:W-:Y:S02]  /*3800*/  IMAD.MOV.U32 R163, RZ, RZ, R84 ;  /* 0x000000ffffa37224 */ /* 0x000fe400078e0054 */
[----:B------:R-:W-:Y:S02]  /*3810*/  IMAD.MOV.U32 R86, RZ, RZ, R38 ;  /* 0x000000ffff567224 */ /* 0x000fe400078e0026 */
[----:B------:R-:W-:Y:S02]  /*3820*/  IMAD.MOV.U32 R139, RZ, RZ, R46 ;  /* 0x000000ffff8b7224 */ /* 0x000fe400078e002e */
[----:B------:R-:W-:Y:S02]  /*3830*/  IMAD.MOV.U32 R141, RZ, RZ, R50 ;  /* 0x000000ffff8d7224 */ /* 0x000fe400078e0032 */
[----:B------:R-:W-:Y:S02]  /*3840*/  IMAD.MOV.U32 R143, RZ, RZ, R54 ;  /* 0x000000ffff8f7224 */ /* 0x000fe400078e0036 */
[----:B------:R-:W-:-:S02]  /*3850*/  IMAD.MOV.U32 R146, RZ, RZ, R58 ;  /* 0x000000ffff927224 */ /* 0x000fc400078e003a */
[----:B------:R-:W-:Y:S02]  /*3860*/  IMAD.MOV.U32 R129, RZ, RZ, R44 ;  /* 0x000000ffff817224 */ /* 0x000fe400078e002c */
[----:B------:R-:W-:Y:S02]  /*3870*/  IMAD.MOV.U32 R140, RZ, RZ, R48 ;  /* 0x000000ffff8c7224 */ /* 0x000fe400078e0030 */
[----:B------:R-:W-:Y:S02]  /*3880*/  IMAD.MOV.U32 R142, RZ, RZ, R52 ;  /* 0x000000ffff8e7224 */ /* 0x000fe400078e0034 */
[----:B------:R-:W-:Y:S01]  /*3890*/  IMAD.MOV.U32 R144, RZ, RZ, R56 ;  /* 0x000000ffff907224 */ /* 0x000fe200078e0038 */
[----:B------:R-:W-:Y:S06]  /*38a0*/  @!P1 BRA `(.L_x_441) ;  /* 0x0000000000049947 */ /* 0x000fec0003800000 */
[----:B------:R-:W-:Y:S01]  /*38b0*/  BPT.TRAP 0x1 ;  /* 0x000000040000795c */ /* 0x000fe20000300000 */
.L_x_441:
[----:B------:R-:W-:Y:S01]  /*38c0*/  IMAD R91, R19, 0x8, R18 ;  /* 0x00000008135b7824 */ /* 0x000fe200078e0212 */
[----:B------:R-:W-:Y:S01]  /*38d0*/  SHF.L.U32 R92, R196, 0x1f, RZ ;  /* 0x0000001fc45c7819 */ /* 0x000fe200000006ff */
[----:B------:R-:W-:Y:S03]  /*38e0*/  BSSY B1, `(.L_x_442) ;  /* 0x0000003000017945 */ /* 0x000fe60003800000 */
[----:B------:R-:W1:Y:S02]  /*38f0*/  SYNCS.PHASECHK.TRANS64.TRYWAIT P5, [R91+URZ+0x29890], R92 ;  /* 0x0298905c5b0075a7 */ /* 0x000e6400080a017f */
[----:B-1----:R-:W-:Y:S05]  /*3900*/  @!P5 BRA `(.L_x_443) ;  /* 0x0000027c0030d947 */ /* 0x002fea0003800000 */
.L_x_776:
[----:B------:R-:W-:Y:S05]  /*3910*/  BSYNC B1 ;  /* 0x0000000000017941 */ /* 0x000fea0003800000 */
.L_x_442:
[----:B------:R-:W-:-:S03]  /*3920*/  UMOV UR4, 0xffffffff ;  /* 0xffffffff00047882 */ /* 0x000fc60000000000 */
[----:B------:R-:W-:Y:S05]  /*3930*/  BRA.DIV UR4, `(.L_x_444) ;  /* 0x0000027e04387947 */ /* 0x000fea000b800000 */
[----:B------:R2:W3:Y:S04]  /*3940*/  SHFL.IDX PT, R151, R120, RZ, 0x1e1f ;  /* 0x001e1fff78977589 */ /* 0x0004e800000e0000 */
[----:B------:R2:W4:Y:S02]  /*3950*/  SHFL.IDX PT, R11, R121, RZ, 0x1e1f ;  /* 0x001e1fff790b7589 */ /* 0x00052400000e0000 */
.L_x_780:
[----:B------:R-:W-:Y:S04]  /*3960*/  BSSY B1, `(.L_x_445) ;  /* 0x00002bf000017945 */ /* 0x000fe80003800000 */
[----:B------:R-:W-:Y:S05]  /*3970*/  @P2 BRA `(.L_x_446) ;  /* 0x0000002800f42947 */ /* 0x000fea0003800000 */
[----:B------:R-:W-:Y:S01]  /*3980*/  ISETP.NE.AND P2, PT, R28, RZ, PT ;  /* 0x000000ff1c00720c */ /* 0x000fe20003f45270 */
[----:B------:R-:W-:-:S12]  /*3990*/  BSSY B2, `(.L_x_447) ;  /* 0x0000074000027945 */ /* 0x000fd80003800000 */
[----:B------:R-:W-:Y:S05]  /*39a0*/  @!P2 BRA `(.L_x_448) ;  /* 0x0000000400c8a947 */ /* 0x000fea0003800000 */
[----:B0-----:R0:W0:Y:S01]  /*39b0*/  LDS.128 R12, [R37+0x1a400] ;  /* 0x01a40000250c7984 */ /* 0x0010220000000c00 */
[----:B------:R-:W-:Y:S01]  /*39c0*/  ISETP.GE.AND P2, PT, R22, R117, PT ;  /* 0x000000751600720c */ /* 0x000fe20003f46270 */
[----:B------:R-:W-:-:S12]  /*39d0*/  BSSY B3, `(.L_x_449) ;  /* 0x000006c000037945 */ /* 0x000fd80003800000 */
[----:B------:R-:W-:Y:S05]  /*39e0*/  @P2 BRA `(.L_x_450) ;  /* 0x0000000400a82947 */ /* 0x000fea0003800000 */
[--C-:B------:R-:W-:Y:S02]  /*39f0*/  SHF.R.U32.HI R82, RZ, 0x8, R83.reuse ;  /* 0x00000008ff527819 */ /* 0x100fe40000011653 */
[----:B------:R-:W-:Y:S02]  /*3a00*/  SHF.R.U32.HI R84, RZ, 0x10, R83 ;  /* 0x00000010ff547819 */ /* 0x000fe40000011653 */
[----:B------:R-:W-:Y:S01]  /*3a10*/  LOP3.LUT R83, R83, 0xff0000ff, RZ, 0xc0, !PT ;  /* 0xff0000ff53537812 */ /* 0x000fe200078ec0ff */
[----:B------:R-:W-:Y:S01]  /*3a20*/  IMAD.SHL.U32 R164, R82, 0x100, RZ ;  /* 0x0000010052a47824 */ /* 0x000fe200078e00ff */
[----:B------:R-:W-:Y:S01]  /*3a30*/  SHF.R.U32.HI R165, RZ, 0x8, R85 ;  /* 0x00000008ffa57819 */ /* 0x000fe20000011655 */
[----:B------:R-:W-:Y:S01]  /*3a40*/  IMAD.U32 R84, R84, 0x10000, RZ ;  /* 0x0001000054547824 */ /* 0x000fe200078e00ff */
[----:B------:R-:W-:Y:S02]  /*3a50*/  LOP3.LUT R166, R85, 0xff0000ff, RZ, 0xc0, !PT ;  /* 0xff0000ff55a67812 */ /* 0x000fe400078ec0ff */
[----:B------:R-:W-:Y:S01]  /*3a60*/  LOP3.LUT R83, R83, 0xff00, R164, 0xf8, !PT ;  /* 0x0000ff0053537812 */ /* 0x000fe200078ef8a4 */
[----:B------:R-:W-:Y:S01]  /*3a70*/  IMAD.SHL.U32 R165, R165, 0x100, RZ ;  /* 0x00000100a5a57824 */ /* 0x000fe200078e00ff */
[----:B0-----:R-:W-:-:S02]  /*3a80*/  F2FP.F16.E4M3.UNPACK_B R164, R13 ;  /* 0x0000000dffa4723e */ /* 0x001fc400020006ff */
[----:B------:R-:W-:Y:S02]  /*3a90*/  LOP3.LUT R83, R83, 0xff0000, R84, 0xf8, !PT ;  /* 0x00ff000053537812 */ /* 0x000fe400078ef854 */
[-C--:B------:R-:W-:Y:S02]  /*3aa0*/  F2FP.F16.E4M3.UNPACK_B R84, R163.reuse.H1 ;  /* 0x000000a3ff54723e */ /* 0x080fe400030006ff */
[----:B------:R-:W-:Y:S01]  /*3ab0*/  SHF.R.U32.HI R82, RZ, 0x10, R85 ;  /* 0x00000010ff527819 */ /* 0x000fe20000011655 */
[----:B------:R-:W-:Y:S01]  /*3ac0*/  HADD2.F32 R85, -RZ, R164.H1_H1 ;  /* 0x300000a4ff557230 */ /* 0x000fe20000004100 */
[----:B------:R-:W-:Y:S01]  /*3ad0*/  LOP3.LUT R166, R166, 0xff00, R165, 0xf8, !PT ;  /* 0x0000ff00a6a67812 */ /* 0x000fe200078ef8a5 */
[----:B------:R-:W-:Y:S01]  /*3ae0*/  HADD2.F32 R172, -RZ, R84.H0_H0 ;  /* 0x20000054ffac7230 */ /* 0x000fe20000004100 */
[----:B------:R-:W-:Y:S01]  /*3af0*/  F2FP.F16.E4M3.UNPACK_B R165, R162.H1 ;  /* 0x000000a2ffa5723e */ /* 0x000fe200030006ff */
[----:B------:R-:W-:Y:S01]  /*3b00*/  HADD2.F32 R164, -RZ, R164.H0_H0 ;  /* 0x200000a4ffa47230 */ /* 0x000fe20000004100 */
[----:B------:R-:W-:-:S02]  /*3b10*/  F2FP.F16.E4M3.UNPACK_B R163, R163 ;  /* 0x000000a3ffa3723e */ /* 0x000fc400020006ff */
[CC--:B------:R-:W-:Y:S01]  /*3b20*/  FMUL.FTZ R173, R85.reuse, R172.reuse ;  /* 0x000000ac55ad7220 */ /* 0x0c0fe20000410000 */
[--C-:B------:R-:W-:Y:S02]  /*3b30*/  HADD2.F32 R167, -RZ, R165.reuse.H0_H0 ;  /* 0x200000a5ffa77230 */ /* 0x100fe40000004100 */
[C---:B------:R-:W-:Y:S01]  /*3b40*/  FMUL.FTZ R172, R164.reuse, R172 ;  /* 0x000000aca4ac7220 */ /* 0x040fe20000410000 */
[----:B------:R-:W-:Y:S01]  /*3b50*/  HADD2.F32 R165, -RZ, R165.H1_H1 ;  /* 0x300000a5ffa57230 */ /* 0x000fe20000004100 */
[----:B------:R-:W-:Y:S02]  /*3b60*/  F2FP.F16.E4M3.UNPACK_B R162, R162 ;  /* 0x000000a2ffa2723e */ /* 0x000fe400020006ff */
[----:B------:R-:W-:Y:S01]  /*3b70*/  FFMA.FTZ R85, R85, R167, R172 ;  /* 0x000000a755557223 */ /* 0x000fe200000100ac */
[----:B------:R-:W-:Y:S01]  /*3b80*/  F2FP.F16.E4M3.UNPACK_B R172, R13.H1 ;  /* 0x0000000dffac723e */ /* 0x000fe200030006ff */
[----:B------:R-:W-:Y:S01]  /*3b90*/  FFMA.FTZ R164, R164, R167, -R173 ;  /* 0x000000a7a4a47223 */ /* 0x000fe200000108ad */
[----:B------:R-:W-:-:S03]  /*3ba0*/  HADD2.F32 R167, -RZ, R84.H1_H1 ;  /* 0x30000054ffa77230 */ /* 0x000fc60000004100 */
[--C-:B------:R-:W-:Y:S02]  /*3bb0*/  HADD2.F32 R13, -RZ, R172.reuse.H1_H1 ;  /* 0x300000acff0d7230 */ /* 0x100fe40000004100 */
[----:B------:R-:W-:-:S03]  /*3bc0*/  HADD2.F32 R84, -RZ, R172.H0_H0 ;  /* 0x200000acff547230 */ /* 0x000fc60000004100 */
[CC--:B------:R-:W-:Y:S02]  /*3bd0*/  FMUL.FTZ R172, R13.reuse, R167.reuse ;  /* 0x000000a70dac7220 */ /* 0x0c0fe40000410000 */
[C---:B------:R-:W-:Y:S02]  /*3be0*/  FMUL.FTZ R167, R84.reuse, R167 ;  /* 0x000000a754a77220 */ /* 0x040fe40000410000 */
[-C--:B------:R-:W-:Y:S02]  /*3bf0*/  FFMA.FTZ R84, R84, R165.reuse, -R172 ;  /* 0x000000a554547223 */ /* 0x080fe400000108ac */
[----:B------:R-:W-:Y:S01]  /*3c00*/  FFMA.FTZ R165, R13, R165, R167 ;  /* 0x000000a50da57223 */ /* 0x000fe200000100a7 */
[----:B------:R-:W-:Y:S01]  /*3c10*/  SHF.L.U32 R13, R82, 0x10, RZ ;  /* 0x00000010520d7819 */ /* 0x000fe200000006ff */
[----:B------:R-:W-:Y:S01]  /*3c20*/  IMAD.MOV.U32 R82, RZ, RZ, R15 ;  /* 0x000000ffff527224 */ /* 0x000fe200078e000f */
[----:B------:R-:W-:Y:S02]  /*3c30*/  F2FP.F16.E4M3.UNPACK_B R15, R83.H1 ;  /* 0x00000053ff0f723e */ /* 0x000fe400030006ff */
[----:B------:R-:W-:-:S02]  /*3c40*/  LOP3.LUT R13, R166, 0xff0000, R13, 0xf8, !PT ;  /* 0x00ff0000a60d7812 */ /* 0x000fc400078ef80d */
[-C--:B------:R-:W-:Y:S01]  /*3c50*/  F2FP.F16.E4M3.UNPACK_B R173, R82.reuse ;  /* 0x00000052ffad723e */ /* 0x080fe200020006ff */
[--C-:B------:R-:W-:Y:S01]  /*3c60*/  HADD2.F32 R172, -RZ, R15.reuse.H0_H0 ;  /* 0x2000000fffac7230 */ /* 0x100fe20000004100 */
[-C--:B------:R-:W-:Y:S01]  /*3c70*/  F2FP.F16.E4M3.UNPACK_B R166, R13.reuse.H1 ;  /* 0x0000000dffa6723e */ /* 0x080fe200030006ff */
[----:B------:R-:W-:Y:S01]  /*3c80*/  HADD2.F32 R15, -RZ, R15.H1_H1 ;  /* 0x3000000fff0f7230 */ /* 0x000fe20000004100 */
[----:B------:R-:W-:Y:S01]  /*3c90*/  F2FP.F16.E4M3.UNPACK_B R82, R82.H1 ;  /* 0x00000052ff52723e */ /* 0x000fe200030006ff */
[--C-:B------:R-:W-:Y:S01]  /*3ca0*/  HADD2.F32 R167, -RZ, R173.reuse.H1_H1 ;  /* 0x300000adffa77230 */ /* 0x100fe20000004100 */
[----:B------:R-:W-:Y:S01]  /*3cb0*/  F2FP.SATFINITE.E4M3.F32.PACK_AB_MERGE_C R84, R165, R84, RZ ;  /* 0x00000054a554723e */ /* 0x000fe200048070ff */
[--C-:B------:R-:W-:Y:S01]  /*3cc0*/  HADD2.F32 R174, -RZ, R166.reuse.H0_H0 ;  /* 0x200000a6ffae7230 */ /* 0x100fe20000004100 */
[----:B------:R-:W-:Y:S01]  /*3cd0*/  F2FP.F16.E4M3.UNPACK_B R13, R13 ;  /* 0x0000000dff0d723e */ /* 0x000fe200020006ff */
[----:B------:R-:W-:Y:S01]  /*3ce0*/  HADD2.F32 R173, -RZ, R173.H0_H0 ;  /* 0x200000adffad7230 */ /* 0x000fe20000004100 */
[----:B------:R-:W-:Y:S01]  /*3cf0*/  F2FP.SATFINITE.E4M3.F32.PACK_AB_MERGE_C R85, R85, R164, R84 ;  /* 0x000000a45555723e */ /* 0x000fe20004807054 */
[----:B------:R-:W-:-:S02]  /*3d00*/  HADD2.F32 R166, -RZ, R166.H1_H1 ;  /* 0x300000a6ffa67230 */ /* 0x000fc40000004100 */
[----:B------:R-:W-:Y:S01]  /*3d10*/  FMUL.FTZ R175, R167, R174 ;  /* 0x000000aea7af7220 */ /* 0x000fe20000410000 */
[----:B------:R-:W-:Y:S02]  /*3d20*/  F2FP.F16.E4M3.UNPACK_B R84, R14 ;  /* 0x0000000eff54723e */ /* 0x000fe400020006ff */
[----:B------:R-:W-:Y:S01]  /*3d30*/  F2FP.F16.E4M3.UNPACK_B R83, R83 ;  /* 0x00000053ff53723e */ /* 0x000fe200020006ff */
[C---:B------:R-:W-:Y:S01]  /*3d40*/  FFMA.FTZ R175, R173.reuse, R172, -R175 ;  /* 0x000000acadaf7223 */ /* 0x040fe200000108af */
[----:B------:R-:W-:Y:S01]  /*3d50*/  FMUL.FTZ R173, R173, R174 ;  /* 0x000000aeadad7220 */ /* 0x000fe20000410000 */
[----:B------:R-:W-:Y:S02]  /*3d60*/  F2FP.F16.E4M3.UNPACK_B R14, R14.H1 ;  /* 0x0000000eff0e723e */ /* 0x000fe400030006ff */
[----:B------:R-:W-:Y:S02]  /*3d70*/  HADD2.F32 R164, -RZ, R83.H0_H0 ;  /* 0x20000053ffa47230 */ /* 0x000fe40000004100 */
[----:B------:R-:W-:Y:S01]  /*3d80*/  FFMA.FTZ R173, R167, R172, R173 ;  /* 0x000000aca7ad7223 */ /* 0x000fe200000100ad */
[----:B------:R-:W-:-:S02]  /*3d90*/  HADD2.F32 R167, -RZ, R82.H1_H1 ;  /* 0x30000052ffa77230 */ /* 0x000fc40000004100 */
[----:B------:R-:W-:Y:S02]  /*3da0*/  HADD2.F32 R82, -RZ, R82.H0_H0 ;  /* 0x20000052ff527230 */ /* 0x000fe40000004100 */
[----:B------:R-:W-:Y:S02]  /*3db0*/  HADD2.F32 R83, -RZ, R83.H1_H1 ;  /* 0x30000053ff537230 */ /* 0x000fe40000004100 */
[----:B------:R-:W-:-:S04]  /*3dc0*/  FMUL.FTZ R172, R167, R166 ;  /* 0x000000a6a7ac7220 */ /* 0x000fc80000410000 */
[CC--:B------:R-:W-:Y:S01]  /*3dd0*/  FFMA.FTZ R172, R82.reuse, R15.reuse, -R172 ;  /* 0x0000000f52ac7223 */ /* 0x0c0fe200000108ac */
[----:B------:R-:W-:Y:S01]  /*3de0*/  FMUL.FTZ R82, R82, R166 ;  /* 0x000000a652527220 */ /* 0x000fe20000410000 */
[--C-:B------:R-:W-:Y:S02]  /*3df0*/  HADD2.F32 R166, -RZ, R13.reuse.H0_H0 ;  /* 0x2000000dffa67230 */ /* 0x100fe40000004100 */
[----:B------:R-:W-:Y:S02]  /*3e00*/  HADD2.F32 R13, -RZ, R13.H1_H1 ;  /* 0x3000000dff0d7230 */ /* 0x000fe40000004100 */
[----:B------:R-:W-:Y:S01]  /*3e10*/  FFMA.FTZ R82, R167, R15, R82 ;  /* 0x0000000fa7527223 */ /* 0x000fe20000010052 */
[--C-:B------:R-:W-:Y:S02]  /*3e20*/  HADD2.F32 R15, -RZ, R84.reuse.H1_H1 ;  /* 0x30000054ff0f7230 */ /* 0x100fe40000004100 */
[----:B------:R-:W-:Y:S02]  /*3e30*/  HADD2.F32 R84, -RZ, R84.H0_H0 ;  /* 0x20000054ff547230 */ /* 0x000fe40000004100 */
[----:B------:R-:W-:-:S02]  /*3e40*/  HADD2.F32 R167, -RZ, R163.H1_H1 ;  /* 0x300000a3ffa77230 */ /* 0x000fc40000004100 */
[CC--:B------:R-:W-:Y:S01]  /*3e50*/  FMUL.FTZ R165, R15.reuse, R166.reuse ;  /* 0x000000a60fa57220 */ /* 0x0c0fe20000410000 */
[----:B------:R-:W-:Y:S02]  /*3e60*/  HADD2.F32 R163, -RZ, R163.H0_H0 ;  /* 0x200000a3ffa37230 */ /* 0x000fe40000004100 */
[----:B------:R-:W-:Y:S01]  /*3e70*/  FMUL.FTZ R166, R84, R166 ;  /* 0x000000a654a67220 */ /* 0x000fe20000410000 */
[----:B------:R-:W-:Y:S01]  /*3e80*/  F2FP.SATFINITE.E4M3.F32.PACK_AB_MERGE_C R82, R82, R172, RZ ;  /* 0x000000ac5252723e */ /* 0x000fe200048070ff */
[-C--:B------:R-:W-:Y:S02]  /*3e90*/  FFMA.FTZ R165, R84, R164.reuse, -R165 ;  /* 0x000000a454a57223 */ /* 0x080fe400000108a5 */
[----:B------:R-:W-:Y:S01]  /*3ea0*/  FFMA.FTZ R166, R15, R164, R166 ;  /* 0x000000a40fa67223 */ /* 0x000fe200000100a6 */
[--C-:B------:R-:W-:Y:S02]  /*3eb0*/  HADD2.F32 R15, -RZ, R14.reuse.H1_H1 ;  /* 0x3000000eff0f7230 */ /* 0x100fe40000004100 */
[----:B------:R-:W-:-:S03]  /*3ec0*/  HADD2.F32 R14, -RZ, R14.H0_H0 ;  /* 0x2000000eff0e7230 */ /* 0x000fc60000004100 */
[CC--:B------:R-:W-:Y:S02]  /*3ed0*/  FMUL.FTZ R84, R15.reuse, R13.reuse ;  /* 0x0000000d0f547220 */ /* 0x0c0fe40000410000 */
[C---:B------:R-:W-:Y:S02]  /*3ee0*/  FMUL.FTZ R164, R14.reuse, R13 ;  /* 0x0000000d0ea47220 */ /* 0x040fe40000410000 */
[-C--:B------:R-:W-:Y:S01]  /*3ef0*/  FFMA.FTZ R13, R14, R83.reuse, -R84 ;  /* 0x000000530e0d7223 */ /* 0x080fe20000010854 */
[----:B------:R-:W-:Y:S01]  /*3f00*/  F2FP.F16.E4M3.UNPACK_B R84, R12.H1 ;  /* 0x0000000cff54723e */ /* 0x000fe200030006ff */
[----:B------:R-:W-:Y:S01]  /*3f10*/  FFMA.FTZ R14, R15, R83, R164 ;  /* 0x000000530f0e7223 */ /* 0x000fe200000100a4 */
[--C-:B------:R-:W-:Y:S02]  /*3f20*/  HADD2.F32 R83, -RZ, R162.reuse.H1_H1 ;  /* 0x300000a2ff537230 */ /* 0x100fe40000004100 */
[----:B------:R-:W-:Y:S02]  /*3f30*/  HADD2.F32 R162, -RZ, R162.H0_H0 ;  /* 0x200000a2ffa27230 */ /* 0x000fe40000004100 */
[--C-:B------:R-:W-:Y:S01]  /*3f40*/  HADD2.F32 R15, -RZ, R84.reuse.H1_H1 ;  /* 0x30000054ff0f7230 */ /* 0x100fe20000004100 */
[----:B------:R-:W-:Y:S01]  /*3f50*/  F2FP.SATFINITE.E4M3.F32.PACK_AB_MERGE_C R13, R14, R13, RZ ;  /* 0x0000000d0e0d723e */ /* 0x000fe200048070ff */
[----:B------:R-:W-:-:S03]  /*3f60*/  HADD2.F32 R84, -RZ, R84.H0_H0 ;  /* 0x20000054ff547230 */ /* 0x000fc60000004100 */
[C---:B------:R-:W-:Y:S01]  /*3f70*/  FMUL.FTZ R164, R15.reuse, R167 ;  /* 0x000000a70fa47220 */ /* 0x040fe20000410000 */
[----:B------:R-:W-:Y:S01]  /*3f80*/  F2FP.SATFINITE.E4M3.F32.PACK_AB_MERGE_C R165, R166, R165, R13 ;  /* 0x000000a5a6a5723e */ /* 0x000fe2000480700d */
[C---:B------:R-:W-:Y:S01]  /*3f90*/  FMUL.FTZ R167, R84.reuse, R167 ;  /* 0x000000a754a77220 */ /* 0x040fe20000410000 */
[----:B------:R-:W-:Y:S02]  /*3fa0*/  IMAD.MOV.U32 R13, RZ, RZ, R85 ;  /* 0x000000ffff0d7224 */ /* 0x000fe400078e0055 */
[-C--:B------:R-:W-:Y:S01]  /*3fb0*/  FFMA.FTZ R164, R84, R83.reuse, -R164 ;  /* 0x0000005354a47223 */ /* 0x080fe200000108a4 */
[----:B------:R-:W-:Y:S01]  /*3fc0*/  FFMA.FTZ R167, R15, R83, R167 ;  /* 0x000000530fa77223 */ /* 0x000fe200000100a7 */
[----:B------:R-:W-:Y:S01]  /*3fd0*/  F2FP.F16.E4M3.UNPACK_B R15, R12 ;  /* 0x0000000cff0f723e */ /* 0x000fe200020006ff */
[----:B------:R-:W-:-:S03]  /*3fe0*/  IMAD.MOV.U32 R14, RZ, RZ, R165 ;  /* 0x000000ffff0e7224 */ /* 0x000fc600078e00a5 */
[----:B------:R-:W-:Y:S01]  /*3ff0*/  F2FP.SATFINITE.E4M3.F32.PACK_AB_MERGE_C R164, R167, R164, RZ ;  /* 0x000000a4a7a4723e */ /* 0x000fe200048070ff */
[--C-:B------:R-:W-:Y:S02]  /*4000*/  HADD2.F32 R12, -RZ, R15.reuse.H1_H1 ;  /* 0x3000000fff0c7230 */ /* 0x100fe40000004100 */
[----:B------:R-:W-:-:S03]  /*4010*/  HADD2.F32 R15, -RZ, R15.H0_H0 ;  /* 0x2000000fff0f7230 */ /* 0x000fc60000004100 */
[CC--:B------:R-:W-:Y:S02]  /*4020*/  FMUL.FTZ R83, R12.reuse, R163.reuse ;  /* 0x000000a30c537220 */ /* 0x0c0fe40000410000 */
[C---:B------:R-:W-:Y:S02]  /*4030*/  FMUL.FTZ R163, R15.reuse, R163 ;  /* 0x000000a30fa37220 */ /* 0x040fe40000410000 */
[-C--:B------:R-:W-:Y:S01]  /*4040*/  FFMA.FTZ R83, R15, R162.reuse, -R83 ;  /* 0x000000a20f537223 */ /* 0x080fe20000010853 */
[----:B------:R-:W-:Y:S01]  /*4050*/  F2FP.SATFINITE.E4M3.F32.PACK_AB_MERGE_C R15, R173, R175, R82 ;  /* 0x000000afad0f723e */ /* 0x000fe20004807052 */
[----:B------:R-:W-:-:S05]  /*4060*/  FFMA.FTZ R163, R12, R162, R163 ;  /* 0x000000a20ca37223 */ /* 0x000fca00000100a3 */
[----:B------:R-:W-:-:S05]  /*4070*/  F2FP.SATFINITE.E4M3.F32.PACK_AB_MERGE_C R83, R163, R83, R164 ;  /* 0x00000053a353723e */ /* 0x000fca00048070a4 */
[----:B------:R-:W-:-:S07]  /*4080*/  IMAD.MOV.U32 R12, RZ, RZ, R83 ;  /* 0x000000ffff0c7224 */ /* 0x000fce00078e0053 */
.L_x_450:
[----:B------:R-:W-:Y:S05]  /*4090*/  BSYNC B3 ;  /* 0x0000000000037941 */ /* 0x000fea0003800000 */
.L_x_449:
[----:B----4-:R-:W-:-:S04]  /*40a0*/  IADD3 R82, P2, R16, R11, RZ ;  /* 0x0000000b10527210 */ /* 0x010fc80007f5e0ff */
[----:B---3--:R-:W-:-:S05]  /*40b0*/  IADD3.X R83, R151, R17, RZ, P2, !PT ;  /* 0x0000001197537210 */ /* 0x008fca00017fe4ff */
[----:B0-----:R0:W-:Y:S04]  /*40c0*/  ST.E.128 desc[UR50][R82.64], R12 ;  /* 0x0000000c52007985 */ /* 0x0011e8000c101d32 */
.L_x_448:
[----:B------:R-:W-:Y:S05]  /*40d0*/  BSYNC B2 ;  /* 0x0000000000027941 */ /* 0x000fea0003800000 */
.L_x_447:
        /* <DEDUP_REMOVED lines=8> */
[----:B------:R-:W-:Y:S02]  /*4160*/  LOP3.LUT R80, R79, 0xff0000ff, RZ, 0xc0, !PT ;  /* 0xff0000ff4f507812 */ /* 0x000fe400078ec0ff */
[----:B------:R-:W-:Y:S01]  /*4170*/  SHF.R.U32.HI R79, RZ, 0x10, R79 ;  /* 0x00000010ff4f7819 */ /* 0x000fe2000001164f */
[----:B------:R-:W-:Y:S01]  /*4180*/  IMAD.SHL.U32 R82, R82, 0x100, RZ ;  /* 0x0000010052527824 */ /* 0x000fe200078e00ff */
[----:B------:R-:W-:Y:S02]  /*4190*/  SHF.R.U32.HI R83, RZ, 0x8, R81 ;  /* 0x00000008ff537819 */ /* 0x000fe40000011651 */
[----:B------:R-:W-:Y:S01]  /*41a0*/  LOP3.LUT R84, R81, 0xff0000ff, RZ, 0xc0, !PT ;  /* 0xff0000ff51547812 */ /* 0x000fe200078ec0ff */
[----:B------:R-:W-:Y:S01]  /*41b0*/  IMAD.U32 R79, R79, 0x10000, RZ ;  /* 0x000100004f4f7824 */ /* 0x000fe200078e00ff */
        /* <DEDUP_REMOVED lines=27> */
[----:B------:R-:W-:Y:S01]  /*4370*/  IMAD.U32 R13, R78, 0x10000, RZ ;  /* 0x000100004e0d7824 */ /* 0x000fe200078e00ff */
[----:B------:R-:W-:Y:S02]  /*4380*/  MOV R78, R15 ;  /* 0x0000000f004e7202 */ /* 0x000fe40000000f00 */
[----:B------:R-:W-:-:S02]  /*4390*/  F2FP.F16.E4M3.UNPACK_B R15, R79.H1 ;  /* 0x0000004fff0f723e */ /* 0x000fc400030006ff */
[----:B------:R-:W-:Y:S02]  /*43a0*/  LOP3.LUT R13, R84, 0xff0000, R13, 0xf8, !PT ;  /* 0x00ff0000540d7812 */ /* 0x000fe400078ef80d */
        /* <DEDUP_REMOVED lines=56> */
[----:B------:R-:W-:-:S04]  /*4730*/  F2FP.F16.E4M3.UNPACK_B R15, R12 ;  /* 0x0000000cff0f723e */ /* 0x000fc800020006ff */
[----:B------:R-:W-:Y:S01]  /*4740*/  F2FP.SATFINITE.E4M3.F32.PACK_AB_MERGE_C R82, R85, R82, RZ ;  /* 0x000000525552723e */ /* 0x000fe200048070ff */
[--C-:B------:R-:W-:Y:S02]  /*4750*/  HADD2.F32 R12, -RZ, R15.reuse.H1_H1 ;  /* 0x3000000fff0c7230 */ /* 0x100fe40000004100 */
[----:B------:R-:W-:-:S03]  /*4760*/  HADD2.F32 R15, -RZ, R15.H0_H0 ;  /* 0x2000000fff0f7230 */ /* 0x000fc60000004100 */
[CC--:B------:R-:W-:Y:S02]  /*4770*/  FMUL.FTZ R79, R12.reuse, R160.reuse ;  /* 0x000000a00c4f7220 */ /* 0x0c0fe40000410000 */
[C---:B------:R-:W-:Y:S02]  /*4780*/  FMUL.FTZ R160, R15.reuse, R160 ;  /* 0x000000a00fa07220 */ /* 0x040fe40000410000 */
[----:B------:R-:W-:Y:S01]  /*4790*/  FFMA.FTZ R79, R15, R161, -R79 ;  /* 0x000000a10f4f7223 */ /* 0x000fe2000001084f */
[----:B------:R-:W-:Y:S01]  /*47a0*/  F2FP.SATFINITE.E4M3.F32.PACK_AB_MERGE_C R15, R163, R165, R78 ;  /* 0x000000a5a30f723e */ /* 0x000fe2000480704e */
[----:B------:R-:W-:-:S05]  /*47b0*/  FFMA.FTZ R160, R12, R161, R160 ;  /* 0x000000a10ca07223 */ /* 0x000fca00000100a0 */
[----:B------:R-:W-:-:S07]  /*47c0*/  F2FP.SATFINITE.E4M3.F32.PACK_AB_MERGE_C R12, R160, R79, R82 ;  /* 0x0000004fa00c723e */ /* 0x000fce0004807052 */
.L_x_454:
[----:B------:R-:W-:Y:S05]  /*47d0*/  BSYNC B3 ;  /* 0x0000000000037941 */ /* 0x000fea0003800000 */
.L_x_453:
[----:B------:R-:W-:-:S05]  /*47e0*/  IMAD.SHL.U32 R80, R170, 0x10, RZ ;  /* 0x00000010aa507824 */ /* 0x000fca00078e00ff */
[----:B----4-:R-:W-:-:S04]  /*47f0*/  IADD3 R78, P2, R11, R80, RZ ;  /* 0x000000500b4e7210 */ /* 0x010fc80007f5e0ff */
[----:B---3--:R-:W-:-:S05]  /*4800*/  LEA.HI.X.SX32 R79, R80, R151, 0x1, P2 ;  /* 0x00000097504f7211 */ /* 0x008fca00010f0eff */
[----:B0-----:R0:W-:Y:S04]  /*4810*/  ST.E.128 desc[UR50][R78.64], R12 ;  /* 0x0000000c4e007985 */ /* 0x0011e8000c101d32 */
.L_x_452:
[----:B------:R-:W-:Y:S05]  /*4820*/  BSYNC B2 ;  /* 0x0000000000027941 */ /* 0x000fea0003800000 */
.L_x_451:
[----:B------:R-:W-:Y:S01]  /*4830*/  ISETP.NE.AND P2, PT, R30, RZ, PT ;  /* 0x000000ff1e00720c */ /* 0x000fe20003f45270 */
[----:B------:R-:W-:-:S12]  /*4840*/  BSSY B2, `(.L_x_455) ;  /* 0x0000072000027945 */ /* 0x000fd80003800000 */
[----:B------:R-:W-:Y:S05]  /*4850*/  @!P2 BRA `(.L_x_456) ;  /* 0x0000000400c0a947 */ /* 0x000fea0003800000 */
[----:B0-----:R0:W0:Y:S01]  /*4860*/  LDS.128 R12, [R37+0x1cc00] ;  /* 0x01cc0000250c7984 */ /* 0x0010220000000c00 */
[----:B------:R-:W-:Y:S01]  /*4870*/  ISETP.GE.AND P2, PT, R199, R117, PT ;  /* 0x00000075c700720c */ /* 0x000fe20003f46270 */
[----:B------:R-:W-:-:S12]  /*4880*/  BSSY B3, `(.L_x_457) ;  /* 0x0000069000037945 */ /* 0x000fd80003800000 */
[----:B------:R-:W-:Y:S05]  /*4890*/  @P2 BRA `(.L_x_458) ;  /* 0x00000004009c2947 */ /* 0x000fea0003800000 */
[----:B------:R-:W-:Y:S02]  /*48a0*/  SHF.R.U32.HI R80, RZ, 0x8, R77 ;  /* 0x00000008ff507819 */ /* 0x000fe4000001164d */
[--C-:B------:R-:W-:Y:S02]  /*48b0*/  SHF.R.U32.HI R76, RZ, 0x10, R75.reuse ;  /* 0x00000010ff4c7819 */ /* 0x100fe4000001164b */
[----:B------:R-:W-:Y:S02]  /*48c0*/  SHF.R.U32.HI R78, RZ, 0x8, R75 ;  /* 0x00000008ff4e7819 */ /* 0x000fe4000001164b */
[----:B------:R-:W-:Y:S02]  /*48d0*/  LOP3.LUT R79, R75, 0xff0000ff, RZ, 0xc0, !PT ;  /* 0xff0000ff4b4f7812 */ /* 0x000fe400078ec0ff */
[----:B------:R-:W-:Y:S01]  /*48e0*/  SHF.R.U32.HI R75, RZ, 0x10, R77 ;  /* 0x00000010ff4b7819 */ /* 0x000fe2000001164d */
[----:B------:R-:W-:Y:S01]  /*48f0*/  IMAD.SHL.U32 R78, R78, 0x100, RZ ;  /* 0x000001004e4e7824 */ /* 0x000fe200078e00ff */
[----:B------:R-:W-:Y:S01]  /*4900*/  LOP3.LUT R74, R77, 0xff0000ff, RZ, 0xc0, !PT ;  /* 0xff0000ff4d4a7812 */ /* 0x000fe200078ec0ff */
[----:B------:R-:W-:Y:S01]  /*4910*/  IMAD.SHL.U32 R77, R80, 0x100, RZ ;  /* 0x00000100504d7824 */ /* 0x000fe200078e00ff */
[----:B0-----:R-:W-:-:S02]  /*4920*/  F2FP.F16.E4M3.UNPACK_B R83, R13 ;  /* 0x0000000dff53723e */ /* 0x001fc400020006ff */
[----:B------:R-:W-:Y:S02]  /*4930*/  LOP3.LUT R78, R79, 0xff00, R78, 0xf8, !PT ;  /* 0x0000ff004f4e7812 */ /* 0x000fe400078ef84e */
[----:B------:R-:W-:Y:S01]  /*4940*/  LOP3.LUT R77, R74, 0xff00, R77, 0xf8, !PT ;  /* 0x0000ff004a4d7812 */ /* 0x000fe200078ef84d */
[--C-:B------:R-:W-:Y:S01]  /*4950*/  HADD2.F32 R79, -RZ, R83.reuse.H1_H1 ;  /* 0x30000053ff4f7230 */ /* 0x100fe20000004100 */
[-C--:B------:R-:W-:Y:S01]  /*4960*/  F2FP.F16.E4M3.UNPACK_B R74, R157.reuse.H1 ;  /* 0x0000009dff4a723e */ /* 0x080fe200030006ff */
[----:B------:R-:W-:Y:S01]  /*4970*/  HADD2.F32 R83, -RZ, R83.H0_H0 ;  /* 0x20000053ff537230 */ /* 0x000fe20000004100 */
[-C--:B------:R-:W-:Y:S02]  /*4980*/  F2FP.F16.E4M3.UNPACK_B R81, R156.reuse.H1 ;  /* 0x0000009cff51723e */ /* 0x080fe400030006ff */
[----:B------:R-:W-:Y:S01]  /*4990*/  F2FP.F16.E4M3.UNPACK_B R157, R157 ;  /* 0x0000009dff9d723e */ /* 0x000fe200020006ff */
[----:B------:R-:W-:Y:S01]  /*49a0*/  HADD2.F32 R84, -RZ, R74.H0_H0 ;  /* 0x2000004aff547230 */ /* 0x000fe20000004100 */
[----:B------:R-:W-:Y:S01]  /*49b0*/  F2FP.F16.E4M3.UNPACK_B R156, R156 ;  /* 0x0000009cff9c723e */ /* 0x000fe200020006ff */
[----:B------:R-:W-:-:S02]  /*49c0*/  HADD2.F32 R82, -RZ, R81.H0_H0 ;  /* 0x20000051ff527230 */ /* 0x000fc40000004100 */
[----:B------:R-:W-:Y:S02]  /*49d0*/  HADD2.F32 R74, -RZ, R74.H1_H1 ;  /* 0x3000004aff4a7230 */ /* 0x000fe40000004100 */
[-C--:B------:R-:W-:Y:S01]  /*49e0*/  FMUL.FTZ R80, R79, R84.reuse ;  /* 0x000000544f507220 */ /* 0x080fe20000410000 */
[----:B------:R-:W-:-:S03]  /*49f0*/  FMUL.FTZ R84, R83, R84 ;  /* 0x0000005453547220 */ /* 0x000fc60000410000 */
[-C--:B------:R-:W-:Y:S01]  /*4a00*/  FFMA.FTZ R80, R83, R82.reuse, -R80 ;  /* 0x0000005253507223 */ /* 0x080fe20000010850 */
[----:B------:R-:W-:Y:S01]  /*4a10*/  F2FP.F16.E4M3.UNPACK_B R83, R13.H1 ;  /* 0x0000000dff53723e */ /* 0x000fe200030006ff */
[----:B------:R-:W-:Y:S01]  /*4a20*/  FFMA.FTZ R79, R79, R82, R84 ;  /* 0x000000524f4f7223 */ /* 0x000fe20000010054 */
[----:B------:R-:W-:Y:S01]  /*4a30*/  HADD2.F32 R82, -RZ, R81.H1_H1 ;  /* 0x30000051ff527230 */ /* 0x000fe20000004100 */
[----:B------:R-:W-:Y:S01]  /*4a40*/  SHF.L.U32 R81, R76, 0x10, RZ ;  /* 0x000000104c517819 */ /* 0x000fe200000006ff */
[----:B------:R-:W-:Y:S02]  /*4a50*/  IMAD.U32 R76, R75, 0x10000, RZ ;  /* 0x000100004b4c7824 */ /* 0x000fe400078e00ff */
[--C-:B------:R-:W-:Y:S01]  /*4a60*/  HADD2.F32 R13, -RZ, R83.reuse.H1_H1 ;  /* 0x30000053ff0d7230 */ /* 0x100fe20000004100 */
[----:B------:R-:W-:Y:S01]  /*4a70*/  LOP3.LUT R75, R78, 0xff0000, R81, 0xf8, !PT ;  /* 0x00ff00004e4b7812 */ /* 0x000fe200078ef851 */
[----:B------:R-:W-:Y:S01]  /*4a80*/  HADD2.F32 R83, -RZ, R83.H0_H0 ;  /* 0x20000053ff537230 */ /* 0x000fe20000004100 */
[----:B------:R-:W-:-:S02]  /*4a90*/  LOP3.LUT R76, R77, 0xff0000, R76, 0xf8, !PT ;  /* 0x00ff00004d4c7812 */ /* 0x000fc400078ef84c */
[-C--:B------:R-:W-:Y:S01]  /*4aa0*/  FMUL.FTZ R84, R13, R74.reuse ;  /* 0x0000004a0d547220 */ /* 0x080fe20000410000 */
[----:B------:R-:W-:Y:S01]  /*4ab0*/  F2FP.F16.E4M3.UNPACK_B R78, R75.H1 ;  /* 0x0000004bff4e723e */ /* 0x000fe200030006ff */
[C---:B------:R-:W-:Y:S01]  /*4ac0*/  FMUL.FTZ R160, R83.reuse, R74 ;  /* 0x0000004a53a07220 */ /* 0x040fe20000410000 */
[----:B------:R-:W-:Y:S01]  /*4ad0*/  F2FP.F16.E4M3.UNPACK_B R77, R76.H1 ;  /* 0x0000004cff4d723e */ /* 0x000fe200030006ff */
[-C--:B------:R-:W-:Y:S01]  /*4ae0*/  FFMA.FTZ R74, R83, R82.reuse, -R84 ;  /* 0x00000052534a7223 */ /* 0x080fe20000010854 */
[-C--:B------:R-:W-:Y:S01]  /*4af0*/  F2FP.F16.E4M3.UNPACK_B R83, R15.reuse ;  /* 0x0000000fff53723e */ /* 0x080fe200020006ff */
[----:B------:R-:W-:Y:S01]  /*4b00*/  FFMA.FTZ R13, R13, R82, R160 ;  /* 0x000000520d0d7223 */ /* 0x000fe200000100a0 */
[----:B------:R-:W-:Y:S01]  /*4b10*/  HADD2.F32 R82, -RZ, R78.H0_H0 ;  /* 0x2000004eff527230 */ /* 0x000fe20000004100 */
[----:B------:R-:W-:Y:S01]  /*4b20*/  F2FP.F16.E4M3.UNPACK_B R15, R15.H1 ;  /* 0x0000000fff0f723e */ /* 0x000fe200030006ff */
[----:B------:R-:W-:Y:S01]  /*4b30*/  HADD2.F32 R84, -RZ, R77.H0_H0 ;  /* 0x2000004dff547230 */ /* 0x000fe20000004100 */
[----:B------:R-:W-:Y:S01]  /*4b40*/  F2FP.F16.E4M3.UNPACK_B R76, R76 ;  /* 0x0000004cff4c723e */ /* 0x000fe200020006ff */
[--C-:B------:R-:W-:Y:S01]  /*4b50*/  HADD2.F32 R81, -RZ, R83.reuse.H1_H1 ;  /* 0x30000053ff517230 */ /* 0x100fe20000004100 */
[----:B------:R-:W-:Y:S01]  /*4b60*/  F2FP.SATFINITE.E4M3.F32.PACK_AB_MERGE_C R13, R13, R74, RZ ;  /* 0x0000004a0d0d723e */ /* 0x000fe200048070ff */
[----:B------:R-:W-:Y:S01]  /*4b70*/  HADD2.F32 R83, -RZ, R83.H0_H0 ;  /* 0x20000053ff537230 */ /* 0x000fe20000004100 */
[----:B------:R-:W-:Y:S01]  /*4b80*/  F2FP.F16.E4M3.UNPACK_B R75, R75 ;  /* 0x0000004bff4b723e */ /* 0x000fe200020006ff */
[----:B------:R-:W-:-:S02]  /*4b90*/  HADD2.F32 R77, -RZ, R77.H1_H1 ;  /* 0x3000004dff4d7230 */ /* 0x000fc40000004100 */
[----:B------:R-:W-:Y:S01]  /*4ba0*/  FMUL.FTZ R85, R81, R84 ;  /* 0x0000005451557220 */ /* 0x000fe20000410000 */
[----:B------:R-:W-:Y:S01]  /*4bb0*/  IMAD.MOV.U32 R74, RZ, RZ, R14 ;  /* 0x000000ffff4a7224 */ /* 0x000fe200078e000e */
[----:B------:R-:W-:Y:S01]  /*4bc0*/  F2FP.SATFINITE.E4M3.F32.PACK_AB_MERGE_C R13, R79, R80, R13 ;  /* 0x000000504f0d723e */ /* 0x000fe2000480700d */
[----:B------:R-:W-:Y:S02]  /*4bd0*/  HADD2.F32 R78, -RZ, R78.H1_H1 ;  /* 0x3000004eff4e7230 */ /* 0x000fe40000004100 */
[C---:B------:R-:W-:Y:S01]  /*4be0*/  FFMA.FTZ R85, R83.reuse, R82, -R85 ;  /* 0x0000005253557223 */ /* 0x040fe20000010855 */
[----:B------:R-:W-:Y:S01]  /*4bf0*/  FMUL.FTZ R83, R83, R84 ;  /* 0x0000005453537220 */ /* 0x000fe20000410000 */
[-C--:B------:R-:W-:Y:S01]  /*4c00*/  F2FP.F16.E4M3.UNPACK_B R14, R74.reuse ;  /* 0x0000004aff0e723e */ /* 0x080fe200020006ff */
[----:B------:R-:W-:Y:S01]  /*4c10*/  HADD2.F32 R80, -RZ, R76.H0_H0 ;  /* 0x2000004cff507230 */ /* 0x000fe20000004100 */
[----:B------:R-:W-:Y:S01]  /*4c20*/  F2FP.F16.E4M3.UNPACK_B R74, R74.H1 ;  /* 0x0000004aff4a723e */ /* 0x000fe200030006ff */
[----:B------:R-:W-:Y:S01]  /*4c30*/  FFMA.FTZ R83, R81, R82, R83 ;  /* 0x0000005251537223 */ /* 0x000fe20000010053 */
[----:B------:R-:W-:-:S02]  /*4c40*/  HADD2.F32 R81, -RZ, R15.H1_H1 ;  /* 0x3000000fff517230 */ /* 0x000fc40000004100 */
[----:B------:R-:W-:-:S03]  /*4c50*/  HADD2.F32 R15, -RZ, R15.H0_H0 ;  /* 0x2000000fff0f7230 */ /* 0x000fc60000004100 */
[-C--:B------:R-:W-:Y:S02]  /*4c60*/  FMUL.FTZ R82, R81, R77.reuse ;  /* 0x0000004d51527220 */ /* 0x080fe40000410000 */
[C---:B------:R-:W-:Y:S01]  /*4c70*/  FMUL.FTZ R84, R15.reuse, R77 ;  /* 0x0000004d0f547220 */ /* 0x040fe20000410000 */
[--C-:B------:R-:W-:Y:S02]  /*4c80*/  HADD2.F32 R77, -RZ, R14.reuse.H0_H0 ;  /* 0x2000000eff4d7230 */ /* 0x100fe40000004100 */
[-C--:B------:R-:W-:Y:S01]  /*4c90*/  FFMA.FTZ R82, R15, R78.reuse, -R82 ;  /* 0x0000004e0f527223 */ /* 0x080fe20000010852 */
[----:B------:R-:W-:Y:S02]  /*4ca0*/  HADD2.F32 R15, -RZ, R14.H1_H1 ;  /* 0x3000000eff0f7230 */ /* 0x000fe40000004100 */
[----:B------:R-:W-:Y:S01]  /*4cb0*/  FFMA.FTZ R81, R81, R78, R84 ;  /* 0x0000004e51517223 */ /* 0x000fe20000010054 */
[--C-:B------:R-:W-:Y:S02]  /*4cc0*/  HADD2.F32 R78, -RZ, R75.reuse.H0_H0 ;  /* 0x2000004bff4e7230 */ /* 0x100fe40000004100 */
[----:B------:R-:W-:-:S02]  /*4cd0*/  HADD2.F32 R75, -RZ, R75.H1_H1 ;  /* 0x3000004bff4b7230 */ /* 0x000fc40000004100 */
[-C--:B------:R-:W-:Y:S01]  /*4ce0*/  FMUL.FTZ R14, R15, R80.reuse ;  /* 0x000000500f0e7220 */ /* 0x080fe20000410000 */
[----:B------:R-:W-:Y:S01]  /*4cf0*/  FMUL.FTZ R80, R77, R80 ;  /* 0x000000504d507220 */ /* 0x000fe20000410000 */
[----:B------:R-:W-:Y:S02]  /*4d00*/  F2FP.SATFINITE.E4M3.F32.PACK_AB_MERGE_C R82, R81, R82, RZ ;  /* 0x000000525152723e */ /* 0x000fe400048070ff */
[-C--:B------:R-:W-:Y:S01]  /*4d10*/  FFMA.FTZ R14, R77, R78.reuse, -R14 ;  /* 0x0000004e4d0e7223 */ /* 0x080fe2000001080e */
[----:B------:R-:W-:Y:S02]  /*4d20*/  HADD2.F32 R77, -RZ, R76.H1_H1 ;  /* 0x3000004cff4d7230 */ /* 0x000fe40000004100 */
[----:B------:R-:W-:Y:S01]  /*4d30*/  FFMA.FTZ R15, R15, R78, R80 ;  /* 0x0000004e0f0f7223 */ /* 0x000fe20000010050 */
[--C-:B------:R-:W-:Y:S02]  /*4d40*/  HADD2.F32 R76, -RZ, R74.reuse.H1_H1 ;  /* 0x3000004aff4c7230 */ /* 0x100fe40000004100 */
[----:B------:R-:W-:-:S02]  /*4d50*/  HADD2.F32 R74, -RZ, R74.H0_H0 ;  /* 0x2000004aff4a7230 */ /* 0x000fc40000004100 */
[--C-:B------:R-:W-:Y:S02]  /*4d60*/  HADD2.F32 R80, -RZ, R157.reuse.H1_H1 ;  /* 0x3000009dff507230 */ /* 0x100fe40000004100 */
[-C--:B------:R-:W-:Y:S01]  /*4d70*/  FMUL.FTZ R79, R76, R77.reuse ;  /* 0x0000004d4c4f7220 */ /* 0x080fe20000410000 */
[----:B------:R-:W-:Y:S02]  /*4d80*/  HADD2.F32 R78, -RZ, R156.H1_H1 ;  /* 0x3000009cff4e7230 */ /* 0x000fe40000004100 */
[C---:B------:R-:W-:Y:S01]  /*4d90*/  FMUL.FTZ R77, R74.reuse, R77 ;  /* 0x0000004d4a4d7220 */ /* 0x040fe20000410000 */
[----:B------:R-:W-:Y:S02]  /*4da0*/  HADD2.F32 R157, -RZ, R157.H0_H0 ;  /* 0x2000009dff9d7230 */ /* 0x000fe40000004100 */
[-C--:B------:R-:W-:Y:S01]  /*4db0*/  FFMA.FTZ R74, R74, R75.reuse, -R79 ;  /* 0x0000004b4a4a7223 */ /* 0x080fe2000001084f */
[----:B------:R-:W-:Y:S01]  /*4dc0*/  FFMA.FTZ R75, R76, R75, R77 ;  /* 0x0000004b4c4b7223 */ /* 0x000fe2000001004d */
[----:B------:R-:W-:-:S04]  /*4dd0*/  F2FP.F16.E4M3.UNPACK_B R76, R12.H1 ;  /* 0x0000000cff4c723e */ /* 0x000fc800030006ff */
[----:B------:R-:W-:Y:S01]  /*4de0*/  F2FP.SATFINITE.E4M3.F32.PACK_AB_MERGE_C R74, R75, R74, RZ ;  /* 0x0000004a4b4a723e */ /* 0x000fe200048070ff */
[--C-:B------:R-:W-:Y:S02]  /*4df0*/  HADD2.F32 R77, -RZ, R76.reuse.H1_H1 ;  /* 0x3000004cff4d7230 */ /* 0x100fe40000004100 */
[----:B------:R-:W-:Y:S01]  /*4e00*/  HADD2.F32 R79, -RZ, R76.H0_H0 ;  /* 0x2000004cff4f7230 */ /* 0x000fe20000004100 */
[----:B------:R-:W-:Y:S02]  /*4e10*/  F2FP.SATFINITE.E4M3.F32.PACK_AB_MERGE_C R14, R15, R14, R74 ;  /* 0x0000000e0f0e723e */ /* 0x000fe4000480704a */
[-C--:B------:R-:W-:Y:S01]  /*4e20*/  FMUL.FTZ R76, R77, R80.reuse ;  /* 0x000000504d4c7220 */ /* 0x080fe20000410000 */
[----:B------:R-:W-:Y:S01]  /*4e30*/  F2FP.SATFINITE.E4M3.F32.PACK_AB_MERGE_C R15, R83, R85, R82 ;  /* 0x00000055530f723e */ /* 0x000fe20004807052 */
[C---:B------:R-:W-:Y:S02]  /*4e40*/  FMUL.FTZ R80, R79.reuse, R80 ;  /* 0x000000504f507220 */ /* 0x040fe40000410000 */
[----:B------:R-:W-:Y:S01]  /*4e50*/  FFMA.FTZ R76, R79, R78, -R76 ;  /* 0x0000004e4f4c7223 */ /* 0x000fe2000001084c */
[----:B------:R-:W-:-:S02]  /*4e60*/  HADD2.F32 R79, -RZ, R156.H0_H0 ;  /* 0x2000009cff4f7230 */ /* 0x000fc40000004100 */
[----:B------:R-:W-:Y:S01]  /*4e70*/  FFMA.FTZ R77, R77, R78, R80 ;  /* 0x0000004e4d4d7223 */ /* 0x000fe20000010050 */
[----:B------:R-:W-:-:S04]  /*4e80*/  F2FP.F16.E4M3.UNPACK_B R78, R12 ;  /* 0x0000000cff4e723e */ /* 0x000fc800020006ff */
[----:B------:R-:W-:Y:S01]  /*4e90*/  F2FP.SATFINITE.E4M3.F32.PACK_AB_MERGE_C R76, R77, R76, RZ ;  /* 0x0000004c4d4c723e */ /* 0x000fe200048070ff */
[--C-:B------:R-:W-:Y:S02]  /*4ea0*/  HADD2.F32 R12, -RZ, R78.reuse.H1_H1 ;  /* 0x3000004eff0c7230 */ /* 0x100fe40000004100 */
[----:B------:R-:W-:-:S03]  /*4eb0*/  HADD2.F32 R78, -RZ, R78.H0_H0 ;  /* 0x2000004eff4e7230 */ /* 0x000fc60000004100 */
[-C--:B------:R-:W-:Y:S02]  /*4ec0*/  FMUL.FTZ R161, R12, R157.reuse ;  /* 0x0000009d0ca17220 */ /* 0x080fe40000410000 */
[C---:B------:R-:W-:Y:S02]  /*4ed0*/  FMUL.FTZ R157, R78.reuse, R157 ;  /* 0x0000009d4e9d7220 */ /* 0x040fe40000410000 */
[-C--:B------:R-:W-:Y:S02]  /*4ee0*/  FFMA.FTZ R78, R78, R79.reuse, -R161 ;  /* 0x0000004f4e4e7223 */ /* 0x080fe400000108a1 */
[----:B------:R-:W-:-:S05]  /*4ef0*/  FFMA.FTZ R157, R12, R79, R157 ;  /* 0x0000004f0c9d7223 */ /* 0x000fca000001009d */
[----:B------:R-:W-:-:S07]  /*4f00*/  F2FP.SATFINITE.E4M3.F32.PACK_AB_MERGE_C R12, R157, R78, R76 ;  /* 0x0000004e9d0c723e */ /* 0x000fce000480704c */
.L_x_458:
[----:B------:R-:W-:Y:S05]  /*4f10*/  BSYNC B3 ;  /* 0x0000000000037941 */ /* 0x000fea0003800000 */
.L_x_457:
[----:B------:R-:W-:-:S05]  /*4f20*/  IMAD.SHL.U32 R76, R171, 0x10, RZ ;  /* 0x00000010ab4c7824 */ /* 0x000fca00078e00ff */
[----:B----4-:R-:W-:-:S04]  /*4f30*/  IADD3 R74, P2, R11, R76, RZ ;  /* 0x0000004c0b4a7210 */ /* 0x010fc80007f5e0ff */
[----:B---3--:R-:W-:-:S05]  /*4f40*/  LEA.HI.X.SX32 R75, R76, R151, 0x1, P2 ;  /* 0x000000974c4b7211 */ /* 0x008fca00010f0eff */
[----:B0-----:R0:W-:Y:S04]  /*4f50*/  ST.E.128 desc[UR50][R74.64], R12 ;  /* 0x0000000c4a007985 */ /* 0x0011e8000c101d32 */
.L_x_456:
[----:B------:R-:W-:Y:S05]  /*4f60*/  BSYNC B2 ;  /* 0x0000000000027941 */ /* 0x000fea0003800000 */
.L_x_455:
[----:B------:R-:W-:Y:S01]  /*4f70*/  ISETP.NE.AND P2, PT, R31, RZ, PT ;  /* 0x000000ff1f00720c */ /* 0x000fe20003f45270 */
[----:B------:R-:W-:-:S12]  /*4f80*/  BSSY B2, `(.L_x_459) ;  /* 0x0000074000027945 */ /* 0x000fd80003800000 */
[----:B------:R-:W-:Y:S05]  /*4f90*/  @!P2 BRA `(.L_x_460) ;  /* 0x0000000400c8a947 */ /* 0x000fea0003800000 */
[----:B0-----:R0:W0:Y:S01]  /*4fa0*/  LDS.128 R12, [R36+0x1cc00] ;  /* 0x01cc0000240c7984 */ /* 0x0010220000000c00 */
[----:B----4-:R-:W-:Y:S01]  /*4fb0*/  IADD3 R74, P2, R168, R11, RZ ;  /* 0x0000000ba84a7210 */ /* 0x010fe20007f5e0ff */
[----:B------:R-:W-:Y:S04]  /*4fc0*/  BSSY B3, `(.L_x_461) ;  /* 0x000006e000037945 */ /* 0x000fe80003800000 */
[----:B---3--:R-:W-:Y:S01]  /*4fd0*/  IMAD.X R75, R151, 0x1, R194, P2 ;  /* 0x00000001974b7824 */ /* 0x008fe200010e06c2 */
[----:B------:R-:W-:-:S13]  /*4fe0*/  ISETP.GE.AND P2, PT, R200, R117, PT ;  /* 0x00000075c800720c */ /* 0x000fda0003f46270 */
[----:B------:R-:W-:Y:S05]  /*4ff0*/  @P2 BRA `(.L_x_462) ;  /* 0x0000000400a82947 */ /* 0x000fea0003800000 */
[----:B0-----:R-:W-:Y:S02]  /*5000*/  MOV R72, R13 ;  /* 0x0000000d00487202 */ /* 0x001fe40000000f00 */
[----:B------:R-:W-:Y:S02]  /*5010*/  F2FP.F16.E4M3.UNPACK_B R76, R155.H1 ;  /* 0x0000009bff4c723e */ /* 0x000fe400030006ff */
[----:B------:R-:W-:Y:S02]  /*5020*/  F2FP.F16.E4M3.UNPACK_B R70, R72 ;  /* 0x00000048ff46723e */ /* 0x000fe400020006ff */
[----:B------:R-:W-:Y:S01]  /*5030*/  F2FP.F16.E4M3.UNPACK_B R13, R154.H1 ;  /* 0x0000009aff0d723e */ /* 0x000fe200030006ff */
[----:B------:R-:W-:Y:S02]  /*5040*/  HADD2.F32 R79, -RZ, R76.H0_H0 ;  /* 0x2000004cff4f7230 */ /* 0x000fe40000004100 */
[--C-:B------:R-:W-:Y:S02]  /*5050*/  HADD2.F32 R77, -RZ, R70.reuse.H1_H1 ;  /* 0x30000046ff4d7230 */ /* 0x100fe40000004100 */
[----:B------:R-:W-:-:S02]  /*5060*/  HADD2.F32 R70, -RZ, R70.H0_H0 ;  /* 0x20000046ff467230 */ /* 0x000fc40000004100 */
[--C-:B------:R-:W-:Y:S02]  /*5070*/  HADD2.F32 R78, -RZ, R13.reuse.H0_H0 ;  /* 0x2000000dff4e7230 */ /* 0x100fe40000004100 */
[CC--:B------:R-:W-:Y:S01]  /*5080*/  FMUL.FTZ R81, R77.reuse, R79.reuse ;  /* 0x0000004f4d517220 */ /* 0x0c0fe20000410000 */
[----:B------:R-:W-:Y:S02]  /*5090*/  HADD2.F32 R76, -RZ, R76.H1_H1 ;  /* 0x3000004cff4c7230 */ /* 0x000fe40000004100 */
[C---:B------:R-:W-:Y:S01]  /*50a0*/  FMUL.FTZ R80, R70.reuse, R79 ;  /* 0x0000004f46507220 */ /* 0x040fe20000410000 */
[----:B------:R-:W-:Y:S02]  /*50b0*/  HADD2.F32 R13, -RZ, R13.H1_H1 ;  /* 0x3000000dff0d7230 */ /* 0x000fe40000004100 */
[-C--:B------:R-:W-:Y:S01]  /*50c0*/  FFMA.FTZ R70, R70, R78.reuse, -R81 ;  /* 0x0000004e46467223 */ /* 0x080fe20000010851 */
[----:B------:R-:W-:Y:S01]  /*50d0*/  FFMA.FTZ R77, R77, R78, R80 ;  /* 0x0000004e4d4d7223 */ /* 0x000fe20000010050 */
[----:B------:R-:W-:Y:S01]  /*50e0*/  F2FP.F16.E4M3.UNPACK_B R78, R72.H1 ;  /* 0x00000048ff4e723e */ /* 0x000fe200030006ff */
[----:B------:R-:W-:Y:S01]  /*50f0*/  IMAD.MOV.U32 R72, RZ, RZ, R12 ;  /* 0x000000ffff487224 */ /* 0x000fe200078e000c */
[----:B------:R-:W-:-:S03]  /*5100*/  F2FP.F16.E4M3.UNPACK_B R80, R155 ;  /* 0x0000009bff50723e */ /* 0x000fc600020006ff */
[--C-:B------:R-:W-:Y:S02]  /*5110*/  HADD2.F32 R79, -RZ, R78.reuse.H1_H1 ;  /* 0x3000004eff4f7230 */ /* 0x100fe40000004100 */
[----:B------:R-:W-:Y:S02]  /*5120*/  HADD2.F32 R78, -RZ, R78.H0_H0 ;  /* 0x2000004eff4e7230 */ /* 0x000fe40000004100 */
[----:B------:R-:W-:Y:S02]  /*5130*/  HADD2.F32 R82, -RZ, R80.H1_H1 ;  /* 0x30000050ff527230 */ /* 0x000fe40000004100 */
[-C--:B------:R-:W-:Y:S01]  /*5140*/  FMUL.FTZ R81, R79, R76.reuse ;  /* 0x0000004c4f517220 */ /* 0x080fe20000410000 */
[----:B------:R-:W-:-:S03]  /*5150*/  FMUL.FTZ R12, R78, R76 ;  /* 0x0000004c4e0c7220 */ /* 0x000fc60000410000 */
[-C--:B------:R-:W-:Y:S01]  /*5160*/  FFMA.FTZ R76, R78, R13.reuse, -R81 ;  /* 0x0000000d4e4c7223 */ /* 0x080fe20000010851 */
[----:B------:R-:W-:Y:S01]  /*5170*/  F2FP.F16.E4M3.UNPACK_B R78, R154 ;  /* 0x0000009aff4e723e */ /* 0x000fe200020006ff */
[----:B------:R-:W-:Y:S01]  /*5180*/  FFMA.FTZ R79, R79, R13, R12 ;  /* 0x0000000d4f4f7223 */ /* 0x000fe2000001000c */
[-C--:B------:R-:W-:Y:S02]  /*5190*/  F2FP.F16.E4M3.UNPACK_B R12, R72.reuse.H1 ;  /* 0x00000048ff0c723e */ /* 0x080fe400030006ff */
[----:B------:R-:W-:Y:S01]  /*51a0*/  F2FP.F16.E4M3.UNPACK_B R72, R72 ;  /* 0x00000048ff48723e */ /* 0x000fe200020006ff */
[----:B------:R-:W-:Y:S02]  /*51b0*/  HADD2.F32 R81, -RZ, R78.H1_H1 ;  /* 0x3000004eff517230 */ /* 0x000fe40000004100 */
[--C-:B------:R-:W-:Y:S02]  /*51c0*/  HADD2.F32 R13, -RZ, R12.reuse.H1_H1 ;  /* 0x3000000cff0d7230 */ /* 0x100fe40000004100 */
[----:B------:R-:W-:-:S03]  /*51d0*/  HADD2.F32 R12, -RZ, R12.H0_H0 ;  /* 0x2000000cff0c7230 */ /* 0x000fc60000004100 */
[CC--:B------:R-:W-:Y:S02]  /*51e0*/  FMUL.FTZ R83, R13.reuse, R82.reuse ;  /* 0x000000520d537220 */ /* 0x0c0fe40000410000 */
[C---:B------:R-:W-:Y:S02]  /*51f0*/  FMUL.FTZ R82, R12.reuse, R82 ;  /* 0x000000520c527220 */ /* 0x040fe40000410000 */
[-C--:B------:R-:W-:Y:S02]  /*5200*/  FFMA.FTZ R12, R12, R81.reuse, -R83 ;  /* 0x000000510c0c7223 */ /* 0x080fe40000010853 */
[----:B------:R-:W-:Y:S01]  /*5210*/  FFMA.FTZ R13, R13, R81, R82 ;  /* 0x000000510d0d7223 */ /* 0x000fe20000010052 */
[----:B------:R-:W-:Y:S01]  /*5220*/  F2FP.SATFINITE.E4M3.F32.PACK_AB_MERGE_C R82, R79, R76, RZ ;  /* 0x0000004c4f52723e */ /* 0x000fe200048070ff */
[----:B------:R-:W-:Y:S01]  /*5230*/  HADD2.F32 R79, -RZ, R80.H0_H0 ;  /* 0x20000050ff4f7230 */ /* 0x000fe20000004100 */
[----:B------:R-:W-:Y:S01]  /*5240*/  SHF.R.U32.HI R80, RZ, 0x10, R73 ;  /* 0x00000010ff507819 */ /* 0x000fe20000011649 */
[--C-:B------:R-:W-:Y:S01]  /*5250*/  HADD2.F32 R76, -RZ, R72.reuse.H1_H1 ;  /* 0x30000048ff4c7230 */ /* 0x100fe20000004100 */
[----:B------:R-:W-:Y:S01]  /*5260*/  F2FP.SATFINITE.E4M3.F32.PACK_AB_MERGE_C R70, R77, R70, R82 ;  /* 0x000000464d46723e */ /* 0x000fe20004807052 */
[----:B------:R-:W-:Y:S01]  /*5270*/  HADD2.F32 R72, -RZ, R72.H0_H0 ;  /* 0x20000048ff487230 */ /* 0x000fe20000004100 */
[----:B------:R-:W-:Y:S01]  /*5280*/  SHF.R.U32.HI R82, RZ, 0x8, R71 ;  /* 0x00000008ff527819 */ /* 0x000fe20000011647 */
[----:B------:R-:W-:Y:S01]  /*5290*/  HADD2.F32 R81, -RZ, R78.H0_H0 ;  /* 0x2000004eff517230 */ /* 0x000fe20000004100 */
[----:B------:R-:W-:Y:S01]  /*52a0*/  SHF.R.U32.HI R78, RZ, 0x8, R73 ;  /* 0x00000008ff4e7819 */ /* 0x000fe20000011649 */
[-C--:B------:R-:W-:Y:S01]  /*52b0*/  FMUL.FTZ R83, R76, R79.reuse ;  /* 0x0000004f4c537220 */ /* 0x080fe20000410000 */
[----:B------:R-:W-:Y:S01]  /*52c0*/  FMUL.FTZ R85, R72, R79 ;  /* 0x0000004f48557220 */ /* 0x000fe20000410000 */
[----:B------:R-:W-:-:S02]  /*52d0*/  LOP3.LUT R77, R73, 0xff0000ff, RZ, 0xc0, !PT ;  /* 0xff0000ff494d7812 */ /* 0x000fc400078ec0ff */
[-C--:B------:R-:W-:Y:S01]  /*52e0*/  FFMA.FTZ R79, R72, R81.reuse, -R83 ;  /* 0x00000051484f7223 */ /* 0x080fe20000010853 */
[----:B------:R-:W-:Y:S02]  /*52f0*/  IMAD.SHL.U32 R78, R78, 0x100, RZ ;  /* 0x000001004e4e7824 */ /* 0x000fe400078e00ff */
[----:B------:R-:W-:Y:S01]  /*5300*/  FFMA.FTZ R72, R76, R81, R85 ;  /* 0x000000514c487223 */ /* 0x000fe20000010055 */
[----:B------:R-:W-:Y:S02]  /*5310*/  LOP3.LUT R76, R71, 0xff0000ff, RZ, 0xc0, !PT ;  /* 0xff0000ff474c7812 */ /* 0x000fe400078ec0ff */
[----:B------:R-:W-:Y:S01]  /*5320*/  SHF.R.U32.HI R81, RZ, 0x10, R71 ;  /* 0x00000010ff517819 */ /* 0x000fe20000011647 */
[----:B------:R-:W-:Y:S01]  /*5330*/  IMAD.SHL.U32 R71, R82, 0x100, RZ ;  /* 0x0000010052477824 */ /* 0x000fe200078e00ff */
[----:B------:R-:W-:Y:S02]  /*5340*/  LOP3.LUT R73, R77, 0xff00, R78, 0xf8, !PT ;  /* 0x0000ff004d497812 */ /* 0x000fe400078ef84e */
[----:B------:R-:W-:Y:S01]  /*5350*/  SHF.L.U32 R78, R80, 0x10, RZ ;  /* 0x00000010504e7819 */ /* 0x000fe200000006ff */
[----:B------:R-:W-:Y:S01]  /*5360*/  IMAD.MOV.U32 R80, RZ, RZ, R15 ;  /* 0x000000ffff507224 */ /* 0x000fe200078e000f */
[----:B------:R-:W-:Y:S01]  /*5370*/  LOP3.LUT R71, R76, 0xff00, R71, 0xf8, !PT ;  /* 0x0000ff004c477812 */ /* 0x000fe200078ef847 */
[----:B------:R-:W-:Y:S01]  /*5380*/  IMAD.U32 R76, R81, 0x10000, RZ ;  /* 0x00010000514c7824 */ /* 0x000fe200078e00ff */
[----:B------:R-:W-:-:S02]  /*5390*/  LOP3.LUT R73, R73, 0xff0000, R78, 0xf8, !PT ;  /* 0x00ff000049497812 */ /* 0x000fc400078ef84e */
[-C--:B------:R-:W-:Y:S02]  /*53a0*/  F2FP.F16.E4M3.UNPACK_B R15, R80.reuse ;  /* 0x00000050ff0f723e */ /* 0x080fe400020006ff */
[----:B------:R-:W-:Y:S02]  /*53b0*/  LOP3.LUT R71, R71, 0xff0000, R76, 0xf8, !PT ;  /* 0x00ff000047477812 */ /* 0x000fe400078ef84c */
[----:B------:R-:W-:Y:S01]  /*53c0*/  F2FP.F16.E4M3.UNPACK_B R78, R73.H1 ;  /* 0x00000049ff4e723e */ /* 0x000fe200030006ff */
[--C-:B------:R-:W-:Y:S01]  /*53d0*/  HADD2.F32 R81, -RZ, R15.reuse.H1_H1 ;  /* 0x3000000fff517230 */ /* 0x100fe20000004100 */
[-C--:B------:R-:W-:Y:S01]  /*53e0*/  F2FP.F16.E4M3.UNPACK_B R77, R71.reuse.H1 ;  /* 0x00000047ff4d723e */ /* 0x080fe200030006ff */
[----:B------:R-:W-:Y:S01]  /*53f0*/  HADD2.F32 R15, -RZ, R15.H0_H0 ;  /* 0x2000000fff0f7230 */ /* 0x000fe20000004100 */
[----:B------:R-:W-:Y:S01]  /*5400*/  F2FP.F16.E4M3.UNPACK_B R80, R80.H1 ;  /* 0x00000050ff50723e */ /* 0x000fe200030006ff */
[--C-:B------:R-:W-:Y:S01]  /*5410*/  HADD2.F32 R76, -RZ, R78.reuse.H0_H0 ;  /* 0x2000004eff4c7230 */ /* 0x100fe20000004100 */
[----:B------:R-:W-:Y:S01]  /*5420*/  F2FP.F16.E4M3.UNPACK_B R71, R71 ;  /* 0x00000047ff47723e */ /* 0x000fe200020006ff */
[----:B------:R-:W-:Y:S01]  /*5430*/  HADD2.F32 R82, -RZ, R77.H0_H0 ;  /* 0x2000004dff527230 */ /* 0x000fe20000004100 */
[----:B------:R-:W-:Y:S01]  /*5440*/  F2FP.SATFINITE.E4M3.F32.PACK_AB_MERGE_C R12, R13, R12, RZ ;  /* 0x0000000c0d0c723e */ /* 0x000fe200048070ff */
[----:B------:R-:W-:-:S02]  /*5450*/  HADD2.F32 R83, -RZ, R78.H1_H1 ;  /* 0x3000004eff537230 */ /* 0x000fc40000004100 */
[-C--:B------:R-:W-:Y:S01]  /*5460*/  FMUL.FTZ R84, R81, R76.reuse ;  /* 0x0000004c51547220 */ /* 0x080fe20000410000 */
[C---:B------:R-:W-:Y:S01]  /*5470*/  FMUL.FTZ R154, R15.reuse, R76 ;  /* 0x0000004c0f9a7220 */ /* 0x040fe20000410000 */
[--C-:B------:R-:W-:Y:S01]  /*5480*/  HADD2.F32 R78, -RZ, R80.reuse.H1_H1 ;  /* 0x30000050ff4e7230 */ /* 0x100fe20000004100 */
[----:B------:R-:W-:Y:S01]  /*5490*/  F2FP.SATFINITE.E4M3.F32.PACK_AB_MERGE_C R12, R72, R79, R12 ;  /* 0x0000004f480c723e */ /* 0x000fe2000480700c */
[----:B------:R-:W-:Y:S02]  /*54a0*/  HADD2.F32 R80, -RZ, R80.H0_H0 ;  /* 0x20000050ff507230 */ /* 0x000fe40000004100 */
[-C--:B------:R-:W-:Y:S01]  /*54b0*/  FFMA.FTZ R76, R15, R82.reuse, -R84 ;  /* 0x000000520f4c7223 */ /* 0x080fe20000010854 */
[----:B------:R-:W-:Y:S01]  /*54c0*/  FFMA.FTZ R15, R81, R82, R154 ;  /* 0x00000052510f7223 */ /* 0x000fe2000001009a */
[----:B------:R-:W-:Y:S02]  /*54d0*/  HADD2.F32 R81, -RZ, R77.H1_H1 ;  /* 0x3000004dff517230 */ /* 0x000fe40000004100 */
[-C--:B------:R-:W-:Y:S01]  /*54e0*/  FMUL.FTZ R77, R78, R83.reuse ;  /* 0x000000534e4d7220 */ /* 0x080fe20000410000 */
[----:B------:R-:W-:Y:S01]  /*54f0*/  FMUL.FTZ R83, R80, R83 ;  /* 0x0000005350537220 */ /* 0x000fe20000410000 */
[----:B------:R-:W-:-:S02]  /*5500*/  HADD2.F32 R82, -RZ, R71.H1_H1 ;  /* 0x30000047ff527230 */ /* 0x000fc40000004100 */
[-C--:B------:R-:W-:Y:S01]  /*5510*/  FFMA.FTZ R77, R80, R81.reuse, -R77 ;  /* 0x00000051504d7223 */ /* 0x080fe2000001084d */
[----:B------:R-:W-:Y:S01]  /*5520*/  FFMA.FTZ R78, R78, R81, R83 ;  /* 0x000000514e4e7223 */ /* 0x000fe20000010053 */
[----:B------:R-:W-:Y:S01]  /*5530*/  F2FP.F16.E4M3.UNPACK_B R81, R73 ;  /* 0x00000049ff51723e */ /* 0x000fe200020006ff */
[----:B------:R-:W-:Y:S01]  /*5540*/  HADD2.F32 R71, -RZ, R71.H0_H0 ;  /* 0x20000047ff477230 */ /* 0x000fe20000004100 */
[-C--:B------:R-:W-:Y:S01]  /*5550*/  F2FP.F16.E4M3.UNPACK_B R73, R14.reuse.H1 ;  /* 0x0000000eff49723e */ /* 0x080fe200030006ff */
[----:B------:R-:W-:Y:S01]  /*5560*/  IMAD.MOV.U32 R13, RZ, RZ, R70 ;  /* 0x000000ffff0d7224 */ /* 0x000fe200078e0046 */
[----:B------:R-:W-:Y:S01]  /*5570*/  F2FP.F16.E4M3.UNPACK_B R14, R14 ;  /* 0x0000000eff0e723e */ /* 0x000fe200020006ff */
[----:B------:R-:W-:Y:S01]  /*5580*/  HADD2.F32 R83, -RZ, R81.H1_H1 ;  /* 0x30000051ff537230 */ /* 0x000fe20000004100 */
[----:B------:R-:W-:Y:S01]  /*5590*/  F2FP.SATFINITE.E4M3.F32.PACK_AB_MERGE_C R77, R78, R77, RZ ;  /* 0x0000004d4e4d723e */ /* 0x000fe200048070ff */
[--C-:B------:R-:W-:Y:S02]  /*55a0*/  HADD2.F32 R80, -RZ, R73.reuse.H1_H1 ;  /* 0x30000049ff507230 */ /* 0x100fe40000004100 */
[----:B------:R-:W-:Y:S01]  /*55b0*/  HADD2.F32 R73, -RZ, R73.H0_H0 ;  /* 0x20000049ff497230 */ /* 0x000fe20000004100 */
[----:B------:R-:W-:-:S02]  /*55c0*/  F2FP.SATFINITE.E4M3.F32.PACK_AB_MERGE_C R15, R15, R76, R77 ;  /* 0x0000004c0f0f723e */ /* 0x000fc4000480704d */
[CC--:B------:R-:W-:Y:S02]  /*55d0*/  FMUL.FTZ R84, R80.reuse, R83.reuse ;  /* 0x0000005350547220 */ /* 0x0c0fe40000410000 */
[C---:B------:R-:W-:Y:S02]  /*55e0*/  FMUL.FTZ R83, R73.reuse, R83 ;  /* 0x0000005349537220 */ /* 0x040fe40000410000 */
[-C--:B------:R-:W-:Y:S02]  /*55f0*/  FFMA.FTZ R73, R73, R82.reuse, -R84 ;  /* 0x0000005249497223 */ /* 0x080fe40000010854 */
[----:B------:R-:W-:Y:S01]  /*5600*/  FFMA.FTZ R80, R80, R82, R83 ;  /* 0x0000005250507223 */ /* 0x000fe20000010053 */
[----:B------:R-:W-:Y:S02]  /*5610*/  HADD2.F32 R82, -RZ, R81.H0_H0 ;  /* 0x20000051ff527230 */ /* 0x000fe40000004100 */
[--C-:B------:R-:W-:Y:S02]  /*5620*/  HADD2.F32 R81, -RZ, R14.reuse.H1_H1 ;  /* 0x3000000eff517230 */ /* 0x100fe40000004100 */
[----:B------:R-:W-:Y:S01]  /*5630*/  HADD2.F32 R14, -RZ, R14.H0_H0 ;  /* 0x2000000eff0e7230 */ /* 0x000fe20000004100 */
[----:B------:R-:W-:-:S02]  /*5640*/  F2FP.SATFINITE.E4M3.F32.PACK_AB_MERGE_C R73, R80, R73, RZ ;  /* 0x000000495049723e */ /* 0x000fc400048070ff */
[CC--:B------:R-:W-:Y:S02]  /*5650*/  FMUL.FTZ R83, R81.reuse, R82.reuse ;  /* 0x0000005251537220 */ /* 0x0c0fe40000410000 */
[C---:B------:R-:W-:Y:S02]  /*5660*/  FMUL.FTZ R82, R14.reuse, R82 ;  /* 0x000000520e527220 */ /* 0x040fe40000410000 */
[-C--:B------:R-:W-:Y:S02]  /*5670*/  FFMA.FTZ R83, R14, R71.reuse, -R83 ;  /* 0x000000470e537223 */ /* 0x080fe40000010853 */
[----:B------:R-:W-:-:S05]  /*5680*/  FFMA.FTZ R82, R81, R71, R82 ;  /* 0x0000004751527223 */ /* 0x000fca0000010052 */
[----:B------:R-:W-:-:S07]  /*5690*/  F2FP.SATFINITE.E4M3.F32.PACK_AB_MERGE_C R14, R82, R83, R73 ;  /* 0x00000053520e723e */ /* 0x000fce0004807049 */
.L_x_462:
[----:B------:R-:W-:Y:S05]  /*56a0*/  BSYNC B3 ;  /* 0x0000000000037941 */ /* 0x000fea0003800000 */
.L_x_461:
[----:B0-----:R0:W-:Y:S02]  /*56b0*/  ST.E.128 desc[UR50][R74.64], R12 ;  /* 0x0000000c4a007985 */ /* 0x0011e4000c101d32 */
.L_x_460:
[----:B------:R-:W-:Y:S05]  /*56c0*/  BSYNC B2 ;  /* 0x0000000000027941 */ /* 0x000fea0003800000 */
.L_x_459:
        /* <DEDUP_REMOVED lines=9> */
[----:B0-----:R-:W-:Y:S01]  /*5760*/  IMAD.MOV.U32 R68, RZ, RZ, R13 ;  /* 0x000000ffff447224 */ /* 0x001fe200078e000d */
[----:B------:R-:W-:Y:S02]  /*5770*/  F2FP.F16.E4M3.UNPACK_B R73, R153.H1 ;  /* 0x00000099ff49723e */ /* 0x000fe400030006ff */
[----:B------:R-:W-:Y:S02]  /*5780*/  F2FP.F16.E4M3.UNPACK_B R74, R149.H1 ;  /* 0x00000095ff4a723e */ /* 0x000fe400030006ff */
[-C--:B------:R-:W-:Y:S01]  /*5790*/  F2FP.F16.E4M3.UNPACK_B R13, R68.reuse ;  /* 0x00000044ff0d723e */ /* 0x080fe200020006ff */
[----:B------:R-:W-:Y:S01]  /*57a0*/  HADD2.F32 R75, -RZ, R73.H0_H0 ;  /* 0x20000049ff4b7230 */ /* 0x000fe20000004100 */
[----:B------:R-:W-:Y:S01]  /*57b0*/  F2FP.F16.E4M3.UNPACK_B R68, R68.H1 ;  /* 0x00000044ff44723e */ /* 0x000fe200030006ff */
[--C-:B------:R-:W-:Y:S01]  /*57c0*/  HADD2.F32 R72, -RZ, R74.reuse.H0_H0 ;  /* 0x2000004aff487230 */ /* 0x100fe20000004100 */
[----:B------:R-:W-:Y:S01]  /*57d0*/  F2FP.F16.E4M3.UNPACK_B R77, R153 ;  /* 0x00000099ff4d723e */ /* 0x000fe200020006ff */
[--C-:B------:R-:W-:Y:S01]  /*57e0*/  HADD2.F32 R66, -RZ, R13.reuse.H1_H1 ;  /* 0x3000000dff427230 */ /* 0x100fe20000004100 */
[--C-:B------:R-:W-:Y:S01]  /*57f0*/  SHF.R.U32.HI R80, RZ, 0x8, R67.reuse ;  /* 0x00000008ff507819 */ /* 0x100fe20000011643 */
[----:B------:R-:W-:Y:S01]  /*5800*/  HADD2.F32 R13, -RZ, R13.H0_H0 ;  /* 0x2000000dff0d7230 */ /* 0x000fe20000004100 */
[----:B------:R-:W-:Y:S01]  /*5810*/  SHF.R.U32.HI R81, RZ, 0x10, R67 ;  /* 0x00000010ff517819 */ /* 0x000fe20000011643 */
[----:B------:R-:W-:-:S02]  /*5820*/  HADD2.F32 R74, -RZ, R74.H1_H1 ;  /* 0x3000004aff4a7230 */ /* 0x000fc40000004100 */
[-C--:B------:R-:W-:Y:S01]  /*5830*/  FMUL.FTZ R76, R66, R75.reuse ;  /* 0x0000004b424c7220 */ /* 0x080fe20000410000 */
[----:B------:R-:W-:Y:S02]  /*5840*/  HADD2.F32 R78, -RZ, R77.H1_H1 ;  /* 0x3000004dff4e7230 */ /* 0x000fe40000004100 */
[C---:B------:R-:W-:Y:S01]  /*5850*/  FMUL.FTZ R75, R13.reuse, R75 ;  /* 0x0000004b0d4b7220 */ /* 0x040fe20000410000 */
[----:B------:R-:W-:-:S03]  /*5860*/  FFMA.FTZ R13, R13, R72, -R76 ;  /* 0x000000480d0d7223 */ /* 0x000fc6000001084c */
[----:B------:R-:W-:Y:S01]  /*5870*/  FFMA.FTZ R66, R66, R72, R75 ;  /* 0x0000004842427223 */ /* 0x000fe2000001004b */
[----:B------:R-:W-:Y:S01]  /*5880*/  MOV R72, R12 ;  /* 0x0000000c00487202 */ /* 0x000fe20000000f00 */
[----:B------:R-:W-:Y:S02]  /*5890*/  HADD2.F32 R12, -RZ, R73.H1_H1 ;  /* 0x30000049ff0c7230 */ /* 0x000fe40000004100 */
[--C-:B------:R-:W-:Y:S02]  /*58a0*/  HADD2.F32 R73, -RZ, R68.reuse.H1_H1 ;  /* 0x30000044ff497230 */ /* 0x100fe40000004100 */
[----:B------:R-:W-:-:S03]  /*58b0*/  HADD2.F32 R68, -RZ, R68.H0_H0 ;  /* 0x20000044ff447230 */ /* 0x000fc60000004100 */
[CC--:B------:R-:W-:Y:S02]  /*58c0*/  FMUL.FTZ R75, R73.reuse, R12.reuse ;  /* 0x0000000c494b7220 */ /* 0x0c0fe40000410000 */
[C---:B------:R-:W-:Y:S02]  /*58d0*/  FMUL.FTZ R76, R68.reuse, R12 ;  /* 0x0000000c444c7220 */ /* 0x040fe40000410000 */
[----:B------:R-:W-:Y:S01]  /*58e0*/  FFMA.FTZ R12, R68, R74, -R75 ;  /* 0x0000004a440c7223 */ /* 0x000fe2000001084b */
[----:B------:R-:W-:Y:S01]  /*58f0*/  F2FP.F16.E4M3.UNPACK_B R68, R72.H1 ;  /* 0x00000048ff44723e */ /* 0x000fe200030006ff */
[----:B------:R-:W-:Y:S01]  /*5900*/  FFMA.FTZ R73, R73, R74, R76 ;  /* 0x0000004a49497223 */ /* 0x000fe2000001004c */
[----:B------:R-:W-:Y:S02]  /*5910*/  F2FP.F16.E4M3.UNPACK_B R74, R149 ;  /* 0x00000095ff4a723e */ /* 0x000fe400020006ff */
[----:B------:R-:W-:Y:S01]  /*5920*/  F2FP.F16.E4M3.UNPACK_B R72, R72 ;  /* 0x00000048ff48723e */ /* 0x000fe200020006ff */
[--C-:B------:R-:W-:Y:S01]  /*5930*/  HADD2.F32 R75, -RZ, R68.reuse.H1_H1 ;  /* 0x30000044ff4b7230 */ /* 0x100fe20000004100 */
[----:B------:R-:W-:Y:S01]  /*5940*/  F2FP.SATFINITE.E4M3.F32.PACK_AB_MERGE_C R12, R73, R12, RZ ;  /* 0x0000000c490c723e */ /* 0x000fe200048070ff */
[----:B------:R-:W-:-:S02]  /*5950*/  HADD2.F32 R68, -RZ, R68.H0_H0 ;  /* 0x20000044ff447230 */ /* 0x000fc40000004100 */
[--C-:B------:R-:W-:Y:S02]  /*5960*/  HADD2.F32 R76, -RZ, R74.reuse.H1_H1 ;  /* 0x3000004aff4c7230 */ /* 0x100fe40000004100 */
[CC--:B------:R-:W-:Y:S01]  /*5970*/  FMUL.FTZ R79, R75.reuse, R78.reuse ;  /* 0x0000004e4b4f7220 */ /* 0x0c0fe20000410000 */
[----:B------:R-:W-:Y:S02]  /*5980*/  HADD2.F32 R74, -RZ, R74.H0_H0 ;  /* 0x2000004aff4a7230 */ /* 0x000fe40000004100 */
[----:B------:R-:W-:Y:S01]  /*5990*/  FMUL.FTZ R78, R68, R78 ;  /* 0x0000004e444e7220 */ /* 0x000fe20000410000 */
[----:B------:R-:W-:Y:S01]  /*59a0*/  F2FP.SATFINITE.E4M3.F32.PACK_AB_MERGE_C R13, R66, R13, R12 ;  /* 0x0000000d420d723e */ /* 0x000fe2000480700c */
[-C--:B------:R-:W-:Y:S02]  /*59b0*/  FFMA.FTZ R68, R68, R76.reuse, -R79 ;  /* 0x0000004c44447223 */ /* 0x080fe4000001084f */
[----:B------:R-:W-:Y:S01]  /*59c0*/  FFMA.FTZ R75, R75, R76, R78 ;  /* 0x0000004c4b4b7223 */ /* 0x000fe2000001004e */
[----:B------:R-:W-:Y:S01]  /*59d0*/  HADD2.F32 R76, -RZ, R77.H0_H0 ;  /* 0x2000004dff4c7230 */ /* 0x000fe20000004100 */
[----:B------:R-:W-:Y:S01]  /*59e0*/  SHF.R.U32.HI R78, RZ, 0x8, R69 ;  /* 0x00000008ff4e7819 */ /* 0x000fe20000011645 */
[----:B------:R-:W-:-:S02]  /*59f0*/  HADD2.F32 R77, -RZ, R72.H1_H1 ;  /* 0x30000048ff4d7230 */ /* 0x000fc40000004100 */
[----:B------:R-:W-:Y:S01]  /*5a00*/  HADD2.F32 R72, -RZ, R72.H0_H0 ;  /* 0x20000048ff487230 */ /* 0x000fe20000004100 */
[----:B------:R-:W-:Y:S02]  /*5a10*/  F2FP.SATFINITE.E4M3.F32.PACK_AB_MERGE_C R68, R75, R68, RZ ;  /* 0x000000444b44723e */ /* 0x000fe400048070ff */
[CC--:B------:R-:W-:Y:S02]  /*5a20*/  FMUL.FTZ R79, R77.reuse, R76.reuse ;  /* 0x0000004c4d4f7220 */ /* 0x0c0fe40000410000 */
[C---:B------:R-:W-:Y:S02]  /*5a30*/  FMUL.FTZ R76, R72.reuse, R76 ;  /* 0x0000004c484c7220 */ /* 0x040fe40000410000 */
[-C--:B------:R-:W-:Y:S01]  /*5a40*/  FFMA.FTZ R72, R72, R74.reuse, -R79 ;  /* 0x0000004a48487223 */ /* 0x080fe2000001084f */
[----:B------:R-:W-:Y:S01]  /*5a50*/  SHF.R.U32.HI R79, RZ, 0x10, R69 ;  /* 0x00000010ff4f7819 */ /* 0x000fe20000011645 */
[----:B------:R-:W-:Y:S01]  /*5a60*/  FFMA.FTZ R77, R77, R74, R76 ;  /* 0x0000004a4d4d7223 */ /* 0x000fe2000001004c */
[----:B------:R-:W-:Y:S01]  /*5a70*/  LOP3.LUT R76, R69, 0xff0000ff, RZ, 0xc0, !PT ;  /* 0xff0000ff454c7812 */ /* 0x000fe200078ec0ff */
[----:B------:R-:W-:Y:S01]  /*5a80*/  IMAD.SHL.U32 R69, R78, 0x100, RZ ;  /* 0x000001004e457824 */ /* 0x000fe200078e00ff */
[----:B------:R-:W-:Y:S01]  /*5a90*/  LOP3.LUT R74, R67, 0xff0000ff, RZ, 0xc0, !PT ;  /* 0xff0000ff434a7812 */ /* 0x000fe200078ec0ff */
[----:B------:R-:W-:Y:S01]  /*5aa0*/  IMAD.SHL.U32 R67, R80, 0x100, RZ ;  /* 0x0000010050437824 */ /* 0x000fe200078e00ff */
[----:B------:R-:W-:-:S02]  /*5ab0*/  F2FP.SATFINITE.E4M3.F32.PACK_AB_MERGE_C R12, R77, R72, R68 ;  /* 0x000000484d0c723e */ /* 0x000fc40004807044 */
[----:B------:R-:W-:Y:S01]  /*5ac0*/  LOP3.LUT R69, R76, 0xff00, R69, 0xf8, !PT ;  /* 0x0000ff004c457812 */ /* 0x000fe200078ef845 */
[----:B------:R-:W-:Y:S01]  /*5ad0*/  IMAD.U32 R76, R79, 0x10000, RZ ;  /* 0x000100004f4c7824 */ /* 0x000fe200078e00ff */
[----:B------:R-:W-:Y:S01]  /*5ae0*/  LOP3.LUT R74, R74, 0xff00, R67, 0xf8, !PT ;  /* 0x0000ff004a4a7812 */ /* 0x000fe200078ef843 */
[----:B------:R-:W-:-:S03]  /*5af0*/  IMAD.U32 R67, R81, 0x10000, RZ ;  /* 0x0001000051437824 */ /* 0x000fc600078e00ff */
[----:B------:R-:W-:Y:S02]  /*5b00*/  LOP3.LUT R76, R69, 0xff0000, R76, 0xf8, !PT ;  /* 0x00ff0000454c7812 */ /* 0x000fe400078ef84c */
[----:B------:R-:W-:Y:S02]  /*5b10*/  MOV R69, R15 ;  /* 0x0000000f00457202 */ /* 0x000fe40000000f00 */
[----:B------:R-:W-:Y:S02]  /*5b20*/  F2FP.F16.E4M3.UNPACK_B R80, R76.H1 ;  /* 0x0000004cff50723e */ /* 0x000fe400030006ff */
[----:B------:R-:W-:Y:S02]  /*5b30*/  F2FP.F16.E4M3.UNPACK_B R15, R69 ;  /* 0x00000045ff0f723e */ /* 0x000fe400020006ff */
[----:B------:R-:W-:Y:S01]  /*5b40*/  LOP3.LUT R67, R74, 0xff0000, R67, 0xf8, !PT ;  /* 0x00ff00004a437812 */ /* 0x000fe200078ef843 */
[----:B------:R-:W-:Y:S02]  /*5b50*/  HADD2.F32 R81, -RZ, R80.H0_H0 ;  /* 0x20000050ff517230 */ /* 0x000fe40000004100 */
[--C-:B------:R-:W-:Y:S01]  /*5b60*/  HADD2.F32 R74, -RZ, R15.reuse.H1_H1 ;  /* 0x3000000fff4a7230 */ /* 0x100fe20000004100 */
[----:B------:R-:W-:Y:S01]  /*5b70*/  F2FP.F16.E4M3.UNPACK_B R78, R67.H1 ;  /* 0x00000043ff4e723e */ /* 0x000fe200030006ff */
[----:B------:R-:W-:-:S03]  /*5b80*/  HADD2.F32 R15, -RZ, R15.H0_H0 ;  /* 0x2000000fff0f7230 */ /* 0x000fc60000004100 */
[CC--:B------:R-:W-:Y:S01]  /*5b90*/  FMUL.FTZ R82, R74.reuse, R81.reuse ;  /* 0x000000514a527220 */ /* 0x0c0fe20000410000 */
[--C-:B------:R-:W-:Y:S02]  /*5ba0*/  HADD2.F32 R79, -RZ, R78.reuse.H0_H0 ;  /* 0x2000004eff4f7230 */ /* 0x100fe40000004100 */
[C---:B------:R-:W-:Y:S01]  /*5bb0*/  FMUL.FTZ R81, R15.reuse, R81 ;  /* 0x000000510f517220 */ /* 0x040fe20000410000 */
[----:B------:R-:W-:Y:S02]  /*5bc0*/  HADD2.F32 R78, -RZ, R78.H1_H1 ;  /* 0x3000004eff4e7230 */ /* 0x000fe40000004100 */
[-C--:B------:R-:W-:Y:S01]  /*5bd0*/  FFMA.FTZ R15, R15, R79.reuse, -R82 ;  /* 0x0000004f0f0f7223 */ /* 0x080fe20000010852 */
[----:B------:R-:W-:Y:S01]  /*5be0*/  FFMA.FTZ R74, R74, R79, R81 ;  /* 0x0000004f4a4a7223 */ /* 0x000fe20000010051 */
[----:B------:R-:W-:Y:S01]  /*5bf0*/  F2FP.F16.E4M3.UNPACK_B R79, R69.H1 ;  /* 0x00000045ff4f723e */ /* 0x000fe200030006ff */
[----:B------:R-:W-:Y:S02]  /*5c00*/  IMAD.MOV.U32 R69, RZ, RZ, R14 ;  /* 0x000000ffff457224 */ /* 0x000fe400078e000e */
[----:B------:R-:W-:-:S02]  /*5c10*/  HADD2.F32 R14, -RZ, R80.H1_H1 ;  /* 0x30000050ff0e7230 */ /* 0x000fc40000004100 */
[--C-:B------:R-:W-:Y:S02]  /*5c20*/  HADD2.F32 R80, -RZ, R79.reuse.H1_H1 ;  /* 0x3000004fff507230 */ /* 0x100fe40000004100 */
[----:B------:R-:W-:-:S03]  /*5c30*/  HADD2.F32 R79, -RZ, R79.H0_H0 ;  /* 0x2000004fff4f7230 */ /* 0x000fc60000004100 */
[CC--:B------:R-:W-:Y:S02]  /*5c40*/  FMUL.FTZ R82, R80.reuse, R14.reuse ;  /* 0x0000000e50527220 */ /* 0x0c0fe40000410000 */
[C---:B------:R-:W-:Y:S02]  /*5c50*/  FMUL.FTZ R81, R79.reuse, R14 ;  /* 0x0000000e4f517220 */ /* 0x040fe40000410000 */
[----:B------:R-:W-:Y:S01]  /*5c60*/  FFMA.FTZ R14, R79, R78, -R82 ;  /* 0x0000004e4f0e7223 */ /* 0x000fe20000010852 */
[----:B------:R-:W-:Y:S01]  /*5c70*/  F2FP.F16.E4M3.UNPACK_B R82, R76 ;  /* 0x0000004cff52723e */ /* 0x000fe200020006ff */
[----:B------:R-:W-:Y:S01]  /*5c80*/  FFMA.FTZ R79, R80, R78, R81 ;  /* 0x0000004e504f7223 */ /* 0x000fe20000010051 */
[----:B------:R-:W-:Y:S02]  /*5c90*/  F2FP.F16.E4M3.UNPACK_B R76, R69.H1 ;  /* 0x00000045ff4c723e */ /* 0x000fe400030006ff */
[----:B------:R-:W-:Y:S01]  /*5ca0*/  F2FP.F16.E4M3.UNPACK_B R80, R67 ;  /* 0x00000043ff50723e */ /* 0x000fe200020006ff */
[----:B------:R-:W-:Y:S01]  /*5cb0*/  HADD2.F32 R67, -RZ, R82.H1_H1 ;  /* 0x30000052ff437230 */ /* 0x000fe20000004100 */
[----:B------:R-:W-:Y:S01]  /*5cc0*/  F2FP.F16.E4M3.UNPACK_B R69, R69 ;  /* 0x00000045ff45723e */ /* 0x000fe200020006ff */
[--C-:B------:R-:W-:Y:S01]  /*5cd0*/  HADD2.F32 R78, -RZ, R76.reuse.H1_H1 ;  /* 0x3000004cff4e7230 */ /* 0x100fe20000004100 */
[----:B------:R-:W-:Y:S01]  /*5ce0*/  F2FP.SATFINITE.E4M3.F32.PACK_AB_MERGE_C R79, R79, R14, RZ ;  /* 0x0000000e4f4f723e */ /* 0x000fe200048070ff */
[----:B------:R-:W-:-:S02]  /*5cf0*/  HADD2.F32 R76, -RZ, R76.H0_H0 ;  /* 0x2000004cff4c7230 */ /* 0x000fc40000004100 */
[----:B------:R-:W-:Y:S02]  /*5d00*/  HADD2.F32 R81, -RZ, R80.H1_H1 ;  /* 0x30000050ff517230 */ /* 0x000fe40000004100 */
[-C--:B------:R-:W-:Y:S01]  /*5d10*/  FMUL.FTZ R83, R78, R67.reuse ;  /* 0x000000434e537220 */ /* 0x080fe20000410000 */
[----:B------:R-:W-:Y:S02]  /*5d20*/  HADD2.F32 R82, -RZ, R82.H0_H0 ;  /* 0x20000052ff527230 */ /* 0x000fe40000004100 */
[C---:B------:R-:W-:Y:S01]  /*5d30*/  FMUL.FTZ R85, R76.reuse, R67 ;  /* 0x000000434c557220 */ /* 0x040fe20000410000 */
[----:B------:R-:W-:Y:S02]  /*5d40*/  HADD2.F32 R80, -RZ, R80.H0_H0 ;  /* 0x20000050ff507230 */ /* 0x000fe40000004100 */
[-C--:B------:R-:W-:Y:S01]  /*5d50*/  FFMA.FTZ R67, R76, R81.reuse, -R83 ;  /* 0x000000514c437223 */ /* 0x080fe20000010853 */
[--C-:B------:R-:W-:Y:S02]  /*5d60*/  HADD2.F32 R76, -RZ, R69.reuse.H1_H1 ;  /* 0x30000045ff4c7230 */ /* 0x100fe40000004100 */
[----:B------:R-:W-:Y:S01]  /*5d70*/  FFMA.FTZ R84, R78, R81, R85 ;  /* 0x000000514e547223 */ /* 0x000fe20000010055 */
[----:B------:R-:W-:Y:S01]  /*5d80*/  HADD2.F32 R69, -RZ, R69.H0_H0 ;  /* 0x20000045ff457230 */ /* 0x000fe20000004100 */
[----:B------:R-:W-:Y:S01]  /*5d90*/  F2FP.SATFINITE.E4M3.F32.PACK_AB_MERGE_C R15, R74, R15, R79 ;  /* 0x0000000f4a0f723e */ /* 0x000fe2000480704f */
[----:B------:R-:W-:-:S02]  /*5da0*/  FMUL.FTZ R78, R76, R82 ;  /* 0x000000524c4e7220 */ /* 0x000fc40000410000 */
[----:B------:R-:W-:Y:S01]  /*5db0*/  F2FP.SATFINITE.E4M3.F32.PACK_AB_MERGE_C R67, R84, R67, RZ ;  /* 0x000000435443723e */ /* 0x000fe200048070ff */
[C---:B------:R-:W-:Y:S01]  /*5dc0*/  FMUL.FTZ R81, R69.reuse, R82 ;  /* 0x0000005245517220 */ /* 0x040fe20000410000 */
[----:B------:R-:W-:-:S03]  /*5dd0*/  FFMA.FTZ R78, R69, R80, -R78 ;  /* 0x00000050454e7223 */ /* 0x000fc6000001084e */
[----:B------:R-:W-:-:S05]  /*5de0*/  FFMA.FTZ R81, R76, R80, R81 ;  /* 0x000000504c517223 */ /* 0x000fca0000010051 */
[----:B------:R-:W-:-:S07]  /*5df0*/  F2FP.SATFINITE.E4M3.F32.PACK_AB_MERGE_C R14, R81, R78, R67 ;  /* 0x0000004e510e723e */ /* 0x000fce0004807043 */
.L_x_466:
[----:B------:R-:W-:Y:S05]  /*5e00*/  BSYNC B3 ;  /* 0x0000000000037941 */ /* 0x000fea0003800000 */
.L_x_465:
[----:B0-----:R0:W-:Y:S02]  /*5e10*/  ST.E.128 desc[UR50][R70.64], R12 ;  /* 0x0000000c46007985 */ /* 0x0011e4000c101d32 */
.L_x_464:
[----:B------:R-:W-:Y:S05]  /*5e20*/  BSYNC B2 ;  /* 0x0000000000027941 */ /* 0x000fea0003800000 */
.L_x_463:
[----:B------:R-:W-:-:S13]  /*5e30*/  ISETP.NE.AND P2, PT, R33, RZ, PT ;  /* 0x000000ff2100720c */ /* 0x000fda0003f45270 */
[----:B------:R-:W-:Y:S05]  /*5e40*/  @!P2 BRA `(.L_x_446) ;  /* 0x0000000400c0a947 */ /* 0x000fea0003800000 */
[----:B0-----:R0:W0:Y:S01]  /*5e50*/  LDS.128 R12, [R36+0x1f400] ;  /* 0x01f40000240c7984 */ /* 0x0010220000000c00 */
[----:B----4-:R-:W-:Y:S01]  /*5e60*/  IADD3 R66, P2, R193, R11, RZ ;  /* 0x0000000bc1427210 */ /* 0x010fe20007f5e0ff */
[----:B------:R-:W-:Y:S04]  /*5e70*/  BSSY B2, `(.L_x_467) ;  /* 0x000006c000027945 */ /* 0x000fe80003800000 */
[----:B---3--:R-:W-:Y:S01]  /*5e80*/  IMAD.X R67, R151, 0x1, R203, P2 ;  /* 0x0000000197437824 */ /* 0x008fe200010e06cb */
[----:B------:R-:W-:-:S13]  /*5e90*/  ISETP.GE.AND P2, PT, R201, R117, PT ;  /* 0x00000075c900720c */ /* 0x000fda0003f46270 */
[----:B------:R-:W-:Y:S05]  /*5ea0*/  @P2 BRA `(.L_x_468) ;  /* 0x0000000400a02947 */ /* 0x000fea0003800000 */
[----:B------:R-:W-:Y:S02]  /*5eb0*/  SHF.R.U32.HI R11, RZ, 0x8, R63 ;  /* 0x00000008ff0b7819 */ /* 0x000fe4000001163f */
[--C-:B------:R-:W-:Y:S02]  /*5ec0*/  SHF.R.U32.HI R69, RZ, 0x8, R65.reuse ;  /* 0x00000008ff457819 */ /* 0x100fe40000011641 */
[----:B------:R-:W-:Y:S02]  /*5ed0*/  LOP3.LUT R64, R65, 0xff0000ff, RZ, 0xc0, !PT ;  /* 0xff0000ff41407812 */ /* 0x000fe400078ec0ff */
[----:B------:R-:W-:Y:S01]  /*5ee0*/  SHF.R.U32.HI R68, RZ, 0x10, R65 ;  /* 0x00000010ff447819 */ /* 0x000fe20000011641 */
[----:B------:R-:W-:Y:S01]  /*5ef0*/  IMAD.SHL.U32 R65, R11, 0x100, RZ ;  /* 0x000001000b417824 */ /* 0x000fe200078e00ff */
[----:B------:R-:W-:Y:S01]  /*5f00*/  LOP3.LUT R62, R63, 0xff0000ff, RZ, 0xc0, !PT ;  /* 0xff0000ff3f3e7812 */ /* 0x000fe200078ec0ff */
[----:B------:R-:W-:Y:S01]  /*5f10*/  IMAD.SHL.U32 R69, R69, 0x100, RZ ;  /* 0x0000010045457824 */ /* 0x000fe200078e00ff */
[----:B------:R-:W-:Y:S01]  /*5f20*/  SHF.R.U32.HI R70, RZ, 0x10, R63 ;  /* 0x00000010ff467819 */ /* 0x000fe2000001163f */
[----:B0-----:R-:W-:Y:S01]  /*5f30*/  IMAD.MOV.U32 R63, RZ, RZ, R12 ;  /* 0x000000ffff3f7224 */ /* 0x001fe200078e000c */
[----:B------:R-:W-:-:S02]  /*5f40*/  MOV R11, R13 ;  /* 0x0000000d000b7202 */ /* 0x000fc40000000f00 */
[----:B------:R-:W-:Y:S01]  /*5f50*/  LOP3.LUT R13, R62, 0xff00, R65, 0xf8, !PT ;  /* 0x0000ff003e0d7812 */ /* 0x000fe200078ef841 */
[----:B------:R-:W-:Y:S01]  /*5f60*/  IMAD.U32 R62, R70, 0x10000, RZ ;  /* 0x00010000463e7824 */ /* 0x000fe200078e00ff */
[----:B------:R-:W-:Y:S01]  /*5f70*/  LOP3.LUT R64, R64, 0xff00, R69, 0xf8, !PT ;  /* 0x0000ff0040407812 */ /* 0x000fe200078ef845 */
[----:B------:R-:W-:Y:S01]  /*5f80*/  IMAD.U32 R69, R68, 0x10000, RZ ;  /* 0x0001000044457824 */ /* 0x000fe200078e00ff */
[----:B------:R-:W-:Y:S02]  /*5f90*/  F2FP.F16.E4M3.UNPACK_B R65, R150.H1 ;  /* 0x00000096ff41723e */ /* 0x000fe400030006ff */
[----:B------:R-:W-:Y:S02]  /*5fa0*/  F2FP.F16.E4M3.UNPACK_B R12, R11 ;  /* 0x0000000bff0c723e */ /* 0x000fe400020006ff */
[----:B------:R-:W-:Y:S01]  /*5fb0*/  LOP3.LUT R13, R13, 0xff0000, R62, 0xf8, !PT ;  /* 0x00ff00000d0d7812 */ /* 0x000fe200078ef83e */
[--C-:B------:R-:W-:Y:S01]  /*5fc0*/  HADD2.F32 R73, -RZ, R65.reuse.H0_H0 ;  /* 0x20000041ff497230 */ /* 0x100fe20000004100 */
[----:B------:R-:W-:Y:S01]  /*5fd0*/  LOP3.LUT R62, R64, 0xff0000, R69, 0xf8, !PT ;  /* 0x00ff0000403e7812 */ /* 0x000fe200078ef845 */
[--C-:B------:R-:W-:Y:S01]  /*5fe0*/  HADD2.F32 R64, -RZ, R12.reuse.H1_H1 ;  /* 0x3000000cff407230 */ /* 0x100fe20000004100 */
[----:B------:R-:W-:Y:S01]  /*5ff0*/  F2FP.F16.E4M3.UNPACK_B R69, R145.H1 ;  /* 0x00000091ff45723e */ /* 0x000fe200030006ff */
[----:B------:R-:W-:Y:S01]  /*6000*/  HADD2.F32 R12, -RZ, R12.H0_H0 ;  /* 0x2000000cff0c7230 */ /* 0x000fe20000004100 */
[----:B------:R-:W-:Y:S01]  /*6010*/  F2FP.F16.E4M3.UNPACK_B R11, R11.H1 ;  /* 0x0000000bff0b723e */ /* 0x000fe200030006ff */
[----:B------:R-:W-:-:S02]  /*6020*/  HADD2.F32 R70, -RZ, R65.H1_H1 ;  /* 0x30000041ff467230 */ /* 0x000fc40000004100 */
[-C--:B------:R-:W-:Y:S01]  /*6030*/  FMUL.FTZ R75, R64, R73.reuse ;  /* 0x00000049404b7220 */ /* 0x080fe20000410000 */
[----:B------:R-:W-:Y:S02]  /*6040*/  HADD2.F32 R71, -RZ, R69.H0_H0 ;  /* 0x20000045ff477230 */ /* 0x000fe40000004100 */
[C---:B------:R-:W-:Y:S01]  /*6050*/  FMUL.FTZ R73, R12.reuse, R73 ;  /* 0x000000490c497220 */ /* 0x040fe20000410000 */
[--C-:B------:R-:W-:Y:S01]  /*6060*/  HADD2.F32 R68, -RZ, R11.reuse.H1_H1 ;  /* 0x3000000bff447230 */ /* 0x100fe20000004100 */
[----:B------:R-:W-:Y:S01]  /*6070*/  F2FP.F16.E4M3.UNPACK_B R150, R150 ;  /* 0x00000096ff96723e */ /* 0x000fe200020006ff */
[----:B------:R-:W-:Y:S02]  /*6080*/  HADD2.F32 R65, -RZ, R11.H0_H0 ;  /* 0x2000000bff417230 */ /* 0x000fe40000004100 */
[-C--:B------:R-:W-:Y:S01]  /*6090*/  FFMA.FTZ R11, R12, R71.reuse, -R75 ;  /* 0x000000470c0b7223 */ /* 0x080fe2000001084b */
[----:B------:R-:W-:Y:S02]  /*60a0*/  HADD2.F32 R69, -RZ, R69.H1_H1 ;  /* 0x30000045ff457230 */ /* 0x000fe40000004100 */
[----:B------:R-:W-:Y:S01]  /*60b0*/  FFMA.FTZ R12, R64, R71, R73 ;  /* 0x00000047400c7223 */ /* 0x000fe20000010049 */
[CC--:B------:R-:W-:Y:S01]  /*60c0*/  FMUL.FTZ R72, R68.reuse, R70.reuse ;  /* 0x0000004644487220 */ /* 0x0c0fe20000410000 */
[C---:B------:R-:W-:Y:S01]  /*60d0*/  FMUL.FTZ R75, R65.reuse, R70 ;  /* 0x00000046414b7220 */ /* 0x040fe20000410000 */
[-C--:B------:R-:W-:Y:S01]  /*60e0*/  F2FP.F16.E4M3.UNPACK_B R64, R63.reuse.H1 ;  /* 0x0000003fff40723e */ /* 0x080fe200030006ff */
[----:B------:R-:W-:Y:S01]  /*60f0*/  HADD2.F32 R70, -RZ, R150.H1_H1 ;  /* 0x30000096ff467230 */ /* 0x000fe20000004100 */
[----:B------:R-:W-:Y:S01]  /*6100*/  F2FP.F16.E4M3.UNPACK_B R63, R63 ;  /* 0x0000003fff3f723e */ /* 0x000fe200020006ff */
[-C--:B------:R-:W-:Y:S01]  /*6110*/  FFMA.FTZ R72, R65, R69.reuse, -R72 ;  /* 0x0000004541487223 */ /* 0x080fe20000010848 */
[----:B------:R-:W-:Y:S01]  /*6120*/  FFMA.FTZ R75, R68, R69, R75 ;  /* 0x00000045444b7223 */ /* 0x000fe2000001004b */
[----:B------:R-:W-:Y:S01]  /*6130*/  F2FP.F16.E4M3.UNPACK_B R145, R145 ;  /* 0x00000091ff91723e */ /* 0x000fe200020006ff */
[--C-:B------:R-:W-:Y:S01]  /*6140*/  HADD2.F32 R69, -RZ, R64.reuse.H1_H1 ;  /* 0x30000040ff457230 */ /* 0x100fe20000004100 */
[----:B------:R-:W-:Y:S01]  /*6150*/  F2FP.F16.E4M3.UNPACK_B R76, R62.H1 ;  /* 0x0000003eff4c723e */ /* 0x000fe200030006ff */
[----:B------:R-:W-:-:S02]  /*6160*/  HADD2.F32 R68, -RZ, R64.H0_H0 ;  /* 0x20000040ff447230 */ /* 0x000fc40000004100 */
[--C-:B------:R-:W-:Y:S02]  /*6170*/  HADD2.F32 R64, -RZ, R63.reuse.H0_H0 ;  /* 0x2000003fff407230 */ /* 0x100fe40000004100 */
[-C--:B------:R-:W-:Y:S01]  /*6180*/  FMUL.FTZ R73, R69, R70.reuse ;  /* 0x0000004645497220 */ /* 0x080fe20000410000 */
[----:B------:R-:W-:Y:S02]  /*6190*/  HADD2.F32 R65, -RZ, R63.H1_H1 ;  /* 0x3000003fff417230 */ /* 0x000fe40000004100 */
[----:B------:R-:W-:Y:S01]  /*61a0*/  FMUL.FTZ R70, R68, R70 ;  /* 0x0000004644467220 */ /* 0x000fe20000410000 */
[----:B------:R-:W-:Y:S02]  /*61b0*/  HADD2.F32 R150, -RZ, R150.H0_H0 ;  /* 0x20000096ff967230 */ /* 0x000fe40000004100 */
[--C-:B------:R-:W-:Y:S02]  /*61c0*/  HADD2.F32 R63, -RZ, R145.reuse.H1_H1 ;  /* 0x30000091ff3f7230 */ /* 0x100fe40000004100 */
[----:B------:R-:W-:-:S02]  /*61d0*/  HADD2.F32 R145, -RZ, R145.H0_H0 ;  /* 0x20000091ff917230 */ /* 0x000fc40000004100 */
[-C--:B------:R-:W-:Y:S01]  /*61e0*/  FMUL.FTZ R71, R65, R150.reuse ;  /* 0x0000009641477220 */ /* 0x080fe20000410000 */
[----:B------:R-:W-:Y:S01]  /*61f0*/  FMUL.FTZ R150, R64, R150 ;  /* 0x0000009640967220 */ /* 0x000fe20000410000 */
[-C--:B------:R-:W-:Y:S01]  /*6200*/  FFMA.FTZ R68, R68, R63.reuse, -R73 ;  /* 0x0000003f44447223 */ /* 0x080fe20000010849 */
[----:B------:R-:W-:Y:S01]  /*6210*/  FFMA.FTZ R73, R69, R63, R70 ;  /* 0x0000003f45497223 */ /* 0x000fe20000010046 */
[----:B------:R-:W-:Y:S01]  /*6220*/  F2FP.F16.E4M3.UNPACK_B R69, R15.H1 ;  /* 0x0000000fff45723e */ /* 0x000fe200030006ff */
[-C--:B------:R-:W-:Y:S01]  /*6230*/  FFMA.FTZ R63, R64, R145.reuse, -R71 ;  /* 0x00000091403f7223 */ /* 0x080fe20000010847 */
[----:B------:R-:W-:Y:S01]  /*6240*/  FFMA.FTZ R64, R65, R145, R150 ;  /* 0x0000009141407223 */ /* 0x000fe20000010096 */
[----:B------:R-:W-:Y:S01]  /*6250*/  F2FP.SATFINITE.E4M3.F32.PACK_AB_MERGE_C R65, R75, R72, RZ ;  /* 0x000000484b41723e */ /* 0x000fe200048070ff */
[--C-:B------:R-:W-:Y:S01]  /*6260*/  HADD2.F32 R78, -RZ, R76.reuse.H1_H1 ;  /* 0x3000004cff4e7230 */ /* 0x100fe20000004100 */
[----:B------:R-:W-:Y:S01]  /*6270*/  F2FP.F16.E4M3.UNPACK_B R72, R14.H1 ;  /* 0x0000000eff48723e */ /* 0x000fe200030006ff */
[--C-:B------:R-:W-:Y:S01]  /*6280*/  HADD2.F32 R74, -RZ, R69.reuse.H0_H0 ;  /* 0x20000045ff4a7230 */ /* 0x100fe20000004100 */
[----:B------:R-:W-:Y:S01]  /*6290*/  F2FP.F16.E4M3.UNPACK_B R71, R62 ;  /* 0x0000003eff47723e */ /* 0x000fe200020006ff */
[----:B------:R-:W-:Y:S01]  /*62a0*/  HADD2.F32 R75, -RZ, R69.H1_H1 ;  /* 0x30000045ff4b7230 */ /* 0x000fe20000004100 */
[-C--:B------:R-:W-:Y:S01]  /*62b0*/  F2FP.F16.E4M3.UNPACK_B R69, R13.reuse.H1 ;  /* 0x0000000dff45723e */ /* 0x080fe200030006ff */
[----:B------:R-:W-:Y:S01]  /*62c0*/  HADD2.F32 R76, -RZ, R76.H0_H0 ;  /* 0x2000004cff4c7230 */ /* 0x000fe20000004100 */
[----:B------:R-:W-:Y:S01]  /*62d0*/  F2FP.SATFINITE.E4M3.F32.PACK_AB_MERGE_C R68, R73, R68, RZ ;  /* 0x000000444944723e */ /* 0x000fe200048070ff */
[----:B------:R-:W-:Y:S01]  /*62e0*/  HADD2.F32 R73, -RZ, R72.H1_H1 ;  /* 0x30000048ff497230 */ /* 0x000fe20000004100 */
[----:B------:R-:W-:Y:S01]  /*62f0*/  F2FP.F16.E4M3.UNPACK_B R70, R13 ;  /* 0x0000000dff46723e */ /* 0x000fe200020006ff */
[----:B------:R-:W-:-:S02]  /*6300*/  HADD2.F32 R62, -RZ, R69.H1_H1 ;  /* 0x30000045ff3e7230 */ /* 0x000fc40000004100 */
[-C--:B------:R-:W-:Y:S01]  /*6310*/  FMUL.FTZ R13, R75, R78.reuse ;  /* 0x0000004e4b0d7220 */ /* 0x080fe20000410000 */
[--C-:B------:R-:W-:Y:S02]  /*6320*/  HADD2.F32 R77, -RZ, R71.reuse.H1_H1 ;  /* 0x30000047ff4d7230 */ /* 0x100fe40000004100 */
[C---:B------:R-:W-:Y:S01]  /*6330*/  FMUL.FTZ R80, R74.reuse, R78 ;  /* 0x0000004e4a507220 */ /* 0x040fe20000410000 */
[----:B------:R-:W-:Y:S02]  /*6340*/  HADD2.F32 R72, -RZ, R72.H0_H0 ;  /* 0x20000048ff487230 */ /* 0x000fe40000004100 */
[----:B------:R-:W-:Y:S01]  /*6350*/  FFMA.FTZ R13, R74, R62, -R13 ;  /* 0x0000003e4a0d7223 */ /* 0x000fe2000001080d */
[----:B------:R-:W-:Y:S02]  /*6360*/  HADD2.F32 R74, -RZ, R70.H1_H1 ;  /* 0x30000046ff4a7230 */ /* 0x000fe40000004100 */
[----:B------:R-:W-:Y:S01]  /*6370*/  FMUL.FTZ R79, R73, R77 ;  /* 0x0000004d494f7220 */ /* 0x000fe20000410000 */
[----:B------:R-:W-:Y:S01]  /*6380*/  F2FP.F16.E4M3.UNPACK_B R15, R15 ;  /* 0x0000000fff0f723e */ /* 0x000fe200020006ff */
[C---:B------:R-:W-:Y:S01]  /*6390*/  FMUL.FTZ R78, R72.reuse, R77 ;  /* 0x0000004d484e7220 */ /* 0x040fe20000410000 */
[----:B------:R-:W-:Y:S01]  /*63a0*/  F2FP.F16.E4M3.UNPACK_B R14, R14 ;  /* 0x0000000eff0e723e */ /* 0x000fe200020006ff */
[----:B------:R-:W-:Y:S01]  /*63b0*/  FFMA.FTZ R79, R72, R74, -R79 ;  /* 0x0000004a484f7223 */ /* 0x000fe2000001084f */
[----:B------:R-:W-:-:S02]  /*63c0*/  HADD2.F32 R71, -RZ, R71.H0_H0 ;  /* 0x20000047ff477230 */ /* 0x000fc40000004100 */
[----:B------:R-:W-:Y:S01]  /*63d0*/  FFMA.FTZ R78, R73, R74, R78 ;  /* 0x0000004a494e7223 */ /* 0x000fe2000001004e */
[--C-:B------:R-:W-:Y:S02]  /*63e0*/  HADD2.F32 R72, -RZ, R15.reuse.H0_H0 ;  /* 0x2000000fff487230 */ /* 0x100fe40000004100 */
[----:B------:R-:W-:Y:S01]  /*63f0*/  FFMA.FTZ R62, R75, R62, R80 ;  /* 0x0000003e4b3e7223 */ /* 0x000fe20000010050 */
[----:B------:R-:W-:Y:S02]  /*6400*/  HADD2.F32 R73, -RZ, R15.H1_H1 ;  /* 0x3000000fff497230 */ /* 0x000fe40000004100 */
[--C-:B------:R-:W-:Y:S01]  /*6410*/  HADD2.F32 R15, -RZ, R14.reuse.H0_H0 ;  /* 0x2000000eff0f7230 */ /* 0x100fe20000004100 */
[----:B------:R-:W-:Y:S01]  /*6420*/  F2FP.SATFINITE.E4M3.F32.PACK_AB_MERGE_C R78, R78, R79, RZ ;  /* 0x0000004f4e4e723e */ /* 0x000fe200048070ff */
[----:B------:R-:W-:Y:S02]  /*6430*/  HADD2.F32 R14, -RZ, R14.H1_H1 ;  /* 0x3000000eff0e7230 */ /* 0x000fe40000004100 */
[----:B------:R-:W-:Y:S01]  /*6440*/  FMUL.FTZ R75, R73, R76 ;  /* 0x0000004c494b7220 */ /* 0x000fe20000410000 */
[----:B------:R-:W-:-:S02]  /*6450*/  HADD2.F32 R69, -RZ, R69.H0_H0 ;  /* 0x20000045ff457230 */ /* 0x000fc40000004100 */
[----:B------:R-:W-:Y:S01]  /*6460*/  FMUL.FTZ R76, R72, R76 ;  /* 0x0000004c484c7220 */ /* 0x000fe20000410000 */
[----:B------:R-:W-:Y:S02]  /*6470*/  HADD2.F32 R70, -RZ, R70.H0_H0 ;  /* 0x20000046ff467230 */ /* 0x000fe40000004100 */
[-C--:B------:R-:W-:Y:S01]  /*6480*/  FMUL.FTZ R74, R14, R71.reuse ;  /* 0x000000470e4a7220 */ /* 0x080fe20000410000 */
[----:B------:R-:W-:Y:S01]  /*6490*/  FMUL.FTZ R71, R15, R71 ;  /* 0x000000470f477220 */ /* 0x000fe20000410000 */
[-C--:B------:R-:W-:Y:S01]  /*64a0*/  FFMA.FTZ R75, R72, R69.reuse, -R75 ;  /* 0x00000045484b7223 */ /* 0x080fe2000001084b */
[----:B------:R-:W-:Y:S01]  /*64b0*/  FFMA.FTZ R76, R73, R69, R76 ;  /* 0x00000045494c7223 */ /* 0x000fe2000001004c */
[-C--:B------:R-:W-:Y:S01]  /*64c0*/  FFMA.FTZ R74, R15, R70.reuse, -R74 ;  /* 0x000000460f4a7223 */ /* 0x080fe2000001084a */
[----:B------:R-:W-:Y:S01]  /*64d0*/  FFMA.FTZ R71, R14, R70, R71 ;  /* 0x000000460e477223 */ /* 0x000fe20000010047 */
[----:B------:R-:W-:Y:S02]  /*64e0*/  F2FP.SATFINITE.E4M3.F32.PACK_AB_MERGE_C R62, R62, R13, RZ ;  /* 0x0000000d3e3e723e */ /* 0x000fe400048070ff */
[----:B------:R-:W-:-:S02]  /*64f0*/  F2FP.SATFINITE.E4M3.F32.PACK_AB_MERGE_C R13, R12, R11, R65 ;  /* 0x0000000b0c0d723e */ /* 0x000fc40004807041 */
[----:B------:R-:W-:Y:S02]  /*6500*/  F2FP.SATFINITE.E4M3.F32.PACK_AB_MERGE_C R12, R64, R63, R68 ;  /* 0x0000003f400c723e */ /* 0x000fe40004807044 */
[----:B------:R-:W-:Y:S02]  /*6510*/  F2FP.SATFINITE.E4M3.F32.PACK_AB_MERGE_C R14, R71, R74, R78 ;  /* 0x0000004a470e723e */ /* 0x000fe4000480704e */
[----:B------:R-:W-:-:S07]  /*6520*/  F2FP.SATFINITE.E4M3.F32.PACK_AB_MERGE_C R15, R76, R75, R62 ;  /* 0x0000004b4c0f723e */ /* 0x000fce000480703e */
.L_x_468:
[----:B------:R-:W-:Y:S05]  /*6530*/  BSYNC B2 ;  /* 0x0000000000027941 */ /* 0x000fea0003800000 */
.L_x_467:
[----:B0-----:R0:W-:Y:S02]  /*6540*/  ST.E.128 desc[UR50][R66.64], R12 ;  /* 0x0000000c42007985 */ /* 0x0011e4000c101d32 */
.L_x_446:
[----:B------:R-:W-:Y:S05]  /*6550*/  BSYNC B1 ;  /* 0x0000000000017941 */ /* 0x000fea0003800000 */
.L_x_445:
[----:B------:R-:W-:-:S03]  /*6560*/  UMOV UR4, 0xffffffff ;  /* 0xffffffff00047882 */ /* 0x000fc60000000000 */
[----:B------:R-:W-:Y:S05]  /*6570*/  BRA.DIV UR4, `(.L_x_469) ;  /* 0x0000025204747947 */ /* 0x000fea000b800000 */
[----:B------:R0:W0:Y:S04]  /*6580*/  SHFL.IDX PT, R65, R120, 0x1, 0x1e1f ;  /* 0x003e1f0078417f89 */ /* 0x00002800000e0000 */
[----:B--2---:R-:W2:Y:S02]  /*6590*/  SHFL.IDX PT, R121, R121, 0x1, 0x1e1f ;  /* 0x003e1f0079797f89 */ /* 0x004ea400000e0000 */
.L_x_784:
[----:B------:R-:W-:Y:S05]  /*65a0*/  @P4 BRA `(.L_x_470) ;  /* 0x0000009400ac4947 */ /* 0x000fea0003800000 */
[----:B------:R-:W-:Y:S01]  /*65b0*/  ISETP.NE.AND P2, PT, R28, RZ, PT ;  /* 0x000000ff1c00720c */ /* 0x000fe20003f45270 */
[----:B------:R-:W-:-:S12]  /*65c0*/  BSSY B1, `(.L_x_471) ;  /* 0x0000072000017945 */ /* 0x000fd80003800000 */
[----:B------:R-:W-:Y:S05]  /*65d0*/  @!P2 BRA `(.L_x_472) ;  /* 0x0000000400c0a947 */ /* 0x000fea0003800000 */
[----:B0-----:R0:W0:Y:S01]  /*65e0*/  LDS.128 R12, [R37+0x1c400] ;  /* 0x01c40000250c7984 */ /* 0x0010220000000c00 */
[----:B--2---:R-:W-:Y:S01]  /*65f0*/  IADD3 R62, P2, R16, R121, RZ ;  /* 0x00000079103e7210 */ /* 0x004fe20007f5e0ff */
[----:B------:R-:W-:Y:S04]  /*6600*/  BSSY B2, `(.L_x_473) ;  /* 0x000006c000027945 */ /* 0x000fe80003800000 */
[----:B------:R-:W-:Y:S01]  /*6610*/  IMAD.X R63, R65, 0x1, R17, P2 ;  /* 0x00000001413f7824 */ /* 0x000fe200010e0611 */
[----:B------:R-:W-:-:S13]  /*6620*/  ISETP.GE.AND P2, PT, R22, R117, PT ;  /* 0x000000751600720c */ /* 0x000fda0003f46270 */
[----:B------:R-:W-:Y:S05]  /*6630*/  @P2 BRA `(.L_x_474) ;  /* 0x0000000400a02947 */ /* 0x000fea0003800000 */
[----:B----4-:R-:W-:Y:S02]  /*6640*/  SHF.R.U32.HI R11, RZ, 0x8, R59 ;  /* 0x00000008ff0b7819 */ /* 0x010fe4000001163b */
[--C-:B------:R-:W-:Y:S02]  /*6650*/  SHF.R.U32.HI R67, RZ, 0x8, R61.reuse ;  /* 0x00000008ff437819 */ /* 0x100fe4000001163d */
[----:B------:R-:W-:Y:S02]  /*6660*/  LOP3.LUT R60, R61, 0xff0000ff, RZ, 0xc0, !PT ;  /* 0xff0000ff3d3c7812 */ /* 0x000fe400078ec0ff */
[----:B------:R-:W-:Y:S01]  /*6670*/  SHF.R.U32.HI R64, RZ, 0x10, R61 ;  /* 0x00000010ff407819 */ /* 0x000fe2000001163d */
[----:B------:R-:W-:Y:S01]  /*6680*/  IMAD.SHL.U32 R67, R67, 0x100, RZ ;  /* 0x0000010043437824 */ /* 0x000fe200078e00ff */
[----:B------:R-:W-:Y:S02]  /*6690*/  LOP3.LUT R58, R59, 0xff0000ff, RZ, 0xc0, !PT ;  /* 0xff0000ff3b3a7812 */ /* 0x000fe400078ec0ff */
[----:B------:R-:W-:Y:S01]  /*66a0*/  SHF.R.U32.HI R66, RZ, 0x10, R59 ;  /* 0x00000010ff427819 */ /* 0x000fe2000001163b */
[----:B0-----:R-:W-:Y:S01]  /*66b0*/  IMAD.MOV.U32 R59, RZ, RZ, R12 ;  /* 0x000000ffff3b7224 */ /* 0x001fe200078e000c */
[----:B------:R-:W-:Y:S01]  /*66c0*/  SHF.L.U32 R61, R11, 0x8, RZ ;  /* 0x000000080b3d7819 */ /* 0x000fe200000006ff */
[----:B------:R-:W-:Y:S01]  /*66d0*/  IMAD.MOV.U32 R11, RZ, RZ, R13 ;  /* 0x000000ffff0b7224 */ /* 0x000fe200078e000d */
[----:B------:R-:W-:-:S02]  /*66e0*/  LOP3.LUT R60, R60, 0xff00, R67, 0xf8, !PT ;  /* 0x0000ff003c3c7812 */ /* 0x000fc400078ef843 */
[----:B------:R-:W-:Y:S01]  /*66f0*/  LOP3.LUT R13, R58, 0xff00, R61, 0xf8, !PT ;  /* 0x0000ff003a0d7812 */ /* 0x000fe200078ef83d */
[----:B------:R-:W-:Y:S01]  /*6700*/  IMAD.U32 R58, R66, 0x10000, RZ ;  /* 0x00010000423a7824 */ /* 0x000fe200078e00ff */
[----:B------:R-:W-:Y:S02]  /*6710*/  SHF.L.U32 R67, R64, 0x10, RZ ;  /* 0x0000001040437819 */ /* 0x000fe400000006ff */
[----:B------:R-:W-:Y:S02]  /*6720*/  F2FP.F16.E4M3.UNPACK_B R61, R148.H1 ;  /* 0x00000094ff3d723e */ /* 0x000fe400030006ff */
[-C--:B------:R-:W-:Y:S02]  /*6730*/  F2FP.F16.E4M3.UNPACK_B R12, R11.reuse ;  /* 0x0000000bff0c723e */ /* 0x080fe400020006ff */
        /* <DEDUP_REMOVED lines=9> */
[--C-:B------:R-:W-:Y:S02]  /*67d0*/  HADD2.F32 R67, -RZ, R66.reuse.H0_H0 ;  /* 0x20000042ff437230 */ /* 0x100fe40000004100 */
        /* <DEDUP_REMOVED lines=15> */
[--C-:B------:R-:W-:Y:S01]  /*68d0*/  HADD2.F32 R64, -RZ, R60.reuse.H0_H0 ;  /* 0x2000003cff407230 */ /* 0x100fe20000004100 */
[----:B------:R-:W-:Y:S01]  /*68e0*/  F2FP.F16.E4M3.UNPACK_B R74, R58.H1 ;  /* 0x0000003aff4a723e */ /* 0x000fe200030006ff */
[----:B------:R-:W-:-:S02]  /*68f0*/  HADD2.F32 R66, -RZ, R60.H1_H1 ;  /* 0x3000003cff427230 */ /* 0x000fc40000004100 */
[----:B------:R-:W-:Y:S02]  /*6900*/  HADD2.F32 R148, -RZ, R148.H0_H0 ;  /* 0x20000094ff947230 */ /* 0x000fe40000004100 */
[-C--:B------:R-:W-:Y:S01]  /*6910*/  FMUL.FTZ R71, R64, R67.reuse ;  /* 0x0000004340477220 */ /* 0x080fe20000410000 */
[--C-:B------:R-:W-:Y:S02]  /*6920*/  HADD2.F32 R61, -RZ, R59.reuse.H1_H1 ;  /* 0x3000003bff3d7230 */ /* 0x100fe40000004100 */
[----:B------:R-:W-:Y:S01]  /*6930*/  FMUL.FTZ R69, R66, R67 ;  /* 0x0000004342457220 */ /* 0x000fe20000410000 */
[----:B------:R-:W-:Y:S02]  /*6940*/  HADD2.F32 R60, -RZ, R59.H0_H0 ;  /* 0x2000003bff3c7230 */ /* 0x000fe40000004100 */
[--C-:B------:R-:W-:Y:S02]  /*6950*/  HADD2.F32 R59, -RZ, R146.reuse.H1_H1 ;  /* 0x30000092ff3b7230 */ /* 0x100fe40000004100 */
[----:B------:R-:W-:Y:S01]  /*6960*/  FMUL.FTZ R67, R61, R148 ;  /* 0x000000943d437220 */ /* 0x000fe20000410000 */
[----:B------:R-:W-:-:S02]  /*6970*/  HADD2.F32 R146, -RZ, R146.H0_H0 ;  /* 0x20000092ff927230 */ /* 0x000fc40000004100 */
[----:B------:R-:W-:Y:S01]  /*6980*/  FMUL.FTZ R148, R60, R148 ;  /* 0x000000943c947220 */ /* 0x000fe20000410000 */
[-C--:B------:R-:W-:Y:S01]  /*6990*/  FFMA.FTZ R64, R64, R59.reuse, -R69 ;  /* 0x0000003b40407223 */ /* 0x080fe20000010845 */
[----:B------:R-:W-:Y:S01]  /*69a0*/  FFMA.FTZ R71, R66, R59, R71 ;  /* 0x0000003b42477223 */ /* 0x000fe20000010047 */
[-C--:B------:R-:W-:Y:S01]  /*69b0*/  FFMA.FTZ R59, R60, R146.reuse, -R67 ;  /* 0x000000923c3b7223 */ /* 0x080fe20000010843 */
[----:B------:R-:W-:Y:S01]  /*69c0*/  FFMA.FTZ R60, R61, R146, R148 ;  /* 0x000000923d3c7223 */ /* 0x000fe20000010094 */
[----:B------:R-:W-:Y:S02]  /*69d0*/  F2FP.F16.E4M3.UNPACK_B R67, R15.H1 ;  /* 0x0000000fff43723e */ /* 0x000fe400030006ff */
[----:B------:R-:W-:Y:S02]  /*69e0*/  F2FP.SATFINITE.E4M3.F32.PACK_AB_MERGE_C R61, R73, R70, RZ ;  /* 0x00000046493d723e */ /* 0x000fe400048070ff */
[----:B------:R-:W-:Y:S01]  /*69f0*/  F2FP.F16.E4M3.UNPACK_B R66, R14.H1 ;  /* 0x0000000eff42723e */ /* 0x000fe200030006ff */
[--C-:B------:R-:W-:Y:S01]  /*6a00*/  HADD2.F32 R68, -RZ, R67.reuse.H0_H0 ;  /* 0x20000043ff447230 */ /* 0x100fe20000004100 */
[----:B------:R-:W-:Y:S01]  /*6a10*/  F2FP.F16.E4M3.UNPACK_B R73, R58 ;  /* 0x0000003aff49723e */ /* 0x000fe200020006ff */
[----:B------:R-:W-:Y:S01]  /*6a20*/  HADD2.F32 R67, -RZ, R67.H1_H1 ;  /* 0x30000043ff437230 */ /* 0x000fe20000004100 */
[----:B------:R-:W-:Y:S01]  /*6a30*/  F2FP.SATFINITE.E4M3.F32.PACK_AB_MERGE_C R64, R71, R64, RZ ;  /* 0x000000404740723e */ /* 0x000fe200048070ff */
[----:B------:R-:W-:Y:S01]  /*6a40*/  HADD2.F32 R71, -RZ, R74.H1_H1 ;  /* 0x3000004aff477230 */ /* 0x000fe20000004100 */
[-C--:B------:R-:W-:Y:S01]  /*6a50*/  F2FP.F16.E4M3.UNPACK_B R70, R13.reuse.H1 ;  /* 0x0000000dff46723e */ /* 0x080fe200030006ff */
[----:B------:R-:W-:Y:S01]  /*6a60*/  HADD2.F32 R58, -RZ, R66.H1_H1 ;  /* 0x30000042ff3a7230 */ /* 0x000fe20000004100 */
[----:B------:R-:W-:Y:S01]  /*6a70*/  F2FP.F16.E4M3.UNPACK_B R69, R13 ;  /* 0x0000000dff45723e */ /* 0x000fe200020006ff */
[----:B------:R-:W-:-:S02]  /*6a80*/  HADD2.F32 R75, -RZ, R73.H1_H1 ;  /* 0x30000049ff4b7230 */ /* 0x000fc40000004100 */
[CC--:B------:R-:W-:Y:S01]  /*6a90*/  FMUL.FTZ R13, R67.reuse, R71.reuse ;  /* 0x00000047430d7220 */ /* 0x0c0fe20000410000 */
[----:B------:R-:W-:Y:S02]  /*6aa0*/  HADD2.F32 R66, -RZ, R66.H0_H0 ;  /* 0x20000042ff427230 */ /* 0x000fe40000004100 */
[----:B------:R-:W-:Y:S01]  /*6ab0*/  FMUL.FTZ R76, R68, R71 ;  /* 0x00000047444c7220 */ /* 0x000fe20000410000 */
[----:B------:R-:W-:Y:S02]  /*6ac0*/  HADD2.F32 R72, -RZ, R70.H1_H1 ;  /* 0x30000046ff487230 */ /* 0x000fe40000004100 */
[----:B------:R-:W-:Y:S01]  /*6ad0*/  FMUL.FTZ R77, R58, R75 ;  /* 0x0000004b3a4d7220 */ /* 0x000fe20000410000 */
[----:B------:R-:W-:Y:S01]  /*6ae0*/  HADD2.F32 R71, -RZ, R69.H1_H1 ;  /* 0x30000045ff477230 */ /* 0x000fe20000004100 */
[----:B------:R-:W-:Y:S01]  /*6af0*/  F2FP.F16.E4M3.UNPACK_B R15, R15 ;  /* 0x0000000fff0f723e */ /* 0x000fe200020006ff */
[----:B------:R-:W-:Y:S01]  /*6b00*/  FMUL.FTZ R75, R66, R75 ;  /* 0x0000004b424b7220 */ /* 0x000fe20000410000 */
[----:B------:R-:W-:Y:S01]  /*6b10*/  F2FP.F16.E4M3.UNPACK_B R14, R14 ;  /* 0x0000000eff0e723e */ /* 0x000fe200020006ff */
[-C--:B------:R-:W-:Y:S01]  /*6b20*/  FFMA.FTZ R13, R68, R72.reuse, -R13 ;  /* 0x00000048440d7223 */ /* 0x080fe2000001080d */
[----:B------:R-:W-:Y:S01]  /*6b30*/  FFMA.FTZ R76, R67, R72, R76 ;  /* 0x00000048434c7223 */ /* 0x000fe2000001004c */
[-C--:B------:R-:W-:Y:S01]  /*6b40*/  FFMA.FTZ R77, R66, R71.reuse, -R77 ;  /* 0x00000047424d7223 */ /* 0x080fe2000001084d */
[----:B------:R-:W-:Y:S01]  /*6b50*/  FFMA.FTZ R72, R58, R71, R75 ;  /* 0x000000473a487223 */ /* 0x000fe2000001004b */
[----:B------:R-:W-:-:S02]  /*6b60*/  HADD2.F32 R58, -RZ, R15.H0_H0 ;  /* 0x2000000fff3a7230 */ /* 0x000fc40000004100 */
[----:B------:R-:W-:Y:S01]  /*6b70*/  HADD2.F32 R66, -RZ, R15.H1_H1 ;  /* 0x3000000fff427230 */ /* 0x000fe20000004100 */
[----:B------:R-:W-:Y:S01]  /*6b80*/  F2FP.SATFINITE.E4M3.F32.PACK_AB_MERGE_C R76, R76, R13, RZ ;  /* 0x0000000d4c4c723e */ /* 0x000fe200048070ff */
[----:B------:R-:W-:Y:S01]  /*6b90*/  HADD2.F32 R15, -RZ, R14.H0_H0 ;  /* 0x2000000eff0f7230 */ /* 0x000fe20000004100 */
[----:B------:R-:W-:Y:S01]  /*6ba0*/  F2FP.SATFINITE.E4M3.F32.PACK_AB_MERGE_C R72, R72, R77, RZ ;  /* 0x0000004d4848723e */ /* 0x000fe200048070ff */
[----:B------:R-:W-:Y:S01]  /*6bb0*/  HADD2.F32 R71, -RZ, R74.H0_H0 ;  /* 0x2000004aff477230 */ /* 0x000fe20000004100 */
[----:B------:R-:W-:Y:S01]  /*6bc0*/  F2FP.SATFINITE.E4M3.F32.PACK_AB_MERGE_C R13, R12, R11, R61 ;  /* 0x0000000b0c0d723e */ /* 0x000fe2000480703d */
[----:B------:R-:W-:Y:S01]  /*6bd0*/  HADD2.F32 R14, -RZ, R14.H1_H1 ;  /* 0x3000000eff0e7230 */ /* 0x000fe20000004100 */
[----:B------:R-:W-:Y:S01]  /*6be0*/  F2FP.SATFINITE.E4M3.F32.PACK_AB_MERGE_C R12, R60, R59, R64 ;  /* 0x0000003b3c0c723e */ /* 0x000fe20004807040 */
[----:B------:R-:W-:Y:S02]  /*6bf0*/  HADD2.F32 R73, -RZ, R73.H0_H0 ;  /* 0x20000049ff497230 */ /* 0x000fe40000004100 */
[----:B------:R-:W-:Y:S01]  /*6c00*/  FMUL.FTZ R75, R66, R71 ;  /* 0x00000047424b7220 */ /* 0x000fe20000410000 */
[----:B------:R-:W-:-:S02]  /*6c10*/  HADD2.F32 R67, -RZ, R70.H0_H0 ;  /* 0x20000046ff437230 */ /* 0x000fc40000004100 */
[----:B------:R-:W-:Y:S01]  /*6c20*/  FMUL.FTZ R71, R58, R71 ;  /* 0x000000473a477220 */ /* 0x000fe20000410000 */
[----:B------:R-:W-:Y:S02]  /*6c30*/  HADD2.F32 R69, -RZ, R69.H0_H0 ;  /* 0x20000045ff457230 */ /* 0x000fe40000004100 */
[-C--:B------:R-:W-:Y:S01]  /*6c40*/  FMUL.FTZ R68, R14, R73.reuse ;  /* 0x000000490e447220 */ /* 0x080fe20000410000 */
[C---:B------:R-:W-:Y:S01]  /*6c50*/  FMUL.FTZ R73, R15.reuse, R73 ;  /* 0x000000490f497220 */ /* 0x040fe20000410000 */
[-C--:B------:R-:W-:Y:S01]  /*6c60*/  FFMA.FTZ R75, R58, R67.reuse, -R75 ;  /* 0x000000433a4b7223 */ /* 0x080fe2000001084b */
[----:B------:R-:W-:Y:S01]  /*6c70*/  FFMA.FTZ R66, R66, R67, R71 ;  /* 0x0000004342427223 */ /* 0x000fe20000010047 */
[-C--:B------:R-:W-:Y:S01]  /*6c80*/  FFMA.FTZ R68, R15, R69.reuse, -R68 ;  /* 0x000000450f447223 */ /* 0x080fe20000010844 */
[----:B------:R-:W-:-:S03]  /*6c90*/  FFMA.FTZ R73, R14, R69, R73 ;  /* 0x000000450e497223 */ /* 0x000fc60000010049 */
[----:B------:R-:W-:Y:S02]  /*6ca0*/  F2FP.SATFINITE.E4M3.F32.PACK_AB_MERGE_C R15, R66, R75, R76 ;  /* 0x0000004b420f723e */ /* 0x000fe4000480704c */
[----:B------:R-:W-:-:S07]  /*6cb0*/  F2FP.SATFINITE.E4M3.F32.PACK_AB_MERGE_C R14, R73, R68, R72 ;  /* 0x00000044490e723e */ /* 0x000fce0004807048 */
.L_x_474:
[----:B------:R-:W-:Y:S05]  /*6cc0*/  BSYNC B2 ;  /* 0x0000000000027941 */ /* 0x000fea0003800000 */
.L_x_473:
[----:B0-----:R0:W-:Y:S02]  /*6cd0*/  ST.E.128 desc[UR50][R62.64], R12 ;  /* 0x0000000c3e007985 */ /* 0x0011e4000c101d32 */
.L_x_472:
[----:B------:R-:W-:Y:S05]  /*6ce0*/  BSYNC B1 ;  /* 0x0000000000017941 */ /* 0x000fea0003800000 */
.L_x_471:
[----:B------:R-:W-:Y:S01]  /*6cf0*/  ISETP.NE.AND P2, PT, R29, RZ, PT ;  /* 0x000000ff1d00720c */ /* 0x000fe20003f45270 */
[----:B------:R-:W-:-:S12]  /*6d00*/  BSSY B1, `(.L_x_475) ;  /* 0x0000073000017945 */ /* 0x000fd80003800000 */
[----:B------:R-:W-:Y:S05]  /*6d10*/  @!P2 BRA `(.L_x_476) ;  /* 0x0000000400c4a947 */ /* 0x000fea0003800000 */
[----:B0-----:R-:W-:Y:S01]  /*6d20*/  IMAD.SHL.U32 R12, R170, 0x10, RZ ;  /* 0x00000010aa0c7824 */ /* 0x001fe200078e00ff */
[----:B------:R-:W-:Y:S04]  /*6d30*/  BSSY B2, `(.L_x_477) ;  /* 0x000006e000027945 */ /* 0x000fe80003800000 */
[----:B--2---:R-:W-:-:S04]  /*6d40*/  IADD3 R58, P2, R12, R121, RZ ;  /* 0x000000790c3a7210 */ /* 0x004fc80007f5e0ff */
[----:B------:R-:W-:Y:S02]  /*6d50*/  LEA.HI.X.SX32 R59, R12, R65, 0x1, P2 ;  /* 0x000000410c3b7211 */ /* 0x000fe400010f0eff */
[----:B------:R0:W2:Y:S01]  /*6d60*/  LDS.128 R12, [R36+0x1c400] ;  /* 0x01c40000240c7984 */ /* 0x0000a20000000c00 */
[----:B------:R-:W-:-:S13]  /*6d70*/  ISETP.GE.AND P2, PT, R197, R117, PT ;  /* 0x00000075c500720c */ /* 0x000fda0003f46270 */
[----:B0-----:R-:W-:Y:S05]  /*6d80*/  @P2 BRA `(.L_x_478) ;  /* 0x0000000400a02947 */ /* 0x001fea0003800000 */
[----:B------:R-:W-:Y:S01]  /*6d90*/  SHF.R.U32.HI R54, RZ, 0x8, R55 ;  /* 0x00000008ff367819 */ /* 0x000fe20000011637 */
[----:B--2-4-:R-:W-:Y:S01]  /*6da0*/  IMAD.MOV.U32 R11, RZ, RZ, R13 ;  /* 0x000000ffff0b7224 */ /* 0x014fe200078e000d */
[----:B------:R-:W-:Y:S02]  /*6db0*/  SHF.R.U32.HI R56, RZ, 0x8, R57 ;  /* 0x00000008ff387819 */ /* 0x000fe40000011639 */
[----:B------:R-:W-:Y:S01]  /*6dc0*/  SHF.R.U32.HI R62, RZ, 0x10, R55 ;  /* 0x00000010ff3e7819 */ /* 0x000fe20000011637 */
[----:B------:R-:W-:Y:S01]  /*6dd0*/  IMAD.SHL.U32 R54, R54, 0x100, RZ ;  /* 0x0000010036367824 */ /* 0x000fe200078e00ff */
[----:B------:R-:W-:Y:S01]  /*6de0*/  LOP3.LUT R61, R55, 0xff0000ff, RZ, 0xc0, !PT ;  /* 0xff0000ff373d7812 */ /* 0x000fe200078ec0ff */
[----:B------:R-:W-:Y:S01]  /*6df0*/  IMAD.SHL.U32 R56, R56, 0x100, RZ ;  /* 0x0000010038387824 */ /* 0x000fe200078e00ff */
[----:B------:R-:W-:Y:S01]  /*6e00*/  SHF.R.U32.HI R60, RZ, 0x10, R57 ;  /* 0x00000010ff3c7819 */ /* 0x000fe20000011639 */
[----:B------:R-:W-:Y:S01]  /*6e10*/  IMAD.U32 R13, R62, 0x10000, RZ ;  /* 0x000100003e0d7824 */ /* 0x000fe200078e00ff */
[----:B------:R-:W-:-:S02]  /*6e20*/  LOP3.LUT R57, R57, 0xff0000ff, RZ, 0xc0, !PT ;  /* 0xff0000ff39397812 */ /* 0x000fc400078ec0ff */
[----:B------:R-:W-:Y:S02]  /*6e30*/  LOP3.LUT R54, R61, 0xff00, R54, 0xf8, !PT ;  /* 0x0000ff003d367812 */ /* 0x000fe400078ef836 */
[----:B------:R-:W-:Y:S01]  /*6e40*/  LOP3.LUT R61, R57, 0xff00, R56, 0xf8, !PT ;  /* 0x0000ff00393d7812 */ /* 0x000fe200078ef838 */
[----:B------:R-:W-:Y:S01]  /*6e50*/  IMAD.U32 R56, R60, 0x10000, RZ ;  /* 0x000100003c387824 */ /* 0x000fe200078e00ff */
[----:B------:R-:W-:Y:S02]  /*6e60*/  MOV R55, R12 ;  /* 0x0000000c00377202 */ /* 0x000fe40000000f00 */
        /* <DEDUP_REMOVED lines=29> */
[----:B------:R-:W-:Y:S01]  /*7040*/  HADD2.F32 R60, -RZ, R56.H0_H0 ;  /* 0x20000038ff3c7230 */ /* 0x000fe20000004100 */
[----:B------:R-:W-:Y:S01]  /*7050*/  F2FP.F16.E4M3.UNPACK_B R68, R54 ;  /* 0x00000036ff44723e */ /* 0x000fe200020006ff */
[----:B------:R-:W-:-:S02]  /*7060*/  HADD2.F32 R144, -RZ, R144.H0_H0 ;  /* 0x20000090ff907230 */ /* 0x000fc40000004100 */
[-C--:B------:R-:W-:Y:S01]  /*7070*/  FMUL.FTZ R67, R61, R62.reuse ;  /* 0x0000003e3d437220 */ /* 0x080fe20000410000 */
[--C-:B------:R-:W-:Y:S02]  /*7080*/  HADD2.F32 R57, -RZ, R55.reuse.H1_H1 ;  /* 0x30000037ff397230 */ /* 0x100fe40000004100 */
[----:B------:R-:W-:Y:S01]  /*7090*/  FMUL.FTZ R62, R60, R62 ;  /* 0x0000003e3c3e7220 */ /* 0x000fe20000410000 */
[----:B------:R-:W-:Y:S02]  /*70a0*/  HADD2.F32 R56, -RZ, R55.H0_H0 ;  /* 0x20000037ff387230 */ /* 0x000fe40000004100 */
[--C-:B------:R-:W-:Y:S02]  /*70b0*/  HADD2.F32 R55, -RZ, R143.reuse.H1_H1 ;  /* 0x3000008fff377230 */ /* 0x100fe40000004100 */
[-C--:B------:R-:W-:Y:S01]  /*70c0*/  FMUL.FTZ R63, R57, R144.reuse ;  /* 0x00000090393f7220 */ /* 0x080fe20000410000 */
[----:B------:R-:W-:Y:S02]  /*70d0*/  HADD2.F32 R143, -RZ, R143.H0_H0 ;  /* 0x2000008fff8f7230 */ /* 0x000fe40000004100 */
[----:B------:R-:W-:Y:S01]  /*70e0*/  FMUL.FTZ R144, R56, R144 ;  /* 0x0000009038907220 */ /* 0x000fe20000410000 */
[----:B------:R-:W-:-:S02]  /*70f0*/  HADD2.F32 R70, -RZ, R68.H1_H1 ;  /* 0x30000044ff467230 */ /* 0x000fc40000004100 */
[-C--:B------:R-:W-:Y:S01]  /*7100*/  FFMA.FTZ R60, R60, R55.reuse, -R67 ;  /* 0x000000373c3c7223 */ /* 0x080fe20000010843 */
[----:B------:R-:W-:Y:S01]  /*7110*/  FFMA.FTZ R61, R61, R55, R62 ;  /* 0x000000373d3d7223 */ /* 0x000fe2000001003e */
[-C--:B------:R-:W-:Y:S01]  /*7120*/  FFMA.FTZ R55, R56, R143.reuse, -R63 ;  /* 0x0000008f38377223 */ /* 0x080fe2000001083f */
[----:B------:R-:W-:Y:S01]  /*7130*/  FFMA.FTZ R56, R57, R143, R144 ;  /* 0x0000008f39387223 */ /* 0x000fe20000010090 */
[----:B------:R-:W-:Y:S01]  /*7140*/  F2FP.F16.E4M3.UNPACK_B R62, R15.H1 ;  /* 0x0000000fff3e723e */ /* 0x000fe200030006ff */
[----:B------:R-:W-:Y:S01]  /*7150*/  HADD2.F32 R67, -RZ, R66.H1_H1 ;  /* 0x30000042ff437230 */ /* 0x000fe20000004100 */
[----:B------:R-:W-:Y:S01]  /*7160*/  F2FP.SATFINITE.E4M3.F32.PACK_AB_MERGE_C R57, R69, R64, RZ ;  /* 0x000000404539723e */ /* 0x000fe200048070ff */
[----:B------:R-:W-:Y:S01]  /*7170*/  HADD2.F32 R68, -RZ, R68.H0_H0 ;  /* 0x20000044ff447230 */ /* 0x000fe20000004100 */
[----:B------:R-:W-:Y:S01]  /*7180*/  F2FP.F16.E4M3.UNPACK_B R69, R54.H1 ;  /* 0x00000036ff45723e */ /* 0x000fe200030006ff */
[--C-:B------:R-:W-:Y:S01]  /*7190*/  HADD2.F32 R63, -RZ, R62.reuse.H0_H0 ;  /* 0x2000003eff3f7230 */ /* 0x100fe20000004100 */
[----:B------:R-:W-:Y:S01]  /*71a0*/  F2FP.SATFINITE.E4M3.F32.PACK_AB_MERGE_C R60, R61, R60, RZ ;  /* 0x0000003c3d3c723e */ /* 0x000fe200048070ff */
[----:B------:R-:W-:Y:S01]  /*71b0*/  HADD2.F32 R62, -RZ, R62.H1_H1 ;  /* 0x3000003eff3e7230 */ /* 0x000fe20000004100 */
[----:B------:R-:W-:Y:S01]  /*71c0*/  F2FP.F16.E4M3.UNPACK_B R61, R14.H1 ;  /* 0x0000000eff3d723e */ /* 0x000fe200030006ff */
[--C-:B------:R-:W-:Y:S01]  /*71d0*/  HADD2.F32 R71, -RZ, R69.reuse.H1_H1 ;  /* 0x30000045ff477230 */ /* 0x100fe20000004100 */
[----:B------:R-:W-:Y:S01]  /*71e0*/  F2FP.F16.E4M3.UNPACK_B R64, R13 ;  /* 0x0000000dff40723e */ /* 0x000fe200020006ff */
[----:B------:R-:W-:Y:S01]  /*71f0*/  HADD2.F32 R69, -RZ, R69.H0_H0 ;  /* 0x20000045ff457230 */ /* 0x000fe20000004100 */
[----:B------:R-:W-:Y:S01]  /*7200*/  F2FP.F16.E4M3.UNPACK_B R15, R15 ;  /* 0x0000000fff0f723e */ /* 0x000fe200020006ff */
[----:B------:R-:W-:-:S02]  /*7210*/  HADD2.F32 R54, -RZ, R61.H1_H1 ;  /* 0x3000003dff367230 */ /* 0x000fc40000004100 */
[-C--:B------:R-:W-:Y:S01]  /*7220*/  FMUL.FTZ R72, R62, R71.reuse ;  /* 0x000000473e487220 */ /* 0x080fe20000410000 */
[----:B------:R-:W-:Y:S02]  /*7230*/  HADD2.F32 R61, -RZ, R61.H0_H0 ;  /* 0x2000003dff3d7230 */ /* 0x000fe40000004100 */
[C---:B------:R-:W-:Y:S01]  /*7240*/  FMUL.FTZ R73, R63.reuse, R71 ;  /* 0x000000473f497220 */ /* 0x040fe20000410000 */
[----:B------:R-:W-:Y:S02]  /*7250*/  HADD2.F32 R13, -RZ, R64.H1_H1 ;  /* 0x30000040ff0d7230 */ /* 0x000fe40000004100 */
[-C--:B------:R-:W-:Y:S01]  /*7260*/  FFMA.FTZ R71, R63, R67.reuse, -R72 ;  /* 0x000000433f477223 */ /* 0x080fe20000010848 */
[-C--:B------:R-:W-:Y:S01]  /*7270*/  FMUL.FTZ R72, R54, R70.reuse ;  /* 0x0000004636487220 */ /* 0x080fe20000410000 */
[C---:B------:R-:W-:Y:S01]  /*7280*/  FMUL.FTZ R63, R61.reuse, R70 ;  /* 0x000000463d3f7220 */ /* 0x040fe20000410000 */
[----:B------:R-:W-:Y:S01]  /*7290*/  F2FP.F16.E4M3.UNPACK_B R14, R14 ;  /* 0x0000000eff0e723e */ /* 0x000fe200020006ff */
[----:B------:R-:W-:Y:S01]  /*72a0*/  FFMA.FTZ R74, R62, R67, R73 ;  /* 0x000000433e4a7223 */ /* 0x000fe20000010049 */
[-C--:B------:R-:W-:Y:S01]  /*72b0*/  FFMA.FTZ R72, R61, R13.reuse, -R72 ;  /* 0x0000000d3d487223 */ /* 0x080fe20000010848 */
[----:B------:R-:W-:Y:S01]  /*72c0*/  FFMA.FTZ R63, R54, R13, R63 ;  /* 0x0000000d363f7223 */ /* 0x000fe2000001003f */
[----:B------:R-:W-:-:S02]  /*72d0*/  HADD2.F32 R54, -RZ, R15.H0_H0 ;  /* 0x2000000fff367230 */ /* 0x000fc40000004100 */
[--C-:B------:R-:W-:Y:S01]  /*72e0*/  HADD2.F32 R13, -RZ, R14.reuse.H0_H0 ;  /* 0x2000000eff0d7230 */ /* 0x100fe20000004100 */
[----:B------:R-:W-:Y:S01]  /*72f0*/  F2FP.SATFINITE.E4M3.F32.PACK_AB_MERGE_C R71, R74, R71, RZ ;  /* 0x000000474a47723e */ /* 0x000fe200048070ff */
[----:B------:R-:W-:Y:S02]  /*7300*/  HADD2.F32 R15, -RZ, R15.H1_H1 ;  /* 0x3000000fff0f7230 */ /* 0x000fe40000004100 */
[-C--:B------:R-:W-:Y:S01]  /*7310*/  FMUL.FTZ R70, R54, R69.reuse ;  /* 0x0000004536467220 */ /* 0x080fe20000410000 */
[----:B------:R-:W-:Y:S02]  /*7320*/  HADD2.F32 R14, -RZ, R14.H1_H1 ;  /* 0x3000000eff0e7230 */ /* 0x000fe40000004100 */
[----:B------:R-:W-:Y:S01]  /*7330*/  FMUL.FTZ R61, R13, R68 ;  /* 0x000000440d3d7220 */ /* 0x000fe20000410000 */
[----:B------:R-:W-:Y:S02]  /*7340*/  HADD2.F32 R66, -RZ, R66.H0_H0 ;  /* 0x20000042ff427230 */ /* 0x000fe40000004100 */
[----:B------:R-:W-:Y:S01]  /*7350*/  FMUL.FTZ R67, R15, R69 ;  /* 0x000000450f437220 */ /* 0x000fe20000410000 */
[----:B------:R-:W-:-:S02]  /*7360*/  HADD2.F32 R64, -RZ, R64.H0_H0 ;  /* 0x20000040ff407230 */ /* 0x000fc40000004100 */
[----:B------:R-:W-:Y:S01]  /*7370*/  FMUL.FTZ R62, R14, R68 ;  /* 0x000000440e3e7220 */ /* 0x000fe20000410000 */
[----:B------:R-:W-:Y:S01]  /*7380*/  F2FP.SATFINITE.E4M3.F32.PACK_AB_MERGE_C R63, R63, R72, RZ ;  /* 0x000000483f3f723e */ /* 0x000fe200048070ff */
[-C--:B------:R-:W-:Y:S01]  /*7390*/  FFMA.FTZ R67, R54, R66.reuse, -R67 ;  /* 0x0000004236437223 */ /* 0x080fe20000010843 */
[----:B------:R-:W-:Y:S01]  /*73a0*/  FFMA.FTZ R70, R15, R66, R70 ;  /* 0x000000420f467223 */ /* 0x000fe20000010046 */
[-C--:B------:R-:W-:Y:S01]  /*73b0*/  FFMA.FTZ R62, R13, R64.reuse, -R62 ;  /* 0x000000400d3e7223 */ /* 0x080fe2000001083e */
[----:B------:R-:W-:Y:S01]  /*73c0*/  FFMA.FTZ R61, R14, R64, R61 ;  /* 0x000000400e3d7223 */ /* 0x000fe2000001003d */
[----:B------:R-:W-:Y:S02]  /*73d0*/  F2FP.SATFINITE.E4M3.F32.PACK_AB_MERGE_C R13, R12, R11, R57 ;  /* 0x0000000b0c0d723e */ /* 0x000fe40004807039 */
[----:B------:R-:W-:Y:S02]  /*73e0*/  F2FP.SATFINITE.E4M3.F32.PACK_AB_MERGE_C R12, R56, R55, R60 ;  /* 0x00000037380c723e */ /* 0x000fe4000480703c */
[----:B------:R-:W-:-:S02]  /*73f0*/  F2FP.SATFINITE.E4M3.F32.PACK_AB_MERGE_C R14, R61, R62, R63 ;  /* 0x0000003e3d0e723e */ /* 0x000fc4000480703f */
[----:B------:R-:W-:-:S07]  /*7400*/  F2FP.SATFINITE.E4M3.F32.PACK_AB_MERGE_C R15, R70, R67, R71 ;  /* 0x00000043460f723e */ /* 0x000fce0004807047 */
.L_x_478:
[----:B------:R-:W-:Y:S05]  /*7410*/  BSYNC B2 ;  /* 0x0000000000027941 */ /* 0x000fea0003800000 */
.L_x_477:
[----:B--2---:R0:W-:Y:S02]  /*7420*/  ST.E.128 desc[UR50][R58.64], R12 ;  /* 0x0000000c3a007985 */ /* 0x0041e4000c101d32 */
.L_x_476:
[----:B------:R-:W-:Y:S05]  /*7430*/  BSYNC B1 ;  /* 0x0000000000017941 */ /* 0x000fea0003800000 */
.L_x_475:
        /* <DEDUP_REMOVED lines=10> */
[----:B----4-:R-:W-:Y:S02]  /*74e0*/  SHF.R.U32.HI R11, RZ, 0x8, R51 ;  /* 0x00000008ff0b7819 */ /* 0x010fe40000011633 */
[--C-:B------:R-:W-:Y:S02]  /*74f0*/  SHF.R.U32.HI R57, RZ, 0x8, R53.reuse ;  /* 0x00000008ff397819 */ /* 0x100fe40000011635 */
[----:B------:R-:W-:Y:S02]  /*7500*/  LOP3.LUT R52, R53, 0xff0000ff, RZ, 0xc0, !PT ;  /* 0xff0000ff35347812 */ /* 0x000fe400078ec0ff */
[----:B------:R-:W-:Y:S01]  /*7510*/  SHF.R.U32.HI R56, RZ, 0x10, R53 ;  /* 0x00000010ff387819 */ /* 0x000fe20000011635 */
[----:B------:R-:W-:Y:S01]  /*7520*/  IMAD.SHL.U32 R53, R11, 0x100, RZ ;  /* 0x000001000b357824 */ /* 0x000fe200078e00ff */
[----:B------:R-:W-:Y:S01]  /*7530*/  LOP3.LUT R50, R51, 0xff0000ff, RZ, 0xc0, !PT ;  /* 0xff0000ff33327812 */ /* 0x000fe200078ec0ff */
[----:B--2---:R-:W-:Y:S01]  /*7540*/  IMAD.MOV.U32 R11, RZ, RZ, R13 ;  /* 0x000000ffff0b7224 */ /* 0x004fe200078e000d */
[----:B------:R-:W-:Y:S01]  /*7550*/  SHF.R.U32.HI R58, RZ, 0x10, R51 ;  /* 0x00000010ff3a7819 */ /* 0x000fe20000011633 */
[----:B------:R-:W-:Y:S01]  /*7560*/  IMAD.MOV.U32 R51, RZ, RZ, R12 ;  /* 0x000000ffff337224 */ /* 0x000fe200078e000c */
[----:B------:R-:W-:-:S02]  /*7570*/  SHF.L.U32 R57, R57, 0x8, RZ ;  /* 0x0000000839397819 */ /* 0x000fc400000006ff */
        /* <DEDUP_REMOVED lines=23> */
[-C--:B------:R-:W-:Y:S01]  /*76f0*/  FMUL.FTZ R60, R56, R58.reuse ;  /* 0x0000003a383c7220 */ /* 0x080fe20000410000 */
[----:B------:R-:W-:Y:S01]  /*7700*/  FMUL.FTZ R63, R53, R58 ;  /* 0x0000003a353f7220 */ /* 0x000fe20000410000 */
[----:B------:R-:W-:Y:S01]  /*7710*/  F2FP.F16.E4M3.UNPACK_B R52, R51.H1 ;  /* 0x00000033ff34723e */ /* 0x000fe200030006ff */
[----:B------:R-:W-:-:S02]  /*7720*/  HADD2.F32 R58, -RZ, R142.H1_H1 ;  /* 0x3000008eff3a7230 */ /* 0x000fc40000004100 */
[-C--:B------:R-:W-:Y:S01]  /*7730*/  FFMA.FTZ R60, R53, R57.reuse, -R60 ;  /* 0x00000039353c7223 */ /* 0x080fe2000001083c */
[----:B------:R-:W-:Y:S01]  /*7740*/  FFMA.FTZ R63, R56, R57, R63 ;  /* 0x00000039383f7223 */ /* 0x000fe2000001003f */
[----:B------:R-:W-:Y:S01]  /*7750*/  F2FP.F16.E4M3.UNPACK_B R51, R51 ;  /* 0x00000033ff33723e */ /* 0x000fe200020006ff */
[--C-:B------:R-:W-:Y:S01]  /*7760*/  HADD2.F32 R57, -RZ, R52.reuse.H1_H1 ;  /* 0x30000034ff397230 */ /* 0x100fe20000004100 */
[----:B------:R-:W-:Y:S01]  /*7770*/  F2FP.F16.E4M3.UNPACK_B R141, R141 ;  /* 0x0000008dff8d723e */ /* 0x000fe200020006ff */
[----:B------:R-:W-:Y:S01]  /*7780*/  HADD2.F32 R56, -RZ, R52.H0_H0 ;  /* 0x20000034ff387230 */ /* 0x000fe20000004100 */
[----:B------:R-:W-:Y:S01]  /*7790*/  F2FP.F16.E4M3.UNPACK_B R62, R50.H1 ;  /* 0x00000032ff3e723e */ /* 0x000fe200030006ff */
[--C-:B------:R-:W-:Y:S02]  /*77a0*/  HADD2.F32 R52, -RZ, R51.reuse.H0_H0 ;  /* 0x20000033ff347230 */ /* 0x100fe40000004100 */
[----:B------:R-:W-:Y:S01]  /*77b0*/  FMUL.FTZ R61, R57, R58 ;  /* 0x0000003a393d7220 */ /* 0x000fe20000410000 */
[----:B------:R-:W-:-:S02]  /*77c0*/  HADD2.F32 R53, -RZ, R51.H1_H1 ;  /* 0x30000033ff357230 */ /* 0x000fc40000004100 */
[----:B------:R-:W-:Y:S01]  /*77d0*/  FMUL.FTZ R58, R56, R58 ;  /* 0x0000003a383a7220 */ /* 0x000fe20000410000 */
[----:B------:R-:W-:Y:S01]  /*77e0*/  HADD2.F32 R142, -RZ, R142.H0_H0 ;  /* 0x2000008eff8e7230 */ /* 0x000fe20000004100 */
[----:B------:R-:W-:Y:S01]  /*77f0*/  F2FP.SATFINITE.E4M3.F32.PACK_AB_MERGE_C R69, R63, R60, RZ ;  /* 0x0000003c3f45723e */ /* 0x000fe200048070ff */
[--C-:B------:R-:W-:Y:S02]  /*7800*/  HADD2.F32 R51, -RZ, R141.reuse.H1_H1 ;  /* 0x3000008dff337230 */ /* 0x100fe40000004100 */
[----:B------:R-:W-:Y:S02]  /*7810*/  HADD2.F32 R141, -RZ, R141.H0_H0 ;  /* 0x2000008dff8d7230 */ /* 0x000fe40000004100 */
[-C--:B------:R-:W-:Y:S01]  /*7820*/  FMUL.FTZ R59, R53, R142.reuse ;  /* 0x0000008e353b7220 */ /* 0x080fe20000410000 */
[----:B------:R-:W-:Y:S01]  /*7830*/  FMUL.FTZ R142, R52, R142 ;  /* 0x0000008e348e7220 */ /* 0x000fe20000410000 */
[-C--:B------:R-:W-:Y:S01]  /*7840*/  FFMA.FTZ R61, R56, R51.reuse, -R61 ;  /* 0x00000033383d7223 */ /* 0x080fe2000001083d */
[----:B------:R-:W-:Y:S01]  /*7850*/  FFMA.FTZ R58, R57, R51, R58 ;  /* 0x00000033393a7223 */ /* 0x000fe2000001003a */
[----:B------:R-:W-:Y:S01]  /*7860*/  FFMA.FTZ R51, R52, R141, -R59 ;  /* 0x0000008d34337223 */ /* 0x000fe2000001083b */
[----:B------:R-:W-:Y:S01]  /*7870*/  F2FP.F16.E4M3.UNPACK_B R56, R15.H1 ;  /* 0x0000000fff38723e */ /* 0x000fe200030006ff */
[----:B------:R-:W-:Y:S01]  /*7880*/  FFMA.FTZ R52, R53, R141, R142 ;  /* 0x0000008d35347223 */ /* 0x000fe2000001008e */
[----:B------:R-:W-:Y:S01]  /*7890*/  F2FP.F16.E4M3.UNPACK_B R53, R14.H1 ;  /* 0x0000000eff35723e */ /* 0x000fe200030006ff */
[----:B------:R-:W-:Y:S01]  /*78a0*/  HADD2.F32 R64, -RZ, R62.H1_H1 ;  /* 0x3000003eff407230 */ /* 0x000fe20000004100 */
[----:B------:R-:W-:Y:S01]  /*78b0*/  F2FP.SATFINITE.E4M3.F32.PACK_AB_MERGE_C R68, R58, R61, RZ ;  /* 0x0000003d3a44723e */ /* 0x000fe200048070ff */
[--C-:B------:R-:W-:Y:S01]  /*78c0*/  HADD2.F32 R57, -RZ, R56.reuse.H0_H0 ;  /* 0x20000038ff397230 */ /* 0x100fe20000004100 */
[----:B------:R-:W-:Y:S01]  /*78d0*/  F2FP.F16.E4M3.UNPACK_B R61, R50 ;  /* 0x00000032ff3d723e */ /* 0x000fe200020006ff */
[----:B------:R-:W-:Y:S01]  /*78e0*/  HADD2.F32 R56, -RZ, R56.H1_H1 ;  /* 0x30000038ff387230 */ /* 0x000fe20000004100 */
[-C--:B------:R-:W-:Y:S01]  /*78f0*/  F2FP.F16.E4M3.UNPACK_B R58, R13.reuse ;  /* 0x0000000dff3a723e */ /* 0x080fe200020006ff */
[----:B------:R-:W-:Y:S01]  /*7900*/  HADD2.F32 R50, -RZ, R53.H1_H1 ;  /* 0x30000035ff327230 */ /* 0x000fe20000004100 */
[----:B------:R-:W-:Y:S01]  /*7910*/  F2FP.F16.E4M3.UNPACK_B R59, R13.H1 ;  /* 0x0000000dff3b723e */ /* 0x000fe200030006ff */
[----:B------:R-:W-:-:S02]  /*7920*/  HADD2.F32 R63, -RZ, R61.H1_H1 ;  /* 0x3000003dff3f7230 */ /* 0x000fc40000004100 */
[-C--:B------:R-:W-:Y:S01]  /*7930*/  FMUL.FTZ R66, R56, R64.reuse ;  /* 0x0000004038427220 */ /* 0x080fe20000410000 */
[----:B------:R-:W-:Y:S02]  /*7940*/  HADD2.F32 R53, -RZ, R53.H0_H0 ;  /* 0x20000035ff357230 */ /* 0x000fe40000004100 */
[----:B------:R-:W-:Y:S01]  /*7950*/  FMUL.FTZ R67, R57, R64 ;  /* 0x0000004039437220 */ /* 0x000fe20000410000 */
[----:B------:R-:W-:Y:S02]  /*7960*/  HADD2.F32 R13, -RZ, R58.H1_H1 ;  /* 0x3000003aff0d7230 */ /* 0x000fe40000004100 */
[----:B------:R-:W-:Y:S01]  /*7970*/  FMUL.FTZ R64, R50, R63 ;  /* 0x0000003f32407220 */ /* 0x000fe20000410000 */
[----:B------:R-:W-:Y:S01]  /*7980*/  F2FP.F16.E4M3.UNPACK_B R15, R15 ;  /* 0x0000000fff0f723e */ /* 0x000fe200020006ff */
[C---:B------:R-:W-:Y:S01]  /*7990*/  FMUL.FTZ R63, R53.reuse, R63 ;  /* 0x0000003f353f7220 */ /* 0x040fe20000410000 */
[----:B------:R-:W-:Y:S01]  /*79a0*/  F2FP.F16.E4M3.UNPACK_B R14, R14 ;  /* 0x0000000eff0e723e */ /* 0x000fe200020006ff */
[----:B------:R-:W-:Y:S01]  /*79b0*/  FFMA.FTZ R64, R53, R13, -R64 ;  /* 0x0000000d35407223 */ /* 0x000fe20000010840 */
[----:B------:R-:W-:-:S02]  /*79c0*/  HADD2.F32 R60, -RZ, R59.H1_H1 ;  /* 0x3000003bff3c7230 */ /* 0x000fc40000004100 */
[----:B------:R-:W-:Y:S01]  /*79d0*/  FFMA.FTZ R63, R50, R13, R63 ;  /* 0x0000000d323f7223 */ /* 0x000fe2000001003f */
[--C-:B------:R-:W-:Y:S02]  /*79e0*/  HADD2.F32 R50, -RZ, R15.reuse.H0_H0 ;  /* 0x2000000fff327230 */ /* 0x100fe40000004100 */
[----:B------:R-:W-:Y:S02]  /*79f0*/  HADD2.F32 R13, -RZ, R14.H0_H0 ;  /* 0x2000000eff0d7230 */ /* 0x000fe40000004100 */
[-C--:B------:R-:W-:Y:S01]  /*7a00*/  FFMA.FTZ R67, R56, R60.reuse, R67 ;  /* 0x0000003c38437223 */ /* 0x080fe20000010043 */
[----:B------:R-:W-:Y:S02]  /*7a10*/  HADD2.F32 R15, -RZ, R15.H1_H1 ;  /* 0x3000000fff0f7230 */ /* 0x000fe40000004100 */
[----:B------:R-:W-:Y:S01]  /*7a20*/  FFMA.FTZ R66, R57, R60, -R66 ;  /* 0x0000003c39427223 */ /* 0x000fe20000010842 */
[----:B------:R-:W-:Y:S01]  /*7a30*/  HADD2.F32 R62, -RZ, R62.H0_H0 ;  /* 0x2000003eff3e7230 */ /* 0x000fe20000004100 */
[----:B------:R-:W-:Y:S01]  /*7a40*/  F2FP.SATFINITE.E4M3.F32.PACK_AB_MERGE_C R63, R63, R64, RZ ;  /* 0x000000403f3f723e */ /* 0x000fe200048070ff */
[----:B------:R-:W-:-:S02]  /*7a50*/  HADD2.F32 R14, -RZ, R14.H1_H1 ;  /* 0x3000000eff0e7230 */ /* 0x000fc40000004100 */
[----:B------:R-:W-:Y:S02]  /*7a60*/  HADD2.F32 R61, -RZ, R61.H0_H0 ;  /* 0x2000003dff3d7230 */ /* 0x000fe40000004100 */
[-C--:B------:R-:W-:Y:S01]  /*7a70*/  FMUL.FTZ R53, R15, R62.reuse ;  /* 0x0000003e0f357220 */ /* 0x080fe20000410000 */
[----:B------:R-:W-:Y:S02]  /*7a80*/  HADD2.F32 R59, -RZ, R59.H0_H0 ;  /* 0x2000003bff3b7230 */ /* 0x000fe40000004100 */
        /* <DEDUP_REMOVED lines=8> */
[----:B------:R-:W-:-:S02]  /*7b10*/  F2FP.SATFINITE.E4M3.F32.PACK_AB_MERGE_C R66, R67, R66, RZ ;  /* 0x000000424342723e */ /* 0x000fc400048070ff */
[----:B------:R-:W-:Y:S02]  /*7b20*/  F2FP.SATFINITE.E4M3.F32.PACK_AB_MERGE_C R13, R12, R11, R69 ;  /* 0x0000000b0c0d723e */ /* 0x000fe40004807045 */
[----:B------:R-:W-:Y:S02]  /*7b30*/  F2FP.SATFINITE.E4M3.F32.PACK_AB_MERGE_C R12, R52, R51, R68 ;  /* 0x00000033340c723e */ /* 0x000fe40004807044 */
[----:B------:R-:W-:Y:S02]  /*7b40*/  F2FP.SATFINITE.E4M3.F32.PACK_AB_MERGE_C R14, R61, R56, R63 ;  /* 0x000000383d0e723e */ /* 0x000fe4000480703f */
[----:B------:R-:W-:-:S07]  /*7b50*/  F2FP.SATFINITE.E4M3.F32.PACK_AB_MERGE_C R15, R62, R53, R66 ;  /* 0x000000353e0f723e */ /* 0x000fce0004807042 */
.L_x_482:
[----:B------:R-:W-:Y:S05]  /*7b60*/  BSYNC B2 ;  /* 0x0000000000027941 */ /* 0x000fea0003800000 */
.L_x_481:
[----:B--2---:R0:W-:Y:S02]  /*7b70*/  ST.E.128 desc[UR50][R54.64], R12 ;  /* 0x0000000c36007985 */ /* 0x0041e4000c101d32 */
.L_x_480:
[----:B------:R-:W-:Y:S05]  /*7b80*/  BSYNC B1 ;  /* 0x0000000000017941 */ /* 0x000fea0003800000 */
.L_x_479:
[----:B------:R-:W-:Y:S01]  /*7b90*/  ISETP.NE.AND P2, PT, R31, RZ, PT ;  /* 0x000000ff1f00720c */ /* 0x000fe20003f45270 */
[----:B------:R-:W-:-:S12]  /*7ba0*/  BSSY B1, `(.L_x_483) ;  /* 0x0000072000017945 */ /* 0x000fd80003800000 */
[----:B------:R-:W-:Y:S05]  /*7bb0*/  @!P2 BRA `(.L_x_484) ;  /* 0x0000000400c0a947 */ /* 0x000fea0003800000 */
[----:B0-----:R0:W0:Y:S01]  /*7bc0*/  LDS.128 R12, [R36+0x1ec00] ;  /* 0x01ec0000240c7984 */ /* 0x0010220000000c00 */
[----:B--2---:R-:W-:Y:S01]  /*7bd0*/  IADD3 R50, P2, R168, R121, RZ ;  /* 0x00000079a8327210 */ /* 0x004fe20007f5e0ff */
[----:B------:R-:W-:Y:S03]  /*7be0*/  BSSY B2, `(.L_x_485) ;  /* 0x000006c000027945 */ /* 0x000fe60003800000 */
[----:B------:R-:W-:Y:S02]  /*7bf0*/  IADD3.X R51, R65, R194, RZ, P2, !PT ;  /* 0x000000c241337210 */ /* 0x000fe400017fe4ff */
[----:B------:R-:W-:-:S13]  /*7c00*/  ISETP.GE.AND P2, PT, R200, R117, PT ;  /* 0x00000075c800720c */ /* 0x000fda0003f46270 */
[----:B------:R-:W-:Y:S05]  /*7c10*/  @P2 BRA `(.L_x_486) ;  /* 0x0000000400a02947 */ /* 0x000fea0003800000 */
[----:B------:R-:W-:Y:S02]  /*7c20*/  SHF.R.U32.HI R46, RZ, 0x8, R47 ;  /* 0x00000008ff2e7819 */ /* 0x000fe4000001162f */
[----:B----4-:R-:W-:Y:S02]  /*7c30*/  SHF.R.U32.HI R11, RZ, 0x8, R49 ;  /* 0x00000008ff0b7819 */ /* 0x010fe40000011631 */
[----:B------:R-:W-:Y:S02]  /*7c40*/  SHF.R.U32.HI R54, RZ, 0x10, R47 ;  /* 0x00000010ff367819 */ /* 0x000fe4000001162f */
[----:B------:R-:W-:Y:S01]  /*7c50*/  LOP3.LUT R48, R47, 0xff0000ff, RZ, 0xc0, !PT ;  /* 0xff0000ff2f307812 */ /* 0x000fe200078ec0ff */
[----:B------:R-:W-:Y:S01]  /*7c60*/  IMAD.SHL.U32 R47, R46, 0x100, RZ ;  /* 0x000001002e2f7824 */ /* 0x000fe200078e00ff */
[----:B------:R-:W-:Y:S01]  /*7c70*/  SHF.R.U32.HI R53, RZ, 0x10, R49 ;  /* 0x00000010ff357819 */ /* 0x000fe20000011631 */
[----:B0-----:R-:W-:Y:S01]  /*7c80*/  IMAD.MOV.U32 R46, RZ, RZ, R12 ;  /* 0x000000ffff2e7224 */ /* 0x001fe200078e000c */
[----:B------:R-:W-:Y:S01]  /*7c90*/  LOP3.LUT R52, R49, 0xff0000ff, RZ, 0xc0, !PT ;  /* 0xff0000ff31347812 */ /* 0x000fe200078ec0ff */
[----:B------:R-:W-:Y:S01]  /*7ca0*/  IMAD.SHL.U32 R49, R11, 0x100, RZ ;  /* 0x000001000b317824 */ /* 0x000fe200078e00ff */
[----:B------:R-:W-:Y:S01]  /*7cb0*/  LOP3.LUT R48, R48, 0xff00, R47, 0xf8, !PT ;  /* 0x0000ff0030307812 */ /* 0x000fe200078ef82f */
[----:B------:R-:W-:Y:S01]  /*7cc0*/  IMAD.MOV.U32 R11, RZ, RZ, R13 ;  /* 0x000000ffff0b7224 */ /* 0x000fe200078e000d */
[----:B------:R-:W-:Y:S01]  /*7cd0*/  SHF.L.U32 R13, R54, 0x10, RZ ;  /* 0x00000010360d7819 */ /* 0x000fe200000006ff */
[----:B------:R-:W-:Y:S01]  /*7ce0*/  IMAD.U32 R47, R53, 0x10000, RZ ;  /* 0x00010000352f7824 */ /* 0x000fe200078e00ff */
[----:B------:R-:W-:-:S02]  /*7cf0*/  LOP3.LUT R52, R52, 0xff00, R49, 0xf8, !PT ;  /* 0x0000ff0034347812 */ /* 0x000fc400078ef831 */
[----:B------:R-:W-:Y:S02]  /*7d00*/  F2FP.F16.E4M3.UNPACK_B R49, R140.H1 ;  /* 0x0000008cff31723e */ /* 0x000fe400030006ff */
[----:B------:R-:W-:Y:S02]  /*7d10*/  F2FP.F16.E4M3.UNPACK_B R12, R11 ;  /* 0x0000000bff0c723e */ /* 0x000fe400020006ff */
[----:B------:R-:W-:Y:S01]  /*7d20*/  LOP3.LUT R56, R52, 0xff0000, R47, 0xf8, !PT ;  /* 0x00ff000034387812 */ /* 0x000fe200078ef82f */
[----:B------:R-:W-:Y:S01]  /*7d30*/  HADD2.F32 R54, -RZ, R49.H0_H0 ;  /* 0x20000031ff367230 */ /* 0x000fe20000004100 */
[----:B------:R-:W-:Y:S01]  /*7d40*/  F2FP.F16.E4M3.UNPACK_B R52, R139.H1 ;  /* 0x0000008bff34723e */ /* 0x000fe200030006ff */
[--C-:B------:R-:W-:Y:S01]  /*7d50*/  HADD2.F32 R47, -RZ, R12.reuse.H1_H1 ;  /* 0x3000000cff2f7230 */ /* 0x100fe20000004100 */
[----:B------:R-:W-:Y:S01]  /*7d60*/  F2FP.F16.E4M3.UNPACK_B R11, R11.H1 ;  /* 0x0000000bff0b723e */ /* 0x000fe200030006ff */
[----:B------:R-:W-:Y:S01]  /*7d70*/  HADD2.F32 R12, -RZ, R12.H0_H0 ;  /* 0x2000000cff0c7230 */ /* 0x000fe20000004100 */
[----:B------:R-:W-:Y:S01]  /*7d80*/  LOP3.LUT R13, R48, 0xff0000, R13, 0xf8, !PT ;  /* 0x00ff0000300d7812 */ /* 0x000fe200078ef80d */
[----:B------:R-:W-:-:S02]  /*7d90*/  HADD2.F32 R53, -RZ, R52.H0_H0 ;  /* 0x20000034ff357230 */ /* 0x000fc40000004100 */
[CC--:B------:R-:W-:Y:S01]  /*7da0*/  FMUL.FTZ R57, R47.reuse, R54.reuse ;  /* 0x000000362f397220 */ /* 0x0c0fe20000410000 */
[----:B------:R-:W-:Y:S02]  /*7db0*/  HADD2.F32 R55, -RZ, R49.H1_H1 ;  /* 0x30000031ff377230 */ /* 0x000fe40000004100 */
        /* <DEDUP_REMOVED lines=14> */
[--C-:B------:R-:W-:Y:S01]  /*7ea0*/  HADD2.F32 R48, -RZ, R47.reuse.H0_H0 ;  /* 0x2000002fff307230 */ /* 0x100fe20000004100 */
[----:B------:R-:W-:Y:S01]  /*7eb0*/  F2FP.F16.E4M3.UNPACK_B R139, R139 ;  /* 0x0000008bff8b723e */ /* 0x000fe200020006ff */
[----:B------:R-:W-:Y:S01]  /*7ec0*/  HADD2.F32 R49, -RZ, R47.H1_H1 ;  /* 0x3000002fff317230 */ /* 0x000fe20000004100 */
[----:B------:R-:W-:Y:S01]  /*7ed0*/  F2FP.SATFINITE.E4M3.F32.PACK_AB_MERGE_C R64, R62, R57, RZ ;  /* 0x000000393e40723e */ /* 0x000fe200048070ff */
[----:B------:R-:W-:Y:S02]  /*7ee0*/  HADD2.F32 R47, -RZ, R46.H0_H0 ;  /* 0x2000002eff2f7230 */ /* 0x000fe40000004100 */
[----:B------:R-:W-:Y:S01]  /*7ef0*/  FMUL.FTZ R58, R48, R53 ;  /* 0x00000035303a7220 */ /* 0x000fe20000410000 */
[----:B------:R-:W-:-:S02]  /*7f00*/  HADD2.F32 R52, -RZ, R139.H1_H1 ;  /* 0x3000008bff347230 */ /* 0x000fc40000004100 */
[C---:B------:R-:W-:Y:S01]  /*7f10*/  FMUL.FTZ R55, R49.reuse, R53 ;  /* 0x0000003531377220 */ /* 0x040fe20000410000 */
[----:B------:R-:W-:Y:S02]  /*7f20*/  HADD2.F32 R140, -RZ, R140.H0_H0 ;  /* 0x2000008cff8c7230 */ /* 0x000fe40000004100 */
[----:B------:R-:W-:Y:S02]  /*7f30*/  HADD2.F32 R46, -RZ, R46.H1_H1 ;  /* 0x3000002eff2e7230 */ /* 0x000fe40000004100 */
[-C--:B------:R-:W-:Y:S01]  /*7f40*/  FFMA.FTZ R55, R48, R52.reuse, -R55 ;  /* 0x0000003430377223 */ /* 0x080fe20000010837 */
[----:B------:R-:W-:Y:S02]  /*7f50*/  HADD2.F32 R139, -RZ, R139.H0_H0 ;  /* 0x2000008bff8b7230 */ /* 0x000fe40000004100 */
[----:B------:R-:W-:Y:S01]  /*7f60*/  FFMA.FTZ R58, R49, R52, R58 ;  /* 0x00000034313a7223 */ /* 0x000fe2000001003a */
[-C--:B------:R-:W-:Y:S01]  /*7f70*/  FMUL.FTZ R53, R47, R140.reuse ;  /* 0x0000008c2f357220 */ /* 0x080fe20000410000 */
[----:B------:R-:W-:Y:S01]  /*7f80*/  FMUL.FTZ R54, R46, R140 ;  /* 0x0000008c2e367220 */ /* 0x000fe20000410000 */
[----:B------:R-:W-:-:S02]  /*7f90*/  F2FP.F16.E4M3.UNPACK_B R52, R13 ;  /* 0x0000000dff34723e */ /* 0x000fc400020006ff */
[----:B------:R-:W-:Y:S01]  /*7fa0*/  F2FP.SATFINITE.E4M3.F32.PACK_AB_MERGE_C R63, R58, R55, RZ ;  /* 0x000000373a3f723e */ /* 0x000fe200048070ff */
[----:B------:R-:W-:Y:S01]  /*7fb0*/  FFMA.FTZ R59, R47, R139, -R54 ;  /* 0x0000008b2f3b7223 */ /* 0x000fe20000010836 */
[----:B------:R-:W-:Y:S01]  /*7fc0*/  F2FP.F16.E4M3.UNPACK_B R47, R15.H1 ;  /* 0x0000000fff2f723e */ /* 0x000fe200030006ff */
[----:B------:R-:W-:Y:S01]  /*7fd0*/  FFMA.FTZ R60, R46, R139, R53 ;  /* 0x0000008b2e3c7223 */ /* 0x000fe20000010035 */
[----:B------:R-:W-:Y:S02]  /*7fe0*/  F2FP.F16.E4M3.UNPACK_B R55, R56.H1 ;  /* 0x00000038ff37723e */ /* 0x000fe400030006ff */
[----:B------:R-:W-:Y:S01]  /*7ff0*/  F2FP.F16.E4M3.UNPACK_B R53, R13.H1 ;  /* 0x0000000dff35723e */ /* 0x000fe200030006ff */
[----:B------:R-:W-:Y:S01]  /*8000*/  HADD2.F32 R49, -RZ, R47.H1_H1 ;  /* 0x3000002fff317230 */ /* 0x000fe20000004100 */
[----:B------:R-:W-:Y:S01]  /*8010*/  F2FP.F16.E4M3.UNPACK_B R46, R14.H1 ;  /* 0x0000000eff2e723e */ /* 0x000fe200030006ff */
[----:B------:R-:W-:Y:S01]  /*8020*/  HADD2.F32 R58, -RZ, R55.H1_H1 ;  /* 0x30000037ff3a7230 */ /* 0x000fe20000004100 */
[----:B------:R-:W-:Y:S01]  /*8030*/  F2FP.F16.E4M3.UNPACK_B R56, R56 ;  /* 0x00000038ff38723e */ /* 0x000fe200020006ff */
[----:B------:R-:W-:Y:S01]  /*8040*/  HADD2.F32 R48, -RZ, R47.H0_H0 ;  /* 0x2000002fff307230 */ /* 0x000fe20000004100 */
[----:B------:R-:W-:Y:S01]  /*8050*/  F2FP.F16.E4M3.UNPACK_B R15, R15 ;  /* 0x0000000fff0f723e */ /* 0x000fe200020006ff */
[----:B------:R-:W-:-:S02]  /*8060*/  HADD2.F32 R54, -RZ, R53.H1_H1 ;  /* 0x30000035ff367230 */ /* 0x000fc40000004100 */
[-C--:B------:R-:W-:Y:S01]  /*8070*/  FMUL.FTZ R13, R49, R58.reuse ;  /* 0x0000003a310d7220 */ /* 0x080fe20000410000 */
[----:B------:R-:W-:Y:S02]  /*8080*/  HADD2.F32 R47, -RZ, R46.H1_H1 ;  /* 0x3000002eff2f7230 */ /* 0x000fe40000004100 */
[C---:B------:R-:W-:Y:S01]  /*8090*/  FMUL.FTZ R58, R48.reuse, R58 ;  /* 0x0000003a303a7220 */ /* 0x040fe20000410000 */
[----:B------:R-:W-:Y:S02]  /*80a0*/  HADD2.F32 R57, -RZ, R56.H1_H1 ;  /* 0x30000038ff397230 */ /* 0x000fe40000004100 */
[----:B------:R-:W-:Y:S01]  /*80b0*/  FFMA.FTZ R62, R48, R54, -R13 ;  /* 0x00000036303e7223 */ /* 0x000fe2000001080d */
[----:B------:R-:W-:Y:S01]  /*80c0*/  HADD2.F32 R46, -RZ, R46.H0_H0 ;  /* 0x2000002eff2e7230 */ /* 0x000fe20000004100 */
[----:B------:R-:W-:Y:S01]  /*80d0*/  F2FP.F16.E4M3.UNPACK_B R14, R14 ;  /* 0x0000000eff0e723e */ /* 0x000fe200020006ff */
[----:B------:R-:W-:Y:S02]  /*80e0*/  HADD2.F32 R13, -RZ, R52.H1_H1 ;  /* 0x30000034ff0d7230 */ /* 0x000fe40000004100 */
[----:B------:R-:W-:Y:S01]  /*80f0*/  FMUL.FTZ R61, R47, R57 ;  /* 0x000000392f3d7220 */ /* 0x000fe20000410000 */
[----:B------:R-:W-:-:S02]  /*8100*/  HADD2.F32 R55, -RZ, R55.H0_H0 ;  /* 0x20000037ff377230 */ /* 0x000fc40000004100 */
[C---:B------:R-:W-:Y:S01]  /*8110*/  FMUL.FTZ R48, R46.reuse, R57 ;  /* 0x000000392e307220 */ /* 0x040fe20000410000 */
[----:B------:R-:W-:Y:S01]  /*8120*/  FFMA.FTZ R57, R49, R54, R58 ;  /* 0x0000003631397223 */ /* 0x000fe2000001003a */
[-C--:B------:R-:W-:Y:S01]  /*8130*/  FFMA.FTZ R61, R46, R13.reuse, -R61 ;  /* 0x0000000d2e3d7223 */ /* 0x080fe2000001083d */
[--C-:B------:R-:W-:Y:S02]  /*8140*/  HADD2.F32 R46, -RZ, R15.reuse.H0_H0 ;  /* 0x2000000fff2e7230 */ /* 0x100fe40000004100 */
[----:B------:R-:W-:Y:S01]  /*8150*/  FFMA.FTZ R54, R47, R13, R48 ;  /* 0x0000000d2f367223 */ /* 0x000fe20000010030 */
[--C-:B------:R-:W-:Y:S01]  /*8160*/  HADD2.F32 R13, -RZ, R14.reuse.H0_H0 ;  /* 0x2000000eff0d7230 */ /* 0x100fe20000004100 */
[----:B------:R-:W-:Y:S01]  /*8170*/  F2FP.SATFINITE.E4M3.F32.PACK_AB_MERGE_C R57, R57, R62, RZ ;  /* 0x0000003e3939723e */ /* 0x000fe200048070ff */
[----:B------:R-:W-:Y:S02]  /*8180*/  HADD2.F32 R15, -RZ, R15.H1_H1 ;  /* 0x3000000fff0f7230 */ /* 0x000fe40000004100 */
[----:B------:R-:W-:Y:S01]  /*8190*/  FMUL.FTZ R58, R46, R55 ;  /* 0x000000372e3a7220 */ /* 0x000fe20000410000 */
[----:B------:R-:W-:Y:S01]  /*81a0*/  HADD2.F32 R14, -RZ, R14.H1_H1 ;  /* 0x3000000eff0e7230 */ /* 0x000fe20000004100 */
[----:B------:R-:W-:Y:S01]  /*81b0*/  F2FP.SATFINITE.E4M3.F32.PACK_AB_MERGE_C R54, R54, R61, RZ ;  /* 0x0000003d3636723e */ /* 0x000fe200048070ff */
[----:B------:R-:W-:-:S02]  /*81c0*/  HADD2.F32 R56, -RZ, R56.H0_H0 ;  /* 0x20000038ff387230 */ /* 0x000fc40000004100 */
[----:B------:R-:W-:Y:S01]  /*81d0*/  FMUL.FTZ R49, R15, R55 ;  /* 0x000000370f317220 */ /* 0x000fe20000410000 */
[----:B------:R-:W-:Y:S02]  /*81e0*/  HADD2.F32 R53, -RZ, R53.H0_H0 ;  /* 0x20000035ff357230 */ /* 0x000fe40000004100 */
[----:B------:R-:W-:Y:S02]  /*81f0*/  HADD2.F32 R52, -RZ, R52.H0_H0 ;  /* 0x20000034ff347230 */ /* 0x000fe40000004100 */
[-C--:B------:R-:W-:Y:S01]  /*8200*/  FMUL.FTZ R48, R14, R56.reuse ;  /* 0x000000380e307220 */ /* 0x080fe20000410000 */
[----:B------:R-:W-:Y:S01]  /*8210*/  FMUL.FTZ R47, R13, R56 ;  /* 0x000000380d2f7220 */ /* 0x000fe20000410000 */
[-C--:B------:R-:W-:Y:S01]  /*8220*/  FFMA.FTZ R49, R46, R53.reuse, -R49 ;  /* 0x000000352e317223 */ /* 0x080fe20000010831 */
[----:B------:R-:W-:Y:S01]  /*8230*/  FFMA.FTZ R58, R15, R53, R58 ;  /* 0x000000350f3a7223 */ /* 0x000fe2000001003a */
[-C--:B------:R-:W-:Y:S01]  /*8240*/  FFMA.FTZ R48, R13, R52.reuse, -R48 ;  /* 0x000000340d307223 */ /* 0x080fe20000010830 */
[----:B------:R-:W-:Y:S01]  /*8250*/  FFMA.FTZ R47, R14, R52, R47 ;  /* 0x000000340e2f7223 */ /* 0x000fe2000001002f */
[----:B------:R-:W-:-:S02]  /*8260*/  F2FP.SATFINITE.E4M3.F32.PACK_AB_MERGE_C R13, R12, R11, R64 ;  /* 0x0000000b0c0d723e */ /* 0x000fc40004807040 */
[----:B------:R-:W-:Y:S02]  /*8270*/  F2FP.SATFINITE.E4M3.F32.PACK_AB_MERGE_C R12, R60, R59, R63 ;  /* 0x0000003b3c0c723e */ /* 0x000fe4000480703f */
[----:B------:R-:W-:Y:S02]  /*8280*/  F2FP.SATFINITE.E4M3.F32.PACK_AB_MERGE_C R14, R47, R48, R54 ;  /* 0x000000302f0e723e */ /* 0x000fe40004807036 */
[----:B------:R-:W-:-:S07]  /*8290*/  F2FP.SATFINITE.E4M3.F32.PACK_AB_MERGE_C R15, R58, R49, R57 ;  /* 0x000000313a0f723e */ /* 0x000fce0004807039 */
.L_x_486:
[----:B------:R-:W-:Y:S05]  /*82a0*/  BSYNC B2 ;  /* 0x0000000000027941 */ /* 0x000fea0003800000 */
.L_x_485:
[----:B0-----:R0:W-:Y:S02]  /*82b0*/  ST.E.128 desc[UR50][R50.64], R12 ;  /* 0x0000000c32007985 */ /* 0x0011e4000c101d32 */
.L_x_484:
[----:B------:R-:W-:Y:S05]  /*82c0*/  BSYNC B1 ;  /* 0x0000000000017941 */ /* 0x000fea0003800000 */
.L_x_483:
        /* <DEDUP_REMOVED lines=9> */
[----:B------:R-:W-:Y:S02]  /*8360*/  SHF.R.U32.HI R44, RZ, 0x8, R45 ;  /* 0x00000008ff2c7819 */ /* 0x000fe4000001162d */
[--C-:B------:R-:W-:Y:S02]  /*8370*/  SHF.R.U32.HI R42, RZ, 0x8, R43.reuse ;  /* 0x00000008ff2a7819 */ /* 0x100fe4000001162b */
[----:B----4-:R-:W-:Y:S01]  /*8380*/  LOP3.LUT R11, R43, 0xff0000ff, RZ, 0xc0, !PT ;  /* 0xff0000ff2b0b7812 */ /* 0x010fe200078ec0ff */
[----:B------:R-:W-:Y:S01]  /*8390*/  IMAD.SHL.U32 R44, R44, 0x100, RZ ;  /* 0x000001002c2c7824 */ /* 0x000fe200078e00ff */
[----:B------:R-:W-:Y:S01]  /*83a0*/  SHF.R.U32.HI R48, RZ, 0x10, R43 ;  /* 0x00000010ff307819 */ /* 0x000fe2000001162b */
[----:B------:R-:W-:Y:S01]  /*83b0*/  IMAD.SHL.U32 R42, R42, 0x100, RZ ;  /* 0x000001002a2a7824 */ /* 0x000fe200078e00ff */
[----:B------:R-:W-:Y:S02]  /*83c0*/  LOP3.LUT R43, R45, 0xff0000ff, RZ, 0xc0, !PT ;  /* 0xff0000ff2d2b7812 */ /* 0x000fe400078ec0ff */
[----:B------:R-:W-:-:S02]  /*83d0*/  SHF.R.U32.HI R49, RZ, 0x10, R45 ;  /* 0x00000010ff317819 */ /* 0x000fc4000001162d */
[----:B0-----:R-:W-:Y:S02]  /*83e0*/  MOV R37, R12 ;  /* 0x0000000c00257202 */ /* 0x001fe40000000f00 */
[----:B------:R-:W-:Y:S01]  /*83f0*/  LOP3.LUT R12, R43, 0xff00, R44, 0xf8, !PT ;  /* 0x0000ff002b0c7812 */ /* 0x000fe200078ef82c */
[----:B------:R-:W-:Y:S01]  /*8400*/  IMAD.U32 R43, R48, 0x10000, RZ ;  /* 0x00010000302b7824 */ /* 0x000fe200078e00ff */
[----:B------:R-:W-:Y:S01]  /*8410*/  LOP3.LUT R42, R11, 0xff00, R42, 0xf8, !PT ;  /* 0x0000ff000b2a7812 */ /* 0x000fe200078ef82a */
[----:B------:R-:W-:Y:S01]  /*8420*/  IMAD.U32 R49, R49, 0x10000, RZ ;  /* 0x0001000031317824 */ /* 0x000fe200078e00ff */
[----:B------:R-:W-:Y:S02]  /*8430*/  F2FP.F16.E4M3.UNPACK_B R11, R13 ;  /* 0x0000000dff0b723e */ /* 0x000fe400020006ff */
[----:B------:R-:W-:Y:S02]  /*8440*/  F2FP.F16.E4M3.UNPACK_B R44, R129.H1 ;  /* 0x00000081ff2c723e */ /* 0x000fe400030006ff */
[----:B------:R-:W-:-:S02]  /*8450*/  F2FP.F16.E4M3.UNPACK_B R13, R13.H1 ;  /* 0x0000000dff0d723e */ /* 0x000fc400030006ff */
[----:B------:R-:W-:Y:S01]  /*8460*/  LOP3.LUT R45, R42, 0xff0000, R43, 0xf8, !PT ;  /* 0x00ff00002a2d7812 */ /* 0x000fe200078ef82b */
[--C-:B------:R-:W-:Y:S01]  /*8470*/  HADD2.F32 R48, -RZ, R44.reuse.H0_H0 ;  /* 0x2000002cff307230 */ /* 0x100fe20000004100 */
[----:B------:R-:W-:Y:S01]  /*8480*/  LOP3.LUT R50, R12, 0xff0000, R49, 0xf8, !PT ;  /* 0x00ff00000c327812 */ /* 0x000fe200078ef831 */
[--C-:B------:R-:W-:Y:S01]  /*8490*/  HADD2.F32 R12, -RZ, R11.reuse.H1_H1 ;  /* 0x3000000bff0c7230 */ /* 0x100fe20000004100 */
[----:B------:R-:W-:Y:S01]  /*84a0*/  F2FP.F16.E4M3.UNPACK_B R43, R128.H1 ;  /* 0x00000080ff2b723e */ /* 0x000fe200030006ff */
[----:B------:R-:W-:Y:S01]  /*84b0*/  HADD2.F32 R11, -RZ, R11.H0_H0 ;  /* 0x2000000bff0b7230 */ /* 0x000fe20000004100 */
[----:B------:R-:W-:Y:S01]  /*84c0*/  F2FP.F16.E4M3.UNPACK_B R129, R129 ;  /* 0x00000081ff81723e */ /* 0x000fe200020006ff */
[----:B------:R-:W-:Y:S02]  /*84d0*/  HADD2.F32 R49, -RZ, R44.H1_H1 ;  /* 0x3000002cff317230 */ /* 0x000fe40000004100 */
[----:B------:R-:W-:Y:S01]  /*84e0*/  FMUL.FTZ R52, R12, R48 ;  /* 0x000000300c347220 */ /* 0x000fe20000410000 */
[----:B------:R-:W-:-:S02]  /*84f0*/  HADD2.F32 R42, -RZ, R13.H1_H1 ;  /* 0x3000000dff2a7230 */ /* 0x000fc40000004100 */
[C---:B------:R-:W-:Y:S01]  /*8500*/  FMUL.FTZ R51, R11.reuse, R48 ;  /* 0x000000300b337220 */ /* 0x040fe20000410000 */
[----:B------:R-:W-:Y:S01]  /*8510*/  HADD2.F32 R44, -RZ, R43.H0_H0 ;  /* 0x2000002bff2c7230 */ /* 0x000fe20000004100 */
[----:B------:R-:W-:Y:S01]  /*8520*/  F2FP.F16.E4M3.UNPACK_B R128, R128 ;  /* 0x00000080ff80723e */ /* 0x000fe200020006ff */
[----:B------:R-:W-:Y:S02]  /*8530*/  HADD2.F32 R13, -RZ, R13.H0_H0 ;  /* 0x2000000dff0d7230 */ /* 0x000fe40000004100 */
[-C--:B------:R-:W-:Y:S01]  /*8540*/  FMUL.FTZ R48, R42, R49.reuse ;  /* 0x000000312a307220 */ /* 0x080fe20000410000 */
[----:B------:R-:W-:Y:S02]  /*8550*/  HADD2.F32 R43, -RZ, R43.H1_H1 ;  /* 0x3000002bff2b7230 */ /* 0x000fe40000004100 */
[-C--:B------:R-:W-:Y:S01]  /*8560*/  FFMA.FTZ R11, R11, R44.reuse, -R52 ;  /* 0x0000002c0b0b7223 */ /* 0x080fe20000010834 */
[----:B------:R-:W-:Y:S01]  /*8570*/  FFMA.FTZ R12, R12, R44, R51 ;  /* 0x0000002c0c0c7223 */ /* 0x000fe20000010033 */
[----:B------:R-:W-:Y:S01]  /*8580*/  FMUL.FTZ R49, R13, R49 ;  /* 0x000000310d317220 */ /* 0x000fe20000410000 */
[----:B------:R-:W-:-:S02]  /*8590*/  HADD2.F32 R44, -RZ, R128.H1_H1 ;  /* 0x30000080ff2c7230 */ /* 0x000fc40000004100 */
[----:B------:R-:W-:Y:S01]  /*85a0*/  FFMA.FTZ R55, R13, R43, -R48 ;  /* 0x0000002b0d377223 */ /* 0x000fe20000010830 */
[----:B------:R-:W-:Y:S01]  /*85b0*/  F2FP.F16.E4M3.UNPACK_B R13, R37.H1 ;  /* 0x00000025ff0d723e */ /* 0x000fe200030006ff */
[----:B------:R-:W-:Y:S01]  /*85c0*/  FFMA.FTZ R56, R42, R43, R49 ;  /* 0x0000002b2a387223 */ /* 0x000fe20000010031 */
[----:B------:R-:W-:Y:S01]  /*85d0*/  F2FP.F16.E4M3.UNPACK_B R37, R37 ;  /* 0x00000025ff25723e */ /* 0x000fe200020006ff */
[----:B------:R-:W-:Y:S02]  /*85e0*/  HADD2.F32 R48, -RZ, R129.H0_H0 ;  /* 0x20000081ff307230 */ /* 0x000fe40000004100 */
[--C-:B------:R-:W-:Y:S01]  /*85f0*/  HADD2.F32 R42, -RZ, R13.reuse.H0_H0 ;  /* 0x2000000dff2a7230 */ /* 0x100fe20000004100 */
[----:B------:R-:W-:Y:S01]  /*8600*/  F2FP.SATFINITE.E4M3.F32.PACK_AB_MERGE_C R58, R56, R55, RZ ;  /* 0x00000037383a723e */ /* 0x000fe200048070ff */
[----:B------:R-:W-:Y:S02]  /*8610*/  HADD2.F32 R43, -RZ, R13.H1_H1 ;  /* 0x3000000dff2b7230 */ /* 0x000fe40000004100 */
[----:B------:R-:W-:-:S02]  /*8620*/  HADD2.F32 R13, -RZ, R37.H0_H0 ;  /* 0x20000025ff0d7230 */ /* 0x000fc40000004100 */
[----:B------:R-:W-:Y:S02]  /*8630*/  HADD2.F32 R37, -RZ, R37.H1_H1 ;  /* 0x30000025ff257230 */ /* 0x000fe40000004100 */
[----:B------:R-:W-:Y:S02]  /*8640*/  HADD2.F32 R49, -RZ, R129.H1_H1 ;  /* 0x30000081ff317230 */ /* 0x000fe40000004100 */
[----:B------:R-:W-:Y:S02]  /*8650*/  HADD2.F32 R128, -RZ, R128.H0_H0 ;  /* 0x20000080ff807230 */ /* 0x000fe40000004100 */
[-C--:B------:R-:W-:Y:S01]  /*8660*/  FMUL.FTZ R52, R37, R48.reuse ;  /* 0x0000003025347220 */ /* 0x080fe20000410000 */
[----:B------:R-:W-:Y:S01]  /*8670*/  FMUL.FTZ R48, R13, R48 ;  /* 0x000000300d307220 */ /* 0x000fe20000410000 */
[-C--:B------:R-:W-:Y:S01]  /*8680*/  FMUL.FTZ R51, R43, R49.reuse ;  /* 0x000000312b337220 */ /* 0x080fe20000410000 */
[C---:B------:R-:W-:Y:S01]  /*8690*/  FMUL.FTZ R54, R42.reuse, R49 ;  /* 0x000000312a367220 */ /* 0x040fe20000410000 */
[-C--:B------:R-:W-:Y:S01]  /*86a0*/  FFMA.FTZ R53, R13, R128.reuse, -R52 ;  /* 0x000000800d357223 */ /* 0x080fe20000010834 */
[----:B------:R-:W-:Y:S01]  /*86b0*/  FFMA.FTZ R128, R37, R128, R48 ;  /* 0x0000008025807223 */ /* 0x000fe20000010030 */
[-C--:B------:R-:W-:Y:S01]  /*86c0*/  FFMA.FTZ R51, R42, R44.reuse, -R51 ;  /* 0x0000002c2a337223 */ /* 0x080fe20000010833 */
[----:B------:R-:W-:Y:S01]  /*86d0*/  FFMA.FTZ R54, R43, R44, R54 ;  /* 0x0000002c2b367223 */ /* 0x000fe20000010036 */
[----:B------:R-:W-:-:S02]  /*86e0*/  F2FP.F16.E4M3.UNPACK_B R37, R15.H1 ;  /* 0x0000000fff25723e */ /* 0x000fc400030006ff */
[----:B------:R-:W-:Y:S02]  /*86f0*/  F2FP.F16.E4M3.UNPACK_B R49, R50.H1 ;  /* 0x00000032ff31723e */ /* 0x000fe400030006ff */
[----:B------:R-:W-:Y:S01]  /*8700*/  F2FP.SATFINITE.E4M3.F32.PACK_AB_MERGE_C R57, R54, R51, RZ ;  /* 0x000000333639723e */ /* 0x000fe200048070ff */
[----:B------:R-:W-:Y:S01]  /*8710*/  HADD2.F32 R43, -RZ, R37.H1_H1 ;  /* 0x30000025ff2b7230 */ /* 0x000fe20000004100 */
[-C--:B------:R-:W-:Y:S01]  /*8720*/  F2FP.F16.E4M3.UNPACK_B R44, R45.reuse.H1 ;  /* 0x0000002dff2c723e */ /* 0x080fe200030006ff */
[----:B------:R-:W-:Y:S01]  /*8730*/  HADD2.F32 R51, -RZ, R49.H1_H1 ;  /* 0x30000031ff337230 */ /* 0x000fe20000004100 */
[----:B------:R-:W-:Y:S01]  /*8740*/  F2FP.F16.E4M3.UNPACK_B R13, R14.H1 ;  /* 0x0000000eff0d723e */ /* 0x000fe200030006ff */
[----:B------:R-:W-:Y:S01]  /*8750*/  HADD2.F32 R42, -RZ, R37.H0_H0 ;  /* 0x20000025ff2a7230 */ /* 0x000fe20000004100 */
[----:B------:R-:W-:Y:S01]  /*8760*/  F2FP.F16.E4M3.UNPACK_B R50, R50 ;  /* 0x00000032ff32723e */ /* 0x000fe200020006ff */
        /* <DEDUP_REMOVED lines=9> */
[-C--:B------:R-:W-:Y:S01]  /*8800*/  FMUL.FTZ R54, R37, R52.reuse ;  /* 0x0000003425367220 */ /* 0x080fe20000410000 */
        /* <DEDUP_REMOVED lines=9> */
[----:B------:R-:W-:Y:S01]  /*88a0*/  HADD2.F32 R42, -RZ, R49.H0_H0 ;  /* 0x20000031ff2a7230 */ /* 0x000fe20000004100 */
[----:B------:R-:W-:Y:S01]  /*88b0*/  F2FP.SATFINITE.E4M3.F32.PACK_AB_MERGE_C R51, R51, R54, RZ ;  /* 0x000000363333723e */ /* 0x000fe200048070ff */
[--C-:B------:R-:W-:Y:S01]  /*88c0*/  HADD2.F32 R13, -RZ, R14.reuse.H0_H0 ;  /* 0x2000000eff0d7230 */ /* 0x100fe20000004100 */
[----:B------:R-:W-:Y:S01]  /*88d0*/  F2FP.SATFINITE.E4M3.F32.PACK_AB_MERGE_C R55, R56, R55, RZ ;  /* 0x000000373837723e */ /* 0x000fe200048070ff */
[----:B------:R-:W-:-:S02]  /*88e0*/  HADD2.F32 R14, -RZ, R14.H1_H1 ;  /* 0x3000000eff0e7230 */ /* 0x000fc40000004100 */
[-C--:B------:R-:W-:Y:S01]  /*88f0*/  FMUL.FTZ R48, R15, R42.reuse ;  /* 0x0000002a0f307220 */ /* 0x080fe20000410000 */
[----:B------:R-:W-:Y:S02]  /*8900*/  HADD2.F32 R44, -RZ, R44.H0_H0 ;  /* 0x2000002cff2c7230 */ /* 0x000fe40000004100 */
[----:B------:R-:W-:Y:S01]  /*8910*/  FMUL.FTZ R52, R37, R42 ;  /* 0x0000002a25347220 */ /* 0x000fe20000410000 */
[----:B------:R-:W-:Y:S02]  /*8920*/  HADD2.F32 R45, -RZ, R45.H0_H0 ;  /* 0x2000002dff2d7230 */ /* 0x000fe40000004100 */
[CC--:B------:R-:W-:Y:S01]  /*8930*/  FMUL.FTZ R42, R14.reuse, R50.reuse ;  /* 0x000000320e2a7220 */ /* 0x0c0fe20000410000 */
        /* <DEDUP_REMOVED lines=9> */
.L_x_490:
[----:B------:R-:W-:Y:S05]  /*89d0*/  BSYNC B2 ;  /* 0x0000000000027941 */ /* 0x000fea0003800000 */
.L_x_489:
[----:B0-----:R0:W-:Y:S02]  /*89e0*/  ST.E.128 desc[UR50][R46.64], R12 ;  /* 0x0000000c2e007985 */ /* 0x0011e4000c101d32 */
.L_x_488:
[----:B------:R-:W-:Y:S05]  /*89f0*/  BSYNC B1 ;  /* 0x0000000000017941 */ /* 0x000fea0003800000 */
.L_x_487:
[----:B------:R-:W-:-:S13]  /*8a00*/  ISETP.NE.AND P2, PT, R33, RZ, PT ;  /* 0x000000ff2100720c */ /* 0x000fda0003f45270 */
[----:B------:R-:W-:Y:S05]  /*8a10*/  @!P2 BRA `(.L_x_470) ;  /* 0x000000700090a947 */ /* 0x000fea0003800000 */
[----:B0-----:R0:W0:Y:S01]  /*8a20*/  LDS.128 R12, [R36+0x21400] ;  /* 0x02140000240c7984 */ /* 0x0010220000000c00 */
[----:B--2---:R-:W-:Y:S01]  /*8a30*/  IADD3 R42, P2, R193, R121, RZ ;  /* 0x00000079c12a7210 */ /* 0x004fe20007f5e0ff */
[----:B------:R-:W-:Y:S04]  /*8a40*/  BSSY B1, `(.L_x_491) ;  /* 0x000006b000017945 */ /* 0x000fe80003800000 */
[----:B------:R-:W-:Y:S01]  /*8a50*/  IMAD.X R43, R65, 0x1, R203, P2 ;  /* 0x00000001412b7824 */ /* 0x000fe200010e06cb */
[----:B------:R-:W-:-:S13]  /*8a60*/  ISETP.GE.AND P2, PT, R201, R117, PT ;  /* 0x00000075c900720c */ /* 0x000fda0003f46270 */
[----:B------:R-:W-:Y:S05]  /*8a70*/  @P2 BRA `(.L_x_492) ;  /* 0x00000004009c2947 */ /* 0x000fea0003800000 */
[--C-:B----4-:R-:W-:Y:S01]  /*8a80*/  SHF.R.U32.HI R11, RZ, 0x8, R39.reuse ;  /* 0x00000008ff0b7819 */ /* 0x110fe20000011627 */
[----:B0-----:R-:W-:Y:S01]  /*8a90*/  IMAD.MOV.U32 R36, RZ, RZ, R12 ;  /* 0x000000ffff247224 */ /* 0x001fe200078e000c */
[----:B------:R-:W-:Y:S02]  /*8aa0*/  SHF.R.U32.HI R45, RZ, 0x10, R39 ;  /* 0x00000010ff2d7819 */ /* 0x000fe40000011627 */
[----:B------:R-:W-:Y:S01]  /*8ab0*/  LOP3.LUT R38, R39, 0xff0000ff, RZ, 0xc0, !PT ;  /* 0xff0000ff27267812 */ /* 0x000fe200078ec0ff */
[----:B------:R-:W-:Y:S01]  /*8ac0*/  IMAD.SHL.U32 R11, R11, 0x100, RZ ;  /* 0x000001000b0b7824 */ /* 0x000fe200078e00ff */
[--C-:B------:R-:W-:Y:S01]  /*8ad0*/  SHF.R.U32.HI R39, RZ, 0x8, R41.reuse ;  /* 0x00000008ff277819 */ /* 0x100fe20000011629 */
[----:B------:R-:W-:Y:S01]  /*8ae0*/  IMAD.U32 R12, R45, 0x10000, RZ ;  /* 0x000100002d0c7824 */ /* 0x000fe200078e00ff */
[----:B------:R-:W-:Y:S02]  /*8af0*/  SHF.R.U32.HI R44, RZ, 0x10, R41 ;  /* 0x00000010ff2c7819 */ /* 0x000fe40000011629 */
[----:B------:R-:W-:-:S02]  /*8b00*/  LOP3.LUT R40, R41, 0xff0000ff, RZ, 0xc0, !PT ;  /* 0xff0000ff29287812 */ /* 0x000fc400078ec0ff */
[----:B------:R-:W-:Y:S02]  /*8b10*/  SHF.L.U32 R39, R39, 0x8, RZ ;  /* 0x0000000827277819 */ /* 0x000fe400000006ff */
[----:B------:R-:W-:Y:S01]  /*8b20*/  LOP3.LUT R37, R38, 0xff00, R11, 0xf8, !PT ;  /* 0x0000ff0026257812 */ /* 0x000fe200078ef80b */
[----:B------:R-:W-:Y:S01]  /*8b30*/  IMAD.U32 R38, R44, 0x10000, RZ ;  /* 0x000100002c267824 */ /* 0x000fe200078e00ff */
[----:B------:R-:W-:Y:S02]  /*8b40*/  LOP3.LUT R41, R40, 0xff00, R39, 0xf8, !PT ;  /* 0x0000ff0028297812 */ /* 0x000fe400078ef827 */
[----:B------:R-:W-:Y:S02]  /*8b50*/  F2FP.F16.E4M3.UNPACK_B R39, R87.H1 ;  /* 0x00000057ff27723e */ /* 0x000fe400030006ff */
[-C--:B------:R-:W-:Y:S02]  /*8b60*/  F2FP.F16.E4M3.UNPACK_B R11, R13.reuse ;  /* 0x0000000dff0b723e */ /* 0x080fe400020006ff */
[----:B------:R-:W-:Y:S01]  /*8b70*/  LOP3.LUT R45, R41, 0xff0000, R38, 0xf8, !PT ;  /* 0x00ff0000292d7812 */ /* 0x000fe200078ef826 */
[----:B------:R-:W-:Y:S01]  /*8b80*/  HADD2.F32 R41, -RZ, R39.H0_H0 ;  /* 0x20000027ff297230 */ /* 0x000fe20000004100 */
[----:B------:R-:W-:Y:S01]  /*8b90*/  LOP3.LUT R40, R37, 0xff0000, R12, 0xf8, !PT ;  /* 0x00ff000025287812 */ /* 0x000fe200078ef80c */
[----:B------:R-:W-:Y:S01]  /*8ba0*/  HADD2.F32 R12, -RZ, R11.H1_H1 ;  /* 0x3000000bff0c7230 */ /* 0x000fe20000004100 */
[----:B------:R-:W-:Y:S01]  /*8bb0*/  F2FP.F16.E4M3.UNPACK_B R38, R86.H1 ;  /* 0x00000056ff26723e */ /* 0x000fe200030006ff */
[----:B------:R-:W-:Y:S01]  /*8bc0*/  HADD2.F32 R44, -RZ, R39.H1_H1 ;  /* 0x30000027ff2c7230 */ /* 0x000fe20000004100 */
[----:B------:R-:W-:Y:S01]  /*8bd0*/  F2FP.F16.E4M3.UNPACK_B R13, R13.H1 ;  /* 0x0000000dff0d723e */ /* 0x000fe200030006ff */
[----:B------:R-:W-:-:S02]  /*8be0*/  HADD2.F32 R11, -RZ, R11.H0_H0 ;  /* 0x2000000bff0b7230 */ /* 0x000fc40000004100 */
[C---:B------:R-:W-:Y:S01]  /*8bf0*/  FMUL.FTZ R46, R12.reuse, R41 ;  /* 0x000000290c2e7220 */ /* 0x040fe20000410000 */
[--C-:B------:R-:W-:Y:S01]  /*8c00*/  HADD2.F32 R39, -RZ, R38.reuse.H0_H0 ;  /* 0x20000026ff277230 */ /* 0x100fe20000004100 */
[----:B------:R-:W-:Y:S01]  /*8c10*/  F2FP.F16.E4M3.UNPACK_B R87, R87 ;  /* 0x00000057ff57723e */ /* 0x000fe200020006ff */
[--C-:B------:R-:W-:Y:S02]  /*8c20*/  HADD2.F32 R37, -RZ, R13.reuse.H1_H1 ;  /* 0x3000000dff257230 */ /* 0x100fe40000004100 */
[C---:B------:R-:W-:Y:S01]  /*8c30*/  FMUL.FTZ R41, R11.reuse, R41 ;  /* 0x000000290b297220 */ /* 0x040fe20000410000 */
[----:B------:R-:W-:Y:S02]  /*8c40*/  HADD2.F32 R13, -RZ, R13.H0_H0 ;  /* 0x2000000dff0d7230 */ /* 0x000fe40000004100 */
[-C--:B------:R-:W-:Y:S01]  /*8c50*/  FFMA.FTZ R11, R11, R39.reuse, -R46 ;  /* 0x000000270b0b7223 */ /* 0x080fe2000001082e */
[----:B------:R-:W-:Y:S02]  /*8c60*/  HADD2.F32 R38, -RZ, R38.H1_H1 ;  /* 0x30000026ff267230 */ /* 0x000fe40000004100 */
[-C--:B------:R-:W-:Y:S01]  /*8c70*/  FMUL.FTZ R46, R37, R44.reuse ;  /* 0x0000002c252e7220 */ /* 0x080fe20000410000 */
[----:B------:R-:W-:Y:S01]  /*8c80*/  FFMA.FTZ R12, R12, R39, R41 ;  /* 0x000000270c0c7223 */ /* 0x000fe20000010029 */
[----:B------:R-:W-:Y:S01]  /*8c90*/  FMUL.FTZ R44, R13, R44 ;  /* 0x0000002c0d2c7220 */ /* 0x000fe20000410000 */
[----:B------:R-:W-:-:S02]  /*8ca0*/  HADD2.F32 R41, -RZ, R87.H1_H1 ;  /* 0x30000057ff297230 */ /* 0x000fc40000004100 */
[----:B------:R-:W-:Y:S01]  /*8cb0*/  FFMA.FTZ R47, R13, R38, -R46 ;  /* 0x000000260d2f7223 */ /* 0x000fe2000001082e */
[----:B------:R-:W-:Y:S01]  /*8cc0*/  F2FP.F16.E4M3.UNPACK_B R13, R36.H1 ;  /* 0x00000024ff0d723e */ /* 0x000fe200030006ff */
[----:B------:R-:W-:Y:S01]  /*8cd0*/  FFMA.FTZ R50, R37, R38, R44 ;  /* 0x0000002625327223 */ /* 0x000fe2000001002c */
[----:B------:R-:W-:Y:S01]  /*8ce0*/  F2FP.F16.E4M3.UNPACK_B R36, R36 ;  /* 0x00000024ff24723e */ /* 0x000fe200020006ff */
[----:B------:R-:W-:Y:S01]  /*8cf0*/  HADD2.F32 R87, -RZ, R87.H0_H0 ;  /* 0x20000057ff577230 */ /* 0x000fe20000004100 */
[----:B------:R-:W-:Y:S01]  /*8d00*/  F2FP.F16.E4M3.UNPACK_B R86, R86 ;  /* 0x00000056ff56723e */ /* 0x000fe200020006ff */
[--C-:B------:R-:W-:Y:S01]  /*8d10*/  HADD2.F32 R37, -RZ, R13.reuse.H0_H0 ;  /* 0x2000000dff257230 */ /* 0x100fe20000004100 */
[----:B------:R-:W-:Y:S01]  /*8d20*/  F2FP.SATFINITE.E4M3.F32.PACK_AB_MERGE_C R53, R50, R47, RZ ;  /* 0x0000002f3235723e */ /* 0x000fe200048070ff */
[----:B------:R-:W-:Y:S02]  /*8d30*/  HADD2.F32 R38, -RZ, R13.H1_H1 ;  /* 0x3000000dff267230 */ /* 0x000fe40000004100 */
[----:B------:R-:W-:-:S02]  /*8d40*/  HADD2.F32 R13, -RZ, R36.H0_H0 ;  /* 0x20000024ff0d7230 */ /* 0x000fc40000004100 */
[----:B------:R-:W-:Y:S02]  /*8d50*/  HADD2.F32 R36, -RZ, R36.H1_H1 ;  /* 0x30000024ff247230 */ /* 0x000fe40000004100 */
[-C--:B------:R-:W-:Y:S01]  /*8d60*/  FMUL.FTZ R46, R38, R41.reuse ;  /* 0x00000029262e7220 */ /* 0x080fe20000410000 */
[--C-:B------:R-:W-:Y:S02]  /*8d70*/  HADD2.F32 R39, -RZ, R86.reuse.H1_H1 ;  /* 0x30000056ff277230 */ /* 0x100fe40000004100 */
        /* <DEDUP_REMOVED lines=8> */
[----:B------:R-:W-:-:S02]  /*8e00*/  F2FP.F16.E4M3.UNPACK_B R36, R15.H1 ;  /* 0x0000000fff24723e */ /* 0x000fc400030006ff */
[-C--:B------:R-:W-:Y:S02]  /*8e10*/  F2FP.F16.E4M3.UNPACK_B R44, R45.reuse.H1 ;  /* 0x0000002dff2c723e */ /* 0x080fe400030006ff */
[----:B------:R-:W-:Y:S01]  /*8e20*/  F2FP.F16.E4M3.UNPACK_B R39, R40.H1 ;  /* 0x00000028ff27723e */ /* 0x000fe200030006ff */
[----:B------:R-:W-:Y:S01]  /*8e30*/  HADD2.F32 R38, -RZ, R36.H1_H1 ;  /* 0x30000024ff267230 */ /* 0x000fe20000004100 */
[----:B------:R-:W-:Y:S01]  /*8e40*/  F2FP.F16.E4M3.UNPACK_B R13, R14.H1 ;  /* 0x0000000eff0d723e */ /* 0x000fe200030006ff */
[----:B------:R-:W-:Y:S01]  /*8e50*/  HADD2.F32 R47, -RZ, R44.H1_H1 ;  /* 0x3000002cff2f7230 */ /* 0x000fe20000004100 */
[----:B------:R-:W-:Y:S01]  /*8e60*/  F2FP.F16.E4M3.UNPACK_B R45, R45 ;  /* 0x0000002dff2d723e */ /* 0x000fe200020006ff */
[----:B------:R-:W-:Y:S01]  /*8e70*/  HADD2.F32 R37, -RZ, R36.H0_H0 ;  /* 0x20000024ff257230 */ /* 0x000fe20000004100 */
[----:B------:R-:W-:Y:S01]  /*8e80*/  F2FP.SATFINITE.E4M3.F32.PACK_AB_MERGE_C R52, R41, R46, RZ ;  /* 0x0000002e2934723e */ /* 0x000fe200048070ff */
[----:B------:R-:W-:Y:S01]  /*8e90*/  HADD2.F32 R41, -RZ, R39.H1_H1 ;  /* 0x30000027ff297230 */ /* 0x000fe20000004100 */
[----:B------:R-:W-:Y:S01]  /*8ea0*/  F2FP.F16.E4M3.UNPACK_B R40, R40 ;  /* 0x00000028ff28723e */ /* 0x000fe200020006ff */
[----:B------:R-:W-:-:S02]  /*8eb0*/  HADD2.F32 R36, -RZ, R13.H1_H1 ;  /* 0x3000000dff247230 */ /* 0x000fc40000004100 */
[-C--:B------:R-:W-:Y:S01]  /*8ec0*/  FMUL.FTZ R50, R38, R47.reuse ;  /* 0x0000002f26327220 */ /* 0x080fe20000410000 */
[----:B------:R-:W-:Y:S02]  /*8ed0*/  HADD2.F32 R46, -RZ, R45.H1_H1 ;  /* 0x3000002dff2e7230 */ /* 0x000fe40000004100 */
        /* <DEDUP_REMOVED lines=13> */
[--C-:B------:R-:W-:Y:S02]  /*8fb0*/  HADD2.F32 R13, -RZ, R14.reuse.H0_H0 ;  /* 0x2000000eff0d7230 */ /* 0x100fe40000004100 */
[----:B------:R-:W-:Y:S01]  /*8fc0*/  HADD2.F32 R15, -RZ, R15.H1_H1 ;  /* 0x3000000fff0f7230 */ /* 0x000fe20000004100 */
[----:B------:R-:W-:Y:S01]  /*8fd0*/  F2FP.SATFINITE.E4M3.F32.PACK_AB_MERGE_C R47, R47, R50, RZ ;  /* 0x000000322f2f723e */ /* 0x000fe200048070ff */
[----:B------:R-:W-:Y:S01]  /*8fe0*/  HADD2.F32 R14, -RZ, R14.H1_H1 ;  /* 0x3000000eff0e7230 */ /* 0x000fe20000004100 */
[----:B------:R-:W-:Y:S01]  /*8ff0*/  F2FP.SATFINITE.E4M3.F32.PACK_AB_MERGE_C R46, R46, R49, RZ ;  /* 0x000000312e2e723e */ /* 0x000fe200048070ff */
[----:B------:R-:W-:-:S02]  /*9000*/  HADD2.F32 R45, -RZ, R45.H0_H0 ;  /* 0x2000002dff2d7230 */ /* 0x000fc40000004100 */
        /* <DEDUP_REMOVED lines=14> */
.L_x_492:
[----:B------:R-:W-:Y:S05]  /*90f0*/  BSYNC B1 ;  /* 0x0000000000017941 */ /* 0x000fea0003800000 */
.L_x_491:
[----:B0-----:R0:W-:Y:S01]  /*9100*/  ST.E.128 desc[UR50][R42.64], R12 ;  /* 0x0000000c2a007985 */ /* 0x0011e2000c101d32 */
[----:B------:R-:W-:Y:S05]  /*9110*/  BRA `(.L_x_470) ;  /* 0x0000006800d07947 */ /* 0x000fea0003800000 */
.L_x_436:
        /* <DEDUP_REMOVED lines=23> */
[----:B------:R-:W-:Y:S01]  /*9290*/  CS2R R78, SRZ ;  /* 0x00000000004e7805 */ /* 0x000fe2000001ff00 */
[----:B------:R-:W-:Y:S06]  /*92a0*/  @P2 BRA `(.L_x_494) ;  /* 0x00000000006c2947 */ /* 0x000fec0003800000 */
[----:B------:R-:W-:Y:S01]  /*92b0*/  ULDC.64 UR4, c[0x0][0x3e8] ;  /* 0x0000fa0000047ab9 */ /* 0x000fe20000000a00 */
[----:B------:R-:W-:Y:S02]  /*92c0*/  CS2R R48, SRZ ;  /* 0x0000000000307805 */ /* 0x000fe4000001ff00 */
[----:B------:R-:W-:Y:S02]  /*92d0*/  IADD3 R80, P1, P4, R102, UR4, R14 ;  /* 0x0000000466507c10 */ /* 0x000fe4000fc3e00e */
[----:B------:R-:W-:Y:S02]  /*92e0*/  CS2R R50, SRZ ;  /* 0x0000000000327805 */ /* 0x000fe4000001ff00 */
[----:B------:R-:W-:Y:S02]  /*92f0*/  CS2R R36, SRZ ;  /* 0x0000000000247805 */ /* 0x000fe4000001ff00 */
[----:B------:R-:W-:Y:S02]  /*9300*/  CS2R R38, SRZ ;  /* 0x0000000000267805 */ /* 0x000fe4000001ff00 */
[----:B------:R-:W-:Y:S01]  /*9310*/  IADD3.X R81, R10, UR5, R11, P1, P4 ;  /* 0x000000050a517c10 */ /* 0x000fe20008fe840b */
[----:B------:R-:W-:-:S02]  /*9320*/  ULDC.64 UR4, c[0x0][0x400] ;  /* 0x0001000000047ab9 */ /* 0x000fc40000000a00 */
[----:B------:R-:W-:-:S04]  /*9330*/  IADD3 R82, P1, P4, R96, UR4, R12 ;  /* 0x0000000460527c10 */ /* 0x000fc8000fc3e00c */
[----:B------:R-:W-:Y:S02]  /*9340*/  IADD3.X R83, R21, UR5, R91, P1, P4 ;  /* 0x0000000515537c10 */ /* 0x000fe40008fe845b */
[----:B------:R-:W-:Y:S02]  /*9350*/  ISETP.GE.AND P1, PT, R16, R117, PT ;  /* 0x000000751000720c */ /* 0x000fe40003f26270 */
[----:B------:R-:W-:Y:S02]  /*9360*/  CS2R R52, SRZ ;  /* 0x0000000000347805 */ /* 0x000fe4000001ff00 */
[----:B------:R-:W-:Y:S02]  /*9370*/  CS2R R54, SRZ ;  /* 0x0000000000367805 */ /* 0x000fe4000001ff00 */
[----:B------:R-:W-:Y:S02]  /*9380*/  CS2R R40, SRZ ;  /* 0x0000000000287805 */ /* 0x000fe4000001ff00 */
[----:B------:R-:W-:-:S05]  /*9390*/  CS2R R42, SRZ ;  /* 0x00000000002a7805 */ /* 0x000fca000001ff00 */
[----:B------:R0:W5:Y:S04]  /*93a0*/  @!P1 LDG.E.128 R48, desc[UR50][R80.64] ;  /* 0x0000003250309981 */ /* 0x000168000c1e1d00 */
[----:B------:R0:W5:Y:S01]  /*93b0*/  @!P1 LDG.E.128 R36, desc[UR50][R82.64] ;  /* 0x0000003252249981 */ /* 0x000162000c1e1d00 */
[----:B------:R-:W-:Y:S02]  /*93c0*/  ISETP.GE.AND P1, PT, R3, R117, PT ;  /* 0x000000750300720c */ /* 0x000fe40003f26270 */
[----:B------:R-:W-:Y:S02]  /*93d0*/  CS2R R76, SRZ ;  /* 0x00000000004c7805 */ /* 0x000fe4000001ff00 */
[----:B------:R-:W-:Y:S02]  /*93e0*/  CS2R R78, SRZ ;  /* 0x00000000004e7805 */ /* 0x000fe4000001ff00 */
[----:B------:R-:W-:-:S02]  /*93f0*/  CS2R R44, SRZ ;  /* 0x00000000002c7805 */ /* 0x000fc4000001ff00 */
[----:B------:R-:W-:-:S05]  /*9400*/  CS2R R46, SRZ ;  /* 0x00000000002e7805 */ /* 0x000fca000001ff00 */
[----:B------:R0:W5:Y:S04]  /*9410*/  @!P1 LDG.E.128 R52, desc[UR50][R80.64+0x20] ;  /* 0x0000203250349981 */ /* 0x000168000c1e1d00 */
[----:B------:R0:W5:Y:S01]  /*9420*/  @!P1 LDG.E.128 R40, desc[UR50][R82.64+0x20] ;  /* 0x0000203252289981 */ /* 0x000162000c1e1d00 */
[----:B------:R-:W-:-:S13]  /*9430*/  ISETP.GE.AND P1, PT, R4, R117, PT ;  /* 0x000000750400720c */ /* 0x000fda0003f26270 */
[----:B------:R0:W5:Y:S04]  /*9440*/  @!P1 LDG.E.128 R76, desc[UR50][R80.64+0x40] ;  /* 0x00004032504c9981 */ /* 0x000168000c1e1d00 */
[----:B------:R0:W5:Y:S02]  /*9450*/  @!P1 LDG.E.128 R44, desc[UR50][R82.64+0x40] ;  /* 0x00004032522c9981 */ /* 0x000164000c1e1d00 */
.L_x_494:
[----:B------:R-:W-:Y:S05]  /*9460*/  BSYNC B1 ;  /* 0x0000000000017941 */ /* 0x000fea0003800000 */
.L_x_493:
[----:B------:R-:W-:Y:S01]  /*9470*/  VIADD R84, R195, 0x80 ;  /* 0x00000080c3547836 */ /* 0x000fe20000000000 */
[----:B------:R-:W-:Y:S01]  /*9480*/  BSSY B1, `(.L_x_495) ;  /* 0x0000026000017945 */ /* 0x000fe20003800000 */
[----:B0-----:R-:W-:Y:S02]  /*9490*/  CS2R R80, SRZ ;  /* 0x0000000000507805 */ /* 0x001fe4000001ff00 */
[----:B------:R-:W-:Y:S02]  /*94a0*/  CS2R R82, SRZ ;  /* 0x0000000000527805 */ /* 0x000fe4000001ff00 */
[----:B-----5:R-:W-:Y:S01]  /*94b0*/  MOV R165, R36 ;  /* 0x0000002400a57202 */ /* 0x020fe20000000f00 */
        /* <DEDUP_REMOVED lines=8> */
[----:B------:R-:W-:Y:S02]  /*9540*/  CS2R R56, SRZ ;  /* 0x0000000000387805 */ /* 0x000fe4000001ff00 */
[----:B------:R-:W-:-:S02]  /*9550*/  IADD3 R14, P1, P5, R96, R12, R109 ;  /* 0x0000000c600e7210 */ /* 0x000fc40007d3e06d */
[----:B------:R-:W-:Y:S02]  /*9560*/  CS2R R58, SRZ ;  /* 0x00000000003a7805 */ /* 0x000fe4000001ff00 */
        /* <DEDUP_REMOVED lines=23> */
.L_x_496:
[----:B------:R-:W-:Y:S05]  /*96e0*/  BSYNC B1 ;  /* 0x0000000000017941 */ /* 0x000fea0003800000 */
.L_x_495:
        /* <DEDUP_REMOVED lines=21> */
[----:B------:R-:W-:Y:S02]  /*9840*/  IMAD.MOV.U32 R146, RZ, RZ, R74 ;  /* 0x000000ffff927224 */ /* 0x000fe400078e004a */
[----:B------:R-:W-:Y:S02]  /*9850*/  IMAD.MOV.U32 R139, RZ, RZ, R80 ;  /* 0x000000ffff8b7224 */ /* 0x000fe400078e0050 */
[----:B------:R-:W-:Y:S01]  /*9860*/  IMAD.MOV.U32 R129, RZ, RZ, R82 ;  /* 0x000000ffff817224 */ /* 0x000fe200078e0052 */
[----:B------:R-:W-:Y:S06]  /*9870*/  @!P1 BRA `(.L_x_497) ;  /* 0x0000000000049947 */ /* 0x000fec0003800000 */
[----:B------:R-:W-:Y:S01]  /*9880*/  BPT.TRAP 0x1 ;  /* 0x000000040000795c */ /* 0x000fe20000300000 */
.L_x_497:
[----:B------:R-:W-:Y:S01]  /*9890*/  IMAD R91, R19, 0x8, R18 ;  /* 0x00000008135b7824 */ /* 0x000fe200078e0212 */
[----:B------:R-:W-:Y:S01]  /*98a0*/  SHF.L.U32 R92, R196, 0x1f, RZ ;  /* 0x0000001fc45c7819 */ /* 0x000fe200000006ff */
[----:B------:R-:W1:Y:S01]  /*98b0*/  LDC R128, c[0x0][0x2f4] ;  /* 0x0000bd00ff807b82 */ /* 0x000e620000000800 */
[----:B------:R-:W-:Y:S02]  /*98c0*/  BSSY B1, `(.L_x_498) ;  /* 0x0000003000017945 */ /* 0x000fe40003800000 */
[----:B------:R-:W2:Y:S02]  /*98d0*/  SYNCS.PHASECHK.TRANS64.TRYWAIT P5, [R91+URZ+0x29890], R92 ;  /* 0x0298905c5b0075a7 */ /* 0x000ea400080a017f */
[----:B--2---:R-:W-:Y:S05]  /*98e0*/  @!P5 BRA `(.L_x_499) ;  /* 0x0000021c00e4d947 */ /* 0x004fea0003800000 */
.L_x_785:
[----:B------:R-:W-:Y:S05]  /*98f0*/  BSYNC B1 ;  /* 0x0000000000017941 */ /* 0x000fea0003800000 */
.L_x_498:
[----:B------:R-:W-:Y:S01]  /*9900*/  UMOV UR4, 0xffffffff ;  /* 0xffffffff00047882 */ /* 0x000fe20000000000 */
[----:B-1----:R-:W-:Y:S02]  /*9910*/  IADD3 R142, -R118, R128, RZ ;  /* 0x00000080768e7210 */ /* 0x002fe40007ffe1ff */
[----:B------:R-:W-:Y:S05]  /*9920*/  BRA.DIV UR4, `(.L_x_500) ;  /* 0x0000021e04e87947 */ /* 0x000fea000b800000 */
[----:B------:R1:W3:Y:S04]  /*9930*/  SHFL.IDX PT, R153, R120, RZ, 0x1e1f ;  /* 0x001e1fff78997589 */ /* 0x0002e800000e0000 */
[----:B------:R1:W4:Y:S02]  /*9940*/  SHFL.IDX PT, R11, R121, RZ, 0x1e1f ;  /* 0x001e1fff790b7589 */ /* 0x00032400000e0000 */
.L_x_789:
[----:B------:R-:W-:Y:S04]  /*9950*/  BSSY B1, `(.L_x_501) ;  /* 0x00002db000017945 */ /* 0x000fe80003800000 */
[----:B------:R-:W-:Y:S05]  /*9960*/  @P2 BRA `(.L_x_502) ;  /* 0x0000002c00642947 */ /* 0x000fea0003800000 */
[----:B------:R-:W-:Y:S01]  /*9970*/  ISETP.NE.AND P2, PT, R28, RZ, PT ;  /* 0x000000ff1c00720c */ /* 0x000fe20003f45270 */
[----:B------:R-:W-:-:S12]  /*9980*/  BSSY B2, `(.L_x_503) ;  /* 0x00000f6000027945 */ /* 0x000fd80003800000 */
[----:B------:R-:W-:Y:S05]  /*9990*/  @!P2 BRA `(.L_x_504) ;  /* 0x0000000c00d0a947 */ /* 0x000fea0003800000 */
[----:B0-----:R-:W-:Y:S01]  /*99a0*/  SEL R12, R118, R142, !P0 ;  /* 0x0000008e760c7207 */ /* 0x001fe20004000000 */
[----:B------:R-:W-:Y:S01]  /*99b0*/  BSSY B3, `(.L_x_505) ;  /* 0x00000eb000037945 */ /* 0x000fe20003800000 */
[----:B------:R-:W-:Y:S02]  /*99c0*/  ISETP.GE.AND P2, PT, R16, R117, PT ;  /* 0x000000751000720c */ /* 0x000fe40003f46270 */
[----:B------:R-:W-:-:S04]  /*99d0*/  SHF.R.S32.HI R13, RZ, 0x1f, R12 ;  /* 0x0000001fff0d7819 */ /* 0x000fc8000001140c */
[----:B------:R-:W-:-:S04]  /*99e0*/  LEA.HI R13, R13, R12, RZ, 0x5 ;  /* 0x0000000c0d0d7211 */ /* 0x000fc800078f28ff */
[----:B------:R-:W-:-:S04]  /*99f0*/  LEA.HI.SX32 R172, R13, R116, 0x1b ;  /* 0x000000740dac7211 */ /* 0x000fc800078fdaff */
[----:B------:R-:W-:-:S04]  /*9a00*/  SHF.R.S32.HI R13, RZ, 0x1f, R172 ;  /* 0x0000001fff0d7819 */ /* 0x000fc800000114ac */
[----:B------:R-:W-:Y:S01]  /*9a10*/  LEA.HI R13, R13, R172, RZ, 0x2 ;  /* 0x000000ac0d0d7211 */ /* 0x000fe200078f10ff */
[----:B------:R-:W-:-:S03]  /*9a20*/  IMAD.SHL.U32 R172, R172, 0x10, RZ ;  /* 0x00000010acac7824 */ /* 0x000fc600078e00ff */
[----:B------:R-:W-:Y:S02]  /*9a30*/  SHF.R.S32.HI R13, RZ, 0x2, R13 ;  /* 0x00000002ff0d7819 */ /* 0x000fe4000001140d */
[----:B------:R-:W-:-:S03]  /*9a40*/  LOP3.LUT R12, R205, 0x30, R172, 0xf8, !PT ;  /* 0x00000030cd0c7812 */ /* 0x000fc600078ef8ac */
[----:B------:R-:W-:Y:S01]  /*9a50*/  IMAD R13, R13, 0x2800, R207 ;  /* 0x000028000d0d7824 */ /* 0x000fe200078e02cf */
[----:B------:R-:W-:-:S05]  /*9a60*/  LOP3.LUT R12, R12, R206, RZ, 0x3c, !PT ;  /* 0x000000ce0c0c7212 */ /* 0x000fca00078e3cff */
[----:B------:R-:W-:-:S04]  /*9a70*/  IMAD.IADD R12, R13, 0x1, R12 ;  /* 0x000000010d0c7824 */ /* 0x000fc800078e020c */
[C---:B------:R-:W-:Y:S02]  /*9a80*/  IMAD R84, R19.reuse, 0x7800, R12 ;  /* 0x0000780013547824 */ /* 0x040fe400078e020c */
[----:B------:R-:W-:Y:S02]  /*9a90*/  IMAD R12, R19, 0x7800, R136 ;  /* 0x00007800130c7824 */ /* 0x000fe400078e0288 */
[C---:B------:R-:W-:Y:S02]  /*9aa0*/  IMAD.IADD R84, R18.reuse, 0x1, R84 ;  /* 0x0000000112547824 */ /* 0x040fe400078e0254 */
[----:B------:R-:W-:-:S04]  /*9ab0*/  IMAD.IADD R12, R18, 0x1, R12 ;  /* 0x00000001120c7824 */ /* 0x000fc800078e020c */
[----:B------:R-:W0:Y:S04]  /*9ac0*/  LDS.128 R84, [R84+0x1a400] ;  /* 0x01a4000054547984 */ /* 0x000e280000000c00 */
[----:B------:R-:W0:Y:S01]  /*9ad0*/  LDS.128 R12, [R12+0x1a400] ;  /* 0x01a400000c0c7984 */ /* 0x000e220000000c00 */
[----:B------:R-:W-:Y:S05]  /*9ae0*/  @P2 BRA `(.L_x_506) ;  /* 0x0000000c005c2947 */ /* 0x000fea0003800000 */
[----:B------:R-:W-:Y:S02]  /*9af0*/  SHF.R.U32.HI R38, RZ, 0x8, R49 ;  /* 0x00000008ff267819 */ /* 0x000fe40000011631 */
[--C-:B------:R-:W-:Y:S02]  /*9b00*/  SHF.R.U32.HI R36, RZ, 0x10, R51.reuse ;  /* 0x00000010ff247819 */ /* 0x100fe40000011633 */
[----:B------:R-:W-:Y:S02]  /*9b10*/  SHF.R.U32.HI R173, RZ, 0x8, R51 ;  /* 0x00000008ffad7819 */ /* 0x000fe40000011633 */
[----:B------:R-:W-:Y:S01]  /*9b20*/  LOP3.LUT R175, R51, 0xff0000ff, RZ, 0xc0, !PT ;  /* 0xff0000ff33af7812 */ /* 0x000fe200078ec0ff */
[----:B------:R-:W-:Y:S01]  /*9b30*/  IMAD.U32 R36, R36, 0x10000, RZ ;  /* 0x0001000024247824 */ /* 0x000fe200078e00ff */
[----:B------:R-:W-:Y:S01]  /*9b40*/  SHF.R.U32.HI R51, RZ, 0x8, R37 ;  /* 0x00000008ff337819 */ /* 0x000fe20000011625 */
[----:B------:R-:W-:Y:S01]  /*9b50*/  IMAD.SHL.U32 R173, R173, 0x100, RZ ;  /* 0x00000100adad7824 */ /* 0x000fe200078e00ff */
[----:B------:R-:W-:-:S02]  /*9b60*/  SHF.R.U32.HI R48, RZ, 0x10, R49 ;  /* 0x00000010ff307819 */ /* 0x000fc40000011631 */
[----:B------:R-:W-:Y:S02]  /*9b70*/  LOP3.LUT R50, R49, 0xff0000ff, RZ, 0xc0, !PT ;  /* 0xff0000ff31327812 */ /* 0x000fe400078ec0ff */
[----:B------:R-:W-:Y:S01]  /*9b80*/  SHF.R.U32.HI R174, RZ, 0x10, R37 ;  /* 0x00000010ffae7819 */ /* 0x000fe20000011625 */
[----:B------:R-:W-:Y:S01]  /*9b90*/  IMAD.U32 R48, R48, 0x10000, RZ ;  /* 0x0001000030307824 */ /* 0x000fe200078e00ff */
[----:B------:R-:W-:Y:S02]  /*9ba0*/  LOP3.LUT R176, R37, 0xff0000ff, RZ, 0xc0, !PT ;  /* 0xff0000ff25b07812 */ /* 0x000fe400078ec0ff */
[----:B------:R-:W-:Y:S01]  /*9bb0*/  SHF.L.U32 R177, R38, 0x8, RZ ;  /* 0x0000000826b17819 */ /* 0x000fe200000006ff */
[----:B------:R-:W-:Y:S01]  /*9bc0*/  IMAD.U32 R174, R174, 0x10000, RZ ;  /* 0x00010000aeae7824 */ /* 0x000fe200078e00ff */
[--C-:B------:R-:W-:Y:S02]  /*9bd0*/  SHF.R.U32.HI R37, RZ, 0x10, R39.reuse ;  /* 0x00000010ff257819 */ /* 0x100fe40000011627 */
[----:B------:R-:W-:-:S02]  /*9be0*/  SHF.R.U32.HI R38, RZ, 0x8, R39 ;  /* 0x00000008ff267819 */ /* 0x000fc40000011627 */
[----:B------:R-:W-:Y:S01]  /*9bf0*/  LOP3.LUT R49, R39, 0xff0000ff, RZ, 0xc0, !PT ;  /* 0xff0000ff27317812 */ /* 0x000fe200078ec0ff */
[----:B------:R-:W-:Y:S01]  /*9c00*/  IMAD.SHL.U32 R39, R51, 0x100, RZ ;  /* 0x0000010033277824 */ /* 0x000fe200078e00ff */
[----:B------:R-:W-:Y:S01]  /*9c10*/  LOP3.LUT R50, R50, 0xff00, R177, 0xf8, !PT ;  /* 0x0000ff0032327812 */ /* 0x000fe200078ef8b1 */
[----:B------:R-:W-:Y:S01]  /*9c20*/  IMAD.U32 R37, R37, 0x10000, RZ ;  /* 0x0001000025257824 */ /* 0x000fe200078e00ff */
[----:B------:R-:W-:Y:S02]  /*9c30*/  LOP3.LUT R51, R175, 0xff00, R173, 0xf8, !PT ;  /* 0x0000ff00af337812 */ /* 0x000fe400078ef8ad */
[----:B------:R-:W-:Y:S02]  /*9c40*/  LOP3.LUT R39, R176, 0xff00, R39, 0xf8, !PT ;  /* 0x0000ff00b0277812 */ /* 0x000fe400078ef827 */
[----:B------:R-:W-:Y:S02]  /*9c50*/  LOP3.LUT R175, R50, 0xff0000, R48, 0xf8, !PT ;  /* 0x00ff000032af7812 */ /* 0x000fe400078ef830 */
[----:B------:R-:W-:-:S02]  /*9c60*/  LOP3.LUT R50, R39, 0xff0000, R174, 0xf8, !PT ;  /* 0x00ff000027327812 */ /* 0x000fc400078ef8ae */
[----:B0-----:R-:W-:Y:S02]  /*9c70*/  F2FP.F16.E4M3.UNPACK_B R173, R85 ;  /* 0x00000055ffad723e */ /* 0x001fe400020006ff */
[----:B------:R-:W-:Y:S02]  /*9c80*/  F2FP.F16.E4M3.UNPACK_B R176, R50 ;  /* 0x00000032ffb0723e */ /* 0x000fe400020006ff */
[----:B------:R-:W-:Y:S01]  /*9c90*/  F2FP.F16.E4M3.UNPACK_B R39, R13 ;  /* 0x0000000dff27723e */ /* 0x000fe200020006ff */
[----:B------:R-:W-:Y:S01]  /*9ca0*/  HADD2.F32 R48, -RZ, R173.H0_H0 ;  /* 0x200000adff307230 */ /* 0x000fe20000004100 */
[----:B------:R-:W-:Y:S01]  /*9cb0*/  F2FP.F16.E4M3.UNPACK_B R177, R175 ;  /* 0x000000afffb1723e */ /* 0x000fe200020006ff */
[----:B------:R-:W-:Y:S01]  /*9cc0*/  HADD2.F32 R179, -RZ, R176.H0_H0 ;  /* 0x200000b0ffb37230 */ /* 0x000fe20000004100 */
[----:B------:R-:W-:Y:S01]  /*9cd0*/  F2FP.F16.E4M3.UNPACK_B R85, R85.H1 ;  /* 0x00000055ff55723e */ /* 0x000fe200030006ff */
[----:B------:R-:W-:Y:S01]  /*9ce0*/  HADD2.F32 R174, -RZ, R39.H0_H0 ;  /* 0x20000027ffae7230 */ /* 0x000fe20000004100 */
[----:B------:R-:W-:Y:S01]  /*9cf0*/  F2FP.F16.E4M3.UNPACK_B R175, R175.H1 ;  /* 0x000000afffaf723e */ /* 0x000fe200030006ff */
[----:B------:R-:W-:-:S02]  /*9d00*/  HADD2.F32 R178, -RZ, R177.H0_H0 ;  /* 0x200000b1ffb27230 */ /* 0x000fc40000004100 */
[-C--:B------:R-:W-:Y:S01]  /*9d10*/  FMUL.FTZ R180, R48, R179.reuse ;  /* 0x000000b330b47220 */ /* 0x080fe20000410000 */
[----:B------:R-:W-:Y:S02]  /*9d20*/  HADD2.F32 R176, -RZ, R176.H1_H1 ;  /* 0x300000b0ffb07230 */ /* 0x000fe40000004100 */
[C---:B------:R-:W-:Y:S01]  /*9d30*/  FMUL.FTZ R179, R174.reuse, R179 ;  /* 0x000000b3aeb37220 */ /* 0x040fe20000410000 */
[----:B------:R-:W-:Y:S02]  /*9d40*/  HADD2.F32 R39, -RZ, R39.H1_H1 ;  /* 0x30000027ff277230 */ /* 0x000fe40000004100 */
[-C--:B------:R-:W-:Y:S01]  /*9d50*/  FFMA.FTZ R174, R174, R178.reuse, -R180 ;  /* 0x000000b2aeae7223 */ /* 0x080fe200000108b4 */
[----:B------:R-:W-:Y:S02]  /*9d60*/  HADD2.F32 R177, -RZ, R177.H1_H1 ;  /* 0x300000b1ffb17230 */ /* 0x000fe40000004100 */
[----:B------:R-:W-:Y:S01]  /*9d70*/  FFMA.FTZ R48, R48, R178, R179 ;  /* 0x000000b230307223 */ /* 0x000fe200000100b3 */
[----:B------:R-:W-:Y:S01]  /*9d80*/  HADD2.F32 R178, -RZ, R173.H1_H1 ;  /* 0x300000adffb27230 */ /* 0x000fe20000004100 */
[----:B------:R-:W-:-:S02]  /*9d90*/  SHF.L.U32 R38, R38, 0x8, RZ ;  /* 0x0000000826267819 */ /* 0x000fc400000006ff */
[----:B------:R-:W-:Y:S02]  /*9da0*/  LOP3.LUT R51, R51, 0xff0000, R36, 0xf8, !PT ;  /* 0x00ff000033337812 */ /* 0x000fe400078ef824 */
[CC--:B------:R-:W-:Y:S01]  /*9db0*/  FMUL.FTZ R173, R178.reuse, R176.reuse ;  /* 0x000000b0b2ad7220 */ /* 0x0c0fe20000410000 */
[----:B------:R-:W-:Y:S01]  /*9dc0*/  FMUL.FTZ R176, R39, R176 ;  /* 0x000000b027b07220 */ /* 0x000fe20000410000 */
[----:B------:R-:W-:Y:S02]  /*9dd0*/  LOP3.LUT R49, R49, 0xff00, R38, 0xf8, !PT ;  /* 0x0000ff0031317812 */ /* 0x000fe400078ef826 */
[-C--:B------:R-:W-:Y:S01]  /*9de0*/  FFMA.FTZ R173, R39, R177.reuse, -R173 ;  /* 0x000000b127ad7223 */ /* 0x080fe200000108ad */
[----:B------:R-:W-:Y:S01]  /*9df0*/  FFMA.FTZ R39, R178, R177, R176 ;  /* 0x000000b1b2277223 */ /* 0x000fe200000100b0 */
[----:B------:R-:W-:Y:S01]  /*9e00*/  F2FP.F16.E4M3.UNPACK_B R176, R50.H1 ;  /* 0x00000032ffb0723e */ /* 0x000fe200030006ff */
[----:B------:R-:W-:Y:S01]  /*9e10*/  HADD2.F32 R178, -RZ, R175.H0_H0 ;  /* 0x200000afffb27230 */ /* 0x000fe20000004100 */
[----:B------:R-:W-:Y:S01]  /*9e20*/  F2FP.F16.E4M3.UNPACK_B R177, R13.H1 ;  /* 0x0000000dffb1723e */ /* 0x000fe200030006ff */
[----:B------:R-:W-:Y:S01]  /*9e30*/  HADD2.F32 R13, -RZ, R85.H0_H0 ;  /* 0x20000055ff0d7230 */ /* 0x000fe20000004100 */
[----:B------:R-:W-:Y:S01]  /*9e40*/  LOP3.LUT R36, R49, 0xff0000, R37, 0xf8, !PT ;  /* 0x00ff000031247812 */ /* 0x000fe200078ef825 */
[----:B------:R-:W-:-:S02]  /*9e50*/  HADD2.F32 R179, -RZ, R176.H0_H0 ;  /* 0x200000b0ffb37230 */ /* 0x000fc40000004100 */
[----:B------:R-:W-:Y:S02]  /*9e60*/  HADD2.F32 R50, -RZ, R177.H0_H0 ;  /* 0x200000b1ff327230 */ /* 0x000fe40000004100 */
[----:B------:R-:W-:Y:S02]  /*9e70*/  HADD2.F32 R85, -RZ, R85.H1_H1 ;  /* 0x30000055ff557230 */ /* 0x000fe40000004100 */
[-C--:B------:R-:W-:Y:S01]  /*9e80*/  FMUL.FTZ R180, R13, R179.reuse ;  /* 0x000000b30db47220 */ /* 0x080fe20000410000 */
[----:B------:R-:W-:Y:S02]  /*9e90*/  HADD2.F32 R176, -RZ, R176.H1_H1 ;  /* 0x300000b0ffb07230 */ /* 0x000fe40000004100 */
[C---:B------:R-:W-:Y:S01]  /*9ea0*/  FMUL.FTZ R179, R50.reuse, R179 ;  /* 0x000000b332b37220 */ /* 0x040fe20000410000 */
[----:B------:R-:W-:Y:S02]  /*9eb0*/  IMAD.MOV.U32 R37, RZ, RZ, R87 ;  /* 0x000000ffff257224 */ /* 0x000fe400078e0057 */
[----:B------:R-:W-:Y:S01]  /*9ec0*/  FFMA.FTZ R50, R50, R178, -R180 ;  /* 0x000000b232327223 */ /* 0x000fe200000108b4 */
[----:B------:R-:W-:-:S02]  /*9ed0*/  IMAD.MOV.U32 R87, RZ, RZ, R15 ;  /* 0x000000ffff577224 */ /* 0x000fc400078e000f */
[----:B------:R-:W-:Y:S01]  /*9ee0*/  FFMA.FTZ R13, R13, R178, R179 ;  /* 0x000000b20d0d7223 */ /* 0x000fe200000100b3 */
[----:B------:R-:W-:Y:S01]  /*9ef0*/  HADD2.F32 R178, -RZ, R177.H1_H1 ;  /* 0x300000b1ffb27230 */ /* 0x000fe20000004100 */
[----:B------:R-:W-:Y:S01]  /*9f00*/  F2FP.F16.E4M3.UNPACK_B R38, R37 ;  /* 0x00000025ff26723e */ /* 0x000fe200020006ff */
[----:B------:R-:W-:Y:S02]  /*9f10*/  HADD2.F32 R177, -RZ, R175.H1_H1 ;  /* 0x300000afffb17230 */ /* 0x000fe40000004100 */
[-C--:B------:R-:W-:Y:S01]  /*9f20*/  FMUL.FTZ R175, R85, R176.reuse ;  /* 0x000000b055af7220 */ /* 0x080fe20000410000 */
[----:B------:R-:W-:Y:S01]  /*9f30*/  F2FP.F16.E4M3.UNPACK_B R15, R87 ;  /* 0x00000057ff0f723e */ /* 0x000fe200020006ff */
[C---:B------:R-:W-:Y:S01]  /*9f40*/  FMUL.FTZ R176, R178.reuse, R176 ;  /* 0x000000b0b2b07220 */ /* 0x040fe20000410000 */
[----:B------:R-:W-:Y:S01]  /*9f50*/  F2FP.F16.E4M3.UNPACK_B R37, R37.H1 ;  /* 0x00000025ff25723e */ /* 0x000fe200030006ff */
[----:B------:R-:W-:Y:S01]  /*9f60*/  FFMA.FTZ R175, R178, R177, -R175 ;  /* 0x000000b1b2af7223 */ /* 0x000fe200000108af */
[----:B------:R-:W-:-:S02]  /*9f70*/  HADD2.F32 R178, -RZ, R38.H0_H0 ;  /* 0x20000026ffb27230 */ /* 0x000fc40000004100 */
[----:B------:R-:W-:Y:S01]  /*9f80*/  FFMA.FTZ R85, R85, R177, R176 ;  /* 0x000000b155557223 */ /* 0x000fe200000100b0 */
[-C--:B------:R-:W-:Y:S01]  /*9f90*/  F2FP.F16.E4M3.UNPACK_B R176, R36.reuse ;  /* 0x00000024ffb0723e */ /* 0x080fe200020006ff */
[--C-:B------:R-:W-:Y:S01]  /*9fa0*/  HADD2.F32 R180, -RZ, R15.reuse.H0_H0 ;  /* 0x2000000fffb47230 */ /* 0x100fe20000004100 */
[-C--:B------:R-:W-:Y:S01]  /*9fb0*/  F2FP.F16.E4M3.UNPACK_B R177, R51.reuse ;  /* 0x00000033ffb1723e */ /* 0x080fe200020006ff */
[----:B------:R-:W-:Y:S01]  /*9fc0*/  HADD2.F32 R15, -RZ, R15.H1_H1 ;  /* 0x3000000fff0f7230 */ /* 0x000fe20000004100 */
[----:B------:R-:W-:Y:S01]  /*9fd0*/  F2FP.F16.E4M3.UNPACK_B R36, R36.H1 ;  /* 0x00000024ff24723e */ /* 0x000fe200030006ff */
[--C-:B------:R-:W-:Y:S01]  /*9fe0*/  HADD2.F32 R49, -RZ, R176.reuse.H0_H0 ;  /* 0x200000b0ff317230 */ /* 0x100fe20000004100 */
[----:B------:R-:W-:Y:S01]  /*9ff0*/  F2FP.F16.E4M3.UNPACK_B R51, R51.H1 ;  /* 0x00000033ff33723e */ /* 0x000fe200030006ff */
[----:B------:R-:W-:Y:S01]  /*a000*/  HADD2.F32 R179, -RZ, R177.H0_H0 ;  /* 0x200000b1ffb37230 */ /* 0x000fe20000004100 */
[----:B------:R-:W-:Y:S01]  /*a010*/  F2FP.SATFINITE.E4M3.F32.PACK_AB_MERGE_C R50, R175, R50, RZ ;  /* 0x00000032af32723e */ /* 0x000fe200048070ff */
[----:B------:R-:W-:-:S02]  /*a020*/  HADD2.F32 R176, -RZ, R176.H1_H1 ;  /* 0x300000b0ffb07230 */ /* 0x000fc40000004100 */
[-C--:B------:R-:W-:Y:S01]  /*a030*/  FMUL.FTZ R181, R178, R49.reuse ;  /* 0x00000031b2b57220 */ /* 0x080fe20000410000 */
[C---:B------:R-:W-:Y:S01]  /*a040*/  FMUL.FTZ R49, R180.reuse, R49 ;  /* 0x00000031b4317220 */ /* 0x040fe20000410000 */
[----:B------:R-:W-:Y:S01]  /*a050*/  HADD2.F32 R177, -RZ, R177.H1_H1 ;  /* 0x300000b1ffb17230 */ /* 0x000fe20000004100 */
[----:B------:R-:W-:Y:S01]  /*a060*/  F2FP.SATFINITE.E4M3.F32.PACK_AB_MERGE_C R173, R173, R174, R50 ;  /* 0x000000aeadad723e */ /* 0x000fe20004807032 */
[-C--:B------:R-:W-:Y:S01]  /*a070*/  FFMA.FTZ R181, R180, R179.reuse, -R181 ;  /* 0x000000b3b4b57223 */ /* 0x080fe200000108b5 */
[----:B------:R-:W-:Y:S01]  /*a080*/  FFMA.FTZ R178, R178, R179, R49 ;  /* 0x000000b3b2b27223 */ /* 0x000fe20000010031 */
[----:B------:R-:W-:Y:S01]  /*a090*/  HADD2.F32 R49, -RZ, R38.H1_H1 ;  /* 0x30000026ff317230 */ /* 0x000fe20000004100 */
[----:B------:R-:W-:Y:S01]  /*a0a0*/  F2FP.F16.E4M3.UNPACK_B R50, R84.H1 ;  /* 0x00000054ff32723e */ /* 0x000fe200030006ff */
[--C-:B------:R-:W-:Y:S01]  /*a0b0*/  HADD2.F32 R179, -RZ, R36.reuse.H0_H0 ;  /* 0x20000024ffb37230 */ /* 0x100fe20000004100 */
[----:B------:R-:W-:Y:S01]  /*a0c0*/  F2FP.SATFINITE.E4M3.F32.PACK_AB_MERGE_C R13, R85, R13, RZ ;  /* 0x0000000d550d723e */ /* 0x000fe200048070ff */
[----:B------:R-:W-:-:S02]  /*a0d0*/  HADD2.F32 R36, -RZ, R36.H1_H1 ;  /* 0x30000024ff247230 */ /* 0x000fc40000004100 */
[----:B------:R-:W-:Y:S01]  /*a0e0*/  FMUL.FTZ R38, R49, R176 ;  /* 0x000000b031267220 */ /* 0x000fe20000410000 */
[----:B------:R-:W-:Y:S02]  /*a0f0*/  F2FP.F16.E4M3.UNPACK_B R85, R166.H1 ;  /* 0x000000a6ff55723e */ /* 0x000fe400030006ff */
[----:B------:R-:W-:Y:S01]  /*a100*/  F2FP.F16.E4M3.UNPACK_B R84, R84 ;  /* 0x00000054ff54723e */ /* 0x000fe200020006ff */
[CC--:B------:R-:W-:Y:S01]  /*a110*/  FFMA.FTZ R38, R15.reuse, R177.reuse, -R38 ;  /* 0x000000b10f267223 */ /* 0x0c0fe20000010826 */
[----:B------:R-:W-:Y:S01]  /*a120*/  FMUL.FTZ R15, R15, R176 ;  /* 0x000000b00f0f7220 */ /* 0x000fe20000410000 */
[--C-:B------:R-:W-:Y:S01]  /*a130*/  HADD2.F32 R176, -RZ, R51.reuse.H0_H0 ;  /* 0x20000033ffb07230 */ /* 0x100fe20000004100 */
[----:B------:R-:W-:Y:S01]  /*a140*/  F2FP.F16.E4M3.UNPACK_B R166, R166 ;  /* 0x000000a6ffa6723e */ /* 0x000fe200020006ff */
[----:B------:R-:W-:Y:S02]  /*a150*/  HADD2.F32 R51, -RZ, R51.H1_H1 ;  /* 0x30000033ff337230 */ /* 0x000fe40000004100 */
[----:B------:R-:W-:Y:S01]  /*a160*/  FFMA.FTZ R15, R49, R177, R15 ;  /* 0x000000b1310f7223 */ /* 0x000fe2000001000f */
[----:B------:R-:W-:Y:S01]  /*a170*/  F2FP.F16.E4M3.UNPACK_B R49, R87.H1 ;  /* 0x00000057ff31723e */ /* 0x000fe200030006ff */
[--C-:B------:R-:W-:Y:S01]  /*a180*/  HADD2.F32 R87, -RZ, R37.reuse.H0_H0 ;  /* 0x20000025ff577230 */ /* 0x100fe20000004100 */
[----:B------:R-:W-:Y:S01]  /*a190*/  F2FP.SATFINITE.E4M3.F32.PACK_AB_MERGE_C R39, R39, R48, R13 ;  /* 0x000000302727723e */ /* 0x000fe2000480700d */
[----:B------:R-:W-:-:S02]  /*a1a0*/  HADD2.F32 R37, -RZ, R37.H1_H1 ;  /* 0x30000025ff257230 */ /* 0x000fc40000004100 */
[--C-:B------:R-:W-:Y:S02]  /*a1b0*/  HADD2.F32 R177, -RZ, R49.reuse.H0_H0 ;  /* 0x20000031ffb17230 */ /* 0x100fe40000004100 */
[-C--:B------:R-:W-:Y:S01]  /*a1c0*/  FMUL.FTZ R180, R87, R179.reuse ;  /* 0x000000b357b47220 */ /* 0x080fe20000410000 */
[----:B------:R-:W-:Y:S02]  /*a1d0*/  HADD2.F32 R49, -RZ, R49.H1_H1 ;  /* 0x30000031ff317230 */ /* 0x000fe40000004100 */
[--C-:B------:R-:W-:Y:S02]  /*a1e0*/  HADD2.F32 R175, -RZ, R85.reuse.H0_H0 ;  /* 0x20000055ffaf7230 */ /* 0x100fe40000004100 */
[C---:B------:R-:W-:Y:S01]  /*a1f0*/  FFMA.FTZ R180, R177.reuse, R176, -R180 ;  /* 0x000000b0b1b47223 */ /* 0x040fe200000108b4 */
[----:B------:R-:W-:Y:S01]  /*a200*/  FMUL.FTZ R177, R177, R179 ;  /* 0x000000b3b1b17220 */ /* 0x000fe20000410000 */
[----:B------:R-:W-:Y:S02]  /*a210*/  HADD2.F32 R85, -RZ, R85.H1_H1 ;  /* 0x30000055ff557230 */ /* 0x000fe40000004100 */
[----:B------:R-:W-:-:S02]  /*a220*/  IMAD.MOV.U32 R13, RZ, RZ, R173 ;  /* 0x000000ffff0d7224 */ /* 0x000fc400078e00ad */
[----:B------:R-:W-:Y:S01]  /*a230*/  FFMA.FTZ R177, R87, R176, R177 ;  /* 0x000000b057b17223 */ /* 0x000fe200000100b1 */
[-C--:B------:R-:W-:Y:S01]  /*a240*/  FMUL.FTZ R87, R37, R36.reuse ;  /* 0x0000002425577220 */ /* 0x080fe20000410000 */
[----:B------:R-:W-:-:S03]  /*a250*/  FMUL.FTZ R36, R49, R36 ;  /* 0x0000002431247220 */ /* 0x000fc60000410000 */
[-C--:B------:R-:W-:Y:S01]  /*a260*/  FFMA.FTZ R87, R49, R51.reuse, -R87 ;  /* 0x0000003331577223 */ /* 0x080fe20000010857 */
[----:B------:R-:W-:Y:S01]  /*a270*/  FFMA.FTZ R37, R37, R51, R36 ;  /* 0x0000003325257223 */ /* 0x000fe20000010024 */
[-C--:B------:R-:W-:Y:S01]  /*a280*/  F2FP.F16.E4M3.UNPACK_B R36, R165.reuse.H1 ;  /* 0x000000a5ff24723e */ /* 0x080fe200030006ff */
[--C-:B------:R-:W-:Y:S01]  /*a290*/  HADD2.F32 R51, -RZ, R50.reuse.H0_H0 ;  /* 0x20000032ff337230 */ /* 0x100fe20000004100 */
[-C--:B------:R-:W-:Y:S01]  /*a2a0*/  F2FP.F16.E4M3.UNPACK_B R49, R12.reuse.H1 ;  /* 0x0000000cff31723e */ /* 0x080fe200030006ff */
[----:B------:R-:W-:Y:S01]  /*a2b0*/  HADD2.F32 R50, -RZ, R50.H1_H1 ;  /* 0x30000032ff327230 */ /* 0x000fe20000004100 */
[----:B------:R-:W-:Y:S01]  /*a2c0*/  F2FP.F16.E4M3.UNPACK_B R165, R165 ;  /* 0x000000a5ffa5723e */ /* 0x000fe200020006ff */
[--C-:B------:R-:W-:Y:S01]  /*a2d0*/  HADD2.F32 R179, -RZ, R36.reuse.H0_H0 ;  /* 0x20000024ffb37230 */ /* 0x100fe20000004100 */
[----:B------:R-:W-:Y:S01]  /*a2e0*/  F2FP.F16.E4M3.UNPACK_B R12, R12 ;  /* 0x0000000cff0c723e */ /* 0x000fe200020006ff */
[----:B------:R-:W-:Y:S01]  /*a2f0*/  HADD2.F32 R174, -RZ, R49.H0_H0 ;  /* 0x20000031ffae7230 */ /* 0x000fe20000004100 */
[----:B------:R-:W-:Y:S01]  /*a300*/  F2FP.SATFINITE.E4M3.F32.PACK_AB_MERGE_C R87, R87, R180, RZ ;  /* 0x000000b45757723e */ /* 0x000fe200048070ff */
[----:B------:R-:W-:-:S02]  /*a310*/  HADD2.F32 R36, -RZ, R36.H1_H1 ;  /* 0x30000024ff247230 */ /* 0x000fc40000004100 */
[-C--:B------:R-:W-:Y:S01]  /*a320*/  FMUL.FTZ R176, R51, R179.reuse ;  /* 0x000000b333b07220 */ /* 0x080fe20000410000 */
[----:B------:R-:W-:Y:S02]  /*a330*/  HADD2.F32 R49, -RZ, R49.H1_H1 ;  /* 0x30000031ff317230 */ /* 0x000fe40000004100 */
[C---:B------:R-:W-:Y:S01]  /*a340*/  FMUL.FTZ R179, R174.reuse, R179 ;  /* 0x000000b3aeb37220 */ /* 0x040fe20000410000 */
[----:B------:R-:W-:Y:S01]  /*a350*/  F2FP.SATFINITE.E4M3.F32.PACK_AB_MERGE_C R37, R37, R177, RZ ;  /* 0x000000b12525723e */ /* 0x000fe200048070ff */
[----:B------:R-:W-:Y:S01]  /*a360*/  FFMA.FTZ R176, R174, R175, -R176 ;  /* 0x000000afaeb07223 */ /* 0x000fe200000108b0 */
[----:B------:R-:W-:Y:S01]  /*a370*/  F2FP.SATFINITE.E4M3.F32.PACK_AB_MERGE_C R38, R38, R181, R87 ;  /* 0x000000b52626723e */ /* 0x000fe20004807057 */
[----:B------:R-:W-:Y:S01]  /*a380*/  FFMA.FTZ R179, R51, R175, R179 ;  /* 0x000000af33b37223 */ /* 0x000fe200000100b3 */
[CC--:B------:R-:W-:Y:S01]  /*a390*/  FMUL.FTZ R51, R50.reuse, R36.reuse ;  /* 0x0000002432337220 */ /* 0x0c0fe20000410000 */
[----:B------:R-:W-:Y:S01]  /*a3a0*/  FMUL.FTZ R36, R49, R36 ;  /* 0x0000002431247220 */ /* 0x000fe20000410000 */
[----:B------:R-:W-:Y:S01]  /*a3b0*/  HADD2.F32 R175, -RZ, R165.H0_H0 ;  /* 0x200000a5ffaf7230 */ /* 0x000fe20000004100 */
[----:B------:R-:W-:Y:S01]  /*a3c0*/  F2FP.SATFINITE.E4M3.F32.PACK_AB_MERGE_C R37, R15, R178, R37 ;  /* 0x000000b20f25723e */ /* 0x000fe20004807025 */
[-C--:B------:R-:W-:Y:S01]  /*a3d0*/  FFMA.FTZ R49, R49, R85.reuse, -R51 ;  /* 0x0000005531317223 */ /* 0x080fe20000010833 */
[----:B------:R-:W-:Y:S01]  /*a3e0*/  FFMA.FTZ R36, R50, R85, R36 ;  /* 0x0000005532247223 */ /* 0x000fe20000010024 */
[----:B------:R-:W-:-:S02]  /*a3f0*/  HADD2.F32 R50, -RZ, R84.H0_H0 ;  /* 0x20000054ff327230 */ /* 0x000fc40000004100 */
[----:B------:R-:W-:Y:S01]  /*a400*/  HADD2.F32 R85, -RZ, R12.H0_H0 ;  /* 0x2000000cff557230 */ /* 0x000fe20000004100 */
[----:B------:R-:W-:Y:S01]  /*a410*/  F2FP.SATFINITE.E4M3.F32.PACK_AB_MERGE_C R49, R49, R176, RZ ;  /* 0x000000b03131723e */ /* 0x000fe200048070ff */
[----:B------:R-:W-:Y:S02]  /*a420*/  HADD2.F32 R51, -RZ, R166.H0_H0 ;  /* 0x200000a6ff337230 */ /* 0x000fe40000004100 */
[-C--:B------:R-:W-:Y:S01]  /*a430*/  FMUL.FTZ R174, R50, R175.reuse ;  /* 0x000000af32ae7220 */ /* 0x080fe20000410000 */
[----:B------:R-:W-:Y:S02]  /*a440*/  HADD2.F32 R165, -RZ, R165.H1_H1 ;  /* 0x300000a5ffa57230 */ /* 0x000fe40000004100 */
[C---:B------:R-:W-:Y:S01]  /*a450*/  FMUL.FTZ R175, R85.reuse, R175 ;  /* 0x000000af55af7220 */ /* 0x040fe20000410000 */
[----:B------:R-:W-:Y:S02]  /*a460*/  HADD2.F32 R84, -RZ, R84.H1_H1 ;  /* 0x30000054ff547230 */ /* 0x000fe40000004100 */
[----:B------:R-:W-:Y:S01]  /*a470*/  FFMA.FTZ R174, R85, R51, -R174 ;  /* 0x0000003355ae7223 */ /* 0x000fe200000108ae */
[----:B------:R-:W-:-:S02]  /*a480*/  HADD2.F32 R12, -RZ, R12.H1_H1 ;  /* 0x3000000cff0c7230 */ /* 0x000fc40000004100 */
[----:B------:R-:W-:Y:S01]  /*a490*/  FFMA.FTZ R175, R50, R51, R175 ;  /* 0x0000003332af7223 */ /* 0x000fe200000100af */
[----:B------:R-:W-:Y:S02]  /*a4a0*/  HADD2.F32 R166, -RZ, R166.H1_H1 ;  /* 0x300000a6ffa67230 */ /* 0x000fe40000004100 */
[-C--:B------:R-:W-:Y:S01]  /*a4b0*/  FMUL.FTZ R50, R84, R165.reuse ;  /* 0x000000a554327220 */ /* 0x080fe20000410000 */
[----:B------:R-:W-:Y:S01]  /*a4c0*/  F2FP.F16.E4M3.UNPACK_B R51, R86.H1 ;  /* 0x00000056ff33723e */ /* 0x000fe200030006ff */
[C---:B------:R-:W-:Y:S01]  /*a4d0*/  FMUL.FTZ R165, R12.reuse, R165 ;  /* 0x000000a50ca57220 */ /* 0x040fe20000410000 */
[-C--:B------:R-:W-:Y:S01]  /*a4e0*/  F2FP.F16.E4M3.UNPACK_B R85, R167.reuse.H1 ;  /* 0x000000a7ff55723e */ /* 0x080fe200030006ff */
[----:B------:R-:W-:Y:S01]  /*a4f0*/  FFMA.FTZ R50, R12, R166, -R50 ;  /* 0x000000a60c327223 */ /* 0x000fe20000010832 */
[----:B------:R-:W-:Y:S01]  /*a500*/  F2FP.F16.E4M3.UNPACK_B R86, R86 ;  /* 0x00000056ff56723e */ /* 0x000fe200020006ff */
[----:B------:R-:W-:Y:S01]  /*a510*/  FFMA.FTZ R12, R84, R166, R165 ;  /* 0x000000a6540c7223 */ /* 0x000fe200000100a5 */
[----:B------:R-:W-:Y:S01]  /*a520*/  HADD2.F32 R84, -RZ, R51.H0_H0 ;  /* 0x20000033ff547230 */ /* 0x000fe20000004100 */
[----:B------:R-:W-:Y:S01]  /*a530*/  F2FP.F16.E4M3.UNPACK_B R167, R167 ;  /* 0x000000a7ffa7723e */ /* 0x000fe200020006ff */
[----:B------:R-:W-:Y:S01]  /*a540*/  HADD2.F32 R166, -RZ, R85.H0_H0 ;  /* 0x20000055ffa67230 */ /* 0x000fe20000004100 */
[----:B------:R-:W-:Y:S01]  /*a550*/  F2FP.SATFINITE.E4M3.F32.PACK_AB_MERGE_C R174, R50, R174, R49 ;  /* 0x000000ae32ae723e */ /* 0x000fe20004807031 */
[----:B------:R-:W-:Y:S01]  /*a560*/  HADD2.F32 R51, -RZ, R51.H1_H1 ;  /* 0x30000033ff337230 */ /* 0x000fe20000004100 */
[----:B------:R-:W-:Y:S01]  /*a570*/  MOV R49, R14 ;  /* 0x0000000e00317202 */ /* 0x000fe20000000f00 */
[----:B------:R-:W-:Y:S01]  /*a580*/  HADD2.F32 R85, -RZ, R85.H1_H1 ;  /* 0x30000055ff557230 */ /* 0x000fe20000004100 */
[-C--:B------:R-:W-:Y:S01]  /*a590*/  F2FP.F16.E4M3.UNPACK_B R14, R164.reuse.H1 ;  /* 0x000000a4ff0e723e */ /* 0x080fe200030006ff */
[----:B------:R-:W-:Y:S01]  /*a5a0*/  IMAD.MOV.U32 R15, RZ, RZ, R38 ;  /* 0x000000ffff0f7224 */ /* 0x000fe200078e0026 */
[-C--:B------:R-:W-:Y:S01]  /*a5b0*/  F2FP.F16.E4M3.UNPACK_B R50, R49.reuse.H1 ;  /* 0x00000031ff32723e */ /* 0x080fe200030006ff */
[----:B------:R-:W-:Y:S01]  /*a5c0*/  IMAD.MOV.U32 R87, RZ, RZ, R37 ;  /* 0x000000ffff577224 */ /* 0x000fe200078e0025 */
[----:B------:R-:W-:Y:S01]  /*a5d0*/  F2FP.F16.E4M3.UNPACK_B R164, R164 ;  /* 0x000000a4ffa4723e */ /* 0x000fe200020006ff */
[----:B------:R-:W-:Y:S01]  /*a5e0*/  HADD2.F32 R180, -RZ, R14.H0_H0 ;  /* 0x2000000effb47230 */ /* 0x000fe20000004100 */
[----:B------:R-:W-:Y:S01]  /*a5f0*/  F2FP.F16.E4M3.UNPACK_B R49, R49 ;  /* 0x00000031ff31723e */ /* 0x000fe200020006ff */
[----:B------:R-:W-:Y:S01]  /*a600*/  HADD2.F32 R165, -RZ, R50.H0_H0 ;  /* 0x20000032ffa57230 */ /* 0x000fe20000004100 */
[----:B------:R-:W-:Y:S01]  /*a610*/  F2FP.SATFINITE.E4M3.F32.PACK_AB_MERGE_C R36, R36, R179, RZ ;  /* 0x000000b32424723e */ /* 0x000fe200048070ff */
[----:B------:R-:W-:-:S02]  /*a620*/  HADD2.F32 R14, -RZ, R14.H1_H1 ;  /* 0x3000000eff0e7230 */ /* 0x000fc40000004100 */
[-C--:B------:R-:W-:Y:S01]  /*a630*/  FMUL.FTZ R176, R84, R180.reuse ;  /* 0x000000b454b07220 */ /* 0x080fe20000410000 */
[----:B------:R-:W-:Y:S02]  /*a640*/  HADD2.F32 R50, -RZ, R50.H1_H1 ;  /* 0x30000032ff327230 */ /* 0x000fe40000004100 */
[C---:B------:R-:W-:Y:S01]  /*a650*/  FMUL.FTZ R180, R165.reuse, R180 ;  /* 0x000000b4a5b47220 */ /* 0x040fe20000410000 */
[----:B------:R-:W-:Y:S01]  /*a660*/  F2FP.SATFINITE.E4M3.F32.PACK_AB_MERGE_C R36, R12, R175, R36 ;  /* 0x000000af0c24723e */ /* 0x000fe20004807024 */
[-C--:B------:R-:W-:Y:S01]  /*a670*/  FFMA.FTZ R176, R165, R166.reuse, -R176 ;  /* 0x000000a6a5b07223 */ /* 0x080fe200000108b0 */
[----:B------:R-:W-:Y:S02]  /*a680*/  IMAD.MOV.U32 R12, RZ, RZ, R174 ;  /* 0x000000ffff0c7224 */ /* 0x000fe400078e00ae */
[----:B------:R-:W-:Y:S01]  /*a690*/  FFMA.FTZ R180, R84, R166, R180 ;  /* 0x000000a654b47223 */ /* 0x000fe200000100b4 */
[-C--:B------:R-:W-:Y:S01]  /*a6a0*/  FMUL.FTZ R84, R51, R14.reuse ;  /* 0x0000000e33547220 */ /* 0x080fe20000410000 */
[----:B------:R-:W-:Y:S01]  /*a6b0*/  FMUL.FTZ R14, R50, R14 ;  /* 0x0000000e320e7220 */ /* 0x000fe20000410000 */
[----:B------:R-:W-:-:S02]  /*a6c0*/  HADD2.F32 R166, -RZ, R164.H0_H0 ;  /* 0x200000a4ffa67230 */ /* 0x000fc40000004100 */
[-C--:B------:R-:W-:Y:S01]  /*a6d0*/  FFMA.FTZ R50, R50, R85.reuse, -R84 ;  /* 0x0000005532327223 */ /* 0x080fe20000010854 */
[----:B------:R-:W-:Y:S01]  /*a6e0*/  FFMA.FTZ R14, R51, R85, R14 ;  /* 0x00000055330e7223 */ /* 0x000fe2000001000e */
[----:B------:R-:W-:Y:S02]  /*a6f0*/  HADD2.F32 R51, -RZ, R86.H0_H0 ;  /* 0x20000056ff337230 */ /* 0x000fe40000004100 */
[----:B------:R-:W-:Y:S01]  /*a700*/  HADD2.F32 R85, -RZ, R49.H0_H0 ;  /* 0x20000031ff557230 */ /* 0x000fe20000004100 */
[----:B------:R-:W-:Y:S01]  /*a710*/  F2FP.SATFINITE.E4M3.F32.PACK_AB_MERGE_C R50, R50, R176, RZ ;  /* 0x000000b03232723e */ /* 0x000fe200048070ff */
[----:B------:R-:W-:Y:S02]  /*a720*/  HADD2.F32 R84, -RZ, R167.H0_H0 ;  /* 0x200000a7ff547230 */ /* 0x000fe40000004100 */
[-C--:B------:R-:W-:Y:S01]  /*a730*/  FMUL.FTZ R165, R51, R166.reuse ;  /* 0x000000a633a57220 */ /* 0x080fe20000410000 */
[----:B------:R-:W-:Y:S02]  /*a740*/  HADD2.F32 R164, -RZ, R164.H1_H1 ;  /* 0x300000a4ffa47230 */ /* 0x000fe40000004100 */
[----:B------:R-:W-:Y:S01]  /*a750*/  FMUL.FTZ R166, R85, R166 ;  /* 0x000000a655a67220 */ /* 0x000fe20000410000 */
[----:B------:R-:W-:-:S02]  /*a760*/  HADD2.F32 R86, -RZ, R86.H1_H1 ;  /* 0x30000056ff567230 */ /* 0x000fc40000004100 */
[-C--:B------:R-:W-:Y:S01]  /*a770*/  FFMA.FTZ R165, R85, R84.reuse, -R165 ;  /* 0x0000005455a57223 */ /* 0x080fe200000108a5 */
[----:B------:R-:W-:Y:S02]  /*a780*/  HADD2.F32 R49, -RZ, R49.H1_H1 ;  /* 0x30000031ff317230 */ /* 0x000fe40000004100 */
[----:B------:R-:W-:Y:S01]  /*a790*/  FFMA.FTZ R166, R51, R84, R166 ;  /* 0x0000005433a67223 */ /* 0x000fe200000100a6 */
[----:B------:R-:W-:Y:S02]  /*a7a0*/  HADD2.F32 R167, -RZ, R167.H1_H1 ;  /* 0x300000a7ffa77230 */ /* 0x000fe40000004100 */
[----:B------:R-:W-:Y:S01]  /*a7b0*/  FMUL.FTZ R51, R86, R164 ;  /* 0x000000a456337220 */ /* 0x000fe20000410000 */
[----:B------:R-:W-:Y:S01]  /*a7c0*/  F2FP.SATFINITE.E4M3.F32.PACK_AB_MERGE_C R14, R14, R180, RZ ;  /* 0x000000b40e0e723e */ /* 0x000fe200048070ff */
[C---:B------:R-:W-:Y:S01]  /*a7d0*/  FMUL.FTZ R164, R49.reuse, R164 ;  /* 0x000000a431a47220 */ /* 0x040fe20000410000 */
[----:B------:R-:W-:Y:S02]  /*a7e0*/  IMAD.MOV.U32 R84, RZ, RZ, R36 ;  /* 0x000000ffff547224 */ /* 0x000fe400078e0024 */
[----:B------:R-:W-:Y:S01]  /*a7f0*/  FFMA.FTZ R51, R49, R167, -R51 ;  /* 0x000000a731337223 */ /* 0x000fe20000010833 */
[----:B------:R-:W-:-:S02]  /*a800*/  IMAD.MOV.U32 R85, RZ, RZ, R39 ;  /* 0x000000ffff557224 */ /* 0x000fc400078e0027 */
[----:B------:R-:W-:Y:S02]  /*a810*/  FFMA.FTZ R164, R86, R167, R164 ;  /* 0x000000a756a47223 */ /* 0x000fe400000100a4 */
[----:B------:R-:W-:-:S03]  /*a820*/  F2FP.SATFINITE.E4M3.F32.PACK_AB_MERGE_C R50, R51, R165, R50 ;  /* 0x000000a53332723e */ /* 0x000fc60004807032 */
[----:B------:R-:W-:Y:S02]  /*a830*/  F2FP.SATFINITE.E4M3.F32.PACK_AB_MERGE_C R164, R164, R166, R14 ;  /* 0x000000a6a4a4723e */ /* 0x000fe4000480700e */
[----:B------:R-:W-:-:S03]  /*a840*/  MOV R14, R50 ;  /* 0x00000032000e7202 */ /* 0x000fc60000000f00 */
[----:B------:R-:W-:-:S07]  /*a850*/  IMAD.MOV.U32 R86, RZ, RZ, R164 ;  /* 0x000000ffff567224 */ /* 0x000fce00078e00a4 */
.L_x_506:
[----:B------:R-:W-:Y:S05]  /*a860*/  BSYNC B3 ;  /* 0x0000000000037941 */ /* 0x000fea0003800000 */
.L_x_505:
[----:B----4-:R-:W-:-:S05]  /*a870*/  IADD3 R36, P2, R25, R11, RZ ;  /* 0x0000000b19247210 */ /* 0x010fca0007f5e0ff */
[----:B---3--:R-:W-:Y:S01]  /*a880*/  IMAD.X R37, R153, 0x1, R112, P2 ;  /* 0x0000000199257824 */ /* 0x008fe200010e0670 */
[----:B------:R-:W-:-:S04]  /*a890*/  ISETP.GE.AND P2, PT, R172, R128, PT ;  /* 0x00000080ac00720c */ /* 0x000fc80003f46270 */
[----:B0-----:R0:W-:Y:S09]  /*a8a0*/  ST.E.128 desc[UR50][R36.64], R12 ;  /* 0x0000000c24007985 */ /* 0x0011f2000c101d32 */
[----:B------:R-:W-:-:S04]  /*a8b0*/  @!P2 IADD3 R38, P5, R11, R172, RZ ;  /* 0x000000ac0b26a210 */ /* 0x000fc80007fbe0ff */
[----:B------:R-:W-:-:S05]  /*a8c0*/  @!P2 LEA.HI.X.SX32 R39, R172, R153, 0x1, P5 ;  /* 0x00000099ac27a211 */ /* 0x000fca00028f0eff */
[----:B------:R0:W-:Y:S04]  /*a8d0*/  @!P2 ST.E.128 desc[UR50][R38.64], R84 ;  /* 0x000000542600a985 */ /* 0x0001e8000c101d32 */
.L_x_504:
[----:B------:R-:W-:Y:S05]  /*a8e0*/  BSYNC B2 ;  /* 0x0000000000027941 */ /* 0x000fea0003800000 */
.L_x_503:
        /* <DEDUP_REMOVED lines=9> */
[----:B------:R-:W-:Y:S02]  /*a980*/  SHF.R.S32.HI R13, RZ, 0x1f, R12 ;  /* 0x0000001fff0d7819 */ /* 0x000fe4000001140c */
[----:B------:R-:W-:Y:S02]  /*a990*/  SHF.L.U32 R48, R12, 0x4, RZ ;  /* 0x000000040c307819 */ /* 0x000fe400000006ff */
[----:B------:R-:W-:-:S04]  /*a9a0*/  LEA.HI R13, R13, R12, RZ, 0x2 ;  /* 0x0000000c0d0d7211 */ /* 0x000fc800078f10ff */
[----:B------:R-:W-:Y:S02]  /*a9b0*/  SHF.R.S32.HI R12, RZ, 0x2, R13 ;  /* 0x00000002ff0c7819 */ /* 0x000fe4000001140d */
[----:B------:R-:W-:-:S03]  /*a9c0*/  LOP3.LUT R13, R205, 0x30, R48, 0xf8, !PT ;  /* 0x00000030cd0d7812 */ /* 0x000fc600078ef830 */
[----:B------:R-:W-:Y:S01]  /*a9d0*/  IMAD R12, R12, 0x2800, R207 ;  /* 0x000028000c0c7824 */ /* 0x000fe200078e02cf */
[----:B------:R-:W-:-:S05]  /*a9e0*/  LOP3.LUT R13, R13, R206, RZ, 0x3c, !PT ;  /* 0x000000ce0d0d7212 */ /* 0x000fca00078e3cff */
[----:B------:R-:W-:Y:S02]  /*a9f0*/  IMAD.IADD R12, R12, 0x1, R13 ;  /* 0x000000010c0c7824 */ /* 0x000fe400078e020d */
        /* <DEDUP_REMOVED lines=9> */
[----:B------:R-:W-:Y:S01]  /*aa90*/  LOP3.LUT R42, R53, 0xff0000ff, RZ, 0xc0, !PT ;  /* 0xff0000ff352a7812 */ /* 0x000fe200078ec0ff */
[----:B------:R-:W-:Y:S01]  /*aaa0*/  IMAD.SHL.U32 R54, R54, 0x100, RZ ;  /* 0x0000010036367824 */ /* 0x000fe200078e00ff */
[----:B------:R-:W-:Y:S02]  /*aab0*/  SHF.R.U32.HI R49, RZ, 0x10, R53 ;  /* 0x00000010ff317819 */ /* 0x000fe40000011635 */
[--C-:B------:R-:W-:Y:S02]  /*aac0*/  SHF.R.U32.HI R51, RZ, 0x8, R55.reuse ;  /* 0x00000008ff337819 */ /* 0x100fe40000011637 */
[----:B------:R-:W-:Y:S01]  /*aad0*/  LOP3.LUT R84, R55, 0xff0000ff, RZ, 0xc0, !PT ;  /* 0xff0000ff37547812 */ /* 0x000fe200078ec0ff */
[----:B------:R-:W-:Y:S01]  /*aae0*/  IMAD.U32 R49, R49, 0x10000, RZ ;  /* 0x0001000031317824 */ /* 0x000fe200078e00ff */
[----:B------:R-:W-:Y:S01]  /*aaf0*/  SHF.R.U32.HI R40, RZ, 0x10, R55 ;  /* 0x00000010ff287819 */ /* 0x000fe20000011637 */
[----:B------:R-:W-:Y:S01]  /*ab00*/  IMAD.SHL.U32 R55, R50, 0x100, RZ ;  /* 0x0000010032377824 */ /* 0x000fe200078e00ff */
[----:B------:R-:W-:-:S02]  /*ab10*/  LOP3.LUT R53, R41, 0xff0000ff, RZ, 0xc0, !PT ;  /* 0xff0000ff29357812 */ /* 0x000fc400078ec0ff */
[----:B------:R-:W-:Y:S02]  /*ab20*/  SHF.R.U32.HI R41, RZ, 0x10, R41 ;  /* 0x00000010ff297819 */ /* 0x000fe40000011629 */
[----:B------:R-:W-:Y:S02]  /*ab30*/  SHF.L.U32 R51, R51, 0x8, RZ ;  /* 0x0000000833337819 */ /* 0x000fe400000006ff */
[----:B------:R-:W-:Y:S01]  /*ab40*/  LOP3.LUT R53, R53, 0xff00, R54, 0xf8, !PT ;  /* 0x0000ff0035357812 */ /* 0x000fe200078ef836 */
[----:B------:R-:W-:Y:S01]  /*ab50*/  IMAD.U32 R54, R41, 0x10000, RZ ;  /* 0x0001000029367824 */ /* 0x000fe200078e00ff */
[----:B------:R-:W-:Y:S02]  /*ab60*/  LOP3.LUT R42, R42, 0xff00, R55, 0xf8, !PT ;  /* 0x0000ff002a2a7812 */ /* 0x000fe400078ef837 */
[----:B------:R-:W-:Y:S02]  /*ab70*/  LOP3.LUT R84, R84, 0xff00, R51, 0xf8, !PT ;  /* 0x0000ff0054547812 */ /* 0x000fe400078ef833 */
[----:B------:R-:W-:-:S02]  /*ab80*/  LOP3.LUT R51, R42, 0xff0000, R49, 0xf8, !PT ;  /* 0x00ff00002a337812 */ /* 0x000fc400078ef831 */
[----:B------:R-:W-:Y:S02]  /*ab90*/  LOP3.LUT R49, R53, 0xff0000, R54, 0xf8, !PT ;  /* 0x00ff000035317812 */ /* 0x000fe400078ef836 */
        /* <DEDUP_REMOVED lines=18> */
[----:B------:R-:W-:-:S02]  /*acc0*/  SHF.R.U32.HI R50, RZ, 0x8, R43 ;  /* 0x00000008ff327819 */ /* 0x000fc4000001162b */
[----:B------:R-:W-:Y:S02]  /*acd0*/  LOP3.LUT R52, R43, 0xff0000ff, RZ, 0xc0, !PT ;  /* 0xff0000ff2b347812 */ /* 0x000fe400078ec0ff */
[CC--:B------:R-:W-:Y:S01]  /*ace0*/  FMUL.FTZ R53, R86.reuse, R55.reuse ;  /* 0x0000003756357220 */ /* 0x0c0fe20000410000 */
[C---:B------:R-:W-:Y:S01]  /*acf0*/  FMUL.FTZ R55, R41.reuse, R55 ;  /* 0x0000003729377220 */ /* 0x040fe20000410000 */
[----:B------:R-:W-:Y:S02]  /*ad00*/  SHF.R.U32.HI R43, RZ, 0x10, R43 ;  /* 0x00000010ff2b7819 */ /* 0x000fe4000001162b */
[-C--:B------:R-:W-:Y:S01]  /*ad10*/  FFMA.FTZ R53, R41, R85.reuse, -R53 ;  /* 0x0000005529357223 */ /* 0x080fe20000010835 */
[----:B------:R-:W-:Y:S01]  /*ad20*/  FFMA.FTZ R41, R86, R85, R55 ;  /* 0x0000005556297223 */ /* 0x000fe20000010037 */
[----:B------:R-:W-:Y:S01]  /*ad30*/  F2FP.F16.E4M3.UNPACK_B R55, R49.H1 ;  /* 0x00000031ff37723e */ /* 0x000fe200030006ff */
[----:B------:R-:W-:Y:S01]  /*ad40*/  HADD2.F32 R86, -RZ, R51.H0_H0 ;  /* 0x20000033ff567230 */ /* 0x000fe20000004100 */
[----:B------:R-:W-:Y:S01]  /*ad50*/  F2FP.F16.E4M3.UNPACK_B R85, R13.H1 ;  /* 0x0000000dff55723e */ /* 0x000fe200030006ff */
[----:B------:R-:W-:Y:S01]  /*ad60*/  HADD2.F32 R13, -RZ, R37.H0_H0 ;  /* 0x20000025ff0d7230 */ /* 0x000fe20000004100 */
[----:B------:R-:W-:Y:S01]  /*ad70*/  SHF.L.U32 R40, R40, 0x10, RZ ;  /* 0x0000001028287819 */ /* 0x000fe200000006ff */
[----:B------:R-:W-:-:S02]  /*ad80*/  HADD2.F32 R87, -RZ, R55.H0_H0 ;  /* 0x20000037ff577230 */ /* 0x000fc40000004100 */
[----:B------:R-:W-:Y:S02]  /*ad90*/  HADD2.F32 R49, -RZ, R85.H0_H0 ;  /* 0x20000055ff317230 */ /* 0x000fe40000004100 */
[----:B------:R-:W-:Y:S02]  /*ada0*/  HADD2.F32 R37, -RZ, R37.H1_H1 ;  /* 0x30000025ff257230 */ /* 0x000fe40000004100 */
[-C--:B------:R-:W-:Y:S01]  /*adb0*/  FMUL.FTZ R164, R13, R87.reuse ;  /* 0x000000570da47220 */ /* 0x080fe20000410000 */
[----:B------:R-:W-:Y:S02]  /*adc0*/  HADD2.F32 R55, -RZ, R55.H1_H1 ;  /* 0x30000037ff377230 */ /* 0x000fe40000004100 */
[C---:B------:R-:W-:Y:S01]  /*add0*/  FMUL.FTZ R87, R49.reuse, R87 ;  /* 0x0000005731577220 */ /* 0x040fe20000410000 */
[----:B------:R-:W-:Y:S02]  /*ade0*/  HADD2.F32 R85, -RZ, R85.H1_H1 ;  /* 0x30000055ff557230 */ /* 0x000fe40000004100 */
[----:B------:R-:W-:Y:S01]  /*adf0*/  FFMA.FTZ R49, R49, R86, -R164 ;  /* 0x0000005631317223 */ /* 0x000fe200000108a4 */
[----:B------:R-:W-:-:S02]  /*ae00*/  HADD2.F32 R51, -RZ, R51.H1_H1 ;  /* 0x30000033ff337230 */ /* 0x000fc40000004100 */
[----:B------:R-:W-:Y:S01]  /*ae10*/  FFMA.FTZ R13, R13, R86, R87 ;  /* 0x000000560d0d7223 */ /* 0x000fe20000010057 */
[-C--:B------:R-:W-:Y:S01]  /*ae20*/  FMUL.FTZ R86, R37, R55.reuse ;  /* 0x0000003725567220 */ /* 0x080fe20000410000 */
[----:B------:R-:W-:Y:S01]  /*ae30*/  FMUL.FTZ R87, R85, R55 ;  /* 0x0000003755577220 */ /* 0x000fe20000410000 */
[----:B------:R-:W-:Y:S02]  /*ae40*/  IMAD.U32 R43, R43, 0x10000, RZ ;  /* 0x000100002b2b7824 */ /* 0x000fe400078e00ff */
[-C--:B------:R-:W-:Y:S01]  /*ae50*/  FFMA.FTZ R55, R85, R51.reuse, -R86 ;  /* 0x0000003355377223 */ /* 0x080fe20000010856 */
[----:B------:R-:W-:Y:S01]  /*ae60*/  FFMA.FTZ R51, R37, R51, R87 ;  /* 0x0000003325337223 */ /* 0x000fe20000010057 */
[----:B------:R-:W-:Y:S01]  /*ae70*/  IMAD.SHL.U32 R37, R50, 0x100, RZ ;  /* 0x0000010032257824 */ /* 0x000fe200078e00ff */
[----:B------:R-:W-:Y:S02]  /*ae80*/  LOP3.LUT R50, R84, 0xff0000, R40, 0xf8, !PT ;  /* 0x00ff000054327812 */ /* 0x000fe400078ef828 */
[----:B------:R-:W-:-:S02]  /*ae90*/  F2FP.F16.E4M3.UNPACK_B R40, R39 ;  /* 0x00000027ff28723e */ /* 0x000fc400020006ff */
[----:B------:R-:W-:Y:S01]  /*aea0*/  LOP3.LUT R37, R52, 0xff00, R37, 0xf8, !PT ;  /* 0x0000ff0034257812 */ /* 0x000fe200078ef825 */
[----:B------:R-:W-:Y:S01]  /*aeb0*/  IMAD.MOV.U32 R52, RZ, RZ, R15 ;  /* 0x000000ffff347224 */ /* 0x000fe200078e000f */
[----:B------:R-:W-:Y:S01]  /*aec0*/  F2FP.F16.E4M3.UNPACK_B R85, R50 ;  /* 0x00000032ff55723e */ /* 0x000fe200020006ff */
[----:B------:R-:W-:Y:S01]  /*aed0*/  HADD2.F32 R86, -RZ, R40.H0_H0 ;  /* 0x20000028ff567230 */ /* 0x000fe20000004100 */
[----:B------:R-:W-:Y:S02]  /*aee0*/  LOP3.LUT R37, R37, 0xff0000, R43, 0xf8, !PT ;  /* 0x00ff000025257812 */ /* 0x000fe400078ef82b */
[----:B------:R-:W-:Y:S01]  /*aef0*/  F2FP.F16.E4M3.UNPACK_B R15, R52 ;  /* 0x00000034ff0f723e */ /* 0x000fe200020006ff */
[--C-:B------:R-:W-:Y:S01]  /*af00*/  HADD2.F32 R87, -RZ, R85.reuse.H0_H0 ;  /* 0x20000055ff577230 */ /* 0x100fe20000004100 */
[----:B------:R-:W-:Y:S01]  /*af10*/  F2FP.F16.E4M3.UNPACK_B R84, R37 ;  /* 0x00000025ff54723e */ /* 0x000fe200020006ff */
[----:B------:R-:W-:Y:S01]  /*af20*/  HADD2.F32 R85, -RZ, R85.H1_H1 ;  /* 0x30000055ff557230 */ /* 0x000fe20000004100 */
[----:B------:R-:W-:Y:S01]  /*af30*/  F2FP.F16.E4M3.UNPACK_B R39, R39.H1 ;  /* 0x00000027ff27723e */ /* 0x000fe200030006ff */
[--C-:B------:R-:W-:Y:S01]  /*af40*/  HADD2.F32 R164, -RZ, R15.reuse.H0_H0 ;  /* 0x2000000fffa47230 */ /* 0x100fe20000004100 */
[----:B------:R-:W-:Y:S01]  /*af50*/  F2FP.F16.E4M3.UNPACK_B R37, R37.H1 ;  /* 0x00000025ff25723e */ /* 0x000fe200030006ff */
[--C-:B------:R-:W-:Y:S01]  /*af60*/  HADD2.F32 R43, -RZ, R84.reuse.H0_H0 ;  /* 0x20000054ff2b7230 */ /* 0x100fe20000004100 */
[----:B------:R-:W-:Y:S01]  /*af70*/  F2FP.F16.E4M3.UNPACK_B R50, R50.H1 ;  /* 0x00000032ff32723e */ /* 0x000fe200030006ff */
[----:B------:R-:W-:Y:S01]  /*af80*/  HADD2.F32 R84, -RZ, R84.H1_H1 ;  /* 0x30000054ff547230 */ /* 0x000fe20000004100 */
[----:B------:R-:W-:Y:S01]  /*af90*/  F2FP.SATFINITE.E4M3.F32.PACK_AB_MERGE_C R49, R55, R49, RZ ;  /* 0x000000313731723e */ /* 0x000fe200048070ff */
[----:B------:R-:W-:-:S02]  /*afa0*/  HADD2.F32 R15, -RZ, R15.H1_H1 ;  /* 0x3000000fff0f7230 */ /* 0x000fc40000004100 */
[-C--:B------:R-:W-:Y:S01]  /*afb0*/  FMUL.FTZ R165, R86, R43.reuse ;  /* 0x0000002b56a57220 */ /* 0x080fe20000410000 */
[C---:B------:R-:W-:Y:S01]  /*afc0*/  FMUL.FTZ R43, R164.reuse, R43 ;  /* 0x0000002ba42b7220 */ /* 0x040fe20000410000 */
[----:B------:R-:W-:Y:S02]  /*afd0*/  F2FP.SATFINITE.E4M3.F32.PACK_AB_MERGE_C R53, R53, R54, R49 ;  /* 0x000000363535723e */ /* 0x000fe40004807031 */
        /* <DEDUP_REMOVED lines=17> */
[----:B------:R-:W-:-:S02]  /*b0f0*/  HADD2.F32 R52, -RZ, R39.H0_H0 ;  /* 0x20000027ff347230 */ /* 0x000fc40000004100 */
[----:B------:R-:W-:Y:S02]  /*b100*/  HADD2.F32 R39, -RZ, R39.H1_H1 ;  /* 0x30000027ff277230 */ /* 0x000fe40000004100 */
[--C-:B------:R-:W-:Y:S02]  /*b110*/  HADD2.F32 R85, -RZ, R43.reuse.H0_H0 ;  /* 0x2000002bff557230 */ /* 0x100fe40000004100 */
[-C--:B------:R-:W-:Y:S01]  /*b120*/  FMUL.FTZ R164, R52, R87.reuse ;  /* 0x0000005734a47220 */ /* 0x080fe20000410000 */
[----:B------:R-:W-:Y:S02]  /*b130*/  HADD2.F32 R43, -RZ, R43.H1_H1 ;  /* 0x3000002bff2b7230 */ /* 0x000fe40000004100 */
[--C-:B------:R-:W-:Y:S02]  /*b140*/  HADD2.F32 R55, -RZ, R51.reuse.H0_H0 ;  /* 0x20000033ff377230 */ /* 0x100fe40000004100 */
[C---:B------:R-:W-:Y:S01]  /*b150*/  FFMA.FTZ R164, R85.reuse, R84, -R164 ;  /* 0x0000005455a47223 */ /* 0x040fe200000108a4 */
[----:B------:R-:W-:Y:S01]  /*b160*/  FMUL.FTZ R85, R85, R87 ;  /* 0x0000005755557220 */ /* 0x000fe20000410000 */
[----:B------:R-:W-:-:S03]  /*b170*/  HADD2.F32 R51, -RZ, R51.H1_H1 ;  /* 0x30000033ff337230 */ /* 0x000fc60000004100 */
[----:B------:R-:W-:Y:S01]  /*b180*/  FFMA.FTZ R85, R52, R84, R85 ;  /* 0x0000005434557223 */ /* 0x000fe20000010055 */
[-C--:B------:R-:W-:Y:S01]  /*b190*/  FMUL.FTZ R52, R39, R37.reuse ;  /* 0x0000002527347220 */ /* 0x080fe20000410000 */
[----:B------:R-:W-:-:S03]  /*b1a0*/  FMUL.FTZ R37, R43, R37 ;  /* 0x000000252b257220 */ /* 0x000fc60000410000 */
[-C--:B------:R-:W-:Y:S01]  /*b1b0*/  FFMA.FTZ R52, R43, R50.reuse, -R52 ;  /* 0x000000322b347223 */ /* 0x080fe20000010834 */
[----:B------:R-:W-:Y:S01]  /*b1c0*/  FFMA.FTZ R39, R39, R50, R37 ;  /* 0x0000003227277223 */ /* 0x000fe20000010025 */
[----:B------:R-:W-:Y:S01]  /*b1d0*/  F2FP.F16.E4M3.UNPACK_B R37, R160.H1 ;  /* 0x000000a0ff25723e */ /* 0x000fe200030006ff */
[--C-:B------:R-:W-:Y:S01]  /*b1e0*/  HADD2.F32 R50, -RZ, R49.reuse.H0_H0 ;  /* 0x20000031ff327230 */ /* 0x100fe20000004100 */
[----:B------:R-:W-:Y:S01]  /*b1f0*/  F2FP.F16.E4M3.UNPACK_B R43, R12.H1 ;  /* 0x0000000cff2b723e */ /* 0x000fe200030006ff */
[----:B------:R-:W-:Y:S01]  /*b200*/  HADD2.F32 R49, -RZ, R49.H1_H1 ;  /* 0x30000031ff317230 */ /* 0x000fe20000004100 */
        /* <DEDUP_REMOVED lines=13> */
[-C--:B------:R-:W-:Y:S01]  /*b2e0*/  FMUL.FTZ R50, R49, R37.reuse ;  /* 0x0000002531327220 */ /* 0x080fe20000410000 */
        /* <DEDUP_REMOVED lines=18> */
[-C--:B------:R-:W-:Y:S01]  /*b410*/  F2FP.F16.E4M3.UNPACK_B R51, R163.reuse.H1 ;  /* 0x000000a3ff33723e */ /* 0x080fe200030006ff */
[C---:B------:R-:W-:Y:S01]  /*b420*/  FMUL.FTZ R160, R12.reuse, R160 ;  /* 0x000000a00ca07220 */ /* 0x040fe20000410000 */
[----:B------:R-:W-:Y:S01]  /*b430*/  F2FP.F16.E4M3.UNPACK_B R163, R163 ;  /* 0x000000a3ffa3723e */ /* 0x000fe200020006ff */
[-C--:B------:R-:W-:Y:S01]  /*b440*/  FFMA.FTZ R49, R12, R162.reuse, -R49 ;  /* 0x000000a20c317223 */ /* 0x080fe20000010831 */
[----:B------:R-:W-:Y:S01]  /*b450*/  F2FP.SATFINITE.E4M3.F32.PACK_AB_MERGE_C R37, R37, R87, RZ ;  /* 0x000000572525723e */ /* 0x000fe200048070ff */
[----:B------:R-:W-:Y:S01]  /*b460*/  FFMA.FTZ R12, R36, R162, R160 ;  /* 0x000000a2240c7223 */ /* 0x000fe200000100a0 */
[----:B------:R-:W-:Y:S01]  /*b470*/  IMAD.MOV.U32 R36, RZ, RZ, R14 ;  /* 0x000000ffff247224 */ /* 0x000fe200078e000e */
[-C--:B------:R-:W-:Y:S01]  /*b480*/  F2FP.F16.E4M3.UNPACK_B R14, R161.reuse.H1 ;  /* 0x000000a1ff0e723e */ /* 0x080fe200030006ff */
[--C-:B------:R-:W-:Y:S01]  /*b490*/  HADD2.F32 R160, -RZ, R51.reuse.H0_H0 ;  /* 0x20000033ffa07230 */ /* 0x100fe20000004100 */
[----:B------:R-:W-:Y:S01]  /*b4a0*/  F2FP.SATFINITE.E4M3.F32.PACK_AB_MERGE_C R54, R49, R54, R43 ;  /* 0x000000363136723e */ /* 0x000fe2000480702b */
[----:B------:R-:W-:Y:S01]  /*b4b0*/  HADD2.F32 R51, -RZ, R51.H1_H1 ;  /* 0x30000033ff337230 */ /* 0x000fe20000004100 */
        /* <DEDUP_REMOVED lines=8> */
[----:B------:R-:W-:Y:S01]  /*b540*/  F2FP.F16.E4M3.UNPACK_B R36, R36 ;  /* 0x00000024ff24723e */ /* 0x000fe200020006ff */
[----:B------:R-:W-:-:S02]  /*b550*/  HADD2.F32 R49, -RZ, R49.H1_H1 ;  /* 0x30000031ff317230 */ /* 0x000fc40000004100 */
[-C--:B------:R-:W-:Y:S01]  /*b560*/  FMUL.FTZ R162, R50, R164.reuse ;  /* 0x000000a432a27220 */ /* 0x080fe20000410000 */
[----:B------:R-:W-:Y:S02]  /*b570*/  HADD2.F32 R43, -RZ, R43.H1_H1 ;  /* 0x3000002bff2b7230 */ /* 0x000fe40000004100 */
[C---:B------:R-:W-:Y:S01]  /*b580*/  FMUL.FTZ R164, R84.reuse, R164 ;  /* 0x000000a454a47220 */ /* 0x040fe20000410000 */
[----:B------:R-:W-:Y:S02]  /*b590*/  IMAD.MOV.U32 R15, RZ, RZ, R165 ;  /* 0x000000ffff0f7224 */ /* 0x000fe400078e00a5 */
[-C--:B------:R-:W-:Y:S01]  /*b5a0*/  FFMA.FTZ R162, R84, R160.reuse, -R162 ;  /* 0x000000a054a27223 */ /* 0x080fe200000108a2 */
        /* <DEDUP_REMOVED lines=18> */
[-C--:B------:R-:W-:Y:S01]  /*b6d0*/  FMUL.FTZ R49, R38, R161.reuse ;  /* 0x000000a126317220 */ /* 0x080fe20000410000 */
[----:B------:R-:W-:-:S03]  /*b6e0*/  FMUL.FTZ R161, R36, R161 ;  /* 0x000000a124a17220 */ /* 0x000fc60000410000 */
[----:B------:R-:W-:Y:S01]  /*b6f0*/  FFMA.FTZ R49, R36, R163, -R49 ;  /* 0x000000a324317223 */ /* 0x000fe20000010831 */
[----:B------:R-:W-:Y:S01]  /*b700*/  F2FP.SATFINITE.E4M3.F32.PACK_AB_MERGE_C R36, R12, R55, R37 ;  /* 0x000000370c24723e */ /* 0x000fe20004807025 */
[----:B------:R-:W-:Y:S01]  /*b710*/  FFMA.FTZ R161, R38, R163, R161 ;  /* 0x000000a326a17223 */ /* 0x000fe200000100a1 */
[----:B------:R-:W-:Y:S01]  /*b720*/  F2FP.SATFINITE.E4M3.F32.PACK_AB_MERGE_C R38, R14, R164, RZ ;  /* 0x000000a40e26723e */ /* 0x000fe200048070ff */
[----:B------:R-:W-:Y:S01]  /*b730*/  IMAD.MOV.U32 R12, RZ, RZ, R54 ;  /* 0x000000ffff0c7224 */ /* 0x000fe200078e0036 */
[----:B------:R-:W-:Y:S02]  /*b740*/  F2FP.SATFINITE.E4M3.F32.PACK_AB_MERGE_C R37, R41, R42, R13 ;  /* 0x0000002a2925723e */ /* 0x000fe4000480700d */
[----:B------:R-:W-:Y:S02]  /*b750*/  F2FP.SATFINITE.E4M3.F32.PACK_AB_MERGE_C R14, R49, R84, R43 ;  /* 0x00000054310e723e */ /* 0x000fe4000480702b */
[----:B------:R-:W-:Y:S02]  /*b760*/  F2FP.SATFINITE.E4M3.F32.PACK_AB_MERGE_C R38, R161, R160, R38 ;  /* 0x000000a0a126723e */ /* 0x000fe40004807026 */
[----:B------:R-:W-:-:S07]  /*b770*/  MOV R13, R53 ;  /* 0x00000035000d7202 */ /* 0x000fce0000000f00 */
.L_x_510:
[----:B------:R-:W-:Y:S05]  /*b780*/  BSYNC B3 ;  /* 0x0000000000037941 */ /* 0x000fea0003800000 */
.L_x_509:
[----:B----4-:R-:W-:-:S05]  /*b790*/  IADD3 R40, P2, R26, R11, RZ ;  /* 0x0000000b1a287210 */ /* 0x010fca0007f5e0ff */
[----:B---3--:R-:W-:Y:S01]  /*b7a0*/  IMAD.X R41, R153, 0x1, R111, P2 ;  /* 0x0000000199297824 */ /* 0x008fe200010e066f */
[----:B------:R-:W-:-:S04]  /*b7b0*/  ISETP.GE.AND P2, PT, R48, R128, PT ;  /* 0x000000803000720c */ /* 0x000fc80003f46270 */
[----:B0-----:R0:W-:Y:S09]  /*b7c0*/  ST.E.128 desc[UR50][R40.64], R12 ;  /* 0x0000000c28007985 */ /* 0x0011f2000c101d32 */
[----:B------:R-:W-:-:S04]  /*b7d0*/  @!P2 IADD3 R42, P5, R11, R48, RZ ;  /* 0x000000300b2aa210 */ /* 0x000fc80007fbe0ff */
[----:B------:R-:W-:-:S05]  /*b7e0*/  @!P2 LEA.HI.X.SX32 R43, R48, R153, 0x1, P5 ;  /* 0x00000099302ba211 */ /* 0x000fca00028f0eff */
[----:B------:R0:W-:Y:S04]  /*b7f0*/  @!P2 ST.E.128 desc[UR50][R42.64], R36 ;  /* 0x000000242a00a985 */ /* 0x0001e8000c101d32 */
.L_x_508:
[----:B------:R-:W-:Y:S05]  /*b800*/  BSYNC B2 ;  /* 0x0000000000027941 */ /* 0x000fea0003800000 */
.L_x_507:
[----:B------:R-:W-:-:S13]  /*b810*/  ISETP.NE.AND P2, PT, R30, RZ, PT ;  /* 0x000000ff1e00720c */ /* 0x000fda0003f45270 */
[----:B------:R-:W-:Y:S05]  /*b820*/  @!P2 BRA `(.L_x_502) ;  /* 0x0000000c00b4a947 */ /* 0x000fea0003800000 */
[----:B0-----:R-:W5:Y:S01]  /*b830*/  LDL R12, [R1] ;  /* 0x00000000010c7983 */ /* 0x001f620000100800 */
[----:B----4-:R-:W-:Y:S01]  /*b840*/  IADD3 R40, P2, R27, R11, RZ ;  /* 0x0000000b1b287210 */ /* 0x010fe20007f5e0ff */
[----:B------:R-:W-:Y:S04]  /*b850*/  BSSY B2, `(.L_x_511) ;  /* 0x00000e5000027945 */ /* 0x000fe80003800000 */
[----:B---3--:R-:W-:Y:S01]  /*b860*/  IMAD.X R41, R153, 0x1, R110, P2 ;  /* 0x0000000199297824 */ /* 0x008fe200010e066e */
[----:B------:R-:W-:Y:S02]  /*b870*/  ISETP.GE.AND P2, PT, R4, R117, PT ;  /* 0x000000750400720c */ /* 0x000fe40003f46270 */
[----:B-----5:R-:W-:-:S04]  /*b880*/  LOP3.LUT P5, RZ, R12, 0x1, RZ, 0xc0, !PT ;  /* 0x000000010cff7812 */ /* 0x020fc800078ac0ff */
[----:B------:R-:W-:-:S04]  /*b890*/  SEL R12, R118, R142, !P5 ;  /* 0x0000008e760c7207 */ /* 0x000fc80006800000 */
[----:B------:R-:W-:-:S04]  /*b8a0*/  SHF.R.S32.HI R13, RZ, 0x1f, R12 ;  /* 0x0000001fff0d7819 */ /* 0x000fc8000001140c */
[----:B------:R-:W-:-:S04]  /*b8b0*/  LEA.HI R13, R13, R12, RZ, 0x5 ;  /* 0x0000000c0d0d7211 */ /* 0x000fc800078f28ff */
[----:B------:R-:W-:-:S04]  /*b8c0*/  LEA.HI.SX32 R13, R13, R114, 0x1b ;  /* 0x000000720d0d7211 */ /* 0x000fc800078fdaff */
[----:B------:R-:W-:Y:S01]  /*b8d0*/  SHF.R.S32.HI R12, RZ, 0x1f, R13 ;  /* 0x0000001fff0c7819 */ /* 0x000fe2000001140d */
[----:B------:R-:W-:-:S03]  /*b8e0*/  IMAD.SHL.U32 R43, R13, 0x10, RZ ;  /* 0x000000100d2b7824 */ /* 0x000fc600078e00ff */
[----:B------:R-:W-:Y:S02]  /*b8f0*/  LEA.HI R12, R12, R13, RZ, 0x2 ;  /* 0x0000000d0c0c7211 */ /* 0x000fe400078f10ff */
[----:B------:R-:W-:Y:S02]  /*b900*/  LOP3.LUT R13, R205, 0x30, R43, 0xf8, !PT ;  /* 0x00000030cd0d7812 */ /* 0x000fe400078ef82b */
[----:B------:R-:W-:Y:S02]  /*b910*/  SHF.R.S32.HI R12, RZ, 0x2, R12 ;  /* 0x00000002ff0c7819 */ /* 0x000fe4000001140c */
[----:B------:R-:W-:-:S03]  /*b920*/  LOP3.LUT R13, R13, R206, RZ, 0x3c, !PT ;  /* 0x000000ce0d0d7212 */ /* 0x000fc600078e3cff */
[----:B------:R-:W-:-:S05]  /*b930*/  IMAD R12, R12, 0x2800, R207 ;  /* 0x000028000c0c7824 */ /* 0x000fca00078e02cf */
[----:B------:R-:W-:Y:S01]  /*b940*/  IADD3 R12, R12, R13, RZ ;  /* 0x0000000d0c0c7210 */ /* 0x000fe20007ffe0ff */
[----:B------:R-:W-:-:S04]  /*b950*/  IMAD R13, R19, 0x7800, R133 ;  /* 0x00007800130d7824 */ /* 0x000fc800078e0285 */
[----:B------:R-:W-:Y:S02]  /*b960*/  IMAD R15, R19, 0x7800, R12 ;  /* 0x00007800130f7824 */ /* 0x000fe400078e020c */
[C---:B------:R-:W-:Y:S02]  /*b970*/  IMAD.IADD R13, R18.reuse, 0x1, R13 ;  /* 0x00000001120d7824 */ /* 0x040fe400078e020d */
[----:B------:R-:W-:-:S04]  /*b980*/  IMAD.IADD R36, R18, 0x1, R15 ;  /* 0x0000000112247824 */ /* 0x000fc800078e020f */
[----:B------:R-:W0:Y:S04]  /*b990*/  LDS.128 R12, [R13+0x1a400] ;  /* 0x01a400000d0c7984 */ /* 0x000e280000000c00 */
[----:B------:R-:W3:Y:S01]  /*b9a0*/  LDS.128 R36, [R36+0x1a400] ;  /* 0x01a4000024247984 */ /* 0x000ee20000000c00 */
[----:B------:R-:W-:Y:S05]  /*b9b0*/  @P2 BRA `(.L_x_512) ;  /* 0x0000000c00382947 */ /* 0x000fea0003800000 */
[----:B------:R-:W-:Y:S02]  /*b9c0*/  SHF.R.U32.HI R42, RZ, 0x8, R77 ;  /* 0x00000008ff2a7819 */ /* 0x000fe4000001164d */
[----:B------:R-:W-:Y:S02]  /*b9d0*/  SHF.R.U32.HI R44, RZ, 0x8, R45 ;  /* 0x00000008ff2c7819 */ /* 0x000fe4000001162d */
[----:B------:R-:W-:Y:S01]  /*b9e0*/  SHF.R.U32.HI R46, RZ, 0x10, R77 ;  /* 0x00000010ff2e7819 */ /* 0x000fe2000001164d */
[----:B------:R-:W-:Y:S01]  /*b9f0*/  IMAD.SHL.U32 R42, R42, 0x100, RZ ;  /* 0x000001002a2a7824 */ /* 0x000fe200078e00ff */
[----:B------:R-:W-:Y:S01]  /*ba00*/  LOP3.LUT R49, R77, 0xff0000ff, RZ, 0xc0, !PT ;  /* 0xff0000ff4d317812 */ /* 0x000fe200078ec0ff */
[----:B------:R-:W-:Y:S01]  /*ba10*/  IMAD.SHL.U32 R44, R44, 0x100, RZ ;  /* 0x000001002c2c7824 */ /* 0x000fe200078e00ff */
[----:B------:R-:W-:Y:S02]  /*ba20*/  SHF.R.U32.HI R48, RZ, 0x10, R45 ;  /* 0x00000010ff307819 */ /* 0x000fe4000001162d */
[----:B------:R-:W-:-:S02]  /*ba30*/  LOP3.LUT R45, R45, 0xff0000ff, RZ, 0xc0, !PT ;  /* 0xff0000ff2d2d7812 */ /* 0x000fc400078ec0ff */
[----:B------:R-:W-:Y:S01]  /*ba40*/  LOP3.LUT R49, R49, 0xff00, R42, 0xf8, !PT ;  /* 0x0000ff0031317812 */ /* 0x000fe200078ef82a */
[----:B------:R-:W-:Y:S01]  /*ba50*/  IMAD.U32 R48, R48, 0x10000, RZ ;  /* 0x0001000030307824 */ /* 0x000fe200078e00ff */
[----:B------:R-:W-:Y:S02]  /*ba60*/  SHF.L.U32 R46, R46, 0x10, RZ ;  /* 0x000000102e2e7819 */ /* 0x000fe400000006ff */
[----:B------:R-:W-:Y:S02]  /*ba70*/  LOP3.LUT R45, R45, 0xff00, R44, 0xf8, !PT ;  /* 0x0000ff002d2d7812 */ /* 0x000fe400078ef82c */
[----:B------:R-:W-:Y:S01]  /*ba80*/  LOP3.LUT R46, R49, 0xff0000, R46, 0xf8, !PT ;  /* 0x00ff0000312e7812 */ /* 0x000fe200078ef82e */
[----:B---3--:R-:W-:Y:S01]  /*ba90*/  IMAD.MOV.U32 R49, RZ, RZ, R37 ;  /* 0x000000ffff317224 */ /* 0x008fe200078e0025 */
[----:B------:R-:W-:Y:S02]  /*baa0*/  LOP3.LUT R48, R45, 0xff0000, R48, 0xf8, !PT ;  /* 0x00ff00002d307812 */ /* 0x000fe400078ef830 */
[----:B0-----:R-:W-:-:S02]  /*bab0*/  F2FP.F16.E4M3.UNPACK_B R44, R13 ;  /* 0x0000000dff2c723e */ /* 0x001fc400020006ff */
[-C--:B------:R-:W-:Y:S02]  /*bac0*/  F2FP.F16.E4M3.UNPACK_B R50, R49.reuse ;  /* 0x00000031ff32723e */ /* 0x080fe400020006ff */
[----:B------:R-:W-:Y:S01]  /*bad0*/  F2FP.F16.E4M3.UNPACK_B R52, R48 ;  /* 0x00000030ff34723e */ /* 0x000fe200020006ff */
[----:B------:R-:W-:Y:S01]  /*bae0*/  HADD2.F32 R45, -RZ, R44.H0_H0 ;  /* 0x2000002cff2d7230 */ /* 0x000fe20000004100 */
[-C--:B------:R-:W-:Y:S01]  /*baf0*/  F2FP.F16.E4M3.UNPACK_B R37, R46.reuse ;  /* 0x0000002eff25723e */ /* 0x080fe200020006ff */
[----:B------:R-:W-:Y:S01]  /*bb00*/  HADD2.F32 R42, -RZ, R50.H0_H0 ;  /* 0x20000032ff2a7230 */ /* 0x000fe20000004100 */
[----:B------:R-:W-:Y:S01]  /*bb10*/  F2FP.F16.E4M3.UNPACK_B R49, R49.H1 ;  /* 0x00000031ff31723e */ /* 0x000fe200030006ff */
[----:B------:R-:W-:Y:S01]  /*bb20*/  HADD2.F32 R53, -RZ, R52.H0_H0 ;  /* 0x20000034ff357230 */ /* 0x000fe20000004100 */
[----:B------:R-:W-:Y:S01]  /*bb30*/  F2FP.F16.E4M3.UNPACK_B R46, R46.H1 ;  /* 0x0000002eff2e723e */ /* 0x000fe200030006ff */
[----:B------:R-:W-:Y:S01]  /*bb40*/  HADD2.F32 R51, -RZ, R37.H0_H0 ;  /* 0x20000025ff337230 */ /* 0x000fe20000004100 */
[----:B------:R-:W-:Y:S01]  /*bb50*/  SHF.R.U32.HI R55, RZ, 0x8, R79 ;  /* 0x00000008ff377819 */ /* 0x000fe2000001164f */
[----:B------:R-:W-:-:S02]  /*bb60*/  HADD2.F32 R50, -RZ, R50.H1_H1 ;  /* 0x30000032ff327230 */ /* 0x000fc40000004100 */
[CC--:B------:R-:W-:Y:S01]  /*bb70*/  FMUL.FTZ R54, R42.reuse, R53.reuse ;  /* 0x000000352a367220 */ /* 0x0c0fe20000410000 */
[C---:B------:R-:W-:Y:S01]  /*bb80*/  FMUL.FTZ R53, R45.reuse, R53 ;  /* 0x000000352d357220 */ /* 0x040fe20000410000 */
[----:B------:R-:W-:Y:S02]  /*bb90*/  HADD2.F32 R44, -RZ, R44.H1_H1 ;  /* 0x3000002cff2c7230 */ /* 0x000fe40000004100 */
[-C--:B------:R-:W-:Y:S01]  /*bba0*/  FFMA.FTZ R45, R45, R51.reuse, -R54 ;  /* 0x000000332d2d7223 */ /* 0x080fe20000010836 */
[----:B------:R-:W-:Y:S01]  /*bbb0*/  FFMA.FTZ R42, R42, R51, R53 ;  /* 0x000000332a2a7223 */ /* 0x000fe20000010035 */
[----:B------:R-:W-:Y:S02]  /*bbc0*/  HADD2.F32 R51, -RZ, R52.H1_H1 ;  /* 0x30000034ff337230 */ /* 0x000fe40000004100 */
[----:B------:R-:W-:Y:S02]  /*bbd0*/  HADD2.F32 R37, -RZ, R37.H1_H1 ;  /* 0x30000025ff257230 */ /* 0x000fe40000004100 */
[----:B------:R-:W-:-:S02]  /*bbe0*/  HADD2.F32 R52, -RZ, R46.H0_H0 ;  /* 0x2000002eff347230 */ /* 0x000fc40000004100 */
[-C--:B------:R-:W-:Y:S01]  /*bbf0*/  FMUL.FTZ R53, R50, R51.reuse ;  /* 0x0000003332357220 */ /* 0x080fe20000410000 */
[C---:B------:R-:W-:Y:S01]  /*bc00*/  FMUL.FTZ R51, R44.reuse, R51 ;  /* 0x000000332c337220 */ /* 0x040fe20000410000 */
[----:B------:R-:W-:Y:S02]  /*bc10*/  HADD2.F32 R46, -RZ, R46.H1_H1 ;  /* 0x3000002eff2e7230 */ /* 0x000fe40000004100 */
[-C--:B------:R-:W-:Y:S01]  /*bc20*/  FFMA.FTZ R44, R44, R37.reuse, -R53 ;  /* 0x000000252c2c7223 */ /* 0x080fe20000010835 */
[----:B------:R-:W-:Y:S01]  /*bc30*/  FFMA.FTZ R37, R50, R37, R51 ;  /* 0x0000002532257223 */ /* 0x000fe20000010033 */
[----:B------:R-:W-:Y:S02]  /*bc40*/  F2FP.F16.E4M3.UNPACK_B R50, R48.H1 ;  /* 0x00000030ff32723e */ /* 0x000fe400030006ff */
[----:B------:R-:W-:Y:S01]  /*bc50*/  F2FP.F16.E4M3.UNPACK_B R48, R13.H1 ;  /* 0x0000000dff30723e */ /* 0x000fe200030006ff */
[----:B------:R-:W-:Y:S02]  /*bc60*/  HADD2.F32 R13, -RZ, R49.H0_H0 ;  /* 0x20000031ff0d7230 */ /* 0x000fe40000004100 */
        /* <DEDUP_REMOVED lines=8> */
[----:B------:R-:W-:Y:S01]  /*bcf0*/  FMUL.FTZ R51, R49, R50 ;  /* 0x0000003231337220 */ /* 0x000fe20000410000 */
[----:B------:R-:W-:Y:S01]  /*bd00*/  FFMA.FTZ R13, R13, R52, R54 ;  /* 0x000000340d0d7223 */ /* 0x000fe20000010036 */
[C---:B------:R-:W-:Y:S01]  /*bd10*/  FMUL.FTZ R50, R48.reuse, R50 ;  /* 0x0000003230327220 */ /* 0x040fe20000410000 */
[----:B------:R-:W-:Y:S01]  /*bd20*/  LOP3.LUT R52, R47, 0xff0000ff, RZ, 0xc0, !PT ;  /* 0xff0000ff2f347812 */ /* 0x000fe200078ec0ff */
[-C--:B------:R-:W-:Y:S01]  /*bd30*/  FFMA.FTZ R54, R48, R46.reuse, -R51 ;  /* 0x0000002e30367223 */ /* 0x080fe20000010833 */
[--C-:B------:R-:W-:Y:S01]  /*bd40*/  SHF.R.U32.HI R51, RZ, 0x10, R47.reuse ;  /* 0x00000010ff337819 */ /* 0x100fe2000001162f */
[----:B------:R-:W-:Y:S01]  /*bd50*/  FFMA.FTZ R46, R49, R46, R50 ;  /* 0x0000002e312e7223 */ /* 0x000fe20000010032 */
[----:B------:R-:W-:Y:S01]  /*bd60*/  SHF.R.U32.HI R49, RZ, 0x8, R47 ;  /* 0x00000008ff317819 */ /* 0x000fe2000001162f */
[----:B------:R-:W-:Y:S01]  /*bd70*/  IMAD.SHL.U32 R47, R55, 0x100, RZ ;  /* 0x00000100372f7824 */ /* 0x000fe200078e00ff */
[----:B------:R-:W-:-:S02]  /*bd80*/  SHF.R.U32.HI R48, RZ, 0x10, R79 ;  /* 0x00000010ff307819 */ /* 0x000fc4000001164f */
[----:B------:R-:W-:Y:S01]  /*bd90*/  LOP3.LUT R50, R79, 0xff0000ff, RZ, 0xc0, !PT ;  /* 0xff0000ff4f327812 */ /* 0x000fe200078ec0ff */
[----:B------:R-:W-:Y:S01]  /*bda0*/  IMAD.SHL.U32 R49, R49, 0x100, RZ ;  /* 0x0000010031317824 */ /* 0x000fe200078e00ff */
[----:B------:R-:W-:Y:S02]  /*bdb0*/  SHF.L.U32 R48, R48, 0x10, RZ ;  /* 0x0000001030307819 */ /* 0x000fe400000006ff */
[----:B------:R-:W-:Y:S02]  /*bdc0*/  LOP3.LUT R47, R50, 0xff00, R47, 0xf8, !PT ;  /* 0x0000ff00322f7812 */ /* 0x000fe400078ef82f */
[----:B------:R-:W-:Y:S01]  /*bdd0*/  LOP3.LUT R49, R52, 0xff00, R49, 0xf8, !PT ;  /* 0x0000ff0034317812 */ /* 0x000fe200078ef831 */
[----:B------:R-:W-:Y:S01]  /*bde0*/  IMAD.U32 R52, R51, 0x10000, RZ ;  /* 0x0001000033347824 */ /* 0x000fe200078e00ff */
[----:B------:R-:W-:Y:S02]  /*bdf0*/  LOP3.LUT R51, R47, 0xff0000, R48, 0xf8, !PT ;  /* 0x00ff00002f337812 */ /* 0x000fe400078ef830 */
[----:B------:R-:W-:-:S02]  /*be00*/  F2FP.F16.E4M3.UNPACK_B R47, R39 ;  /* 0x00000027ff2f723e */ /* 0x000fc400020006ff */
[----:B------:R-:W-:Y:S02]  /*be10*/  LOP3.LUT R52, R49, 0xff0000, R52, 0xf8, !PT ;  /* 0x00ff000031347812 */ /* 0x000fe400078ef834 */
[----:B------:R-:W-:Y:S01]  /*be20*/  F2FP.F16.E4M3.UNPACK_B R49, R15 ;  /* 0x0000000fff31723e */ /* 0x000fe200020006ff */
[--C-:B------:R-:W-:Y:S01]  /*be30*/  HADD2.F32 R48, -RZ, R47.reuse.H0_H0 ;  /* 0x2000002fff307230 */ /* 0x100fe20000004100 */
[-C--:B------:R-:W-:Y:S01]  /*be40*/  F2FP.F16.E4M3.UNPACK_B R55, R52.reuse ;  /* 0x00000034ff37723e */ /* 0x080fe200020006ff */
[----:B------:R-:W-:Y:S01]  /*be50*/  HADD2.F32 R47, -RZ, R47.H1_H1 ;  /* 0x3000002fff2f7230 */ /* 0x000fe20000004100 */
[-C--:B------:R-:W-:Y:S01]  /*be60*/  F2FP.F16.E4M3.UNPACK_B R76, R51.reuse ;  /* 0x00000033ff4c723e */ /* 0x080fe200020006ff */
[----:B------:R-:W-:Y:S01]  /*be70*/  HADD2.F32 R50, -RZ, R49.H0_H0 ;  /* 0x20000031ff327230 */ /* 0x000fe20000004100 */
[----:B------:R-:W-:Y:S01]  /*be80*/  F2FP.F16.E4M3.UNPACK_B R52, R52.H1 ;  /* 0x00000034ff34723e */ /* 0x000fe200030006ff */
[----:B------:R-:W-:Y:S01]  /*be90*/  HADD2.F32 R78, -RZ, R55.H1_H1 ;  /* 0x30000037ff4e7230 */ /* 0x000fe20000004100 */
[----:B------:R-:W-:Y:S01]  /*bea0*/  F2FP.F16.E4M3.UNPACK_B R51, R51.H1 ;  /* 0x00000033ff33723e */ /* 0x000fe200030006ff */
[----:B------:R-:W-:Y:S01]  /*beb0*/  HADD2.F32 R49, -RZ, R49.H1_H1 ;  /* 0x30000031ff317230 */ /* 0x000fe20000004100 */
[----:B------:R-:W-:Y:S01]  /*bec0*/  F2FP.SATFINITE.E4M3.F32.PACK_AB_MERGE_C R53, R54, R53, RZ ;  /* 0x000000353635723e */ /* 0x000fe200048070ff */
[----:B------:R-:W-:-:S02]  /*bed0*/  HADD2.F32 R77, -RZ, R76.H0_H0 ;  /* 0x2000004cff4d7230 */ /* 0x000fc40000004100 */
[-C--:B------:R-:W-:Y:S01]  /*bee0*/  FMUL.FTZ R84, R47, R78.reuse ;  /* 0x0000004e2f547220 */ /* 0x080fe20000410000 */
[----:B------:R-:W-:Y:S02]  /*bef0*/  HADD2.F32 R76, -RZ, R76.H1_H1 ;  /* 0x3000004cff4c7230 */ /* 0x000fe40000004100 */
[C---:B------:R-:W-:Y:S01]  /*bf00*/  FMUL.FTZ R78, R49.reuse, R78 ;  /* 0x0000004e314e7220 */ /* 0x040fe20000410000 */
[----:B------:R-:W-:Y:S01]  /*bf10*/  HADD2.F32 R79, -RZ, R55.H0_H0 ;  /* 0x20000037ff4f7230 */ /* 0x000fe20000004100 */
[----:B------:R-:W-:Y:S01]  /*bf20*/  F2FP.F16.E4M3.UNPACK_B R55, R39.H1 ;  /* 0x00000027ff37723e */ /* 0x000fe200030006ff */
[-C--:B------:R-:W-:Y:S01]  /*bf30*/  FFMA.FTZ R49, R49, R76.reuse, -R84 ;  /* 0x0000004c31317223 */ /* 0x080fe20000010854 */
[----:B------:R-:W-:Y:S01]  /*bf40*/  FFMA.FTZ R47, R47, R76, R78 ;  /* 0x0000004c2f2f7223 */ /* 0x000fe2000001004e */
[----:B------:R-:W-:Y:S02]  /*bf50*/  F2FP.F16.E4M3.UNPACK_B R76, R15.H1 ;  /* 0x0000000fff4c723e */ /* 0x000fe400030006ff */
[----:B------:R-:W-:-:S02]  /*bf60*/  HADD2.F32 R15, -RZ, R55.H0_H0 ;  /* 0x20000037ff0f7230 */ /* 0x000fc40000004100 */
[-C--:B------:R-:W-:Y:S01]  /*bf70*/  FMUL.FTZ R85, R48, R79.reuse ;  /* 0x0000004f30557220 */ /* 0x080fe20000410000 */
[----:B------:R-:W-:Y:S02]  /*bf80*/  HADD2.F32 R84, -RZ, R52.H0_H0 ;  /* 0x20000034ff547230 */ /* 0x000fe40000004100 */
[C---:B------:R-:W-:Y:S01]  /*bf90*/  FMUL.FTZ R79, R50.reuse, R79 ;  /* 0x0000004f324f7220 */ /* 0x040fe20000410000 */
[----:B------:R-:W-:Y:S02]  /*bfa0*/  HADD2.F32 R39, -RZ, R76.H0_H0 ;  /* 0x2000004cff277230 */ /* 0x000fe40000004100 */
[----:B------:R-:W-:Y:S01]  /*bfb0*/  FFMA.FTZ R50, R50, R77, -R85 ;  /* 0x0000004d32327223 */ /* 0x000fe20000010855 */
[----:B------:R-:W-:Y:S02]  /*bfc0*/  HADD2.F32 R78, -RZ, R51.H0_H0 ;  /* 0x20000033ff4e7230 */ /* 0x000fe40000004100 */
[----:B------:R-:W-:Y:S01]  /*bfd0*/  FMUL.FTZ R86, R15, R84 ;  /* 0x000000540f567220 */ /* 0x000fe20000410000 */
[----:B------:R-:W-:-:S02]  /*bfe0*/  HADD2.F32 R55, -RZ, R55.H1_H1 ;  /* 0x30000037ff377230 */ /* 0x000fc40000004100 */
[C---:B------:R-:W-:Y:S01]  /*bff0*/  FMUL.FTZ R84, R39.reuse, R84 ;  /* 0x0000005427547220 */ /* 0x040fe20000410000 */
[----:B------:R-:W-:Y:S02]  /*c000*/  HADD2.F32 R52, -RZ, R52.H1_H1 ;  /* 0x30000034ff347230 */ /* 0x000fe40000004100 */
[----:B------:R-:W-:Y:S01]  /*c010*/  FFMA.FTZ R48, R48, R77, R79 ;  /* 0x0000004d30307223 */ /* 0x000fe2000001004f */
[----:B------:R-:W-:Y:S02]  /*c020*/  HADD2.F32 R76, -RZ, R76.H1_H1 ;  /* 0x3000004cff4c7230 */ /* 0x000fe40000004100 */
[-C--:B------:R-:W-:Y:S01]  /*c030*/  FFMA.FTZ R39, R39, R78.reuse, -R86 ;  /* 0x0000004e27277223 */ /* 0x080fe20000010856 */
[----:B------:R-:W-:Y:S02]  /*c040*/  HADD2.F32 R51, -RZ, R51.H1_H1 ;  /* 0x30000033ff337230 */ /* 0x000fe40000004100 */
[----:B------:R-:W-:Y:S01]  /*c050*/  FFMA.FTZ R15, R15, R78, R84 ;  /* 0x0000004e0f0f7223 */ /* 0x000fe20000010054 */
[-C--:B------:R-:W-:Y:S01]  /*c060*/  FMUL.FTZ R77, R55, R52.reuse ;  /* 0x00000034374d7220 */ /* 0x080fe20000410000 */
[----:B------:R-:W-:Y:S01]  /*c070*/  FMUL.FTZ R78, R76, R52 ;  /* 0x000000344c4e7220 */ /* 0x000fe20000410000 */
[----:B------:R-:W-:-:S02]  /*c080*/  F2FP.F16.E4M3.UNPACK_B R54, R154.H1 ;  /* 0x0000009aff36723e */ /* 0x000fc400030006ff */
[-C--:B------:R-:W-:Y:S01]  /*c090*/  FFMA.FTZ R52, R76, R51.reuse, -R77 ;  /* 0x000000334c347223 */ /* 0x080fe2000001084d */
[----:B------:R-:W-:Y:S01]  /*c0a0*/  FFMA.FTZ R51, R55, R51, R78 ;  /* 0x0000003337337223 */ /* 0x000fe2000001004e */
[----:B------:R-:W-:Y:S01]  /*c0b0*/  F2FP.F16.E4M3.UNPACK_B R76, R36.H1 ;  /* 0x00000024ff4c723e */ /* 0x000fe200030006ff */
[--C-:B------:R-:W-:Y:S01]  /*c0c0*/  HADD2.F32 R86, -RZ, R54.reuse.H0_H0 ;  /* 0x20000036ff567230 */ /* 0x100fe20000004100 */
[----:B------:R-:W-:Y:S01]  /*c0d0*/  F2FP.F16.E4M3.UNPACK_B R55, R12.H1 ;  /* 0x0000000cff37723e */ /* 0x000fe200030006ff */
[----:B------:R-:W-:Y:S01]  /*c0e0*/  HADD2.F32 R54, -RZ, R54.H1_H1 ;  /* 0x30000036ff367230 */ /* 0x000fe20000004100 */
[----:B------:R-:W-:Y:S01]  /*c0f0*/  F2FP.F16.E4M3.UNPACK_B R78, R156.H1 ;  /* 0x0000009cff4e723e */ /* 0x000fe200030006ff */
[----:B------:R-:W-:Y:S01]  /*c100*/  HADD2.F32 R77, -RZ, R76.H0_H0 ;  /* 0x2000004cff4d7230 */ /* 0x000fe20000004100 */
[----:B------:R-:W-:Y:S01]  /*c110*/  F2FP.F16.E4M3.UNPACK_B R154, R154 ;  /* 0x0000009aff9a723e */ /* 0x000fe200020006ff */
[----:B------:R-:W-:Y:S01]  /*c120*/  HADD2.F32 R79, -RZ, R55.H0_H0 ;  /* 0x20000037ff4f7230 */ /* 0x000fe20000004100 */
[----:B------:R-:W-:Y:S01]  /*c130*/  F2FP.F16.E4M3.UNPACK_B R36, R36 ;  /* 0x00000024ff24723e */ /* 0x000fe200020006ff */
[----:B------:R-:W-:-:S02]  /*c140*/  HADD2.F32 R84, -RZ, R78.H0_H0 ;  /* 0x2000004eff547230 */ /* 0x000fc40000004100 */
[-C--:B------:R-:W-:Y:S01]  /*c150*/  FMUL.FTZ R85, R77, R86.reuse ;  /* 0x000000564d557220 */ /* 0x080fe20000410000 */
[----:B------:R-:W-:Y:S02]  /*c160*/  HADD2.F32 R55, -RZ, R55.H1_H1 ;  /* 0x30000037ff377230 */ /* 0x000fe40000004100 */
[C---:B------:R-:W-:Y:S01]  /*c170*/  FMUL.FTZ R86, R79.reuse, R86 ;  /* 0x000000564f567220 */ /* 0x040fe20000410000 */
[----:B------:R-:W-:Y:S01]  /*c180*/  HADD2.F32 R78, -RZ, R78.H1_H1 ;  /* 0x3000004eff4e7230 */ /* 0x000fe20000004100 */
[----:B------:R-:W-:Y:S01]  /*c190*/  F2FP.F16.E4M3.UNPACK_B R12, R12 ;  /* 0x0000000cff0c723e */ /* 0x000fe200020006ff */
[-C--:B------:R-:W-:Y:S01]  /*c1a0*/  FFMA.FTZ R85, R79, R84.reuse, -R85 ;  /* 0x000000544f557223 */ /* 0x080fe20000010855 */
[----:B------:R-:W-:Y:S01]  /*c1b0*/  FFMA.FTZ R86, R77, R84, R86 ;  /* 0x000000544d567223 */ /* 0x000fe20000010056 */
[----:B------:R-:W-:Y:S01]  /*c1c0*/  HADD2.F32 R77, -RZ, R76.H1_H1 ;  /* 0x3000004cff4d7230 */ /* 0x000fe20000004100 */
[----:B------:R-:W-:Y:S01]  /*c1d0*/  F2FP.F16.E4M3.UNPACK_B R156, R156 ;  /* 0x0000009cff9c723e */ /* 0x000fe200020006ff */
[--C-:B------:R-:W-:Y:S01]  /*c1e0*/  HADD2.F32 R84, -RZ, R154.reuse.H0_H0 ;  /* 0x2000009aff547230 */ /* 0x100fe20000004100 */
[----:B------:R-:W-:Y:S01]  /*c1f0*/  F2FP.SATFINITE.E4M3.F32.PACK_AB_MERGE_C R39, R52, R39, RZ ;  /* 0x000000273427723e */ /* 0x000fe200048070ff */
[----:B------:R-:W-:-:S02]  /*c200*/  HADD2.F32 R154, -RZ, R154.H1_H1 ;  /* 0x3000009aff9a7230 */ /* 0x000fc40000004100 */
[-C--:B------:R-:W-:Y:S01]  /*c210*/  FMUL.FTZ R76, R77, R54.reuse ;  /* 0x000000364d4c7220 */ /* 0x080fe20000410000 */
[C---:B------:R-:W-:Y:S01]  /*c220*/  FMUL.FTZ R54, R55.reuse, R54 ;  /* 0x0000003637367220 */ /* 0x040fe20000410000 */
[----:B------:R-:W-:Y:S01]  /*c230*/  HADD2.F32 R87, -RZ, R12.H1_H1 ;  /* 0x3000000cff577230 */ /* 0x000fe20000004100 */
[----:B------:R-:W-:Y:S01]  /*c240*/  F2FP.SATFINITE.E4M3.F32.PACK_AB_MERGE_C R46, R46, R13, RZ ;  /* 0x0000000d2e2e723e */ /* 0x000fe200048070ff */
[-C--:B------:R-:W-:Y:S01]  /*c250*/  FFMA.FTZ R55, R55, R78.reuse, -R76 ;  /* 0x0000004e37377223 */ /* 0x080fe2000001084c */
[----:B------:R-:W-:Y:S01]  /*c260*/  FFMA.FTZ R54, R77, R78, R54 ;  /* 0x0000004e4d367223 */ /* 0x000fe20000010036 */
[----:B------:R-:W-:Y:S01]  /*c270*/  HADD2.F32 R76, -RZ, R36.H0_H0 ;  /* 0x20000024ff4c7230 */ /* 0x000fe20000004100 */
[----:B------:R-:W-:Y:S01]  /*c280*/  F2FP.SATFINITE.E4M3.F32.PACK_AB_MERGE_C R51, R51, R15, RZ ;  /* 0x0000000f3333723e */ /* 0x000fe200048070ff */
[----:B------:R-:W-:Y:S01]  /*c290*/  HADD2.F32 R78, -RZ, R12.H0_H0 ;  /* 0x2000000cff4e7230 */ /* 0x000fe20000004100 */
[----:B------:R-:W-:Y:S01]  /*c2a0*/  F2FP.SATFINITE.E4M3.F32.PACK_AB_MERGE_C R85, R55, R85, RZ ;  /* 0x000000553755723e */ /* 0x000fe200048070ff */
[----:B------:R-:W-:-:S02]  /*c2b0*/  HADD2.F32 R77, -RZ, R156.H0_H0 ;  /* 0x2000009cff4d7230 */ /* 0x000fc40000004100 */
[-C--:B------:R-:W-:Y:S01]  /*c2c0*/  FMUL.FTZ R79, R76, R84.reuse ;  /* 0x000000544c4f7220 */ /* 0x080fe20000410000 */
[----:B------:R-:W-:Y:S02]  /*c2d0*/  HADD2.F32 R156, -RZ, R156.H1_H1 ;  /* 0x3000009cff9c7230 */ /* 0x000fe40000004100 */
[----:B------:R-:W-:Y:S01]  /*c2e0*/  FMUL.FTZ R84, R78, R84 ;  /* 0x000000544e547220 */ /* 0x000fe20000410000 */
[----:B------:R-:W-:Y:S01]  /*c2f0*/  F2FP.SATFINITE.E4M3.F32.PACK_AB_MERGE_C R54, R54, R86, RZ ;  /* 0x000000563636723e */ /* 0x000fe200048070ff */
[-C--:B------:R-:W-:Y:S01]  /*c300*/  FFMA.FTZ R79, R78, R77.reuse, -R79 ;  /* 0x0000004d4e4f7223 */ /* 0x080fe2000001084f */
[-C--:B------:R-:W-:Y:S01]  /*c310*/  F2FP.F16.E4M3.UNPACK_B R78, R38.reuse.H1 ;  /* 0x00000026ff4e723e */ /* 0x080fe200030006ff */
[----:B------:R-:W-:Y:S01]  /*c320*/  FFMA.FTZ R84, R76, R77, R84 ;  /* 0x0000004d4c547223 */ /* 0x000fe20000010054 */
[----:B------:R-:W-:Y:S01]  /*c330*/  HADD2.F32 R77, -RZ, R36.H1_H1 ;  /* 0x30000024ff4d7230 */ /* 0x000fe20000004100 */
[----:B------:R-:W-:Y:S01]  /*c340*/  F2FP.F16.E4M3.UNPACK_B R38, R38 ;  /* 0x00000026ff26723e */ /* 0x000fe200020006ff */
[----:B------:R-:W-:Y:S01]  /*c350*/  IMAD.MOV.U32 R76, RZ, RZ, R14 ;  /* 0x000000ffff4c7224 */ /* 0x000fe200078e000e */
[----:B------:R-:W-:Y:S01]  /*c360*/  F2FP.SATFINITE.E4M3.F32.PACK_AB_MERGE_C R15, R49, R50, R39 ;  /* 0x00000032310f723e */ /* 0x000fe20004807027 */
[----:B------:R-:W-:-:S02]  /*c370*/  HADD2.F32 R36, -RZ, R78.H0_H0 ;  /* 0x2000004eff247230 */ /* 0x000fc40000004100 */
[-C--:B------:R-:W-:Y:S01]  /*c380*/  FMUL.FTZ R12, R77, R154.reuse ;  /* 0x0000009a4d0c7220 */ /* 0x080fe20000410000 */
[C---:B------:R-:W-:Y:S01]  /*c390*/  FMUL.FTZ R154, R87.reuse, R154 ;  /* 0x0000009a579a7220 */ /* 0x040fe20000410000 */
[----:B------:R-:W-:Y:S01]  /*c3a0*/  HADD2.F32 R78, -RZ, R78.H1_H1 ;  /* 0x3000004eff4e7230 */ /* 0x000fe20000004100 */
[----:B------:R-:W-:Y:S01]  /*c3b0*/  F2FP.SATFINITE.E4M3.F32.PACK_AB_MERGE_C R13, R44, R45, R53 ;  /* 0x0000002d2c0d723e */ /* 0x000fe20004807035 */
[-C--:B------:R-:W-:Y:S01]  /*c3c0*/  FFMA.FTZ R12, R87, R156.reuse, -R12 ;  /* 0x0000009c570c7223 */ /* 0x080fe2000001080c */
[----:B------:R-:W-:Y:S01]  /*c3d0*/  FFMA.FTZ R55, R77, R156, R154 ;  /* 0x0000009c4d377223 */ /* 0x000fe2000001009a */
[-C--:B------:R-:W-:Y:S02]  /*c3e0*/  F2FP.F16.E4M3.UNPACK_B R77, R155.reuse.H1 ;  /* 0x0000009bff4d723e */ /* 0x080fe400030006ff */
[----:B------:R-:W-:Y:S02]  /*c3f0*/  F2FP.F16.E4M3.UNPACK_B R155, R155 ;  /* 0x0000009bff9b723e */ /* 0x000fe400020006ff */
[----:B------:R-:W-:Y:S01]  /*c400*/  F2FP.SATFINITE.E4M3.F32.PACK_AB_MERGE_C R12, R12, R79, R85 ;  /* 0x0000004f0c0c723e */ /* 0x000fe20004807055 */
[--C-:B------:R-:W-:Y:S01]  /*c410*/  HADD2.F32 R161, -RZ, R77.reuse.H0_H0 ;  /* 0x2000004dffa17230 */ /* 0x100fe20000004100 */
[----:B------:R-:W-:Y:S01]  /*c420*/  F2FP.F16.E4M3.UNPACK_B R79, R76.H1 ;  /* 0x0000004cff4f723e */ /* 0x000fe200030006ff */
[----:B------:R-:W-:Y:S01]  /*c430*/  HADD2.F32 R77, -RZ, R77.H1_H1 ;  /* 0x3000004dff4d7230 */ /* 0x000fe20000004100 */
[----:B------:R-:W-:-:S02]  /*c440*/  F2FP.F16.E4M3.UNPACK_B R85, R157.H1 ;  /* 0x0000009dff55723e */ /* 0x000fc400030006ff */
[----:B------:R-:W-:Y:S01]  /*c450*/  FMUL.FTZ R163, R36, R161 ;  /* 0x000000a124a37220 */ /* 0x000fe20000410000 */
[--C-:B------:R-:W-:Y:S01]  /*c460*/  HADD2.F32 R14, -RZ, R79.reuse.H0_H0 ;  /* 0x2000004fff0e7230 */ /* 0x100fe20000004100 */
[----:B------:R-:W-:Y:S01]  /*c470*/  F2FP.F16.E4M3.UNPACK_B R76, R76 ;  /* 0x0000004cff4c723e */ /* 0x000fe200020006ff */
[----:B------:R-:W-:Y:S02]  /*c480*/  HADD2.F32 R154, -RZ, R79.H1_H1 ;  /* 0x3000004fff9a7230 */ /* 0x000fe40000004100 */
[----:B------:R-:W-:Y:S01]  /*c490*/  FMUL.FTZ R79, R78, R77 ;  /* 0x0000004d4e4f7220 */ /* 0x000fe20000410000 */
[--C-:B------:R-:W-:Y:S02]  /*c4a0*/  HADD2.F32 R87, -RZ, R85.reuse.H0_H0 ;  /* 0x20000055ff577230 */ /* 0x100fe40000004100 */
[----:B------:R-:W-:Y:S01]  /*c4b0*/  FMUL.FTZ R161, R14, R161 ;  /* 0x000000a10ea17220 */ /* 0x000fe20000410000 */
[----:B------:R-:W-:Y:S02]  /*c4c0*/  HADD2.F32 R85, -RZ, R85.H1_H1 ;  /* 0x30000055ff557230 */ /* 0x000fe40000004100 */
[----:B------:R-:W-:Y:S01]  /*c4d0*/  FMUL.FTZ R77, R154, R77 ;  /* 0x0000004d9a4d7220 */ /* 0x000fe20000410000 */
[----:B------:R-:W-:Y:S01]  /*c4e0*/  F2FP.F16.E4M3.UNPACK_B R157, R157 ;  /* 0x0000009dff9d723e */ /* 0x000fe200020006ff */
[-C--:B------:R-:W-:Y:S01]  /*c4f0*/  FFMA.FTZ R14, R14, R87.reuse, -R163 ;  /* 0x000000570e0e7223 */ /* 0x080fe200000108a3 */
[----:B------:R-:W-:Y:S01]  /*c500*/  FFMA.FTZ R36, R36, R87, R161 ;  /* 0x0000005724247223 */ /* 0x000fe200000100a1 */
[-C--:B------:R-:W-:Y:S01]  /*c510*/  FFMA.FTZ R77, R78, R85.reuse, R77 ;  /* 0x000000554e4d7223 */ /* 0x080fe2000001004d */
[----:B------:R-:W-:Y:S01]  /*c520*/  FFMA.FTZ R79, R154, R85, -R79 ;  /* 0x000000559a4f7223 */ /* 0x000fe2000001084f */
[----:B------:R-:W-:Y:S01]  /*c530*/  HADD2.F32 R87, -RZ, R155.H0_H0 ;  /* 0x2000009bff577230 */ /* 0x000fe20000004100 */
[----:B------:R-:W-:Y:S01]  /*c540*/  F2FP.SATFINITE.E4M3.F32.PACK_AB_MERGE_C R37, R37, R42, R46 ;  /* 0x0000002a2525723e */ /* 0x000fe2000480702e */
[----:B------:R-:W-:Y:S01]  /*c550*/  HADD2.F32 R78, -RZ, R38.H0_H0 ;  /* 0x20000026ff4e7230 */ /* 0x000fe20000004100 */
[----:B------:R-:W-:Y:S01]  /*c560*/  F2FP.SATFINITE.E4M3.F32.PACK_AB_MERGE_C R77, R77, R36, RZ ;  /* 0x000000244d4d723e */ /* 0x000fe200048070ff */
[----:B------:R-:W-:Y:S01]  /*c570*/  HADD2.F32 R154, -RZ, R76.H0_H0 ;  /* 0x2000004cff9a7230 */ /* 0x000fe20000004100 */
[----:B------:R-:W-:Y:S01]  /*c580*/  F2FP.SATFINITE.E4M3.F32.PACK_AB_MERGE_C R14, R79, R14, RZ ;  /* 0x0000000e4f0e723e */ /* 0x000fe200048070ff */
        /* <DEDUP_REMOVED lines=8> */
[----:B------:R-:W-:-:S02]  /*c610*/  HADD2.F32 R157, -RZ, R157.H1_H1 ;  /* 0x3000009dff9d7230 */ /* 0x000fc40000004100 */
[-C--:B------:R-:W-:Y:S01]  /*c620*/  FMUL.FTZ R85, R38, R155.reuse ;  /* 0x0000009b26557220 */ /* 0x080fe20000410000 */
[----:B------:R-:W-:Y:S01]  /*c630*/  F2FP.SATFINITE.E4M3.F32.PACK_AB_MERGE_C R36, R55, R84, R54 ;  /* 0x000000543724723e */ /* 0x000fe20004807036 */
[C---:B------:R-:W-:Y:S01]  /*c640*/  FMUL.FTZ R155, R76.reuse, R155 ;  /* 0x0000009b4c9b7220 */ /* 0x040fe20000410000 */
[----:B------:R-:W-:Y:S01]  /*c650*/  F2FP.SATFINITE.E4M3.F32.PACK_AB_MERGE_C R39, R47, R48, R51 ;  /* 0x000000302f27723e */ /* 0x000fe20004807033 */
[-C--:B------:R-:W-:Y:S02]  /*c660*/  FFMA.FTZ R85, R76, R157.reuse, -R85 ;  /* 0x0000009d4c557223 */ /* 0x080fe40000010855 */
[----:B------:R-:W-:-:S03]  /*c670*/  FFMA.FTZ R38, R38, R157, R155 ;  /* 0x0000009d26267223 */ /* 0x000fc6000001009b */
[----:B------:R-:W-:Y:S02]  /*c680*/  F2FP.SATFINITE.E4M3.F32.PACK_AB_MERGE_C R14, R85, R154, R14 ;  /* 0x0000009a550e723e */ /* 0x000fe4000480700e */
[----:B------:R-:W-:-:S07]  /*c690*/  F2FP.SATFINITE.E4M3.F32.PACK_AB_MERGE_C R38, R38, R87, R77 ;  /* 0x000000572626723e */ /* 0x000fce000480704d */
.L_x_512:
[----:B------:R-:W-:Y:S05]  /*c6a0*/  BSYNC B2 ;  /* 0x0000000000027941 */ /* 0x000fea0003800000 */
.L_x_511:
[----:B------:R-:W-:Y:S01]  /*c6b0*/  ISETP.GE.AND P2, PT, R43, R128, PT ;  /* 0x000000802b00720c */ /* 0x000fe20003f46270 */
[----:B0-----:R0:W-:-:S12]  /*c6c0*/  ST.E.128 desc[UR50][R40.64], R12 ;  /* 0x0000000c28007985 */ /* 0x0011d8000c101d32 */
[----:B------:R-:W-:-:S04]  /*c6d0*/  @!P2 IADD3 R42, P5, R11, R43, RZ ;  /* 0x0000002b0b2aa210 */ /* 0x000fc80007fbe0ff */
[----:B------:R-:W-:-:S05]  /*c6e0*/  @!P2 LEA.HI.X.SX32 R43, R43, R153, 0x1, P5 ;  /* 0x000000992b2ba211 */ /* 0x000fca00028f0eff */
[----:B---3--:R0:W-:Y:S04]  /*c6f0*/  @!P2 ST.E.128 desc[UR50][R42.64], R36 ;  /* 0x000000242a00a985 */ /* 0x0081e8000c101d32 */
.L_x_502:
[----:B------:R-:W-:Y:S05]  /*c700*/  BSYNC B1 ;  /* 0x0000000000017941 */ /* 0x000fea0003800000 */
.L_x_501:
[----:B------:R-:W-:-:S03]  /*c710*/  UMOV UR4, 0xffffffff ;  /* 0xffffffff00047882 */ /* 0x000fc60000000000 */
[----:B------:R-:W-:Y:S05]  /*c720*/  BRA.DIV UR4, `(.L_x_513) ;  /* 0x000001f204b47947 */ /* 0x000fea000b800000 */
[----:B-1----:R-:W1:Y:S04]  /*c730*/  SHFL.IDX PT, R120, R120, 0x1, 0x1e1f ;  /* 0x003e1f0078787f89 */ /* 0x002e6800000e0000 */
[----:B------:R0:W0:Y:S02]  /*c740*/  SHFL.IDX PT, R44, R121, 0x1, 0x1e1f ;  /* 0x003e1f00792c7f89 */ /* 0x00002400000e0000 */
.L_x_793:
[----:B------:R-:W-:Y:S05]  /*c750*/  @P4 BRA `(.L_x_470) ;  /* 0x0000003400404947 */ /* 0x000fea0003800000 */
[----:B------:R-:W-:Y:S01]  /*c760*/  ISETP.NE.AND P2, PT, R28, RZ, PT ;  /* 0x000000ff1c00720c */ /* 0x000fe20003f45270 */
[----:B------:R-:W-:-:S12]  /*c770*/  BSSY B1, `(.L_x_514) ;  /* 0x00000f4000017945 */ /* 0x000fd80003800000 */
[----:B------:R-:W-:Y:S05]  /*c780*/  @!P2 BRA `(.L_x_515) ;  /* 0x0000000c00c8a947 */ /* 0x000fea0003800000 */
[----:B----4-:R-:W-:Y:S01]  /*c790*/  SEL R11, R118, R142, !P0 ;  /* 0x0000008e760b7207 */ /* 0x010fe20004000000 */
[----:B------:R-:W-:Y:S01]  /*c7a0*/  BSSY B2, `(.L_x_516) ;  /* 0x00000eb000027945 */ /* 0x000fe20003800000 */
[----:B0-----:R-:W-:Y:S02]  /*c7b0*/  IADD3 R40, P2, R25, R44, RZ ;  /* 0x0000002c19287210 */ /* 0x001fe40007f5e0ff */
[----:B------:R-:W-:-:S03]  /*c7c0*/  SHF.R.S32.HI R12, RZ, 0x1f, R11 ;  /* 0x0000001fff0c7819 */ /* 0x000fc6000001140b */
[----:B-1----:R-:W-:Y:S01]  /*c7d0*/  IMAD.X R41, R120, 0x1, R112, P2 ;  /* 0x0000000178297824 */ /* 0x002fe200010e0670 */
[----:B------:R-:W-:Y:S02]  /*c7e0*/  LEA.HI R11, R12, R11, RZ, 0x5 ;  /* 0x0000000b0c0b7211 */ /* 0x000fe400078f28ff */
[----:B------:R-:W-:Y:S02]  /*c7f0*/  ISETP.GE.AND P2, PT, R16, R117, PT ;  /* 0x000000751000720c */ /* 0x000fe40003f46270 */
[----:B------:R-:W-:-:S04]  /*c800*/  LEA.HI.SX32 R11, R11, R116, 0x1b ;  /* 0x000000740b0b7211 */ /* 0x000fc800078fdaff */
[----:B------:R-:W-:-:S04]  /*c810*/  SHF.R.S32.HI R12, RZ, 0x1f, R11 ;  /* 0x0000001fff0c7819 */ /* 0x000fc8000001140b */
[----:B------:R-:W-:Y:S01]  /*c820*/  LEA.HI R12, R12, R11, RZ, 0x2 ;  /* 0x0000000b0c0c7211 */ /* 0x000fe200078f10ff */
[----:B------:R-:W-:-:S03]  /*c830*/  IMAD.SHL.U32 R11, R11, 0x10, RZ ;  /* 0x000000100b0b7824 */ /* 0x000fc600078e00ff */
[----:B------:R-:W-:Y:S02]  /*c840*/  SHF.R.S32.HI R13, RZ, 0x2, R12 ;  /* 0x00000002ff0d7819 */ /* 0x000fe4000001140c */
[----:B------:R-:W-:-:S03]  /*c850*/  LOP3.LUT R12, R209, 0x30, R11, 0xf8, !PT ;  /* 0x00000030d10c7812 */ /* 0x000fc600078ef80b */
[----:B------:R-:W-:Y:S01]  /*c860*/  IMAD R13, R13, 0x2800, R210 ;  /* 0x000028000d0d7824 */ /* 0x000fe200078e02d2 */
[----:B------:R-:W-:-:S04]  /*c870*/  LOP3.LUT R12, R12, R5, RZ, 0x3c, !PT ;  /* 0x000000050c0c7212 */ /* 0x000fc800078e3cff */
[----:B------:R-:W-:Y:S01]  /*c880*/  IADD3 R12, R13, R12, RZ ;  /* 0x0000000c0d0c7210 */ /* 0x000fe20007ffe0ff */
[----:B------:R-:W-:-:S04]  /*c890*/  IMAD R13, R19, 0x7800, R134 ;  /* 0x00007800130d7824 */ /* 0x000fc800078e0286 */
[----:B------:R-:W-:Y:S02]  /*c8a0*/  IMAD R15, R19, 0x7800, R12 ;  /* 0x00007800130f7824 */ /* 0x000fe400078e020c */
[C---:B------:R-:W-:Y:S02]  /*c8b0*/  IMAD.IADD R13, R18.reuse, 0x1, R13 ;  /* 0x00000001120d7824 */ /* 0x040fe400078e020d */
[----:B------:R-:W-:-:S04]  /*c8c0*/  IMAD.IADD R36, R18, 0x1, R15 ;  /* 0x0000000112247824 */ /* 0x000fc800078e020f */
[----:B------:R-:W0:Y:S04]  /*c8d0*/  LDS.128 R12, [R13+0x1a400] ;  /* 0x01a400000d0c7984 */ /* 0x000e280000000c00 */
[----:B------:R-:W1:Y:S01]  /*c8e0*/  LDS.128 R36, [R36+0x1a400] ;  /* 0x01a4000024247984 */ /* 0x000e620000000c00 */
[----:B------:R-:W-:Y:S05]  /*c8f0*/  @P2 BRA `(.L_x_517) ;  /* 0x0000000c00542947 */ /* 0x000fea0003800000 */
[----:B------:R-:W-:Y:S01]  /*c900*/  SHF.R.U32.HI R45, RZ, 0x8, R69 ;  /* 0x00000008ff2d7819 */ /* 0x000fe20000011645 */
[----:B0-----:R-:W-:Y:S01]  /*c910*/  IMAD.MOV.U32 R47, RZ, RZ, R12 ;  /* 0x000000ffff2f7224 */ /* 0x001fe200078e000c */
[----:B------:R-:W-:Y:S01]  /*c920*/  SHF.R.U32.HI R53, RZ, 0x8, R57 ;  /* 0x00000008ff357819 */ /* 0x000fe20000011639 */
[----:B-1----:R-:W-:Y:S01]  /*c930*/  IMAD.MOV.U32 R48, RZ, RZ, R36 ;  /* 0x000000ffff307224 */ /* 0x002fe200078e0024 */
[----:B------:R-:W-:Y:S01]  /*c940*/  SHF.R.U32.HI R51, RZ, 0x8, R71 ;  /* 0x00000008ff337819 */ /* 0x000fe20000011647 */
[----:B------:R-:W-:Y:S01]  /*c950*/  IMAD.MOV.U32 R46, RZ, RZ, R38 ;  /* 0x000000ffff2e7224 */ /* 0x000fe200078e0026 */
[----:B------:R-:W-:Y:S01]  /*c960*/  LOP3.LUT R49, R69, 0xff0000ff, RZ, 0xc0, !PT ;  /* 0xff0000ff45317812 */ /* 0x000fe200078ec0ff */
[----:B------:R-:W-:Y:S01]  /*c970*/  IMAD.SHL.U32 R53, R53, 0x100, RZ ;  /* 0x0000010035357824 */ /* 0x000fe200078e00ff */
[----:B------:R-:W-:Y:S01]  /*c980*/  SHF.R.U32.HI R58, RZ, 0x10, R69 ;  /* 0x00000010ff3a7819 */ /* 0x000fe20000011645 */
[----:B------:R-:W-:Y:S01]  /*c990*/  IMAD.SHL.U32 R51, R51, 0x100, RZ ;  /* 0x0000010033337824 */ /* 0x000fe200078e00ff */
[----:B------:R-:W-:Y:S01]  /*c9a0*/  SHF.L.U32 R12, R45, 0x8, RZ ;  /* 0x000000082d0c7819 */ /* 0x000fe200000006ff */
[----:B------:R-:W-:Y:S01]  /*c9b0*/  IMAD.MOV.U32 R45, RZ, RZ, R14 ;  /* 0x000000ffff2d7224 */ /* 0x000fe200078e000e */
[----:B------:R-:W-:-:S02]  /*c9c0*/  SHF.R.U32.HI R55, RZ, 0x8, R59 ;  /* 0x00000008ff377819 */ /* 0x000fc4000001163b */
[----:B------:R-:W-:Y:S02]  /*c9d0*/  SHF.R.U32.HI R56, RZ, 0x10, R71 ;  /* 0x00000010ff387819 */ /* 0x000fe40000011647 */
[----:B------:R-:W-:Y:S02]  /*c9e0*/  LOP3.LUT R52, R57, 0xff0000ff, RZ, 0xc0, !PT ;  /* 0xff0000ff39347812 */ /* 0x000fe400078ec0ff */
[----:B------:R-:W-:Y:S01]  /*c9f0*/  LOP3.LUT R12, R49, 0xff00, R12, 0xf8, !PT ;  /* 0x0000ff00310c7812 */ /* 0x000fe200078ef80c */
[----:B------:R-:W-:Y:S01]  /*ca00*/  IMAD.U32 R49, R58, 0x10000, RZ ;  /* 0x000100003a317824 */ /* 0x000fe200078e00ff */
[----:B------:R-:W-:Y:S02]  /*ca10*/  LOP3.LUT R50, R71, 0xff0000ff, RZ, 0xc0, !PT ;  /* 0xff0000ff47327812 */ /* 0x000fe400078ec0ff */
[----:B------:R-:W-:Y:S02]  /*ca20*/  LOP3.LUT R54, R59, 0xff0000ff, RZ, 0xc0, !PT ;  /* 0xff0000ff3b367812 */ /* 0x000fe400078ec0ff */
[----:B------:R-:W-:-:S02]  /*ca30*/  SHF.L.U32 R55, R55, 0x8, RZ ;  /* 0x0000000837377819 */ /* 0x000fc400000006ff */
[----:B------:R-:W-:Y:S01]  /*ca40*/  LOP3.LUT R38, R52, 0xff00, R53, 0xf8, !PT ;  /* 0x0000ff0034267812 */ /* 0x000fe200078ef835 */
[----:B------:R-:W-:Y:S01]  /*ca50*/  IMAD.U32 R53, R56, 0x10000, RZ ;  /* 0x0001000038357824 */ /* 0x000fe200078e00ff */
[----:B------:R-:W-:Y:S02]  /*ca60*/  LOP3.LUT R50, R50, 0xff00, R51, 0xf8, !PT ;  /* 0x0000ff0032327812 */ /* 0x000fe400078ef833 */
[----:B------:R-:W-:Y:S02]  /*ca70*/  LOP3.LUT R14, R54, 0xff00, R55, 0xf8, !PT ;  /* 0x0000ff00360e7812 */ /* 0x000fe400078ef837 */
[----:B------:R-:W-:Y:S02]  /*ca80*/  LOP3.LUT R36, R12, 0xff0000, R49, 0xf8, !PT ;  /* 0x00ff00000c247812 */ /* 0x000fe400078ef831 */
[----:B------:R-:W-:Y:S02]  /*ca90*/  F2FP.F16.E4M3.UNPACK_B R54, R148.H1 ;  /* 0x00000094ff36723e */ /* 0x000fe400030006ff */
[----:B------:R-:W-:-:S02]  /*caa0*/  F2FP.F16.E4M3.UNPACK_B R51, R48.H1 ;  /* 0x00000030ff33723e */ /* 0x000fc400030006ff */
[----:B------:R-:W-:Y:S01]  /*cab0*/  F2FP.F16.E4M3.UNPACK_B R49, R47.H1 ;  /* 0x0000002fff31723e */ /* 0x000fe200030006ff */
[----:B------:R-:W-:Y:S01]  /*cac0*/  HADD2.F32 R55, -RZ, R54.H0_H0 ;  /* 0x20000036ff377230 */ /* 0x000fe20000004100 */
[----:B------:R-:W-:Y:S01]  /*cad0*/  SHF.R.U32.HI R43, RZ, 0x10, R59 ;  /* 0x00000010ff2b7819 */ /* 0x000fe2000001163b */
[----:B------:R-:W-:Y:S01]  /*cae0*/  HADD2.F32 R52, -RZ, R51.H0_H0 ;  /* 0x20000033ff347230 */ /* 0x000fe20000004100 */
[----:B------:R-:W-:Y:S01]  /*caf0*/  LOP3.LUT R12, R50, 0xff0000, R53, 0xf8, !PT ;  /* 0x00ff0000320c7812 */ /* 0x000fe200078ef835 */
[----:B------:R-:W-:Y:S01]  /*cb00*/  HADD2.F32 R50, -RZ, R49.H0_H0 ;  /* 0x20000031ff327230 */ /* 0x000fe20000004100 */
[----:B------:R-:W-:Y:S01]  /*cb10*/  F2FP.F16.E4M3.UNPACK_B R53, R150.H1 ;  /* 0x00000096ff35723e */ /* 0x000fe200030006ff */
[----:B------:R-:W-:Y:S01]  /*cb20*/  IMAD.U32 R59, R43, 0x10000, RZ ;  /* 0x000100002b3b7824 */ /* 0x000fe200078e00ff */
[----:B------:R-:W-:Y:S01]  /*cb30*/  SHF.R.U32.HI R42, RZ, 0x10, R57 ;  /* 0x00000010ff2a7819 */ /* 0x000fe20000011639 */
[-C--:B------:R-:W-:Y:S01]  /*cb40*/  FMUL.FTZ R69, R52, R55.reuse ;  /* 0x0000003734457220 */ /* 0x080fe20000410000 */
[----:B------:R-:W-:Y:S01]  /*cb50*/  FMUL.FTZ R55, R50, R55 ;  /* 0x0000003732377220 */ /* 0x000fe20000410000 */
[----:B------:R-:W-:Y:S01]  /*cb60*/  HADD2.F32 R43, -RZ, R53.H0_H0 ;  /* 0x20000035ff2b7230 */ /* 0x000fe20000004100 */
[----:B------:R-:W-:Y:S01]  /*cb70*/  F2FP.F16.E4M3.UNPACK_B R148, R148 ;  /* 0x00000094ff94723e */ /* 0x000fe200020006ff */
[----:B------:R-:W-:Y:S01]  /*cb80*/  IMAD.U32 R57, R42, 0x10000, RZ ;  /* 0x000100002a397824 */ /* 0x000fe200078e00ff */
[----:B------:R-:W-:-:S02]  /*cb90*/  F2FP.F16.E4M3.UNPACK_B R150, R150 ;  /* 0x00000096ff96723e */ /* 0x000fc400020006ff */
[-C--:B------:R-:W-:Y:S01]  /*cba0*/  FFMA.FTZ R42, R50, R43.reuse, -R69 ;  /* 0x0000002b322a7223 */ /* 0x080fe20000010845 */
[----:B------:R-:W-:Y:S01]  /*cbb0*/  FFMA.FTZ R43, R52, R43, R55 ;  /* 0x0000002b342b7223 */ /* 0x000fe20000010037 */
[----:B------:R-:W-:Y:S01]  /*cbc0*/  HADD2.F32 R55, -RZ, R53.H1_H1 ;  /* 0x30000035ff377230 */ /* 0x000fe20000004100 */
[----:B------:R-:W-:Y:S01]  /*cbd0*/  F2FP.F16.E4M3.UNPACK_B R52, R48 ;  /* 0x00000030ff34723e */ /* 0x000fe200020006ff */
[----:B------:R-:W-:Y:S01]  /*cbe0*/  HADD2.F32 R53, -RZ, R54.H1_H1 ;  /* 0x30000036ff357230 */ /* 0x000fe20000004100 */
[----:B------:R-:W-:Y:S01]  /*cbf0*/  LOP3.LUT R38, R38, 0xff0000, R57, 0xf8, !PT ;  /* 0x00ff000026267812 */ /* 0x000fe200078ef839 */
[----:B------:R-:W-:Y:S01]  /*cc00*/  HADD2.F32 R50, -RZ, R49.H1_H1 ;  /* 0x30000031ff327230 */ /* 0x000fe20000004100 */
[----:B------:R-:W-:Y:S01]  /*cc10*/  LOP3.LUT R14, R14, 0xff0000, R59, 0xf8, !PT ;  /* 0x00ff00000e0e7812 */ /* 0x000fe200078ef83b */
[----:B------:R-:W-:Y:S01]  /*cc20*/  HADD2.F32 R54, -RZ, R51.H1_H1 ;  /* 0x30000033ff367230 */ /* 0x000fe20000004100 */
[----:B------:R-:W-:Y:S01]  /*cc30*/  F2FP.F16.E4M3.UNPACK_B R51, R47 ;  /* 0x0000002fff33723e */ /* 0x000fe200020006ff */
[----:B------:R-:W-:-:S02]  /*cc40*/  HADD2.F32 R56, -RZ, R148.H0_H0 ;  /* 0x20000094ff387230 */ /* 0x000fc40000004100 */
[-C--:B------:R-:W-:Y:S01]  /*cc50*/  FMUL.FTZ R57, R50, R53.reuse ;  /* 0x0000003532397220 */ /* 0x080fe20000410000 */
[----:B------:R-:W-:Y:S02]  /*cc60*/  HADD2.F32 R148, -RZ, R148.H1_H1 ;  /* 0x30000094ff947230 */ /* 0x000fe40000004100 */
[C---:B------:R-:W-:Y:S01]  /*cc70*/  FMUL.FTZ R47, R54.reuse, R53 ;  /* 0x00000035362f7220 */ /* 0x040fe20000410000 */
[----:B------:R-:W-:Y:S02]  /*cc80*/  HADD2.F32 R53, -RZ, R52.H0_H0 ;  /* 0x20000034ff357230 */ /* 0x000fe40000004100 */
[-C--:B------:R-:W-:Y:S01]  /*cc90*/  FFMA.FTZ R48, R54, R55.reuse, R57 ;  /* 0x0000003736307223 */ /* 0x080fe20000010039 */
[----:B------:R-:W-:Y:S02]  /*cca0*/  HADD2.F32 R49, -RZ, R51.H0_H0 ;  /* 0x20000033ff317230 */ /* 0x000fe40000004100 */
[----:B------:R-:W-:Y:S01]  /*ccb0*/  FFMA.FTZ R47, R50, R55, -R47 ;  /* 0x00000037322f7223 */ /* 0x000fe2000001082f */
[----:B------:R-:W-:-:S02]  /*ccc0*/  HADD2.F32 R50, -RZ, R150.H0_H0 ;  /* 0x20000096ff327230 */ /* 0x000fc40000004100 */
[-C--:B------:R-:W-:Y:S01]  /*ccd0*/  FMUL.FTZ R58, R53, R56.reuse ;  /* 0x00000038353a7220 */ /* 0x080fe20000410000 */
[----:B------:R-:W-:Y:S02]  /*cce0*/  HADD2.F32 R54, -RZ, R52.H1_H1 ;  /* 0x30000034ff367230 */ /* 0x000fe40000004100 */
[C---:B------:R-:W-:Y:S01]  /*ccf0*/  FMUL.FTZ R56, R49.reuse, R56 ;  /* 0x0000003831387220 */ /* 0x040fe20000410000 */
[----:B------:R-:W-:Y:S02]  /*cd00*/  HADD2.F32 R51, -RZ, R51.H1_H1 ;  /* 0x30000033ff337230 */ /* 0x000fe40000004100 */
[----:B------:R-:W-:Y:S01]  /*cd10*/  FFMA.FTZ R49, R49, R50, -R58 ;  /* 0x0000003231317223 */ /* 0x000fe2000001083a */
[----:B------:R-:W-:Y:S01]  /*cd20*/  F2FP.F16.E4M3.UNPACK_B R55, R46.H1 ;  /* 0x0000002eff37723e */ /* 0x000fe200030006ff */
[----:B------:R-:W-:Y:S01]  /*cd30*/  FFMA.FTZ R50, R53, R50, R56 ;  /* 0x0000003235327223 */ /* 0x000fe20000010038 */
[----:B------:R-:W-:Y:S01]  /*cd40*/  F2FP.F16.E4M3.UNPACK_B R56, R149.H1 ;  /* 0x00000095ff38723e */ /* 0x000fe200030006ff */
[----:B------:R-:W-:-:S02]  /*cd50*/  HADD2.F32 R150, -RZ, R150.H1_H1 ;  /* 0x30000096ff967230 */ /* 0x000fc40000004100 */
[CC--:B------:R-:W-:Y:S01]  /*cd60*/  FMUL.FTZ R52, R54.reuse, R148.reuse ;  /* 0x0000009436347220 */ /* 0x0c0fe20000410000 */
[C---:B------:R-:W-:Y:S01]  /*cd70*/  FMUL.FTZ R59, R51.reuse, R148 ;  /* 0x00000094333b7220 */ /* 0x040fe20000410000 */
[----:B------:R-:W-:Y:S01]  /*cd80*/  F2FP.F16.E4M3.UNPACK_B R58, R151.H1 ;  /* 0x00000097ff3a723e */ /* 0x000fe200030006ff */
[----:B------:R-:W-:Y:S01]  /*cd90*/  HADD2.F32 R68, -RZ, R56.H0_H0 ;  /* 0x20000038ff447230 */ /* 0x000fe20000004100 */
[----:B------:R-:W-:Y:S01]  /*cda0*/  F2FP.F16.E4M3.UNPACK_B R53, R45.H1 ;  /* 0x0000002dff35723e */ /* 0x000fe200030006ff */
[----:B------:R-:W-:Y:S02]  /*cdb0*/  HADD2.F32 R57, -RZ, R55.H0_H0 ;  /* 0x20000037ff397230 */ /* 0x000fe40000004100 */
[-C--:B------:R-:W-:Y:S01]  /*cdc0*/  FFMA.FTZ R52, R51, R150.reuse, -R52 ;  /* 0x0000009633347223 */ /* 0x080fe20000010834 */
[----:B------:R-:W-:Y:S01]  /*cdd0*/  FFMA.FTZ R51, R54, R150, R59 ;  /* 0x0000009636337223 */ /* 0x000fe2000001003b */
[----:B------:R-:W-:Y:S01]  /*cde0*/  HADD2.F32 R59, -RZ, R58.H0_H0 ;  /* 0x2000003aff3b7230 */ /* 0x000fe20000004100 */
[----:B------:R-:W-:Y:S01]  /*cdf0*/  F2FP.F16.E4M3.UNPACK_B R149, R149 ;  /* 0x00000095ff95723e */ /* 0x000fe200020006ff */
[----:B------:R-:W-:-:S02]  /*ce00*/  HADD2.F32 R54, -RZ, R53.H0_H0 ;  /* 0x20000035ff367230 */ /* 0x000fc40000004100 */
[-C--:B------:R-:W-:Y:S01]  /*ce10*/  FMUL.FTZ R71, R57, R68.reuse ;  /* 0x0000004439477220 */ /* 0x080fe20000410000 */
[----:B------:R-:W-:Y:S01]  /*ce20*/  HADD2.F32 R69, -RZ, R56.H1_H1 ;  /* 0x30000038ff457230 */ /* 0x000fe20000004100 */
[----:B------:R-:W-:Y:S01]  /*ce30*/  F2FP.F16.E4M3.UNPACK_B R45, R45 ;  /* 0x0000002dff2d723e */ /* 0x000fe200020006ff */
[----:B------:R-:W-:Y:S02]  /*ce40*/  HADD2.F32 R55, -RZ, R55.H1_H1 ;  /* 0x30000037ff377230 */ /* 0x000fe40000004100 */
[C---:B------:R-:W-:Y:S01]  /*ce50*/  FMUL.FTZ R68, R54.reuse, R68 ;  /* 0x0000004436447220 */ /* 0x040fe20000410000 */
[----:B------:R-:W-:Y:S02]  /*ce60*/  HADD2.F32 R56, -RZ, R53.H1_H1 ;  /* 0x30000035ff387230 */ /* 0x000fe40000004100 */
[----:B------:R-:W-:Y:S01]  /*ce70*/  FFMA.FTZ R53, R54, R59, -R71 ;  /* 0x0000003b36357223 */ /* 0x000fe20000010847 */
[----:B------:R-:W-:Y:S02]  /*ce80*/  HADD2.F32 R58, -RZ, R58.H1_H1 ;  /* 0x3000003aff3a7230 */ /* 0x000fe40000004100 */
[----:B------:R-:W-:Y:S01]  /*ce90*/  FMUL.FTZ R71, R55, R69 ;  /* 0x0000004537477220 */ /* 0x000fe20000410000 */
[----:B------:R-:W-:Y:S01]  /*cea0*/  FFMA.FTZ R54, R57, R59, R68 ;  /* 0x0000003b39367223 */ /* 0x000fe20000010044 */
[C---:B------:R-:W-:Y:S01]  /*ceb0*/  FMUL.FTZ R70, R56.reuse, R69 ;  /* 0x0000004538467220 */ /* 0x040fe20000410000 */
[----:B------:R-:W-:Y:S01]  /*cec0*/  F2FP.F16.E4M3.UNPACK_B R151, R151 ;  /* 0x00000097ff97723e */ /* 0x000fe200020006ff */
[----:B------:R-:W-:Y:S01]  /*ced0*/  FFMA.FTZ R56, R56, R58, -R71 ;  /* 0x0000003a38387223 */ /* 0x000fe20000010847 */
[----:B------:R-:W-:-:S02]  /*cee0*/  HADD2.F32 R59, -RZ, R149.H0_H0 ;  /* 0x20000095ff3b7230 */ /* 0x000fc40000004100 */
[----:B------:R-:W-:Y:S01]  /*cef0*/  FFMA.FTZ R71, R55, R58, R70 ;  /* 0x0000003a37477223 */ /* 0x000fe20000010046 */
[----:B------:R-:W-:Y:S01]  /*cf00*/  F2FP.F16.E4M3.UNPACK_B R55, R46 ;  /* 0x0000002eff37723e */ /* 0x000fe200020006ff */
[----:B------:R-:W-:Y:S01]  /*cf10*/  HADD2.F32 R70, -RZ, R149.H1_H1 ;  /* 0x30000095ff467230 */ /* 0x000fe20000004100 */
[----:B------:R-:W-:Y:S01]  /*cf20*/  F2FP.SATFINITE.E4M3.F32.PACK_AB_MERGE_C R42, R47, R42, RZ ;  /* 0x0000002a2f2a723e */ /* 0x000fe200048070ff */
[----:B------:R-:W-:Y:S01]  /*cf30*/  HADD2.F32 R46, -RZ, R45.H0_H0 ;  /* 0x2000002dff2e7230 */ /* 0x000fe20000004100 */
[----:B------:R-:W-:Y:S01]  /*cf40*/  F2FP.SATFINITE.E4M3.F32.PACK_AB_MERGE_C R71, R71, R54, RZ ;  /* 0x000000364747723e */ /* 0x000fe200048070ff */
[--C-:B------:R-:W-:Y:S01]  /*cf50*/  HADD2.F32 R57, -RZ, R55.reuse.H0_H0 ;  /* 0x20000037ff397230 */ /* 0x100fe20000004100 */
[----:B------:R-:W-:Y:S01]  /*cf60*/  F2FP.F16.E4M3.UNPACK_B R54, R38 ;  /* 0x00000026ff36723e */ /* 0x000fe200020006ff */
[----:B------:R-:W-:Y:S02]  /*cf70*/  HADD2.F32 R55, -RZ, R55.H1_H1 ;  /* 0x30000037ff377230 */ /* 0x000fe40000004100 */
[----:B------:R-:W-:Y:S01]  /*cf80*/  FMUL.FTZ R76, R46, R59 ;  /* 0x0000003b2e4c7220 */ /* 0x000fe20000410000 */
[----:B------:R-:W-:-:S02]  /*cf90*/  HADD2.F32 R45, -RZ, R45.H1_H1 ;  /* 0x3000002dff2d7230 */ /* 0x000fc40000004100 */
[----:B------:R-:W-:Y:S01]  /*cfa0*/  FMUL.FTZ R69, R57, R59 ;  /* 0x0000003b39457220 */ /* 0x000fe20000410000 */
[--C-:B------:R-:W-:Y:S02]  /*cfb0*/  HADD2.F32 R68, -RZ, R151.reuse.H1_H1 ;  /* 0x30000097ff447230 */ /* 0x100fe40000004100 */
[-C--:B------:R-:W-:Y:S01]  /*cfc0*/  FMUL.FTZ R78, R55, R70.reuse ;  /* 0x00000046374e7220 */ /* 0x080fe20000410000 */
[----:B------:R-:W-:Y:S02]  /*cfd0*/  HADD2.F32 R58, -RZ, R151.H0_H0 ;  /* 0x20000097ff3a7230 */ /* 0x000fe40000004100 */
[C---:B------:R-:W-:Y:S01]  /*cfe0*/  FMUL.FTZ R70, R45.reuse, R70 ;  /* 0x000000462d467220 */ /* 0x040fe20000410000 */
[----:B------:R-:W-:Y:S01]  /*cff0*/  FFMA.FTZ R78, R45, R68, -R78 ;  /* 0x000000442d4e7223 */ /* 0x000fe2000001084e */
[----:B------:R-:W-:Y:S01]  /*d000*/  F2FP.SATFINITE.E4M3.F32.PACK_AB_MERGE_C R45, R48, R43, RZ ;  /* 0x0000002b302d723e */ /* 0x000fe200048070ff */
[-C--:B------:R-:W-:Y:S01]  /*d010*/  FFMA.FTZ R69, R46, R58.reuse, -R69 ;  /* 0x0000003a2e457223 */ /* 0x080fe20000010845 */
[----:B------:R-:W-:Y:S01]  /*d020*/  F2FP.SATFINITE.E4M3.F32.PACK_AB_MERGE_C R43, R56, R53, RZ ;  /* 0x00000035382b723e */ /* 0x000fe200048070ff */
[----:B------:R-:W-:Y:S01]  /*d030*/  FFMA.FTZ R76, R57, R58, R76 ;  /* 0x0000003a394c7223 */ /* 0x000fe2000001004c */
[----:B------:R-:W-:Y:S01]  /*d040*/  F2FP.F16.E4M3.UNPACK_B R53, R37 ;  /* 0x00000025ff35723e */ /* 0x000fe200020006ff */
[----:B------:R-:W-:Y:S01]  /*d050*/  FFMA.FTZ R55, R55, R68, R70 ;  /* 0x0000004437377223 */ /* 0x000fe20000010046 */
[----:B------:R-:W-:-:S02]  /*d060*/  F2FP.F16.E4M3.UNPACK_B R48, R13 ;  /* 0x0000000dff30723e */ /* 0x000fc400020006ff */
[----:B------:R-:W-:Y:S01]  /*d070*/  F2FP.SATFINITE.E4M3.F32.PACK_AB_MERGE_C R46, R52, R49, R42 ;  /* 0x00000031342e723e */ /* 0x000fe2000480702a */
[--C-:B------:R-:W-:Y:S01]  /*d080*/  HADD2.F32 R49, -RZ, R53.reuse.H0_H0 ;  /* 0x20000035ff317230 */ /* 0x100fe20000004100 */
[----:B------:R-:W-:Y:S01]  /*d090*/  F2FP.SATFINITE.E4M3.F32.PACK_AB_MERGE_C R45, R51, R50, R45 ;  /* 0x00000032332d723e */ /* 0x000fe2000480702d */
[----:B------:R-:W-:Y:S01]  /*d0a0*/  HADD2.F32 R50, -RZ, R54.H0_H0 ;  /* 0x20000036ff327230 */ /* 0x000fe20000004100 */
[----:B------:R-:W-:Y:S01]  /*d0b0*/  F2FP.F16.E4M3.UNPACK_B R51, R36 ;  /* 0x00000024ff33723e */ /* 0x000fe200020006ff */
[----:B------:R-:W-:Y:S01]  /*d0c0*/  HADD2.F32 R47, -RZ, R48.H0_H0 ;  /* 0x20000030ff2f7230 */ /* 0x000fe20000004100 */
[----:B------:R-:W-:Y:S01]  /*d0d0*/  F2FP.SATFINITE.E4M3.F32.PACK_AB_MERGE_C R42, R55, R76, R71 ;  /* 0x0000004c372a723e */ /* 0x000fe20004807047 */
[----:B------:R-:W-:Y:S02]  /*d0e0*/  HADD2.F32 R53, -RZ, R53.H1_H1 ;  /* 0x30000035ff357230 */ /* 0x000fe40000004100 */
[----:B------:R-:W-:Y:S01]  /*d0f0*/  FMUL.FTZ R56, R49, R50 ;  /* 0x0000003231387220 */ /* 0x000fe20000410000 */
[----:B------:R-:W-:-:S02]  /*d100*/  HADD2.F32 R52, -RZ, R51.H0_H0 ;  /* 0x20000033ff347230 */ /* 0x000fc40000004100 */
[C---:B------:R-:W-:Y:S01]  /*d110*/  FMUL.FTZ R58, R47.reuse, R50 ;  /* 0x000000322f3a7220 */ /* 0x040fe20000410000 */
[----:B------:R-:W-:Y:S01]  /*d120*/  HADD2.F32 R54, -RZ, R54.H1_H1 ;  /* 0x30000036ff367230 */ /* 0x000fe20000004100 */
[----:B------:R-:W-:Y:S01]  /*d130*/  F2FP.F16.E4M3.UNPACK_B R36, R36.H1 ;  /* 0x00000024ff24723e */ /* 0x000fe200030006ff */
[----:B------:R-:W-:Y:S02]  /*d140*/  HADD2.F32 R50, -RZ, R48.H1_H1 ;  /* 0x30000030ff327230 */ /* 0x000fe40000004100 */
[-C--:B------:R-:W-:Y:S01]  /*d150*/  FFMA.FTZ R47, R47, R52.reuse, -R56 ;  /* 0x000000342f2f7223 */ /* 0x080fe20000010838 */
[----:B------:R-:W-:Y:S01]  /*d160*/  FFMA.FTZ R48, R49, R52, R58 ;  /* 0x0000003431307223 */ /* 0x000fe2000001003a */
[----:B------:R-:W-:Y:S02]  /*d170*/  HADD2.F32 R52, -RZ, R51.H1_H1 ;  /* 0x30000033ff347230 */ /* 0x000fe40000004100 */
[-C--:B------:R-:W-:Y:S01]  /*d180*/  FMUL.FTZ R55, R53, R54.reuse ;  /* 0x0000003635377220 */ /* 0x080fe20000410000 */
[----:B------:R-:W-:Y:S01]  /*d190*/  FMUL.FTZ R56, R50, R54 ;  /* 0x0000003632387220 */ /* 0x000fe20000410000 */
[----:B------:R-:W-:-:S02]  /*d1a0*/  F2FP.F16.E4M3.UNPACK_B R51, R37.H1 ;  /* 0x00000025ff33723e */ /* 0x000fc400030006ff */
[----:B------:R-:W-:Y:S01]  /*d1b0*/  F2FP.F16.E4M3.UNPACK_B R54, R38.H1 ;  /* 0x00000026ff36723e */ /* 0x000fe200030006ff */
[-C--:B------:R-:W-:Y:S01]  /*d1c0*/  FFMA.FTZ R50, R50, R52.reuse, -R55 ;  /* 0x0000003432327223 */ /* 0x080fe20000010837 */
[----:B------:R-:W-:Y:S01]  /*d1d0*/  F2FP.F16.E4M3.UNPACK_B R49, R13.H1 ;  /* 0x0000000dff31723e */ /* 0x000fe200030006ff */
[----:B------:R-:W-:Y:S01]  /*d1e0*/  FFMA.FTZ R13, R53, R52, R56 ;  /* 0x00000034350d7223 */ /* 0x000fe20000010038 */
[----:B------:R-:W-:Y:S01]  /*d1f0*/  HADD2.F32 R38, -RZ, R51.H0_H0 ;  /* 0x20000033ff267230 */ /* 0x000fe20000004100 */
[-C--:B------:R-:W-:Y:S01]  /*d200*/  F2FP.F16.E4M3.UNPACK_B R68, R14.reuse ;  /* 0x0000000eff44723e */ /* 0x080fe200020006ff */
[----:B------:R-:W-:Y:S01]  /*d210*/  HADD2.F32 R53, -RZ, R54.H0_H0 ;  /* 0x20000036ff357230 */ /* 0x000fe20000004100 */
[----:B------:R-:W-:Y:S01]  /*d220*/  F2FP.SATFINITE.E4M3.F32.PACK_AB_MERGE_C R43, R78, R69, R43 ;  /* 0x000000454e2b723e */ /* 0x000fe2000480702b */
[----:B------:R-:W-:Y:S01]  /*d230*/  HADD2.F32 R37, -RZ, R49.H0_H0 ;  /* 0x20000031ff257230 */ /* 0x000fe20000004100 */
[----:B------:R-:W-:Y:S01]  /*d240*/  F2FP.F16.E4M3.UNPACK_B R69, R14.H1 ;  /* 0x0000000eff45723e */ /* 0x000fe200030006ff */
[----:B------:R-:W-:-:S02]  /*d250*/  HADD2.F32 R52, -RZ, R51.H1_H1 ;  /* 0x30000033ff347230 */ /* 0x000fc40000004100 */
[-C--:B------:R-:W-:Y:S01]  /*d260*/  FMUL.FTZ R56, R38, R53.reuse ;  /* 0x0000003526387220 */ /* 0x080fe20000410000 */
[----:B------:R-:W-:Y:S02]  /*d270*/  HADD2.F32 R55, -RZ, R54.H1_H1 ;  /* 0x30000036ff377230 */ /* 0x000fe40000004100 */
[----:B------:R-:W-:Y:S01]  /*d280*/  FMUL.FTZ R53, R37, R53 ;  /* 0x0000003525357220 */ /* 0x000fe20000410000 */
[----:B------:R-:W-:Y:S01]  /*d290*/  HADD2.F32 R49, -RZ, R49.H1_H1 ;  /* 0x30000031ff317230 */ /* 0x000fe20000004100 */
[----:B------:R-:W-:Y:S01]  /*d2a0*/  F2FP.F16.E4M3.UNPACK_B R57, R12 ;  /* 0x0000000cff39723e */ /* 0x000fe200020006ff */
[--C-:B------:R-:W-:Y:S02]  /*d2b0*/  HADD2.F32 R51, -RZ, R36.reuse.H0_H0 ;  /* 0x20000024ff337230 */ /* 0x100fe40000004100 */
[-C--:B------:R-:W-:Y:S01]  /*d2c0*/  FMUL.FTZ R58, R52, R55.reuse ;  /* 0x00000037343a7220 */ /* 0x080fe20000410000 */
[----:B------:R-:W-:Y:S02]  /*d2d0*/  HADD2.F32 R54, -RZ, R36.H1_H1 ;  /* 0x30000024ff367230 */ /* 0x000fe40000004100 */
[----:B------:R-:W-:Y:S01]  /*d2e0*/  FMUL.FTZ R55, R49, R55 ;  /* 0x0000003731377220 */ /* 0x000fe20000410000 */
[----:B------:R-:W-:-:S02]  /*d2f0*/  HADD2.F32 R71, -RZ, R69.H0_H0 ;  /* 0x20000045ff477230 */ /* 0x000fc40000004100 */
[-C--:B------:R-:W-:Y:S01]  /*d300*/  FFMA.FTZ R36, R37, R51.reuse, -R56 ;  /* 0x0000003325247223 */ /* 0x080fe20000010838 */
[----:B------:R-:W-:Y:S01]  /*d310*/  FFMA.FTZ R37, R38, R51, R53 ;  /* 0x0000003326257223 */ /* 0x000fe20000010035 */
[----:B------:R-:W-:Y:S01]  /*d320*/  F2FP.F16.E4M3.UNPACK_B R53, R39 ;  /* 0x00000027ff35723e */ /* 0x000fe200020006ff */
[-C--:B------:R-:W-:Y:S01]  /*d330*/  FFMA.FTZ R49, R49, R54.reuse, -R58 ;  /* 0x0000003631317223 */ /* 0x080fe2000001083a */
[----:B------:R-:W-:Y:S01]  /*d340*/  FFMA.FTZ R38, R52, R54, R55 ;  /* 0x0000003634267223 */ /* 0x000fe20000010037 */
[----:B------:R-:W-:Y:S01]  /*d350*/  F2FP.F16.E4M3.UNPACK_B R51, R15 ;  /* 0x0000000fff33723e */ /* 0x000fe200020006ff */
[----:B------:R-:W-:Y:S01]  /*d360*/  HADD2.F32 R14, -RZ, R57.H0_H0 ;  /* 0x20000039ff0e7230 */ /* 0x000fe20000004100 */
[----:B------:R-:W-:Y:S01]  /*d370*/  F2FP.F16.E4M3.UNPACK_B R54, R39.H1 ;  /* 0x00000027ff36723e */ /* 0x000fe200030006ff */
[----:B------:R-:W-:Y:S01]  /*d380*/  HADD2.F32 R55, -RZ, R53.H0_H0 ;  /* 0x20000035ff377230 */ /* 0x000fe20000004100 */
[----:B------:R-:W-:Y:S01]  /*d390*/  F2FP.F16.E4M3.UNPACK_B R15, R15.H1 ;  /* 0x0000000fff0f723e */ /* 0x000fe200030006ff */
[----:B------:R-:W-:Y:S01]  /*d3a0*/  HADD2.F32 R39, -RZ, R51.H0_H0 ;  /* 0x20000033ff277230 */ /* 0x000fe20000004100 */
[----:B------:R-:W-:Y:S01]  /*d3b0*/  F2FP.F16.E4M3.UNPACK_B R58, R12.H1 ;  /* 0x0000000cff3a723e */ /* 0x000fe200030006ff */
        /* <DEDUP_REMOVED lines=8> */
[----:B------:R-:W-:Y:S02]  /*d440*/  HADD2.F32 R69, -RZ, R69.H1_H1 ;  /* 0x30000045ff457230 */ /* 0x000fe40000004100 */
[-C--:B------:R-:W-:Y:S01]  /*d450*/  FMUL.FTZ R77, R56, R71.reuse ;  /* 0x00000047384d7220 */ /* 0x080fe20000410000 */
[----:B------:R-:W-:Y:S02]  /*d460*/  HADD2.F32 R15, -RZ, R15.H1_H1 ;  /* 0x3000000fff0f7230 */ /* 0x000fe40000004100 */
[----:B------:R-:W-:Y:S01]  /*d470*/  FMUL.FTZ R71, R52, R71 ;  /* 0x0000004734477220 */ /* 0x000fe20000410000 */
[----:B------:R-:W-:-:S02]  /*d480*/  HADD2.F32 R59, -RZ, R58.H0_H0 ;  /* 0x2000003aff3b7230 */ /* 0x000fc40000004100 */
[----:B------:R-:W-:Y:S01]  /*d490*/  FFMA.FTZ R12, R39, R14, -R70 ;  /* 0x0000000e270c7223 */ /* 0x000fe20000010846 */
[----:B------:R-:W-:Y:S02]  /*d4a0*/  HADD2.F32 R53, -RZ, R53.H1_H1 ;  /* 0x30000035ff357230 */ /* 0x000fe40000004100 */
[-C--:B------:R-:W-:Y:S01]  /*d4b0*/  FMUL.FTZ R70, R54, R69.reuse ;  /* 0x0000004536467220 */ /* 0x080fe20000410000 */
[----:B------:R-:W-:Y:S02]  /*d4c0*/  HADD2.F32 R68, -RZ, R68.H1_H1 ;  /* 0x30000044ff447230 */ /* 0x000fe40000004100 */
[----:B------:R-:W-:Y:S01]  /*d4d0*/  FMUL.FTZ R69, R15, R69 ;  /* 0x000000450f457220 */ /* 0x000fe20000410000 */
[----:B------:R-:W-:Y:S02]  /*d4e0*/  HADD2.F32 R51, -RZ, R51.H1_H1 ;  /* 0x30000033ff337230 */ /* 0x000fe40000004100 */
[----:B------:R-:W-:Y:S01]  /*d4f0*/  FFMA.FTZ R77, R52, R59, -R77 ;  /* 0x0000003b344d7223 */ /* 0x000fe2000001084d */
[----:B------:R-:W-:-:S02]  /*d500*/  HADD2.F32 R58, -RZ, R58.H1_H1 ;  /* 0x3000003aff3a7230 */ /* 0x000fc40000004100 */
[----:B------:R-:W-:Y:S01]  /*d510*/  FFMA.FTZ R71, R56, R59, R71 ;  /* 0x0000003b38477223 */ /* 0x000fe20000010047 */
[----:B------:R-:W-:Y:S02]  /*d520*/  HADD2.F32 R52, -RZ, R57.H1_H1 ;  /* 0x30000039ff347230 */ /* 0x000fe40000004100 */
[-C--:B------:R-:W-:Y:S01]  /*d530*/  FMUL.FTZ R56, R53, R68.reuse ;  /* 0x0000004435387220 */ /* 0x080fe20000410000 */
[----:B------:R-:W-:Y:S01]  /*d540*/  FMUL.FTZ R68, R51, R68 ;  /* 0x0000004433447220 */ /* 0x000fe20000410000 */
[-C--:B------:R-:W-:Y:S01]  /*d550*/  FFMA.FTZ R70, R15, R58.reuse, -R70 ;  /* 0x0000003a0f467223 */ /* 0x080fe20000010846 */
[----:B------:R-:W-:Y:S01]  /*d560*/  FFMA.FTZ R54, R54, R58, R69 ;  /* 0x0000003a36367223 */ /* 0x000fe20000010045 */
[----:B------:R-:W-:Y:S01]  /*d570*/  FFMA.FTZ R14, R55, R14, R76 ;  /* 0x0000000e370e7223 */ /* 0x000fe2000001004c */
[-C--:B------:R-:W-:Y:S01]  /*d580*/  FFMA.FTZ R51, R51, R52.reuse, -R56 ;  /* 0x0000003433337223 */ /* 0x080fe20000010838 */
[----:B------:R-:W-:Y:S01]  /*d590*/  FFMA.FTZ R53, R53, R52, R68 ;  /* 0x0000003435357223 */ /* 0x000fe20000010044 */
[----:B------:R-:W-:Y:S01]  /*d5a0*/  F2FP.SATFINITE.E4M3.F32.PACK_AB_MERGE_C R70, R70, R77, RZ ;  /* 0x0000004d4646723e */ /* 0x000fe200048070ff */
[----:B------:R-:W-:Y:S01]  /*d5b0*/  IMAD.MOV.U32 R38, RZ, RZ, R42 ;  /* 0x000000ffff267224 */ /* 0x000fe200078e002a */
[----:B------:R-:W-:-:S02]  /*d5c0*/  F2FP.SATFINITE.E4M3.F32.PACK_AB_MERGE_C R54, R54, R71, RZ ;  /* 0x000000473636723e */ /* 0x000fc400048070ff */
[----:B------:R-:W-:Y:S01]  /*d5d0*/  F2FP.SATFINITE.E4M3.F32.PACK_AB_MERGE_C R47, R50, R47, R36 ;  /* 0x0000002f322f723e */ /* 0x000fe20004807024 */
[----:B------:R-:W-:Y:S01]  /*d5e0*/  IMAD.MOV.U32 R36, RZ, RZ, R45 ;  /* 0x000000ffff247224 */ /* 0x000fe200078e002d */
[----:B------:R-:W-:Y:S02]  /*d5f0*/  F2FP.SATFINITE.E4M3.F32.PACK_AB_MERGE_C R15, R51, R12, R70 ;  /* 0x0000000c330f723e */ /* 0x000fe40004807046 */
[----:B------:R-:W-:Y:S01]  /*d600*/  F2FP.SATFINITE.E4M3.F32.PACK_AB_MERGE_C R37, R13, R48, R37 ;  /* 0x000000300d25723e */ /* 0x000fe20004807025 */
[----:B------:R-:W-:Y:S01]  /*d610*/  IMAD.MOV.U32 R13, RZ, RZ, R47 ;  /* 0x000000ffff0d7224 */ /* 0x000fe200078e002f */
[----:B------:R-:W-:Y:S01]  /*d620*/  F2FP.SATFINITE.E4M3.F32.PACK_AB_MERGE_C R39, R53, R14, R54 ;  /* 0x0000000e3527723e */ /* 0x000fe20004807036 */
[----:B------:R-:W-:Y:S01]  /*d630*/  IMAD.MOV.U32 R14, RZ, RZ, R43 ;  /* 0x000000ffff0e7224 */ /* 0x000fe200078e002b */
[----:B------:R-:W-:-:S07]  /*d640*/  MOV R12, R46 ;  /* 0x0000002e000c7202 */ /* 0x000fce0000000f00 */
.L_x_517:
[----:B------:R-:W-:Y:S05]  /*d650*/  BSYNC B2 ;  /* 0x0000000000027941 */ /* 0x000fea0003800000 */
.L_x_516:
[----:B------:R-:W-:Y:S01]  /*d660*/  ISETP.GE.AND P2, PT, R11, R128, PT ;  /* 0x000000800b00720c */ /* 0x000fe20003f46270 */
[----:B0-----:R0:W-:-:S12]  /*d670*/  ST.E.128 desc[UR50][R40.64], R12 ;  /* 0x0000000c28007985 */ /* 0x0011d8000c101d32 */
[----:B------:R-:W-:-:S04]  /*d680*/  @!P2 IADD3 R42, P4, R11, R44, RZ ;  /* 0x0000002c0b2aa210 */ /* 0x000fc80007f9e0ff */
[----:B------:R-:W-:-:S05]  /*d690*/  @!P2 LEA.HI.X.SX32 R43, R11, R120, 0x1, P4 ;  /* 0x000000780b2ba211 */ /* 0x000fca00020f0eff */
[----:B-1----:R0:W-:Y:S04]  /*d6a0*/  @!P2 ST.E.128 desc[UR50][R42.64], R36 ;  /* 0x000000242a00a985 */ /* 0x0021e8000c101d32 */
.L_x_515:
[----:B------:R-:W-:Y:S05]  /*d6b0*/  BSYNC B1 ;  /* 0x0000000000017941 */ /* 0x000fea0003800000 */
.L_x_514:
[----:B------:R-:W-:Y:S01]  /*d6c0*/  ISETP.NE.AND P2, PT, R29, RZ, PT ;  /* 0x000000ff1d00720c */ /* 0x000fe20003f45270 */
[----:B------:R-:W-:-:S12]  /*d6d0*/  BSSY B1, `(.L_x_518) ;  /* 0x00000f2000017945 */ /* 0x000fd80003800000 */
[----:B------:R-:W-:Y:S05]  /*d6e0*/  @!P2 BRA `(.L_x_519) ;  /* 0x0000000c00c0a947 */ /* 0x000fea0003800000 */
[----:B----4-:R-:W-:Y:S01]  /*d6f0*/  SEL R11, R118, R142, !P3 ;  /* 0x0000008e760b7207 */ /* 0x010fe20005800000 */
[----:B------:R-:W-:Y:S01]  /*d700*/  BSSY B2, `(.L_x_520) ;  /* 0x00000e9000027945 */ /* 0x000fe20003800000 */
[----:B0-----:R-:W-:Y:S02]  /*d710*/  IADD3 R40, P2, R26, R44, RZ ;  /* 0x0000002c1a287210 */ /* 0x001fe40007f5e0ff */
[----:B------:R-:W-:Y:S02]  /*d720*/  SHF.R.S32.HI R12, RZ, 0x1f, R11 ;  /* 0x0000001fff0c7819 */ /* 0x000fe4000001140b */
[----:B-1----:R-:W-:Y:S02]  /*d730*/  IADD3.X R41, R120, R111, RZ, P2, !PT ;  /* 0x0000006f78297210 */ /* 0x002fe400017fe4ff */
[----:B------:R-:W-:Y:S02]  /*d740*/  LEA.HI R12, R12, R11, RZ, 0x5 ;  /* 0x0000000b0c0c7211 */ /* 0x000fe400078f28ff */
[----:B------:R-:W-:-:S02]  /*d750*/  ISETP.GE.AND P2, PT, R3, R117, PT ;  /* 0x000000750300720c */ /* 0x000fc40003f46270 */
        /* <DEDUP_REMOVED lines=18> */
[----:B------:R-:W-:Y:S01]  /*d880*/  LOP3.LUT R45, R73, 0xff0000ff, RZ, 0xc0, !PT ;  /* 0xff0000ff492d7812 */ /* 0x000fe200078ec0ff */
[----:B-1----:R-:W-:Y:S01]  /*d890*/  IMAD.MOV.U32 R48, RZ, RZ, R36 ;  /* 0x000000ffff307224 */ /* 0x002fe200078e0024 */
[----:B------:R-:W-:Y:S01]  /*d8a0*/  SHF.R.U32.HI R50, RZ, 0x8, R61 ;  /* 0x00000008ff327819 */ /* 0x000fe2000001163d */
[----:B------:R-:W-:Y:S01]  /*d8b0*/  IMAD.SHL.U32 R12, R43, 0x100, RZ ;  /* 0x000001002b0c7824 */ /* 0x000fe200078e00ff */
[----:B------:R-:W-:Y:S01]  /*d8c0*/  SHF.R.U32.HI R46, RZ, 0x8, R63 ;  /* 0x00000008ff2e7819 */ /* 0x000fe2000001163f */
[----:B------:R-:W-:Y:S01]  /*d8d0*/  IMAD.MOV.U32 R43, RZ, RZ, R14 ;  /* 0x000000ffff2b7224 */ /* 0x000fe200078e000e */
[----:B------:R-:W-:Y:S01]  /*d8e0*/  SHF.R.U32.HI R55, RZ, 0x8, R75 ;  /* 0x00000008ff377819 */ /* 0x000fe2000001164b */
[----:B------:R-:W-:Y:S01]  /*d8f0*/  IMAD.SHL.U32 R36, R50, 0x100, RZ ;  /* 0x0000010032247824 */ /* 0x000fe200078e00ff */
[----:B------:R-:W-:Y:S01]  /*d900*/  SHF.R.U32.HI R57, RZ, 0x10, R73 ;  /* 0x00000010ff397819 */ /* 0x000fe20000011649 */
[----:B------:R-:W-:Y:S01]  /*d910*/  IMAD.SHL.U32 R46, R46, 0x100, RZ ;  /* 0x000001002e2e7824 */ /* 0x000fe200078e00ff */
[----:B------:R-:W-:-:S02]  /*d920*/  LOP3.LUT R45, R45, 0xff00, R12, 0xf8, !PT ;  /* 0x0000ff002d2d7812 */ /* 0x000fc400078ef80c */
[----:B------:R-:W-:Y:S01]  /*d930*/  SHF.R.U32.HI R56, RZ, 0x10, R75 ;  /* 0x00000010ff387819 */ /* 0x000fe2000001164b */
[----:B------:R-:W-:Y:S01]  /*d940*/  IMAD.U32 R14, R57, 0x10000, RZ ;  /* 0x00010000390e7824 */ /* 0x000fe200078e00ff */
[----:B------:R-:W-:Y:S02]  /*d950*/  LOP3.LUT R49, R75, 0xff0000ff, RZ, 0xc0, !PT ;  /* 0xff0000ff4b317812 */ /* 0x000fe400078ec0ff */
[----:B------:R-:W-:Y:S02]  /*d960*/  SHF.L.U32 R12, R55, 0x8, RZ ;  /* 0x00000008370c7819 */ /* 0x000fe400000006ff */
[----:B------:R-:W-:Y:S02]  /*d970*/  LOP3.LUT R51, R61, 0xff0000ff, RZ, 0xc0, !PT ;  /* 0xff0000ff3d337812 */ /* 0x000fe400078ec0ff */
[----:B------:R-:W-:Y:S02]  /*d980*/  LOP3.LUT R53, R63, 0xff0000ff, RZ, 0xc0, !PT ;  /* 0xff0000ff3f357812 */ /* 0x000fe400078ec0ff */
[----:B------:R-:W-:-:S02]  /*d990*/  MOV R42, R13 ;  /* 0x0000000d002a7202 */ /* 0x000fc40000000f00 */
[----:B------:R-:W-:Y:S01]  /*d9a0*/  LOP3.LUT R13, R49, 0xff00, R12, 0xf8, !PT ;  /* 0x0000ff00310d7812 */ /* 0x000fe200078ef80c */
[----:B------:R-:W-:Y:S01]  /*d9b0*/  IMAD.U32 R12, R56, 0x10000, RZ ;  /* 0x00010000380c7824 */ /* 0x000fe200078e00ff */
[----:B------:R-:W-:Y:S02]  /*d9c0*/  LOP3.LUT R55, R51, 0xff00, R36, 0xf8, !PT ;  /* 0x0000ff0033377812 */ /* 0x000fe400078ef824 */
[----:B------:R-:W-:Y:S02]  /*d9d0*/  LOP3.LUT R57, R53, 0xff00, R46, 0xf8, !PT ;  /* 0x0000ff0035397812 */ /* 0x000fe400078ef82e */
[----:B------:R-:W-:Y:S02]  /*d9e0*/  F2FP.F16.E4M3.UNPACK_B R53, R143.H1 ;  /* 0x0000008fff35723e */ /* 0x000fe400030006ff */
[----:B------:R-:W-:Y:S02]  /*d9f0*/  F2FP.F16.E4M3.UNPACK_B R51, R48.H1 ;  /* 0x00000030ff33723e */ /* 0x000fe400030006ff */
[----:B------:R-:W-:-:S02]  /*da00*/  F2FP.F16.E4M3.UNPACK_B R49, R47.H1 ;  /* 0x0000002fff31723e */ /* 0x000fc400030006ff */
[----:B------:R-:W-:Y:S01]  /*da10*/  SHF.R.U32.HI R54, RZ, 0x10, R63 ;  /* 0x00000010ff367819 */ /* 0x000fe2000001163f */
[----:B------:R-:W-:Y:S01]  /*da20*/  HADD2.F32 R46, -RZ, R51.H0_H0 ;  /* 0x20000033ff2e7230 */ /* 0x000fe20000004100 */
[----:B------:R-:W-:Y:S02]  /*da30*/  SHF.R.U32.HI R52, RZ, 0x10, R61 ;  /* 0x00000010ff347819 */ /* 0x000fe4000001163d */
[----:B------:R-:W-:Y:S01]  /*da40*/  LOP3.LUT R14, R45, 0xff0000, R14, 0xf8, !PT ;  /* 0x00ff00002d0e7812 */ /* 0x000fe200078ef80e */
[----:B------:R-:W-:Y:S01]  /*da50*/  HADD2.F32 R45, -RZ, R49.H0_H0 ;  /* 0x20000031ff2d7230 */ /* 0x000fe20000004100 */
[----:B------:R-:W-:Y:S01]  /*da60*/  LOP3.LUT R12, R13, 0xff0000, R12, 0xf8, !PT ;  /* 0x00ff00000d0c7812 */ /* 0x000fe200078ef80c */
[--C-:B------:R-:W-:Y:S01]  /*da70*/  HADD2.F32 R13, -RZ, R53.reuse.H0_H0 ;  /* 0x20000035ff0d7230 */ /* 0x100fe20000004100 */
[----:B------:R-:W-:Y:S01]  /*da80*/  F2FP.F16.E4M3.UNPACK_B R50, R145.H1 ;  /* 0x00000091ff32723e */ /* 0x000fe200030006ff */
[----:B------:R-:W-:Y:S01]  /*da90*/  IMAD.U32 R54, R54, 0x10000, RZ ;  /* 0x0001000036367824 */ /* 0x000fe200078e00ff */
[----:B------:R-:W-:Y:S01]  /*daa0*/  SHF.L.U32 R36, R52, 0x10, RZ ;  /* 0x0000001034247819 */ /* 0x000fe200000006ff */
[----:B------:R-:W-:-:S02]  /*dab0*/  HADD2.F32 R53, -RZ, R53.H1_H1 ;  /* 0x30000035ff357230 */ /* 0x000fc40000004100 */
[CC--:B------:R-:W-:Y:S01]  /*dac0*/  FMUL.FTZ R56, R46.reuse, R13.reuse ;  /* 0x0000000d2e387220 */ /* 0x0c0fe20000410000 */
[--C-:B------:R-:W-:Y:S02]  /*dad0*/  HADD2.F32 R52, -RZ, R50.reuse.H0_H0 ;  /* 0x20000032ff347230 */ /* 0x100fe40000004100 */
[----:B------:R-:W-:Y:S01]  /*dae0*/  FMUL.FTZ R59, R45, R13 ;  /* 0x0000000d2d3b7220 */ /* 0x000fe20000410000 */
[----:B------:R-:W-:Y:S01]  /*daf0*/  LOP3.LUT R36, R55, 0xff0000, R36, 0xf8, !PT ;  /* 0x00ff000037247812 */ /* 0x000fe200078ef824 */
[----:B------:R-:W-:Y:S01]  /*db00*/  HADD2.F32 R55, -RZ, R50.H1_H1 ;  /* 0x30000032ff377230 */ /* 0x000fe20000004100 */
[----:B------:R-:W-:Y:S01]  /*db10*/  LOP3.LUT R13, R57, 0xff0000, R54, 0xf8, !PT ;  /* 0x00ff0000390d7812 */ /* 0x000fe200078ef836 */
[-C--:B------:R-:W-:Y:S01]  /*db20*/  FFMA.FTZ R45, R45, R52.reuse, -R56 ;  /* 0x000000342d2d7223 */ /* 0x080fe20000010838 */
[----:B------:R-:W-:Y:S01]  /*db30*/  FFMA.FTZ R46, R46, R52, R59 ;  /* 0x000000342e2e7223 */ /* 0x000fe2000001003b */
[----:B------:R-:W-:Y:S01]  /*db40*/  HADD2.F32 R50, -RZ, R49.H1_H1 ;  /* 0x30000031ff327230 */ /* 0x000fe20000004100 */
[----:B------:R-:W-:Y:S01]  /*db50*/  F2FP.F16.E4M3.UNPACK_B R143, R143 ;  /* 0x0000008fff8f723e */ /* 0x000fe200020006ff */
[----:B------:R-:W-:Y:S01]  /*db60*/  HADD2.F32 R54, -RZ, R51.H1_H1 ;  /* 0x30000033ff367230 */ /* 0x000fe20000004100 */
[----:B------:R-:W-:-:S02]  /*db70*/  F2FP.F16.E4M3.UNPACK_B R52, R48 ;  /* 0x00000030ff34723e */ /* 0x000fc400020006ff */
[----:B------:R-:W-:Y:S01]  /*db80*/  F2FP.F16.E4M3.UNPACK_B R51, R47 ;  /* 0x0000002fff33723e */ /* 0x000fe200020006ff */
[----:B------:R-:W-:Y:S01]  /*db90*/  FMUL.FTZ R57, R50, R53 ;  /* 0x0000003532397220 */ /* 0x000fe20000410000 */
[----:B------:R-:W-:Y:S01]  /*dba0*/  F2FP.F16.E4M3.UNPACK_B R145, R145 ;  /* 0x00000091ff91723e */ /* 0x000fe200020006ff */
[----:B------:R-:W-:Y:S01]  /*dbb0*/  FMUL.FTZ R47, R54, R53 ;  /* 0x00000035362f7220 */ /* 0x000fe20000410000 */
[----:B------:R-:W-:Y:S02]  /*dbc0*/  HADD2.F32 R56, -RZ, R143.H0_H0 ;  /* 0x2000008fff387230 */ /* 0x000fe40000004100 */
[----:B------:R-:W-:Y:S02]  /*dbd0*/  HADD2.F32 R53, -RZ, R52.H0_H0 ;  /* 0x20000034ff357230 */ /* 0x000fe40000004100 */
[-C--:B------:R-:W-:Y:S01]  /*dbe0*/  FFMA.FTZ R48, R50, R55.reuse, -R47 ;  /* 0x0000003732307223 */ /* 0x080fe2000001082f */
[----:B------:R-:W-:Y:S02]  /*dbf0*/  HADD2.F32 R49, -RZ, R51.H0_H0 ;  /* 0x20000033ff317230 */ /* 0x000fe40000004100 */
[----:B------:R-:W-:Y:S01]  /*dc00*/  FFMA.FTZ R47, R54, R55, R57 ;  /* 0x00000037362f7223 */ /* 0x000fe20000010039 */
[----:B------:R-:W-:-:S02]  /*dc10*/  HADD2.F32 R50, -RZ, R145.H0_H0 ;  /* 0x20000091ff327230 */ /* 0x000fc40000004100 */
[-C--:B------:R-:W-:Y:S01]  /*dc20*/  FMUL.FTZ R58, R53, R56.reuse ;  /* 0x00000038353a7220 */ /* 0x080fe20000410000 */
[----:B------:R-:W-:Y:S02]  /*dc30*/  HADD2.F32 R143, -RZ, R143.H1_H1 ;  /* 0x3000008fff8f7230 */ /* 0x000fe40000004100 */
[C---:B------:R-:W-:Y:S01]  /*dc40*/  FMUL.FTZ R56, R49.reuse, R56 ;  /* 0x0000003831387220 */ /* 0x040fe20000410000 */
[----:B------:R-:W-:Y:S02]  /*dc50*/  HADD2.F32 R54, -RZ, R52.H1_H1 ;  /* 0x30000034ff367230 */ /* 0x000fe40000004100 */
[----:B------:R-:W-:Y:S01]  /*dc60*/  FFMA.FTZ R49, R49, R50, -R58 ;  /* 0x0000003231317223 */ /* 0x000fe2000001083a */
[----:B------:R-:W-:Y:S01]  /*dc70*/  HADD2.F32 R51, -RZ, R51.H1_H1 ;  /* 0x30000033ff337230 */ /* 0x000fe20000004100 */
[----:B------:R-:W-:Y:S01]  /*dc80*/  F2FP.F16.E4M3.UNPACK_B R58, R144.H1 ;  /* 0x00000090ff3a723e */ /* 0x000fe200030006ff */
[----:B------:R-:W-:Y:S01]  /*dc90*/  HADD2.F32 R145, -RZ, R145.H1_H1 ;  /* 0x30000091ff917230 */ /* 0x000fe20000004100 */
[----:B------:R-:W-:Y:S01]  /*dca0*/  F2FP.F16.E4M3.UNPACK_B R55, R38.H1 ;  /* 0x00000026ff37723e */ /* 0x000fe200030006ff */
[----:B------:R-:W-:Y:S01]  /*dcb0*/  FFMA.FTZ R50, R53, R50, R56 ;  /* 0x0000003235327223 */ /* 0x000fe20000010038 */
[-C--:B------:R-:W-:Y:S01]  /*dcc0*/  FMUL.FTZ R52, R54, R143.reuse ;  /* 0x0000008f36347220 */ /* 0x080fe20000410000 */
[----:B------:R-:W-:Y:S01]  /*dcd0*/  FMUL.FTZ R143, R51, R143 ;  /* 0x0000008f338f7220 */ /* 0x000fe20000410000 */
[----:B------:R-:W-:Y:S01]  /*dce0*/  F2FP.F16.E4M3.UNPACK_B R57, R146.H1 ;  /* 0x00000092ff39723e */ /* 0x000fe200030006ff */
[----:B------:R-:W-:Y:S01]  /*dcf0*/  HADD2.F32 R61, -RZ, R58.H0_H0 ;  /* 0x2000003aff3d7230 */ /* 0x000fe20000004100 */
[----:B------:R-:W-:Y:S01]  /*dd00*/  F2FP.F16.E4M3.UNPACK_B R53, R43.H1 ;  /* 0x0000002bff35723e */ /* 0x000fe200030006ff */
[----:B------:R-:W-:-:S02]  /*dd10*/  HADD2.F32 R56, -RZ, R55.H0_H0 ;  /* 0x20000037ff387230 */ /* 0x000fc40000004100 */
[-C--:B------:R-:W-:Y:S01]  /*dd20*/  FFMA.FTZ R52, R51, R145.reuse, -R52 ;  /* 0x0000009133347223 */ /* 0x080fe20000010834 */
[----:B------:R-:W-:Y:S01]  /*dd30*/  FFMA.FTZ R51, R54, R145, R143 ;  /* 0x0000009136337223 */ /* 0x000fe2000001008f */
[----:B------:R-:W-:Y:S01]  /*dd40*/  HADD2.F32 R59, -RZ, R57.H0_H0 ;  /* 0x20000039ff3b7230 */ /* 0x000fe20000004100 */
[----:B------:R-:W-:Y:S01]  /*dd50*/  F2FP.F16.E4M3.UNPACK_B R144, R144 ;  /* 0x00000090ff90723e */ /* 0x000fe200020006ff */
[----:B------:R-:W-:Y:S02]  /*dd60*/  HADD2.F32 R54, -RZ, R53.H0_H0 ;  /* 0x20000035ff367230 */ /* 0x000fe40000004100 */
[----:B------:R-:W-:Y:S01]  /*dd70*/  FMUL.FTZ R63, R56, R61 ;  /* 0x0000003d383f7220 */ /* 0x000fe20000410000 */
[----:B------:R-:W-:Y:S01]  /*dd80*/  HADD2.F32 R58, -RZ, R58.H1_H1 ;  /* 0x3000003aff3a7230 */ /* 0x000fe20000004100 */
[----:B------:R-:W-:Y:S01]  /*dd90*/  F2FP.F16.E4M3.UNPACK_B R43, R43 ;  /* 0x0000002bff2b723e */ /* 0x000fe200020006ff */
[----:B------:R-:W-:Y:S02]  /*dda0*/  HADD2.F32 R55, -RZ, R55.H1_H1 ;  /* 0x30000037ff377230 */ /* 0x000fe40000004100 */
[C---:B------:R-:W-:Y:S01]  /*ddb0*/  FMUL.FTZ R61, R54.reuse, R61 ;  /* 0x0000003d363d7220 */ /* 0x040fe20000410000 */
[----:B------:R-:W-:Y:S01]  /*ddc0*/  FFMA.FTZ R63, R54, R59, -R63 ;  /* 0x0000003b363f7223 */ /* 0x000fe2000001083f */
[----:B------:R-:W-:Y:S01]  /*ddd0*/  HADD2.F32 R53, -RZ, R53.H1_H1 ;  /* 0x30000035ff357230 */ /* 0x000fe20000004100 */
[----:B------:R-:W-:Y:S01]  /*dde0*/  F2FP.F16.E4M3.UNPACK_B R146, R146 ;  /* 0x00000092ff92723e */ /* 0x000fe200020006ff */
[----:B------:R-:W-:-:S02]  /*ddf0*/  HADD2.F32 R54, -RZ, R57.H1_H1 ;  /* 0x30000039ff367230 */ /* 0x000fc40000004100 */
[-C--:B------:R-:W-:Y:S01]  /*de00*/  FMUL.FTZ R60, R55, R58.reuse ;  /* 0x0000003a373c7220 */ /* 0x080fe20000410000 */
[--C-:B------:R-:W-:Y:S02]  /*de10*/  HADD2.F32 R57, -RZ, R144.reuse.H0_H0 ;  /* 0x20000090ff397230 */ /* 0x100fe40000004100 */
[C---:B------:R-:W-:Y:S01]  /*de20*/  FMUL.FTZ R58, R53.reuse, R58 ;  /* 0x0000003a353a7220 */ /* 0x040fe20000410000 */
[----:B------:R-:W-:Y:S02]  /*de30*/  HADD2.F32 R144, -RZ, R144.H1_H1 ;  /* 0x30000090ff907230 */ /* 0x000fe40000004100 */
[----:B------:R-:W-:Y:S01]  /*de40*/  FFMA.FTZ R60, R53, R54, -R60 ;  /* 0x00000036353c7223 */ /* 0x000fe2000001083c */
[----:B------:R-:W-:Y:S01]  /*de50*/  F2FP.F16.E4M3.UNPACK_B R53, R38 ;  /* 0x00000026ff35723e */ /* 0x000fe200020006ff */
[----:B------:R-:W-:Y:S01]  /*de60*/  FFMA.FTZ R58, R55, R54, R58 ;  /* 0x00000036373a7223 */ /* 0x000fe2000001003a */
[--C-:B------:R-:W-:Y:S02]  /*de70*/  HADD2.F32 R38, -RZ, R43.reuse.H0_H0 ;  /* 0x2000002bff267230 */ /* 0x100fe40000004100 */
[----:B------:R-:W-:Y:S01]  /*de80*/  FFMA.FTZ R61, R56, R59, R61 ;  /* 0x0000003b383d7223 */ /* 0x000fe2000001003d */
[----:B------:R-:W-:Y:S01]  /*de90*/  HADD2.F32 R43, -RZ, R43.H1_H1 ;  /* 0x3000002bff2b7230 */ /* 0x000fe20000004100 */
[----:B------:R-:W-:Y:S01]  /*dea0*/  F2FP.SATFINITE.E4M3.F32.PACK_AB_MERGE_C R45, R48, R45, RZ ;  /* 0x0000002d302d723e */ /* 0x000fe200048070ff */
[--C-:B------:R-:W-:Y:S01]  /*deb0*/  HADD2.F32 R54, -RZ, R53.reuse.H0_H0 ;  /* 0x20000035ff367230 */ /* 0x100fe20000004100 */
[----:B------:R-:W-:Y:S01]  /*dec0*/  F2FP.SATFINITE.E4M3.F32.PACK_AB_MERGE_C R47, R47, R46, RZ ;  /* 0x0000002e2f2f723e */ /* 0x000fe200048070ff */
[----:B------:R-:W-:Y:S01]  /*ded0*/  HADD2.F32 R53, -RZ, R53.H1_H1 ;  /* 0x30000035ff357230 */ /* 0x000fe20000004100 */
[----:B------:R-:W-:Y:S01]  /*dee0*/  F2FP.F16.E4M3.UNPACK_B R48, R42 ;  /* 0x0000002aff30723e */ /* 0x000fe200020006ff */
[----:B------:R-:W-:-:S02]  /*def0*/  HADD2.F32 R55, -RZ, R146.H0_H0 ;  /* 0x20000092ff377230 */ /* 0x000fc40000004100 */
[-C--:B------:R-:W-:Y:S01]  /*df00*/  FMUL.FTZ R59, R54, R57.reuse ;  /* 0x00000039363b7220 */ /* 0x080fe20000410000 */
[----:B------:R-:W-:Y:S02]  /*df10*/  HADD2.F32 R146, -RZ, R146.H1_H1 ;  /* 0x30000092ff927230 */ /* 0x000fe40000004100 */
[C---:B------:R-:W-:Y:S01]  /*df20*/  FMUL.FTZ R57, R38.reuse, R57 ;  /* 0x0000003926397220 */ /* 0x040fe20000410000 */
[-C--:B------:R-:W-:Y:S01]  /*df30*/  FMUL.FTZ R56, R53, R144.reuse ;  /* 0x0000009035387220 */ /* 0x080fe20000410000 */
[----:B------:R-:W-:Y:S01]  /*df40*/  FMUL.FTZ R144, R43, R144 ;  /* 0x000000902b907220 */ /* 0x000fe20000410000 */
[-C--:B------:R-:W-:Y:S01]  /*df50*/  FFMA.FTZ R59, R38, R55.reuse, -R59 ;  /* 0x00000037263b7223 */ /* 0x080fe2000001083b */
[----:B------:R-:W-:Y:S01]  /*df60*/  FFMA.FTZ R38, R54, R55, R57 ;  /* 0x0000003736267223 */ /* 0x000fe20000010039 */
[----:B------:R-:W-:Y:S01]  /*df70*/  F2FP.F16.E4M3.UNPACK_B R54, R36 ;  /* 0x00000024ff36723e */ /* 0x000fe200020006ff */
[-C--:B------:R-:W-:Y:S01]  /*df80*/  FFMA.FTZ R55, R53, R146.reuse, R144 ;  /* 0x0000009235377223 */ /* 0x080fe20000010090 */
[----:B------:R-:W-:Y:S01]  /*df90*/  F2FP.F16.E4M3.UNPACK_B R53, R37 ;  /* 0x00000025ff35723e */ /* 0x000fe200020006ff */
[----:B------:R-:W-:Y:S01]  /*dfa0*/  FFMA.FTZ R56, R43, R146, -R56 ;  /* 0x000000922b387223 */ /* 0x000fe20000010838 */
[----:B------:R-:W-:-:S02]  /*dfb0*/  F2FP.SATFINITE.E4M3.F32.PACK_AB_MERGE_C R46, R52, R49, R45 ;  /* 0x00000031342e723e */ /* 0x000fc4000480702d */
[----:B------:R-:W-:Y:S01]  /*dfc0*/  F2FP.SATFINITE.E4M3.F32.PACK_AB_MERGE_C R45, R51, R50, R47 ;  /* 0x00000032332d723e */ /* 0x000fe2000480702f */
[--C-:B------:R-:W-:Y:S01]  /*dfd0*/  HADD2.F32 R49, -RZ, R53.reuse.H0_H0 ;  /* 0x20000035ff317230 */ /* 0x100fe20000004100 */
[----:B------:R-:W-:Y:S01]  /*dfe0*/  F2FP.SATFINITE.E4M3.F32.PACK_AB_MERGE_C R43, R60, R63, RZ ;  /* 0x0000003f3c2b723e */ /* 0x000fe200048070ff */
[----:B------:R-:W-:Y:S01]  /*dff0*/  HADD2.F32 R50, -RZ, R54.H0_H0 ;  /* 0x20000036ff327230 */ /* 0x000fe20000004100 */
[----:B------:R-:W-:Y:S01]  /*e000*/  F2FP.SATFINITE.E4M3.F32.PACK_AB_MERGE_C R58, R58, R61, RZ ;  /* 0x0000003d3a3a723e */ /* 0x000fe200048070ff */
[----:B------:R-:W-:Y:S01]  /*e010*/  HADD2.F32 R47, -RZ, R48.H0_H0 ;  /* 0x20000030ff2f7230 */ /* 0x000fe20000004100 */
[----:B------:R-:W-:Y:S01]  /*e020*/  F2FP.F16.E4M3.UNPACK_B R51, R14 ;  /* 0x0000000eff33723e */ /* 0x000fe200020006ff */
[----:B------:R-:W-:Y:S01]  /*e030*/  HADD2.F32 R53, -RZ, R53.H1_H1 ;  /* 0x30000035ff357230 */ /* 0x000fe20000004100 */
[----:B------:R-:W-:Y:S01]  /*e040*/  F2FP.SATFINITE.E4M3.F32.PACK_AB_MERGE_C R43, R56, R59, R43 ;  /* 0x0000003b382b723e */ /* 0x000fe2000480702b */
[----:B------:R-:W-:Y:S01]  /*e050*/  FMUL.FTZ R56, R49, R50 ;  /* 0x0000003231387220 */ /* 0x000fe20000410000 */
[----:B------:R-:W-:Y:S01]  /*e060*/  F2FP.SATFINITE.E4M3.F32.PACK_AB_MERGE_C R38, R55, R38, R58 ;  /* 0x000000263726723e */ /* 0x000fe2000480703a */
        /* <DEDUP_REMOVED lines=12> */
[----:B------:R-:W-:Y:S01]  /*e130*/  FFMA.FTZ R37, R53, R52, R56 ;  /* 0x0000003435257223 */ /* 0x000fe20000010038 */
[----:B------:R-:W-:Y:S01]  /*e140*/  F2FP.F16.E4M3.UNPACK_B R49, R42.H1 ;  /* 0x0000002aff31723e */ /* 0x000fe200030006ff */
[----:B------:R-:W-:Y:S01]  /*e150*/  FFMA.FTZ R42, R50, R52, -R55 ;  /* 0x00000034322a7223 */ /* 0x000fe20000010837 */
[----:B------:R-:W-:Y:S01]  /*e160*/  HADD2.F32 R50, -RZ, R51.H0_H0 ;  /* 0x20000033ff327230 */ /* 0x000fe20000004100 */
[----:B------:R-:W-:Y:S01]  /*e170*/  F2FP.F16.E4M3.UNPACK_B R58, R13.H1 ;  /* 0x0000000dff3a723e */ /* 0x000fe200030006ff */
[----:B------:R-:W-:Y:S02]  /*e180*/  HADD2.F32 R55, -RZ, R54.H0_H0 ;  /* 0x20000036ff377230 */ /* 0x000fe40000004100 */
[----:B------:R-:W-:Y:S02]  /*e190*/  HADD2.F32 R36, -RZ, R49.H0_H0 ;  /* 0x20000031ff247230 */ /* 0x000fe40000004100 */
[----:B------:R-:W-:-:S02]  /*e1a0*/  HADD2.F32 R53, -RZ, R14.H0_H0 ;  /* 0x2000000eff357230 */ /* 0x000fc40000004100 */
[-C--:B------:R-:W-:Y:S01]  /*e1b0*/  FMUL.FTZ R57, R50, R55.reuse ;  /* 0x0000003732397220 */ /* 0x080fe20000410000 */
[----:B------:R-:W-:Y:S02]  /*e1c0*/  HADD2.F32 R49, -RZ, R49.H1_H1 ;  /* 0x30000031ff317230 */ /* 0x000fe40000004100 */
[C---:B------:R-:W-:Y:S01]  /*e1d0*/  FMUL.FTZ R55, R36.reuse, R55 ;  /* 0x0000003724377220 */ /* 0x040fe20000410000 */
[----:B------:R-:W-:Y:S02]  /*e1e0*/  HADD2.F32 R52, -RZ, R54.H1_H1 ;  /* 0x30000036ff347230 */ /* 0x000fe40000004100 */
[----:B------:R-:W-:Y:S02]  /*e1f0*/  HADD2.F32 R54, -RZ, R14.H1_H1 ;  /* 0x3000000eff367230 */ /* 0x000fe40000004100 */
[-C--:B------:R-:W-:Y:S01]  /*e200*/  FFMA.FTZ R14, R36, R53.reuse, -R57 ;  /* 0x00000035240e7223 */ /* 0x080fe20000010839 */
[----:B------:R-:W-:Y:S02]  /*e210*/  HADD2.F32 R51, -RZ, R51.H1_H1 ;  /* 0x30000033ff337230 */ /* 0x000fe40000004100 */
[----:B------:R-:W-:Y:S01]  /*e220*/  FFMA.FTZ R36, R50, R53, R55 ;  /* 0x0000003532247223 */ /* 0x000fe20000010037 */
[----:B------:R-:W-:Y:S01]  /*e230*/  FMUL.FTZ R50, R49, R52 ;  /* 0x0000003431327220 */ /* 0x000fe20000410000 */
[----:B------:R-:W-:Y:S01]  /*e240*/  F2FP.F16.E4M3.UNPACK_B R57, R13 ;  /* 0x0000000dff39723e */ /* 0x000fe200020006ff */
[----:B------:R-:W-:-:S02]  /*e250*/  HADD2.F32 R59, -RZ, R58.H0_H0 ;  /* 0x2000003aff3b7230 */ /* 0x000fc40000004100 */
[C---:B------:R-:W-:Y:S01]  /*e260*/  FMUL.FTZ R56, R51.reuse, R52 ;  /* 0x0000003433387220 */ /* 0x040fe20000410000 */
[-C--:B------:R-:W-:Y:S01]  /*e270*/  FFMA.FTZ R63, R51, R54.reuse, R50 ;  /* 0x00000036333f7223 */ /* 0x080fe20000010032 */
[----:B------:R-:W-:Y:S01]  /*e280*/  F2FP.F16.E4M3.UNPACK_B R51, R39.H1 ;  /* 0x00000027ff33723e */ /* 0x000fe200030006ff */
[----:B------:R-:W-:Y:S02]  /*e290*/  HADD2.F32 R58, -RZ, R58.H1_H1 ;  /* 0x3000003aff3a7230 */ /* 0x000fe40000004100 */
[----:B------:R-:W-:Y:S01]  /*e2a0*/  FFMA.FTZ R61, R49, R54, -R56 ;  /* 0x00000036313d7223 */ /* 0x000fe20000010838 */
[-C--:B------:R-:W-:Y:S01]  /*e2b0*/  F2FP.F16.E4M3.UNPACK_B R49, R15.reuse ;  /* 0x0000000fff31723e */ /* 0x080fe200020006ff */
[--C-:B------:R-:W-:Y:S01]  /*e2c0*/  HADD2.F32 R60, -RZ, R57.reuse.H0_H0 ;  /* 0x20000039ff3c7230 */ /* 0x100fe20000004100 */
[----:B------:R-:W-:Y:S01]  /*e2d0*/  F2FP.F16.E4M3.UNPACK_B R15, R15.H1 ;  /* 0x0000000fff0f723e */ /* 0x000fe200030006ff */
[----:B------:R-:W-:Y:S01]  /*e2e0*/  HADD2.F32 R57, -RZ, R57.H1_H1 ;  /* 0x30000039ff397230 */ /* 0x000fe20000004100 */
[----:B------:R-:W-:-:S02]  /*e2f0*/  F2FP.F16.E4M3.UNPACK_B R13, R12 ;  /* 0x0000000cff0d723e */ /* 0x000fc400020006ff */
[----:B------:R-:W-:Y:S01]  /*e300*/  F2FP.F16.E4M3.UNPACK_B R54, R12.H1 ;  /* 0x0000000cff36723e */ /* 0x000fe200030006ff */
[----:B------:R-:W-:Y:S01]  /*e310*/  HADD2.F32 R12, -RZ, R51.H0_H0 ;  /* 0x20000033ff0c7230 */ /* 0x000fe20000004100 */
[----:B------:R-:W-:Y:S01]  /*e320*/  F2FP.F16.E4M3.UNPACK_B R52, R39 ;  /* 0x00000027ff34723e */ /* 0x000fe200020006ff */
        /* <DEDUP_REMOVED lines=8> */
[--C-:B------:R-:W-:Y:S02]  /*e3b0*/  HADD2.F32 R53, -RZ, R52.reuse.H0_H0 ;  /* 0x20000034ff357230 */ /* 0x100fe40000004100 */
[-C--:B------:R-:W-:Y:S01]  /*e3c0*/  FMUL.FTZ R50, R51, R58.reuse ;  /* 0x0000003a33327220 */ /* 0x080fe20000410000 */
[--C-:B------:R-:W-:Y:S02]  /*e3d0*/  HADD2.F32 R39, -RZ, R49.reuse.H0_H0 ;  /* 0x20000031ff277230 */ /* 0x100fe40000004100 */
[----:B------:R-:W-:Y:S01]  /*e3e0*/  FMUL.FTZ R58, R15, R58 ;  /* 0x0000003a0f3a7220 */ /* 0x000fe20000410000 */
[----:B------:R-:W-:Y:S02]  /*e3f0*/  HADD2.F32 R52, -RZ, R52.H1_H1 ;  /* 0x30000034ff347230 */ /* 0x000fe40000004100 */
[----:B------:R-:W-:Y:S01]  /*e400*/  FFMA.FTZ R59, R12, R55, R59 ;  /* 0x000000370c3b7223 */ /* 0x000fe2000001003b */
[----:B------:R-:W-:-:S02]  /*e410*/  HADD2.F32 R49, -RZ, R49.H1_H1 ;  /* 0x30000031ff317230 */ /* 0x000fc40000004100 */
[-C--:B------:R-:W-:Y:S01]  /*e420*/  FMUL.FTZ R62, R53, R60.reuse ;  /* 0x0000003c353e7220 */ /* 0x080fe20000410000 */
[----:B------:R-:W-:Y:S02]  /*e430*/  HADD2.F32 R54, -RZ, R54.H1_H1 ;  /* 0x30000036ff367230 */ /* 0x000fe40000004100 */
[CC--:B------:R-:W-:Y:S01]  /*e440*/  FMUL.FTZ R12, R52.reuse, R57.reuse ;  /* 0x00000039340c7220 */ /* 0x0c0fe20000410000 */
[--C-:B------:R-:W-:Y:S02]  /*e450*/  HADD2.F32 R56, -RZ, R13.reuse.H0_H0 ;  /* 0x2000000dff387230 */ /* 0x100fe40000004100 */
[----:B------:R-:W-:Y:S01]  /*e460*/  FMUL.FTZ R60, R39, R60 ;  /* 0x0000003c273c7220 */ /* 0x000fe20000410000 */
[----:B------:R-:W-:Y:S02]  /*e470*/  HADD2.F32 R13, -RZ, R13.H1_H1 ;  /* 0x3000000dff0d7230 */ /* 0x000fe40000004100 */
[----:B------:R-:W-:Y:S01]  /*e480*/  FMUL.FTZ R57, R49, R57 ;  /* 0x0000003931397220 */ /* 0x000fe20000410000 */
[-C--:B------:R-:W-:Y:S01]  /*e490*/  FFMA.FTZ R50, R15, R54.reuse, -R50 ;  /* 0x000000360f327223 */ /* 0x080fe20000010832 */
[----:B------:R-:W-:Y:S01]  /*e4a0*/  FFMA.FTZ R58, R51, R54, R58 ;  /* 0x00000036333a7223 */ /* 0x000fe2000001003a */
[-C--:B------:R-:W-:Y:S01]  /*e4b0*/  FFMA.FTZ R62, R39, R56.reuse, -R62 ;  /* 0x00000038273e7223 */ /* 0x080fe2000001083e */
[----:B------:R-:W-:Y:S01]  /*e4c0*/  FFMA.FTZ R60, R53, R56, R60 ;  /* 0x00000038353c7223 */ /* 0x000fe2000001003c */
[-C--:B------:R-:W-:Y:S01]  /*e4d0*/  FFMA.FTZ R49, R49, R13.reuse, -R12 ;  /* 0x0000000d31317223 */ /* 0x080fe2000001080c */
[----:B------:R-:W-:Y:S01]  /*e4e0*/  FFMA.FTZ R57, R52, R13, R57 ;  /* 0x0000000d34397223 */ /* 0x000fe20000010039 */
[----:B------:R-:W-:Y:S01]  /*e4f0*/  F2FP.SATFINITE.E4M3.F32.PACK_AB_MERGE_C R36, R63, R36, RZ ;  /* 0x000000243f24723e */ /* 0x000fe200048070ff */
[----:B------:R-:W-:Y:S01]  /*e500*/  IMAD.MOV.U32 R12, RZ, RZ, R46 ;  /* 0x000000ffff0c7224 */ /* 0x000fe200078e002e */
[----:B------:R-:W-:-:S02]  /*e510*/  F2FP.SATFINITE.E4M3.F32.PACK_AB_MERGE_C R50, R50, R69, RZ ;  /* 0x000000453232723e */ /* 0x000fc400048070ff */
[----:B------:R-:W-:Y:S02]  /*e520*/  F2FP.SATFINITE.E4M3.F32.PACK_AB_MERGE_C R58, R58, R59, RZ ;  /* 0x0000003b3a3a723e */ /* 0x000fe400048070ff */
[----:B------:R-:W-:Y:S01]  /*e530*/  F2FP.SATFINITE.E4M3.F32.PACK_AB_MERGE_C R13, R42, R47, R14 ;  /* 0x0000002f2a0d723e */ /* 0x000fe2000480700e */
[----:B------:R-:W-:Y:S01]  /*e540*/  IMAD.MOV.U32 R14, RZ, RZ, R43 ;  /* 0x000000ffff0e7224 */ /* 0x000fe200078e002b */
[----:B------:R-:W-:Y:S01]  /*e550*/  F2FP.SATFINITE.E4M3.F32.PACK_AB_MERGE_C R37, R37, R48, R36 ;  /* 0x000000302525723e */ /* 0x000fe20004807024 */
[----:B------:R-:W-:Y:S01]  /*e560*/  IMAD.MOV.U32 R36, RZ, RZ, R45 ;  /* 0x000000ffff247224 */ /* 0x000fe200078e002d */
[----:B------:R-:W-:Y:S02]  /*e570*/  F2FP.SATFINITE.E4M3.F32.PACK_AB_MERGE_C R15, R49, R62, R50 ;  /* 0x0000003e310f723e */ /* 0x000fe40004807032 */
[----:B------:R-:W-:-:S07]  /*e580*/  F2FP.SATFINITE.E4M3.F32.PACK_AB_MERGE_C R39, R57, R60, R58 ;  /* 0x0000003c3927723e */ /* 0x000fce000480703a */
.L_x_521:
[----:B------:R-:W-:Y:S05]  /*e590*/  BSYNC B2 ;  /* 0x0000000000027941 */ /* 0x000fea0003800000 */
.L_x_520:
[----:B------:R-:W-:Y:S01]  /*e5a0*/  ISETP.GE.AND P2, PT, R11, R128, PT ;  /* 0x000000800b00720c */ /* 0x000fe20003f46270 */
[----:B0-----:R0:W-:-:S12]  /*e5b0*/  ST.E.128 desc[UR50][R40.64], R12 ;  /* 0x0000000c28007985 */ /* 0x0011d8000c101d32 */
[----:B------:R-:W-:-:S04]  /*e5c0*/  @!P2 IADD3 R42, P4, R11, R44, RZ ;  /* 0x0000002c0b2aa210 */ /* 0x000fc80007f9e0ff */
[----:B------:R-:W-:-:S05]  /*e5d0*/  @!P2 LEA.HI.X.SX32 R43, R11, R120, 0x1, P4 ;  /* 0x000000780b2ba211 */ /* 0x000fca00020f0eff */
[----:B-1----:R0:W-:Y:S04]  /*e5e0*/  @!P2 ST.E.128 desc[UR50][R42.64], R36 ;  /* 0x000000242a00a985 */ /* 0x0021e8000c101d32 */
.L_x_519:
[----:B------:R-:W-:Y:S05]  /*e5f0*/  BSYNC B1 ;  /* 0x0000000000017941 */ /* 0x000fea0003800000 */
.L_x_518:
[----:B------:R-:W-:-:S13]  /*e600*/  ISETP.NE.AND P2, PT, R30, RZ, PT ;  /* 0x000000ff1e00720c */ /* 0x000fda0003f45270 */
[----:B------:R-:W-:Y:S05]  /*e610*/  @!P2 BRA `(.L_x_470) ;  /* 0x000000140090a947 */ /* 0x000fea0003800000 */
[----:B----4-:R-:W4:Y:S01]  /*e620*/  LDL R11, [R1] ;  /* 0x00000000010b7983 */ /* 0x010f220000100800 */
[----:B0-----:R-:W-:Y:S01]  /*e630*/  IADD3 R40, P2, R27, R44, RZ ;  /* 0x0000002c1b287210 */ /* 0x001fe20007f5e0ff */
[----:B------:R-:W-:Y:S03]  /*e640*/  BSSY B1, `(.L_x_522) ;  /* 0x00000eb000017945 */ /* 0x000fe60003800000 */
[----:B-1----:R-:W-:Y:S02]  /*e650*/  IADD3.X R41, R120, R110, RZ, P2, !PT ;  /* 0x0000006e78297210 */ /* 0x002fe400017fe4ff */
[----:B------:R-:W-:Y:S02]  /*e660*/  ISETP.GE.AND P2, PT, R4, R117, PT ;  /* 0x000000750400720c */ /* 0x000fe40003f46270 */
[----:B----4-:R-:W-:-:S04]  /*e670*/  LOP3.LUT P4, RZ, R11, 0x1, RZ, 0xc0, !PT ;  /* 0x000000010bff7812 */ /* 0x010fc8000788c0ff */
[----:B------:R-:W-:-:S04]  /*e680*/  SEL R142, R118, R142, !P4 ;  /* 0x0000008e768e7207 */ /* 0x000fc80006000000 */
        /* <DEDUP_REMOVED lines=18> */
[--C-:B------:R-:W-:Y:S01]  /*e7b0*/  SHF.R.U32.HI R43, RZ, 0x8, R81.reuse ;  /* 0x00000008ff2b7819 */ /* 0x100fe20000011651 */
[----:B0-----:R-:W-:Y:S01]  /*e7c0*/  IMAD.MOV.U32 R47, RZ, RZ, R12 ;  /* 0x000000ffff2f7224 */ /* 0x001fe200078e000c */
[----:B------:R-:W-:Y:S01]  /*e7d0*/  SHF.R.U32.HI R56, RZ, 0x10, R81 ;  /* 0x00000010ff387819 */ /* 0x000fe20000011651 */
[----:B-1----:R-:W-:Y:S01]  /*e7e0*/  IMAD.MOV.U32 R49, RZ, RZ, R36 ;  /* 0x000000ffff317224 */ /* 0x002fe200078e0024 */
[----:B------:R-:W-:Y:S01]  /*e7f0*/  SHF.R.U32.HI R51, RZ, 0x8, R65 ;  /* 0x00000008ff337819 */ /* 0x000fe20000011641 */
[----:B------:R-:W-:Y:S01]  /*e800*/  IMAD.SHL.U32 R12, R43, 0x100, RZ ;  /* 0x000001002b0c7824 */ /* 0x000fe200078e00ff */
[----:B------:R-:W-:Y:S01]  /*e810*/  SHF.R.U32.HI R53, RZ, 0x8, R67 ;  /* 0x00000008ff357819 */ /* 0x000fe20000011643 */
[----:B------:R-:W-:Y:S01]  /*e820*/  IMAD.MOV.U32 R43, RZ, RZ, R14 ;  /* 0x000000ffff2b7224 */ /* 0x000fe200078e000e */
[----:B------:R-:W-:Y:S01]  /*e830*/  LOP3.LUT R45, R81, 0xff0000ff, RZ, 0xc0, !PT ;  /* 0xff0000ff512d7812 */ /* 0x000fe200078ec0ff */
[----:B------:R-:W-:Y:S01]  /*e840*/  IMAD.SHL.U32 R51, R51, 0x100, RZ ;  /* 0x0000010033337824 */ /* 0x000fe200078e00ff */
[--C-:B------:R-:W-:Y:S01]  /*e850*/  SHF.R.U32.HI R54, RZ, 0x8, R83.reuse ;  /* 0x00000008ff367819 */ /* 0x100fe20000011653 */
[----:B------:R-:W-:Y:S01]  /*e860*/  IMAD.SHL.U32 R53, R53, 0x100, RZ ;  /* 0x0000010035357824 */ /* 0x000fe200078e00ff */
[----:B------:R-:W-:Y:S01]  /*e870*/  MOV R42, R13 ;  /* 0x0000000d002a7202 */ /* 0x000fe20000000f00 */
[----:B------:R-:W-:Y:S01]  /*e880*/  IMAD.U32 R13, R56, 0x10000, RZ ;  /* 0x00010000380d7824 */ /* 0x000fe200078e00ff */
[----:B------:R-:W-:-:S02]  /*e890*/  SHF.R.U32.HI R52, RZ, 0x10, R83 ;  /* 0x00000010ff347819 */ /* 0x000fc40000011653 */
[----:B------:R-:W-:Y:S02]  /*e8a0*/  LOP3.LUT R12, R45, 0xff00, R12, 0xf8, !PT ;  /* 0x0000ff002d0c7812 */ /* 0x000fe400078ef80c */
[----:B------:R-:W-:Y:S02]  /*e8b0*/  LOP3.LUT R48, R65, 0xff0000ff, RZ, 0xc0, !PT ;  /* 0xff0000ff41307812 */ /* 0x000fe400078ec0ff */
[----:B------:R-:W-:Y:S02]  /*e8c0*/  LOP3.LUT R50, R67, 0xff0000ff, RZ, 0xc0, !PT ;  /* 0xff0000ff43327812 */ /* 0x000fe400078ec0ff */
[----:B------:R-:W-:Y:S02]  /*e8d0*/  LOP3.LUT R46, R83, 0xff0000ff, RZ, 0xc0, !PT ;  /* 0xff0000ff532e7812 */ /* 0x000fe400078ec0ff */
[----:B------:R-:W-:Y:S02]  /*e8e0*/  SHF.L.U32 R45, R54, 0x8, RZ ;  /* 0x00000008362d7819 */ /* 0x000fe400000006ff */
[----:B------:R-:W-:Y:S01]  /*e8f0*/  LOP3.LUT R14, R12, 0xff0000, R13, 0xf8, !PT ;  /* 0x00ff00000c0e7812 */ /* 0x000fe200078ef80d */
[----:B------:R-:W-:Y:S01]  /*e900*/  IMAD.U32 R12, R52, 0x10000, RZ ;  /* 0x00010000340c7824 */ /* 0x000fe200078e00ff */
[----:B------:R-:W-:-:S02]  /*e910*/  LOP3.LUT R36, R48, 0xff00, R51, 0xf8, !PT ;  /* 0x0000ff0030247812 */ /* 0x000fc400078ef833 */
[----:B------:R-:W-:Y:S02]  /*e920*/  LOP3.LUT R54, R50, 0xff00, R53, 0xf8, !PT ;  /* 0x0000ff0032367812 */ /* 0x000fe400078ef835 */
[----:B------:R-:W-:Y:S02]  /*e930*/  LOP3.LUT R45, R46, 0xff00, R45, 0xf8, !PT ;  /* 0x0000ff002e2d7812 */ /* 0x000fe400078ef82d */
[----:B------:R-:W-:Y:S02]  /*e940*/  F2FP.F16.E4M3.UNPACK_B R53, R141.H1 ;  /* 0x0000008dff35723e */ /* 0x000fe400030006ff */
[----:B------:R-:W-:Y:S02]  /*e950*/  F2FP.F16.E4M3.UNPACK_B R50, R49.H1 ;  /* 0x00000031ff32723e */ /* 0x000fe400030006ff */
[----:B------:R-:W-:Y:S01]  /*e960*/  F2FP.F16.E4M3.UNPACK_B R48, R47.H1 ;  /* 0x0000002fff30723e */ /* 0x000fe200030006ff */
[----:B------:R-:W-:Y:S01]  /*e970*/  HADD2.F32 R13, -RZ, R53.H0_H0 ;  /* 0x20000035ff0d7230 */ /* 0x000fe20000004100 */
[----:B------:R-:W-:Y:S01]  /*e980*/  LOP3.LUT R12, R45, 0xff0000, R12, 0xf8, !PT ;  /* 0x00ff00002d0c7812 */ /* 0x000fe200078ef80c */
[----:B------:R-:W-:Y:S01]  /*e990*/  HADD2.F32 R46, -RZ, R50.H0_H0 ;  /* 0x20000032ff2e7230 */ /* 0x000fe20000004100 */
[----:B------:R-:W-:Y:S01]  /*e9a0*/  F2FP.F16.E4M3.UNPACK_B R51, R139.H1 ;  /* 0x0000008bff33723e */ /* 0x000fe200030006ff */
[--C-:B------:R-:W-:Y:S01]  /*e9b0*/  HADD2.F32 R45, -RZ, R48.reuse.H0_H0 ;  /* 0x20000030ff2d7230 */ /* 0x100fe20000004100 */
[----:B------:R-:W-:Y:S01]  /*e9c0*/  SHF.R.U32.HI R57, RZ, 0x10, R67 ;  /* 0x00000010ff397819 */ /* 0x000fe20000011643 */
[----:B------:R-:W-:-:S02]  /*e9d0*/  HADD2.F32 R48, -RZ, R48.H1_H1 ;  /* 0x30000030ff307230 */ /* 0x000fc40000004100 */
[CC--:B------:R-:W-:Y:S01]  /*e9e0*/  FMUL.FTZ R56, R46.reuse, R13.reuse ;  /* 0x0000000d2e387220 */ /* 0x0c0fe20000410000 */
[----:B------:R-:W-:Y:S02]  /*e9f0*/  HADD2.F32 R52, -RZ, R51.H0_H0 ;  /* 0x20000033ff347230 */ /* 0x000fe40000004100 */
[----:B------:R-:W-:Y:S01]  /*ea00*/  FMUL.FTZ R59, R45, R13 ;  /* 0x0000000d2d3b7220 */ /* 0x000fe20000410000 */
[----:B------:R-:W-:Y:S01]  /*ea10*/  IMAD.U32 R57, R57, 0x10000, RZ ;  /* 0x0001000039397824 */ /* 0x000fe200078e00ff */
[----:B------:R-:W-:Y:S01]  /*ea20*/  SHF.R.U32.HI R55, RZ, 0x10, R65 ;  /* 0x00000010ff377819 */ /* 0x000fe20000011641 */
[-C--:B------:R-:W-:Y:S01]  /*ea30*/  FFMA.FTZ R45, R45, R52.reuse, -R56 ;  /* 0x000000342d2d7223 */ /* 0x080fe20000010838 */
[----:B------:R-:W-:Y:S01]  /*ea40*/  FFMA.FTZ R46, R46, R52, R59 ;  /* 0x000000342e2e7223 */ /* 0x000fe2000001003b */
[----:B------:R-:W-:Y:S01]  /*ea50*/  HADD2.F32 R52, -RZ, R53.H1_H1 ;  /* 0x30000035ff347230 */ /* 0x000fe20000004100 */
[----:B------:R-:W-:Y:S01]  /*ea60*/  LOP3.LUT R13, R54, 0xff0000, R57, 0xf8, !PT ;  /* 0x00ff0000360d7812 */ /* 0x000fe200078ef839 */
[----:B------:R-:W-:Y:S01]  /*ea70*/  HADD2.F32 R53, -RZ, R50.H1_H1 ;  /* 0x30000032ff357230 */ /* 0x000fe20000004100 */
[----:B------:R-:W-:Y:S01]  /*ea80*/  SHF.L.U32 R55, R55, 0x10, RZ ;  /* 0x0000001037377819 */ /* 0x000fe200000006ff */
[----:B------:R-:W-:Y:S01]  /*ea90*/  HADD2.F32 R54, -RZ, R51.H1_H1 ;  /* 0x30000033ff367230 */ /* 0x000fe20000004100 */
[----:B------:R-:W-:Y:S01]  /*eaa0*/  F2FP.F16.E4M3.UNPACK_B R141, R141 ;  /* 0x0000008dff8d723e */ /* 0x000fe200020006ff */
[----:B------:R-:W-:Y:S01]  /*eab0*/  FMUL.FTZ R56, R48, R52 ;  /* 0x0000003430387220 */ /* 0x000fe20000410000 */
[----:B------:R-:W-:-:S02]  /*eac0*/  F2FP.F16.E4M3.UNPACK_B R50, R49 ;  /* 0x00000031ff32723e */ /* 0x000fc400020006ff */
[----:B------:R-:W-:Y:S01]  /*ead0*/  F2FP.F16.E4M3.UNPACK_B R51, R47 ;  /* 0x0000002fff33723e */ /* 0x000fe200020006ff */
[C---:B------:R-:W-:Y:S01]  /*eae0*/  FMUL.FTZ R47, R53.reuse, R52 ;  /* 0x00000034352f7220 */ /* 0x040fe20000410000 */
[----:B------:R-:W-:Y:S01]  /*eaf0*/  LOP3.LUT R36, R36, 0xff0000, R55, 0xf8, !PT ;  /* 0x00ff000024247812 */ /* 0x000fe200078ef837 */
[----:B------:R-:W-:Y:S01]  /*eb00*/  HADD2.F32 R55, -RZ, R141.H0_H0 ;  /* 0x2000008dff377230 */ /* 0x000fe20000004100 */
[----:B------:R-:W-:Y:S01]  /*eb10*/  F2FP.F16.E4M3.UNPACK_B R139, R139 ;  /* 0x0000008bff8b723e */ /* 0x000fe200020006ff */
[----:B------:R-:W-:Y:S02]  /*eb20*/  HADD2.F32 R52, -RZ, R50.H0_H0 ;  /* 0x20000032ff347230 */ /* 0x000fe40000004100 */
[-C--:B------:R-:W-:Y:S01]  /*eb30*/  FFMA.FTZ R48, R48, R54.reuse, -R47 ;  /* 0x0000003630307223 */ /* 0x080fe2000001082f */
[----:B------:R-:W-:Y:S02]  /*eb40*/  HADD2.F32 R49, -RZ, R51.H0_H0 ;  /* 0x20000033ff317230 */ /* 0x000fe40000004100 */
[----:B------:R-:W-:Y:S01]  /*eb50*/  FFMA.FTZ R47, R53, R54, R56 ;  /* 0x00000036352f7223 */ /* 0x000fe20000010038 */
[----:B------:R-:W-:-:S02]  /*eb60*/  HADD2.F32 R54, -RZ, R139.H0_H0 ;  /* 0x2000008bff367230 */ /* 0x000fc40000004100 */
[CC--:B------:R-:W-:Y:S01]  /*eb70*/  FMUL.FTZ R58, R52.reuse, R55.reuse ;  /* 0x00000037343a7220 */ /* 0x0c0fe20000410000 */
[----:B------:R-:W-:Y:S02]  /*eb80*/  HADD2.F32 R56, -RZ, R141.H1_H1 ;  /* 0x3000008dff387230 */ /* 0x000fe40000004100 */
[C---:B------:R-:W-:Y:S01]  /*eb90*/  FMUL.FTZ R55, R49.reuse, R55 ;  /* 0x0000003731377220 */ /* 0x040fe20000410000 */
[----:B------:R-:W-:Y:S02]  /*eba0*/  HADD2.F32 R53, -RZ, R50.H1_H1 ;  /* 0x30000032ff357230 */ /* 0x000fe40000004100 */
[-C--:B------:R-:W-:Y:S01]  /*ebb0*/  FFMA.FTZ R49, R49, R54.reuse, -R58 ;  /* 0x0000003631317223 */ /* 0x080fe2000001083a */
[----:B------:R-:W-:Y:S02]  /*ebc0*/  HADD2.F32 R51, -RZ, R51.H1_H1 ;  /* 0x30000033ff337230 */ /* 0x000fe40000004100 */
[----:B------:R-:W-:Y:S01]  /*ebd0*/  FFMA.FTZ R50, R52, R54, R55 ;  /* 0x0000003634327223 */ /* 0x000fe20000010037 */
[----:B------:R-:W-:-:S02]  /*ebe0*/  HADD2.F32 R52, -RZ, R139.H1_H1 ;  /* 0x3000008bff347230 */ /* 0x000fc40000004100 */
[----:B------:R-:W-:Y:S01]  /*ebf0*/  FMUL.FTZ R58, R53, R56 ;  /* 0x00000038353a7220 */ /* 0x000fe20000410000 */
[----:B------:R-:W-:Y:S01]  /*ec00*/  F2FP.F16.E4M3.UNPACK_B R57, R140.H1 ;  /* 0x0000008cff39723e */ /* 0x000fe200030006ff */
[C---:B------:R-:W-:Y:S01]  /*ec10*/  FMUL.FTZ R62, R51.reuse, R56 ;  /* 0x00000038333e7220 */ /* 0x040fe20000410000 */
[----:B------:R-:W-:Y:S01]  /*ec20*/  F2FP.F16.E4M3.UNPACK_B R54, R38.H1 ;  /* 0x00000026ff36723e */ /* 0x000fe200030006ff */
[-C--:B------:R-:W-:Y:S01]  /*ec30*/  FFMA.FTZ R60, R51, R52.reuse, -R58 ;  /* 0x00000034333c7223 */ /* 0x080fe2000001083a */
[----:B------:R-:W-:Y:S01]  /*ec40*/  F2FP.F16.E4M3.UNPACK_B R51, R43.H1 ;  /* 0x0000002bff33723e */ /* 0x000fe200030006ff */
[----:B------:R-:W-:Y:S01]  /*ec50*/  HADD2.F32 R58, -RZ, R57.H0_H0 ;  /* 0x20000039ff3a7230 */ /* 0x000fe20000004100 */
[----:B------:R-:W-:Y:S01]  /*ec60*/  F2FP.F16.E4M3.UNPACK_B R56, R129.H1 ;  /* 0x00000081ff38723e */ /* 0x000fe200030006ff */
[----:B------:R-:W-:Y:S02]  /*ec70*/  HADD2.F32 R55, -RZ, R54.H0_H0 ;  /* 0x20000036ff377230 */ /* 0x000fe40000004100 */
[----:B------:R-:W-:Y:S01]  /*ec80*/  FFMA.FTZ R59, R53, R52, R62 ;  /* 0x00000034353b7223 */ /* 0x000fe2000001003e */
[----:B------:R-:W-:Y:S01]  /*ec90*/  HADD2.F32 R52, -RZ, R51.H0_H0 ;  /* 0x20000033ff347230 */ /* 0x000fe20000004100 */
[----:B------:R-:W-:Y:S01]  /*eca0*/  F2FP.F16.E4M3.UNPACK_B R140, R140 ;  /* 0x0000008cff8c723e */ /* 0x000fe200020006ff */
[----:B------:R-:W-:-:S02]  /*ecb0*/  HADD2.F32 R53, -RZ, R56.H0_H0 ;  /* 0x20000038ff357230 */ /* 0x000fc40000004100 */
[CC--:B------:R-:W-:Y:S01]  /*ecc0*/  FMUL.FTZ R61, R55.reuse, R58.reuse ;  /* 0x0000003a373d7220 */ /* 0x0c0fe20000410000 */
[----:B------:R-:W-:Y:S02]  /*ecd0*/  HADD2.F32 R57, -RZ, R57.H1_H1 ;  /* 0x30000039ff397230 */ /* 0x000fe40000004100 */
[C---:B------:R-:W-:Y:S01]  /*ece0*/  FMUL.FTZ R62, R52.reuse, R58 ;  /* 0x0000003a343e7220 */ /* 0x040fe20000410000 */
[----:B------:R-:W-:Y:S02]  /*ecf0*/  HADD2.F32 R54, -RZ, R54.H1_H1 ;  /* 0x30000036ff367230 */ /* 0x000fe40000004100 */
[----:B------:R-:W-:Y:S01]  /*ed00*/  FFMA.FTZ R58, R52, R53, -R61 ;  /* 0x00000035343a7223 */ /* 0x000fe2000001083d */
[----:B------:R-:W-:Y:S01]  /*ed10*/  HADD2.F32 R51, -RZ, R51.H1_H1 ;  /* 0x30000033ff337230 */ /* 0x000fe20000004100 */
[----:B------:R-:W-:Y:S01]  /*ed20*/  F2FP.F16.E4M3.UNPACK_B R43, R43 ;  /* 0x0000002bff2b723e */ /* 0x000fe200020006ff */
[----:B------:R-:W-:Y:S02]  /*ed30*/  HADD2.F32 R56, -RZ, R56.H1_H1 ;  /* 0x30000038ff387230 */ /* 0x000fe40000004100 */
[----:B------:R-:W-:Y:S01]  /*ed40*/  FMUL.FTZ R52, R54, R57 ;  /* 0x0000003936347220 */ /* 0x000fe20000410000 */
[----:B------:R-:W-:Y:S01]  /*ed50*/  FFMA.FTZ R62, R55, R53, R62 ;  /* 0x00000035373e7223 */ /* 0x000fe2000001003e */
[----:B------:R-:W-:Y:S01]  /*ed60*/  FMUL.FTZ R57, R51, R57 ;  /* 0x0000003933397220 */ /* 0x000fe20000410000 */
[----:B------:R-:W-:-:S02]  /*ed70*/  HADD2.F32 R55, -RZ, R140.H0_H0 ;  /* 0x2000008cff377230 */ /* 0x000fc40000004100 */
[----:B------:R-:W-:Y:S01]  /*ed80*/  FFMA.FTZ R63, R51, R56, -R52 ;  /* 0x00000038333f7223 */ /* 0x000fe20000010834 */
[----:B------:R-:W-:Y:S01]  /*ed90*/  F2FP.F16.E4M3.UNPACK_B R51, R38 ;  /* 0x00000026ff33723e */ /* 0x000fe200020006ff */
[----:B------:R-:W-:Y:S01]  /*eda0*/  HADD2.F32 R140, -RZ, R140.H1_H1 ;  /* 0x3000008cff8c7230 */ /* 0x000fe20000004100 */
[----:B------:R-:W-:Y:S01]  /*edb0*/  F2FP.F16.E4M3.UNPACK_B R129, R129 ;  /* 0x00000081ff81723e */ /* 0x000fe200020006ff */
[----:B------:R-:W-:Y:S02]  /*edc0*/  HADD2.F32 R38, -RZ, R43.H0_H0 ;  /* 0x2000002bff267230 */ /* 0x000fe40000004100 */
[----:B------:R-:W-:Y:S01]  /*edd0*/  FFMA.FTZ R65, R54, R56, R57 ;  /* 0x0000003836417223 */ /* 0x000fe20000010039 */
[--C-:B------:R-:W-:Y:S01]  /*ede0*/  HADD2.F32 R52, -RZ, R51.reuse.H0_H0 ;  /* 0x20000033ff347230 */ /* 0x100fe20000004100 */
[----:B------:R-:W-:Y:S01]  /*edf0*/  F2FP.SATFINITE.E4M3.F32.PACK_AB_MERGE_C R45, R48, R45, RZ ;  /* 0x0000002d302d723e */ /* 0x000fe200048070ff */
[----:B------:R-:W-:Y:S01]  /*ee00*/  HADD2.F32 R51, -RZ, R51.H1_H1 ;  /* 0x30000033ff337230 */ /* 0x000fe20000004100 */
[----:B------:R-:W-:Y:S01]  /*ee10*/  F2FP.SATFINITE.E4M3.F32.PACK_AB_MERGE_C R47, R47, R46, RZ ;  /* 0x0000002e2f2f723e */ /* 0x000fe200048070ff */
[----:B------:R-:W-:-:S02]  /*ee20*/  HADD2.F32 R43, -RZ, R43.H1_H1 ;  /* 0x3000002bff2b7230 */ /* 0x000fc40000004100 */
[-C--:B------:R-:W-:Y:S01]  /*ee30*/  FMUL.FTZ R57, R52, R55.reuse ;  /* 0x0000003734397220 */ /* 0x080fe20000410000 */
[--C-:B------:R-:W-:Y:S02]  /*ee40*/  HADD2.F32 R53, -RZ, R129.reuse.H0_H0 ;  /* 0x20000081ff357230 */ /* 0x100fe40000004100 */
[-C--:B------:R-:W-:Y:S01]  /*ee50*/  FMUL.FTZ R56, R51, R140.reuse ;  /* 0x0000008c33387220 */ /* 0x080fe20000410000 */
[----:B------:R-:W-:Y:S02]  /*ee60*/  HADD2.F32 R54, -RZ, R129.H1_H1 ;  /* 0x30000081ff367230 */ /* 0x000fe40000004100 */
[C---:B------:R-:W-:Y:S01]  /*ee70*/  FMUL.FTZ R55, R38.reuse, R55 ;  /* 0x0000003726377220 */ /* 0x040fe20000410000 */
[----:B------:R-:W-:Y:S01]  /*ee80*/  FMUL.FTZ R140, R43, R140 ;  /* 0x0000008c2b8c7220 */ /* 0x000fe20000410000 */
[-C--:B------:R-:W-:Y:S01]  /*ee90*/  FFMA.FTZ R57, R38, R53.reuse, -R57 ;  /* 0x0000003526397223 */ /* 0x080fe20000010839 */
[----:B------:R-:W-:Y:S01]  /*eea0*/  F2FP.F16.E4M3.UNPACK_B R48, R42 ;  /* 0x0000002aff30723e */ /* 0x000fe200020006ff */
[----:B------:R-:W-:Y:S01]  /*eeb0*/  FFMA.FTZ R38, R52, R53, R55 ;  /* 0x0000003534267223 */ /* 0x000fe20000010037 */
[-C--:B------:R-:W-:Y:S01]  /*eec0*/  FFMA.FTZ R61, R51, R54.reuse, R140 ;  /* 0x00000036333d7223 */ /* 0x080fe2000001008c */
[----:B------:R-:W-:Y:S01]  /*eed0*/  F2FP.F16.E4M3.UNPACK_B R51, R37 ;  /* 0x00000025ff33723e */ /* 0x000fe200020006ff */
[----:B------:R-:W-:Y:S01]  /*eee0*/  FFMA.FTZ R56, R43, R54, -R56 ;  /* 0x000000362b387223 */ /* 0x000fe20000010838 */
[----:B------:R-:W-:-:S02]  /*eef0*/  F2FP.F16.E4M3.UNPACK_B R55, R36 ;  /* 0x00000024ff37723e */ /* 0x000fc400020006ff */
[----:B------:R-:W-:Y:S01]  /*ef00*/  F2FP.SATFINITE.E4M3.F32.PACK_AB_MERGE_C R46, R60, R49, R45 ;  /* 0x000000313c2e723e */ /* 0x000fe2000480702d */
[----:B------:R-:W-:Y:S01]  /*ef10*/  HADD2.F32 R49, -RZ, R51.H0_H0 ;  /* 0x20000033ff317230 */ /* 0x000fe20000004100 */
[----:B------:R-:W-:Y:S01]  /*ef20*/  F2FP.SATFINITE.E4M3.F32.PACK_AB_MERGE_C R45, R59, R50, R47 ;  /* 0x000000323b2d723e */ /* 0x000fe2000480702f */
[----:B------:R-:W-:Y:S01]  /*ef30*/  HADD2.F32 R50, -RZ, R55.H0_H0 ;  /* 0x20000037ff327230 */ /* 0x000fe20000004100 */
[----:B------:R-:W-:Y:S01]  /*ef40*/  F2FP.SATFINITE.E4M3.F32.PACK_AB_MERGE_C R43, R63, R58, RZ ;  /* 0x0000003a3f2b723e */ /* 0x000fe200048070ff */
[--C-:B------:R-:W-:Y:S01]  /*ef50*/  HADD2.F32 R47, -RZ, R48.reuse.H0_H0 ;  /* 0x20000030ff2f7230 */ /* 0x100fe20000004100 */
[----:B------:R-:W-:Y:S01]  /*ef60*/  F2FP.F16.E4M3.UNPACK_B R53, R14 ;  /* 0x0000000eff35723e */ /* 0x000fe200020006ff */
[----:B------:R-:W-:Y:S01]  /*ef70*/  HADD2.F32 R52, -RZ, R51.H1_H1 ;  /* 0x30000033ff347230 */ /* 0x000fe20000004100 */
[----:B------:R-:W-:Y:S01]  /*ef80*/  F2FP.SATFINITE.E4M3.F32.PACK_AB_MERGE_C R43, R56, R57, R43 ;  /* 0x00000039382b723e */ /* 0x000fe2000480702b */
[-C--:B------:R-:W-:Y:S01]  /*ef90*/  FMUL.FTZ R56, R49, R50.reuse ;  /* 0x0000003231387220 */ /* 0x080fe20000410000 */
[----:B------:R-:W-:Y:S01]  /*efa0*/  FMUL.FTZ R58, R47, R50 ;  /* 0x000000322f3a7220 */ /* 0x000fe20000410000 */
[----:B------:R-:W-:Y:S01]  /*efb0*/  HADD2.F32 R54, -RZ, R53.H0_H0 ;  /* 0x20000035ff367230 */ /* 0x000fe20000004100 */
[----:B------:R-:W-:Y:S01]  /*efc0*/  F2FP.F16.E4M3.UNPACK_B R51, R37.H1 ;  /* 0x00000025ff33723e */ /* 0x000fe200030006ff */
[----:B------:R-:W-:Y:S01]  /*efd0*/  HADD2.F32 R55, -RZ, R55.H1_H1 ;  /* 0x30000037ff377230 */ /* 0x000fe20000004100 */
[----:B------:R-:W-:Y:S01]  /*efe0*/  F2FP.F16.E4M3.UNPACK_B R14, R14.H1 ;  /* 0x0000000eff0e723e */ /* 0x000fe200030006ff */
[----:B------:R-:W-:-:S02]  /*eff0*/  HADD2.F32 R50, -RZ, R48.H1_H1 ;  /* 0x30000030ff327230 */ /* 0x000fc40000004100 */
[-C--:B------:R-:W-:Y:S01]  /*f000*/  FFMA.FTZ R47, R47, R54.reuse, -R56 ;  /* 0x000000362f2f7223 */ /* 0x080fe20000010838 */
[----:B------:R-:W-:Y:S01]  /*f010*/  FFMA.FTZ R48, R49, R54, R58 ;  /* 0x0000003631307223 */ /* 0x000fe2000001003a */
[----:B------:R-:W-:Y:S02]  /*f020*/  HADD2.F32 R53, -RZ, R53.H1_H1 ;  /* 0x30000035ff357230 */ /* 0x000fe40000004100 */
[-C--:B------:R-:W-:Y:S01]  /*f030*/  FMUL.FTZ R57, R52, R55.reuse ;  /* 0x0000003734397220 */ /* 0x080fe20000410000 */
[C---:B------:R-:W-:Y:S01]  /*f040*/  FMUL.FTZ R55, R50.reuse, R55 ;  /* 0x0000003732377220 */ /* 0x040fe20000410000 */
[----:B------:R-:W-:Y:S02]  /*f050*/  F2FP.F16.E4M3.UNPACK_B R54, R36.H1 ;  /* 0x00000024ff36723e */ /* 0x000fe400030006ff */
[----:B------:R-:W-:Y:S01]  /*f060*/  F2FP.F16.E4M3.UNPACK_B R49, R42.H1 ;  /* 0x0000002aff31723e */ /* 0x000fe200030006ff */
[-C--:B------:R-:W-:Y:S01]  /*f070*/  FFMA.FTZ R42, R50, R53.reuse, -R57 ;  /* 0x00000035322a7223 */ /* 0x080fe20000010839 */
[----:B------:R-:W-:Y:S01]  /*f080*/  FFMA.FTZ R37, R52, R53, R55 ;  /* 0x0000003534257223 */ /* 0x000fe20000010037 */
[----:B------:R-:W-:Y:S01]  /*f090*/  HADD2.F32 R50, -RZ, R51.H0_H0 ;  /* 0x20000033ff327230 */ /* 0x000fe20000004100 */
[----:B------:R-:W-:Y:S01]  /*f0a0*/  F2FP.SATFINITE.E4M3.F32.PACK_AB_MERGE_C R62, R65, R62, RZ ;  /* 0x0000003e413e723e */ /* 0x000fe200048070ff */
[----:B------:R-:W-:Y:S01]  /*f0b0*/  HADD2.F32 R55, -RZ, R54.H0_H0 ;  /* 0x20000036ff377230 */ /* 0x000fe20000004100 */
[----:B------:R-:W-:Y:S01]  /*f0c0*/  F2FP.F16.E4M3.UNPACK_B R56, R13.H1 ;  /* 0x0000000dff38723e */ /* 0x000fe200030006ff */
[----:B------:R-:W-:Y:S01]  /*f0d0*/  HADD2.F32 R36, -RZ, R49.H0_H0 ;  /* 0x20000031ff247230 */ /* 0x000fe20000004100 */
[----:B------:R-:W-:Y:S01]  /*f0e0*/  F2FP.SATFINITE.E4M3.F32.PACK_AB_MERGE_C R38, R61, R38, R62 ;  /* 0x000000263d26723e */ /* 0x000fe2000480703e */
[----:B------:R-:W-:-:S02]  /*f0f0*/  HADD2.F32 R51, -RZ, R51.H1_H1 ;  /* 0x30000033ff337230 */ /* 0x000fc40000004100 */
[-C--:B------:R-:W-:Y:S01]  /*f100*/  FMUL.FTZ R57, R50, R55.reuse ;  /* 0x0000003732397220 */ /* 0x080fe20000410000 */
[----:B------:R-:W-:Y:S02]  /*f110*/  HADD2.F32 R54, -RZ, R54.H1_H1 ;  /* 0x30000036ff367230 */ /* 0x000fe40000004100 */
[----:B------:R-:W-:Y:S01]  /*f120*/  FMUL.FTZ R55, R36, R55 ;  /* 0x0000003724377220 */ /* 0x000fe20000410000 */
[----:B------:R-:W-:Y:S02]  /*f130*/  HADD2.F32 R49, -RZ, R49.H1_H1 ;  /* 0x30000031ff317230 */ /* 0x000fe40000004100 */
[--C-:B------:R-:W-:Y:S02]  /*f140*/  HADD2.F32 R53, -RZ, R14.reuse.H0_H0 ;  /* 0x2000000eff357230 */ /* 0x100fe40000004100 */
[----:B------:R-:W-:Y:S02]  /*f150*/  HADD2.F32 R52, -RZ, R14.H1_H1 ;  /* 0x3000000eff347230 */ /* 0x000fe40000004100 */
[-C--:B------:R-:W-:Y:S01]  /*f160*/  FMUL.FTZ R14, R51, R54.reuse ;  /* 0x00000036330e7220 */ /* 0x080fe20000410000 */
[C---:B------:R-:W-:Y:S01]  /*f170*/  FMUL.FTZ R54, R49.reuse, R54 ;  /* 0x0000003631367220 */ /* 0x040fe20000410000 */
[----:B------:R-:W-:Y:S01]  /*f180*/  FFMA.FTZ R60, R50, R53, R55 ;  /* 0x00000035323c7223 */ /* 0x000fe20000010037 */
[----:B------:R-:W-:Y:S01]  /*f190*/  F2FP.F16.E4M3.UNPACK_B R55, R13 ;  /* 0x0000000dff37723e */ /* 0x000fe200020006ff */
[-C--:B------:R-:W-:Y:S01]  /*f1a0*/  FFMA.FTZ R62, R49, R52.reuse, -R14 ;  /* 0x00000034313e7223 */ /* 0x080fe2000001080e */
[----:B------:R-:W-:Y:S01]  /*f1b0*/  F2FP.F16.E4M3.UNPACK_B R14, R15 ;  /* 0x0000000fff0e723e */ /* 0x000fe200020006ff */
[----:B------:R-:W-:Y:S01]  /*f1c0*/  FFMA.FTZ R59, R36, R53, -R57 ;  /* 0x00000035243b7223 */ /* 0x000fe20000010839 */
[-C--:B------:R-:W-:Y:S01]  /*f1d0*/  F2FP.F16.E4M3.UNPACK_B R49, R39.reuse ;  /* 0x00000027ff31723e */ /* 0x080fe200020006ff */
[----:B------:R-:W-:Y:S01]  /*f1e0*/  FFMA.FTZ R61, R51, R52, R54 ;  /* 0x00000034333d7223 */ /* 0x000fe20000010036 */
[----:B------:R-:W-:Y:S01]  /*f1f0*/  F2FP.F16.E4M3.UNPACK_B R50, R39.H1 ;  /* 0x00000027ff32723e */ /* 0x000fe200030006ff */
[----:B------:R-:W-:Y:S01]  /*f200*/  HADD2.F32 R36, -RZ, R14.H0_H0 ;  /* 0x2000000eff247230 */ /* 0x000fe20000004100 */
[----:B------:R-:W-:Y:S01]  /*f210*/  F2FP.F16.E4M3.UNPACK_B R15, R15.H1 ;  /* 0x0000000fff0f723e */ /* 0x000fe200030006ff */
[----:B------:R-:W-:Y:S01]  /*f220*/  HADD2.F32 R51, -RZ, R49.H0_H0 ;  /* 0x20000031ff337230 */ /* 0x000fe20000004100 */
[-C--:B------:R-:W-:Y:S01]  /*f230*/  F2FP.F16.E4M3.UNPACK_B R13, R12.reuse ;  /* 0x0000000cff0d723e */ /* 0x080fe200020006ff */
[----:B------:R-:W-:Y:S01]  /*f240*/  HADD2.F32 R57, -RZ, R55.H0_H0 ;  /* 0x20000037ff397230 */ /* 0x000fe20000004100 */
[----:B------:R-:W-:Y:S01]  /*f250*/  F2FP.F16.E4M3.UNPACK_B R52, R12.H1 ;  /* 0x0000000cff34723e */ /* 0x000fe200030006ff */
[----:B------:R-:W-:Y:S01]  /*f260*/  HADD2.F32 R12, -RZ, R50.H0_H0 ;  /* 0x20000032ff0c7230 */ /* 0x000fe20000004100 */
[----:B------:R-:W-:Y:S01]  /*f270*/  F2FP.SATFINITE.E4M3.F32.PACK_AB_MERGE_C R59, R62, R59, RZ ;  /* 0x0000003b3e3b723e */ /* 0x000fe200048070ff */
[----:B------:R-:W-:-:S02]  /*f280*/  HADD2.F32 R58, -RZ, R56.H0_H0 ;  /* 0x20000038ff3a7230 */ /* 0x000fc40000004100 */
[-C--:B------:R-:W-:Y:S01]  /*f290*/  FMUL.FTZ R63, R51, R57.reuse ;  /* 0x00000039333f7220 */ /* 0x080fe20000410000 */
[----:B------:R-:W-:Y:S02]  /*f2a0*/  HADD2.F32 R39, -RZ, R15.H0_H0 ;  /* 0x2000000fff277230 */ /* 0x000fe40000004100 */
[----:B------:R-:W-:Y:S01]  /*f2b0*/  FMUL.FTZ R64, R36, R57 ;  /* 0x0000003924407220 */ /* 0x000fe20000410000 */
        /* <DEDUP_REMOVED lines=18> */
[----:B------:R-:W-:Y:S02]  /*f3e0*/  HADD2.F32 R13, -RZ, R13.H1_H1 ;  /* 0x3000000dff0d7230 */ /* 0x000fe40000004100 */
[----:B------:R-:W-:Y:S01]  /*f3f0*/  FMUL.FTZ R12, R14, R55 ;  /* 0x000000370e0c7220 */ /* 0x000fe20000410000 */
[----:B------:R-:W-:Y:S01]  /*f400*/  F2FP.SATFINITE.E4M3.F32.PACK_AB_MERGE_C R47, R42, R47, R59 ;  /* 0x0000002f2a2f723e */ /* 0x000fe2000480703b */
[-C--:B------:R-:W-:Y:S01]  /*f410*/  FFMA.FTZ R15, R15, R52.reuse, -R36 ;  /* 0x000000340f0f7223 */ /* 0x080fe20000010824 */
[----:B------:R-:W-:Y:S01]  /*f420*/  FFMA.FTZ R50, R50, R52, R51 ;  /* 0x0000003432327223 */ /* 0x000fe20000010033 */
[-C--:B------:R-:W-:Y:S01]  /*f430*/  FFMA.FTZ R14, R14, R13.reuse, -R39 ;  /* 0x0000000d0e0e7223 */ /* 0x080fe20000010827 */
[----:B------:R-:W-:Y:S01]  /*f440*/  FFMA.FTZ R13, R49, R13, R12 ;  /* 0x0000000d310d7223 */ /* 0x000fe2000001000c */
[----:B------:R-:W-:Y:S01]  /*f450*/  F2FP.SATFINITE.E4M3.F32.PACK_AB_MERGE_C R60, R61, R60, RZ ;  /* 0x0000003c3d3c723e */ /* 0x000fe200048070ff */
[----:B------:R-:W-:Y:S01]  /*f460*/  IMAD.MOV.U32 R12, RZ, RZ, R46 ;  /* 0x000000ffff0c7224 */ /* 0x000fe200078e002e */
[----:B------:R-:W-:Y:S01]  /*f470*/  F2FP.SATFINITE.E4M3.F32.PACK_AB_MERGE_C R15, R15, R66, RZ ;  /* 0x000000420f0f723e */ /* 0x000fe200048070ff */
[----:B------:R-:W-:Y:S01]  /*f480*/  IMAD.MOV.U32 R36, RZ, RZ, R45 ;  /* 0x000000ffff247224 */ /* 0x000fe200078e002d */
[----:B------:R-:W-:-:S02]  /*f490*/  F2FP.SATFINITE.E4M3.F32.PACK_AB_MERGE_C R50, R50, R57, RZ ;  /* 0x000000393232723e */ /* 0x000fc400048070ff */
[----:B------:R-:W-:Y:S02]  /*f4a0*/  F2FP.SATFINITE.E4M3.F32.PACK_AB_MERGE_C R15, R14, R63, R15 ;  /* 0x0000003f0e0f723e */ /* 0x000fe4000480700f */
[----:B------:R-:W-:Y:S01]  /*f4b0*/  F2FP.SATFINITE.E4M3.F32.PACK_AB_MERGE_C R39, R13, R64, R50 ;  /* 0x000000400d27723e */ /* 0x000fe20004807032 */
[----:B------:R-:W-:Y:S01]  /*f4c0*/  IMAD.MOV.U32 R13, RZ, RZ, R47 ;  /* 0x000000ffff0d7224 */ /* 0x000fe200078e002f */
[----:B------:R-:W-:Y:S02]  /*f4d0*/  F2FP.SATFINITE.E4M3.F32.PACK_AB_MERGE_C R37, R37, R48, R60 ;  /* 0x000000302525723e */ /* 0x000fe4000480703c */
[----:B------:R-:W-:-:S07]  /*f4e0*/  MOV R14, R43 ;  /* 0x0000002b000e7202 */ /* 0x000fce0000000f00 */
.L_x_523:
[----:B------:R-:W-:Y:S05]  /*f4f0*/  BSYNC B1 ;  /* 0x0000000000017941 */ /* 0x000fea0003800000 */
.L_x_522:
[----:B0-----:R0:W-:Y:S01]  /*f500*/  ST.E.128 desc[UR50][R40.64], R12 ;  /* 0x0000000c28007985 */ /* 0x0011e2000c101d32 */
[----:B------:R-:W-:-:S13]  /*f510*/  ISETP.GE.AND P2, PT, R11, R128, PT ;  /* 0x000000800b00720c */ /* 0x000fda0003f46270 */
[----:B------:R-:W-:Y:S05]  /*f520*/  @P2 BRA `(.L_x_470) ;  /* 0x0000000400cc2947 */ /* 0x000fea0003800000 */
[----:B0-----:R-:W-:-:S04]  /*f530*/  IADD3 R12, P2, R11, R44, RZ ;  /* 0x0000002c0b0c7210 */ /* 0x001fc80007f5e0ff */
[----:B------:R-:W-:-:S05]  /*f540*/  LEA.HI.X.SX32 R13, R11, R120, 0x1, P2 ;  /* 0x000000780b0d7211 */ /* 0x000fca00010f0eff */
[----:B-1----:R0:W-:Y:S01]  /*f550*/  ST.E.128 desc[UR50][R12.64], R36 ;  /* 0x000000240c007985 */ /* 0x0021e2000c101d32 */
[----:B------:R-:W-:Y:S05]  /*f560*/  BRA `(.L_x_470) ;  /* 0x0000000400bc7947 */ /* 0x000fea0003800000 */
.L_x_435:
[----:B------:R-:W-:-:S06]  /*f570*/  UISETP.NE.AND UP0, UPT, UR48, 0x3, UPT ;  /* 0x000000033000788c */ /* 0x000fcc000bf05270 */
[----:B------:R-:W-:-:S13]  /*f580*/  PLOP3.LUT P1, PT, PT, PT, UP0, 0x80, 0x0 ;  /* 0x000000000000781c */ /* 0x000fda0003f2f008 */
[----:B------:R-:W-:Y:S05]  /*f590*/  @!P1 BRA `(.L_x_524) ;  /* 0x0000000000049947 */ /* 0x000fea0003800000 */
[----:B------:R-:W-:Y:S01]  /*f5a0*/  BPT.TRAP 0x1 ;  /* 0x000000040000795c */ /* 0x000fe20000300000 */
.L_x_524:
[----:B------:R-:W-:Y:S01]  /*f5b0*/  IMAD R91, R19, 0x8, R18 ;  /* 0x00000008135b7824 */ /* 0x000fe200078e0212 */
[----:B------:R-:W-:Y:S01]  /*f5c0*/  SHF.L.U32 R92, R196, 0x1f, RZ ;  /* 0x0000001fc45c7819 */ /* 0x000fe200000006ff */
[----:B------:R-:W-:Y:S01]  /*f5d0*/  BSSY B1, `(.L_x_525) ;  /* 0x0000004000017945 */ /* 0x000fe20003800000 */
[----:B------:R-:W-:Y:S02]  /*f5e0*/  SHF.R.S32.HI R88, RZ, 0x1f, R35 ;  /* 0x0000001fff587819 */ /* 0x000fe40000011423 */
[----:B------:R-:W1:Y:S02]  /*f5f0*/  SYNCS.PHASECHK.TRANS64.TRYWAIT P2, [R91+URZ+0x29890], R92 ;  /* 0x0298905c5b0075a7 */ /* 0x000e64000804017f */
[----:B-1----:R-:W-:Y:S05]  /*f600*/  @!P2 BRA `(.L_x_526) ;  /* 0x000001c40048a947 */ /* 0x002fea0003800000 */
.L_x_794:
[----:B------:R-:W-:Y:S05]  /*f610*/  BSYNC B1 ;  /* 0x0000000000017941 */ /* 0x000fea0003800000 */
.L_x_525:
[----:B------:R-:W-:Y:S01]  /*f620*/  ULDC.64 UR4, c[0x0][0x300] ;  /* 0x0000c00000047ab9 */ /* 0x000fe20000000a00 */
[----:B-----5:R-:W-:Y:S01]  /*f630*/  SHF.R.S32.HI R89, RZ, 0x1f, R34 ;  /* 0x0000001fff597819 */ /* 0x020fe20000011422 */
[----:B------:R-:W-:Y:S01]  /*f640*/  IMAD R14, R88, UR4, RZ ;  /* 0x00000004580e7c24 */ /* 0x000fe2000f8e02ff */
[----:B------:R-:W-:Y:S01]  /*f650*/  ULDC.64 UR6, c[0x0][0x2e8] ;  /* 0x0000ba0000067ab9 */ /* 0x000fe20000000a00 */
[----:B0-----:R-:W-:-:S04]  /*f660*/  IMAD.WIDE.U32 R12, R35, UR4, RZ ;  /* 0x00000004230c7c25 */ /* 0x001fc8000f8e00ff */
[----:B------:R-:W-:Y:S01]  /*f670*/  IMAD R11, R35, UR5, R14 ;  /* 0x00000005230b7c24 */ /* 0x000fe2000f8e020e */
[----:B------:R-:W-:Y:S01]  /*f680*/  ULDC.64 UR4, c[0x0][0x310] ;  /* 0x0000c40000047ab9 */ /* 0x000fe20000000a00 */
[----:B------:R-:W-:Y:S02]  /*f690*/  IMAD R90, R24, -0xa0, R2 ;  /* 0xffffff60185a7824 */ /* 0x000fe400078e0202 */
[----:B------:R-:W-:Y:S02]  /*f6a0*/  IMAD R15, R89, UR4, RZ ;  /* 0x00000004590f7c24 */ /* 0x000fe4000f8e02ff */
[----:B------:R-:W-:Y:S01]  /*f6b0*/  IMAD.IADD R13, R13, 0x1, R11 ;  /* 0x000000010d0d7824 */ /* 0x000fe200078e020b */
[----:B------:R-:W-:Y:S01]  /*f6c0*/  VIMNMX R90, R90, 0xa0, PT ;  /* 0x000000a05a5a7848 */ /* 0x000fe20003fe0100 */
[C---:B------:R-:W-:Y:S02]  /*f6d0*/  IMAD R15, R34.reuse, UR5, R15 ;  /* 0x00000005220f7c24 */ /* 0x040fe4000f8e020f */
[----:B------:R-:W-:Y:S01]  /*f6e0*/  IMAD.WIDE.U32 R12, R34, UR4, R12 ;  /* 0x00000004220c7c25 */ /* 0x000fe2000f8e000c */
[----:B------:R-:W-:-:S03]  /*f6f0*/  ULDC.64 UR4, c[0x0][0x308] ;  /* 0x0000c20000047ab9 */ /* 0x000fc60000000a00 */
[----:B------:R-:W-:Y:S02]  /*f700*/  IMAD.IADD R13, R13, 0x1, R15 ;  /* 0x000000010d0d7824 */ /* 0x000fe400078e020f */
[----:B------:R-:W-:Y:S02]  /*f710*/  IMAD.IADD R49, R90, 0x1, -R195 ;  /* 0x000000015a317824 */ /* 0x000fe400078e0ac3 */
[----:B------:R-:W-:Y:S01]  /*f720*/  IMAD.WIDE.U32 R12, R169, UR4, R12 ;  /* 0x00000004a90c7c25 */ /* 0x000fe2000f8e000c */
[----:B------:R-:W-:-:S03]  /*f730*/  UMOV UR4, 0xffffffff ;  /* 0xffffffff00047882 */ /* 0x000fc60000000000 */
[----:B------:R-:W-:Y:S01]  /*f740*/  IMAD R46, R169, UR5, R13 ;  /* 0x00000005a92e7c24 */ /* 0x000fe2000f8e020d */
[----:B------:R-:W-:-:S04]  /*f750*/  IADD3 R44, P2, R12, UR6, RZ ;  /* 0x000000060c2c7c10 */ /* 0x000fc8000ff5e0ff */
[----:B------:R-:W-:Y:S02]  /*f760*/  IADD3.X R46, R46, UR7, RZ, P2, !PT ;  /* 0x000000072e2e7c10 */ /* 0x000fe400097fe4ff */
[----:B------:R-:W-:Y:S01]  /*f770*/  ISETP.GE.AND P2, PT, R49, 0x1, PT ;  /* 0x000000013100780c */ /* 0x000fe20003f46270 */
[----:B------:R-:W-:-:S12]  /*f780*/  BRA.DIV UR4, `(.L_x_527) ;  /* 0x000001c204fc7947 */ /* 0x000fd8000b800000 */
[----:B------:R0:W2:Y:S04]  /*f790*/  SHFL.IDX PT, R45, R46, RZ, 0x1e1f ;  /* 0x001e1fff2e2d7589 */ /* 0x0000a800000e0000 */
[----:B------:R0:W3:Y:S02]  /*f7a0*/  SHFL.IDX PT, R47, R44, RZ, 0x1e1f ;  /* 0x001e1fff2c2f7589 */ /* 0x0000e400000e0000 */
.L_x_798:
[----:B------:R-:W-:Y:S04]  /*f7b0*/  BSSY B1, `(.L_x_528) ;  /* 0x0000023000017945 */ /* 0x000fe80003800000 */
[----:B------:R-:W-:Y:S05]  /*f7c0*/  @!P2 BRA `(.L_x_529) ;  /* 0x000000000084a947 */ /* 0x000fea0003800000 */
[----:B------:R-:W-:Y:S02]  /*f7d0*/  ULDC UR4, c[0x0][0x2f4] ;  /* 0x0000bd0000047ab9 */ /* 0x000fe40000000800 */
[----:B------:R-:W-:-:S13]  /*f7e0*/  ISETP.GE.AND P5, PT, R16, UR4, PT ;  /* 0x0000000410007c0c */ /* 0x000fda000bfa6270 */
[----:B------:R-:W4:Y:S01]  /*f7f0*/  @!P5 LDS.128 R12, [R37+0x1a400] ;  /* 0x01a40000250cd984 */ /* 0x000f220000000c00 */
[----:B---3--:R-:W-:-:S04]  /*f800*/  @!P5 IADD3 R42, P2, R16, R47, RZ ;  /* 0x0000002f102ad210 */ /* 0x008fc80007f5e0ff */
[----:B--2---:R-:W-:Y:S02]  /*f810*/  @!P5 IADD3.X R43, R45, R17, RZ, P2, !PT ;  /* 0x000000112d2bd210 */ /* 0x004fe400017fe4ff */
[----:B------:R-:W-:-:S13]  /*f820*/  ISETP.GE.AND P2, PT, R168, UR4, PT ;  /* 0x00000004a8007c0c */ /* 0x000fda000bf46270 */
[----:B------:R-:W-:-:S05]  /*f830*/  @!P2 IADD3 R40, P4, R168, R47, RZ ;  /* 0x0000002fa828a210 */ /* 0x000fca0007f9e0ff */
[----:B------:R-:W-:Y:S01]  /*f840*/  @!P2 IMAD.X R41, R45, 0x1, R194, P4 ;  /* 0x000000012d29a824 */ /* 0x000fe200020e06c2 */
[----:B------:R-:W-:-:S13]  /*f850*/  ISETP.GE.AND P4, PT, R192, UR4, PT ;  /* 0x00000004c0007c0c */ /* 0x000fda000bf86270 */
[----:B------:R-:W-:Y:S01]  /*f860*/  @!P4 IADD3 R38, P6, R192, R47, RZ ;  /* 0x0000002fc026c210 */ /* 0x000fe20007fde0ff */
[----:B----4-:R2:W-:Y:S01]  /*f870*/  @!P5 ST.E.128 desc[UR50][R42.64], R12 ;  /* 0x0000000c2a00d985 */ /* 0x0105e2000c101d32 */
[----:B------:R-:W-:-:S03]  /*f880*/  ISETP.GE.AND P5, PT, R3, UR4, PT ;  /* 0x0000000403007c0c */ /* 0x000fc6000bfa6270 */
[----:B------:R-:W-:-:S10]  /*f890*/  @!P4 IMAD.X R39, R45, 0x1, R204, P6 ;  /* 0x000000012d27c824 */ /* 0x000fd400030e06cc */
[----:B------:R-:W3:Y:S01]  /*f8a0*/  @!P5 LDS.128 R12, [R36+0x1a400] ;  /* 0x01a40000240cd984 */ /* 0x000ee20000000c00 */
[----:B------:R-:W-:-:S05]  /*f8b0*/  @!P5 IMAD.SHL.U32 R48, R170, 0x10, RZ ;  /* 0x00000010aa30d824 */ /* 0x000fca00078e00ff */
[----:B--2---:R-:W-:-:S04]  /*f8c0*/  @!P5 IADD3 R42, P6, R48, R47, RZ ;  /* 0x0000002f302ad210 */ /* 0x004fc80007fde0ff */
[----:B------:R-:W-:-:S05]  /*f8d0*/  @!P5 LEA.HI.X.SX32 R43, R48, R45, 0x1, P6 ;  /* 0x0000002d302bd211 */ /* 0x000fca00030f0eff */
[----:B---3--:R2:W-:Y:S01]  /*f8e0*/  @!P5 ST.E.128 desc[UR50][R42.64], R12 ;  /* 0x0000000c2a00d985 */ /* 0x0085e2000c101d32 */
[----:B------:R-:W-:-:S13]  /*f8f0*/  ISETP.GE.AND P5, PT, R4, UR4, PT ;  /* 0x0000000404007c0c */ /* 0x000fda000bfa6270 */
[----:B------:R-:W3:Y:S01]  /*f900*/  @!P5 LDS.128 R12, [R37+0x1cc00] ;  /* 0x01cc0000250cd984 */ /* 0x000ee20000000c00 */
[----:B------:R-:W-:-:S05]  /*f910*/  @!P5 IMAD.SHL.U32 R48, R171, 0x10, RZ ;  /* 0x00000010ab30d824 */ /* 0x000fca00078e00ff */
[----:B--2---:R-:W-:-:S04]  /*f920*/  @!P5 IADD3 R42, P6, R48, R47, RZ ;  /* 0x0000002f302ad210 */ /* 0x004fc80007fde0ff */
[----:B------:R-:W-:-:S05]  /*f930*/  @!P5 LEA.HI.X.SX32 R43, R48, R45, 0x1, P6 ;  /* 0x0000002d302bd211 */ /* 0x000fca00030f0eff */
[----:B---3--:R2:W-:Y:S01]  /*f940*/  @!P5 ST.E.128 desc[UR50][R42.64], R12 ;  /* 0x0000000c2a00d985 */ /* 0x0085e2000c101d32 */
[----:B------:R-:W-:-:S03]  /*f950*/  ISETP.GE.AND P5, PT, R193, UR4, PT ;  /* 0x00000004c1007c0c */ /* 0x000fc6000bfa6270 */
[----:B------:R-:W3:Y:S10]  /*f960*/  @!P2 LDS.128 R12, [R36+0x1cc00] ;  /* 0x01cc0000240ca984 */ /* 0x000ef40000000c00 */
[----:B--2---:R-:W-:-:S04]  /*f970*/  @!P5 IADD3 R42, P6, R193, R47, RZ ;  /* 0x0000002fc12ad210 */ /* 0x004fc80007fde0ff */
[----:B------:R-:W-:Y:S01]  /*f980*/  @!P5 IADD3.X R43, R45, R203, RZ, P6, !PT ;  /* 0x000000cb2d2bd210 */ /* 0x000fe200037fe4ff */
[----:B---3--:R-:W-:Y:S04]  /*f990*/  @!P2 ST.E.128 desc[UR50][R40.64], R12 ;  /* 0x0000000c2800a985 */ /* 0x008fe8000c101d32 */
[----:B------:R-:W2:Y:S04]  /*f9a0*/  @!P4 LDS.128 R12, [R37+0x1f400] ;  /* 0x01f40000250cc984 */ /* 0x000ea80000000c00 */
[----:B--2---:R-:W-:Y:S04]  /*f9b0*/  @!P4 ST.E.128 desc[UR50][R38.64], R12 ;  /* 0x0000000c2600c985 */ /* 0x004fe8000c101d32 */
[----:B------:R-:W2:Y:S04]  /*f9c0*/  @!P5 LDS.128 R12, [R36+0x1f400] ;  /* 0x01f40000240cd984 */ /* 0x000ea80000000c00 */
[----:B--2---:R4:W-:Y:S02]  /*f9d0*/  @!P5 ST.E.128 desc[UR50][R42.64], R12 ;  /* 0x0000000c2a00d985 */ /* 0x0049e4000c101d32 */
.L_x_529:
[----:B------:R-:W-:Y:S05]  /*f9e0*/  BSYNC B1 ;  /* 0x0000000000017941 */ /* 0x000fea0003800000 */
.L_x_528:
[----:B------:R-:W-:-:S03]  /*f9f0*/  UMOV UR4, 0xffffffff ;  /* 0xffffffff00047882 */ /* 0x000fc60000000000 */
[----:B------:R-:W-:Y:S05]  /*fa00*/  BRA.DIV UR4, `(.L_x_530) ;  /* 0x000001c204a87947 */ /* 0x000fea000b800000 */
[----:B--2---:R2:W0:Y:S04]  /*fa10*/  SHFL.IDX PT, R45, R46, 0x1, 0x1e1f ;  /* 0x003e1f002e2d7f89 */ /* 0x00442800000e0000 */
[----:B---3--:R2:W3:Y:S02]  /*fa20*/  SHFL.IDX PT, R47, R44, 0x1, 0x1e1f ;  /* 0x003e1f002c2f7f89 */ /* 0x0084e400000e0000 */
.L_x_802:
[----:B------:R-:W-:-:S13]  /*fa30*/  ISETP.GE.AND P2, PT, R49, 0x81, PT ;  /* 0x000000813100780c */ /* 0x000fda0003f46270 */
[----:B------:R-:W-:Y:S05]  /*fa40*/  @!P2 BRA `(.L_x_470) ;  /* 0x000000000084a947 */ /* 0x000fea0003800000 */
[----:B------:R-:W-:Y:S02]  /*fa50*/  ULDC UR4, c[0x0][0x2f4] ;  /* 0x0000bd0000047ab9 */ /* 0x000fe40000000800 */
[----:B------:R-:W-:-:S13]  /*fa60*/  ISETP.GE.AND P5, PT, R16, UR4, PT ;  /* 0x0000000410007c0c */ /* 0x000fda000bfa6270 */
[----:B----4-:R-:W4:Y:S01]  /*fa70*/  @!P5 LDS.128 R12, [R37+0x1c400] ;  /* 0x01c40000250cd984 */ /* 0x010f220000000c00 */
[----:B---3--:R-:W-:-:S05]  /*fa80*/  @!P5 IADD3 R42, P2, R16, R47, RZ ;  /* 0x0000002f102ad210 */ /* 0x008fca0007f5e0ff */
[----:B0-----:R-:W-:Y:S01]  /*fa90*/  @!P5 IMAD.X R43, R45, 0x1, R17, P2 ;  /* 0x000000012d2bd824 */ /* 0x001fe200010e0611 */
        /* <DEDUP_REMOVED lines=9> */
[----:B--2---:R-:W-:-:S05]  /*fb30*/  @!P5 IMAD.SHL.U32 R44, R170, 0x10, RZ ;  /* 0x00000010aa2cd824 */ /* 0x004fca00078e00ff */
[----:B0-----:R-:W-:-:S04]  /*fb40*/  @!P5 IADD3 R42, P6, R44, R47, RZ ;  /* 0x0000002f2c2ad210 */ /* 0x001fc80007fde0ff */
[----:B------:R-:W-:-:S05]  /*fb50*/  @!P5 LEA.HI.X.SX32 R43, R44, R45, 0x1, P6 ;  /* 0x0000002d2c2bd211 */ /* 0x000fca00030f0eff */
[----:B---3--:R0:W-:Y:S01]  /*fb60*/  @!P5 ST.E.128 desc[UR50][R42.64], R12 ;  /* 0x0000000c2a00d985 */ /* 0x0081e2000c101d32 */
[----:B------:R-:W-:-:S13]  /*fb70*/  ISETP.GE.AND P5, PT, R4, UR4, PT ;  /* 0x0000000404007c0c */ /* 0x000fda000bfa6270 */
[----:B------:R-:W2:Y:S01]  /*fb80*/  @!P5 LDS.128 R12, [R37+0x1ec00] ;  /* 0x01ec0000250cd984 */ /* 0x000ea20000000c00 */
[----:B------:R-:W-:-:S04]  /*fb90*/  @!P5 SHF.L.U32 R44, R171, 0x4, RZ ;  /* 0x00000004ab2cd819 */ /* 0x000fc800000006ff */
[----:B0-----:R-:W-:-:S04]  /*fba0*/  @!P5 IADD3 R42, P6, R44, R47, RZ ;  /* 0x0000002f2c2ad210 */ /* 0x001fc80007fde0ff */
[----:B------:R-:W-:-:S05]  /*fbb0*/  @!P5 LEA.HI.X.SX32 R43, R44, R45, 0x1, P6 ;  /* 0x0000002d2c2bd211 */ /* 0x000fca00030f0eff */
[----:B--2---:R0:W-:Y:S01]  /*fbc0*/  @!P5 ST.E.128 desc[UR50][R42.64], R12 ;  /* 0x0000000c2a00d985 */ /* 0x0041e2000c101d32 */
[----:B------:R-:W-:-:S03]  /*fbd0*/  ISETP.GE.AND P5, PT, R193, UR4, PT ;  /* 0x00000004c1007c0c */ /* 0x000fc6000bfa6270 */
[----:B------:R-:W2:Y:S10]  /*fbe0*/  @!P2 LDS.128 R12, [R36+0x1ec00] ;  /* 0x01ec0000240ca984 */ /* 0x000eb40000000c00 */
[----:B0-----:R-:W-:-:S05]  /*fbf0*/  @!P5 IADD3 R42, P6, R193, R47, RZ ;  /* 0x0000002fc12ad210 */ /* 0x001fca0007fde0ff */
[----:B------:R-:W-:Y:S01]  /*fc00*/  @!P5 IMAD.X R43, R45, 0x1, R203, P6 ;  /* 0x000000012d2bd824 */ /* 0x000fe200030e06cb */
[----:B--2---:R-:W-:Y:S04]  /*fc10*/  @!P2 ST.E.128 desc[UR50][R40.64], R12 ;  /* 0x0000000c2800a985 */ /* 0x004fe8000c101d32 */
[----:B------:R-:W0:Y:S04]  /*fc20*/  @!P4 LDS.128 R12, [R37+0x21400] ;  /* 0x02140000250cc984 */ /* 0x000e280000000c00 */
[----:B0-----:R-:W-:Y:S04]  /*fc30*/  @!P4 ST.E.128 desc[UR50][R38.64], R12 ;  /* 0x0000000c2600c985 */ /* 0x001fe8000c101d32 */
[----:B------:R-:W0:Y:S04]  /*fc40*/  @!P5 LDS.128 R12, [R36+0x21400] ;  /* 0x02140000240cd984 */ /* 0x000e280000000c00 */
[----:B0-----:R0:W-:Y:S02]  /*fc50*/  @!P5 ST.E.128 desc[UR50][R42.64], R12 ;  /* 0x0000000c2a00d985 */ /* 0x0011e4000c101d32 */
.L_x_470:
[----:B------:R-:W-:Y:S05]  /*fc60*/  BSYNC B0 ;  /* 0x0000000000007941 */ /* 0x000fea0003800000 */
.L_x_434:
[----:B----4-:R-:W4:Y:S01]  /*fc70*/  S2R R11, SR_TID.X ;  /* 0x00000000000b7919 */ /* 0x010f220000002100 */
[----:B------:R-:W-:Y:S01]  /*fc80*/  @!PT LDS RZ, [RZ] ;  /* 0x00000000fffff984 */ /* 0x000fe20000000800 */
[----:B------:R-:W-:Y:S01]  /*fc90*/  @!PT LDS RZ, [RZ] ;  /* 0x00000000fffff984 */ /* 0x000fe20000000800 */
[----:B------:R-:W-:Y:S01]  /*fca0*/  @!PT LDS RZ, [RZ] ;  /* 0x00000000fffff984 */ /* 0x000fe20000000800 */
[----:B------:R-:W-:Y:S01]  /*fcb0*/  @!PT LDS RZ, [RZ] ;  /* 0x00000000fffff984 */ /* 0x000fe20000000800 */
[----:B------:R5:W-:Y:S06]  /*fcc0*/  MEMBAR.ALL.CTA ;  /* 0x0000000000007992 */ /* 0x000bec0000008000 */
[----:B-----5:R-:W5:Y:S01]  /*fcd0*/  FENCE.VIEW.ASYNC.S ;  /* 0x00000000000073c6 */ /* 0x020f620000000000 */
[----:B------:R-:W-:Y:S05]  /*fce0*/  WARPSYNC.ALL ;  /* 0x0000000000007948 */ /* 0x000fea0003800000 */
[----:B------:R-:W-:Y:S01]  /*fcf0*/  BSSY B0, `(.L_x_531) ;  /* 0x0000008000007945 */ /* 0x000fe20003800000 */
[----:B-----5:R0:W-:Y:S01]  /*fd00*/  BAR.SYNC.DEFER_BLOCKING R158, 0x80 ;  /* 0x0002009e0000751d */ /* 0x0201e20000010000 */
[----:B----4-:R-:W-:-:S13]  /*fd10*/  LOP3.LUT P2, RZ, R11, 0x7f, RZ, 0xc0, !PT ;  /* 0x0000007f0bff7812 */ /* 0x010fda000784c0ff */
[----:B------:R-:W-:-:S05]  /*fd20*/  @!P2 VIADD R11, R91, 0x298a0 ;  /* 0x000298a05b0ba836 */ /* 0x000fca0000000000 */
[----:B------:R-:W-:-:S04]  /*fd30*/  @!P2 PRMT R11, RZ, 0x654, R11 ;  /* 0x00000654ff0ba816 */ /* 0x000fc8000000000b */
[----:B------:R4:W-:Y:S01]  /*fd40*/  @!P2 SYNCS.ARRIVE.TRANS64.RED.A1T0 RZ, [R11+URZ], RZ ;  /* 0x000000ff0bffa9a7 */ /* 0x0009e2000810043f */
[----:B0-----:R-:W-:Y:S05]  /*fd50*/  @!P1 BRA `(.L_x_532) ;  /* 0x0000000000049947 */ /* 0x001fea0003800000 */
[----:B------:R-:W-:Y:S01]  /*fd60*/  BPT.TRAP 0x1 ;  /* 0x000000040000795c */ /* 0x000fe20000300000 */
.L_x_532:
[----:B------:R-:W-:Y:S05]  /*fd70*/  BSYNC B0 ;  /* 0x0000000000007941 */ /* 0x000fea0003800000 */
.L_x_531:
[----:B------:R-:W0:Y:S01]  /*fd80*/  SYNCS.PHASECHK.TRANS64.TRYWAIT P1, [R91+URZ+0x298b0], R92 ;  /* 0x0298b05c5b0075a7 */ /* 0x000e22000802017f */
[----:B------:R-:W-:Y:S04]  /*fd90*/  BSSY B0, `(.L_x_533) ;  /* 0x0000002000007945 */ /* 0x000fe80003800000 */
[----:B0-----:R-:W-:Y:S05]  /*fda0*/  @!P1 BRA `(.L_x_534) ;  /* 0x000001c0000c9947 */ /* 0x001fea0003800000 */
.L_x_803:
[----:B------:R-:W-:Y:S05]  /*fdb0*/  BSYNC B0 ;  /* 0x0000000000007941 */ /* 0x000fea0003800000 */
.L_x_533:
[----:B------:R-:W-:Y:S01]  /*fdc0*/  ULDC.64 UR4, c[0x0][0x328] ;  /* 0x0000ca0000047ab9 */ /* 0x000fe20000000a00 */
[----:B------:R-:W-:Y:S01]  /*fdd0*/  ULDC.64 UR6, c[0x0][0x318] ;  /* 0x0000c60000067ab9 */ /* 0x000fe20000000a00 */
[----:B------:R-:W-:Y:S01]  /*fde0*/  IMAD R88, R88, UR4, RZ ;  /* 0x0000000458587c24 */ /* 0x000fe2000f8e02ff */
[----:B------:R-:W-:Y:S01]  /*fdf0*/  IADD3 R90, -R195, R90, RZ ;  /* 0x0000005ac35a7210 */ /* 0x000fe20007ffe1ff */
[C---:B------:R-:W-:Y:S01]  /*fe00*/  IMAD.WIDE.U32 R12, R35.reuse, UR4, RZ ;  /* 0x00000004230c7c25 */ /* 0x040fe2000f8e00ff */
[----:B------:R-:W-:Y:S03]  /*fe10*/  BSSY B0, `(.L_x_535) ;  /* 0x000002c000007945 */ /* 0x000fe60003800000 */
[----:B------:R-:W-:Y:S01]  /*fe20*/  IMAD R35, R35, UR5, R88 ;  /* 0x0000000523237c24 */ /* 0x000fe2000f8e0258 */
[----:B------:R-:W-:Y:S02]  /*fe30*/  ULDC.64 UR4, c[0x0][0x338] ;  /* 0x0000ce0000047ab9 */ /* 0x000fe40000000a00 */
[----:B------:R-:W-:-:S02]  /*fe40*/  IMAD R89, R89, UR4, RZ ;  /* 0x0000000459597c24 */ /* 0x000fc4000f8e02ff */
[----:B------:R-:W-:Y:S02]  /*fe50*/  IMAD.IADD R13, R13, 0x1, R35 ;  /* 0x000000010d0d7824 */ /* 0x000fe400078e0223 */
[C---:B------:R-:W-:Y:S02]  /*fe60*/  IMAD R89, R34.reuse, UR5, R89 ;  /* 0x0000000522597c24 */ /* 0x040fe4000f8e0259 */
[----:B------:R-:W-:Y:S01]  /*fe70*/  IMAD.WIDE.U32 R12, R34, UR4, R12 ;  /* 0x00000004220c7c25 */ /* 0x000fe2000f8e000c */
[----:B------:R-:W-:-:S03]  /*fe80*/  ULDC.64 UR4, c[0x0][0x330] ;  /* 0x0000cc0000047ab9 */ /* 0x000fc60000000a00 */
[----:B------:R-:W-:Y:S02]  /*fe90*/  IMAD.IADD R13, R13, 0x1, R89 ;  /* 0x000000010d0d7824 */ /* 0x000fe400078e0259 */
[----:B------:R-:W-:-:S04]  /*fea0*/  IMAD.WIDE.U32 R12, R169, UR4, R12 ;  /* 0x00000004a90c7c25 */ /* 0x000fc8000f8e000c */
[----:B----4-:R-:W-:Y:S01]  /*feb0*/  IMAD R11, R169, UR5, R13 ;  /* 0x00000005a90b7c24 */ /* 0x010fe2000f8e020d */
[----:B------:R-:W-:-:S04]  /*fec0*/  IADD3 R40, P1, R12, UR6, RZ ;  /* 0x000000060c287c10 */ /* 0x000fc8000ff3e0ff */
[----:B------:R-:W-:Y:S01]  /*fed0*/  IADD3.X R41, R11, UR7, RZ, P1, !PT ;  /* 0x000000070b297c10 */ /* 0x000fe20008ffe4ff */
[----:B------:R-:W-:Y:S01]  /*fee0*/  IMAD R11, R19, 0x5000, R216 ;  /* 0x00005000130b7824 */ /* 0x000fe200078e02d8 */
[----:B------:R-:W-:Y:S01]  /*fef0*/  ISETP.GE.AND P1, PT, R90, 0x1, PT ;  /* 0x000000015a00780c */ /* 0x000fe20003f26270 */
[----:B------:R0:W4:Y:S02]  /*ff00*/  SHFL.IDX PT, R43, R40, RZ, 0x1e1f ;  /* 0x001e1fff282b7589 */ /* 0x00012400000e0000 */
[C---:B------:R-:W-:Y:S01]  /*ff10*/  IMAD.IADD R42, R18.reuse, 0x1, R11 ;  /* 0x00000001122a7824 */ /* 0x040fe200078e020b */
[CC--:B--2---:R-:W-:Y:S02]  /*ff20*/  IADD3 R44, R18.reuse, R11.reuse, R123 ;  /* 0x0000000b122c7210 */ /* 0x0c4fe40007ffe07b */
[CC--:B------:R-:W-:Y:S02]  /*ff30*/  IADD3 R45, R18.reuse, R11.reuse, R122 ;  /* 0x0000000b122d7210 */ /* 0x0c0fe40007ffe07a */
[----:B------:R-:W-:-:S02]  /*ff40*/  IADD3 R46, R18, R11, R130 ;  /* 0x0000000b122e7210 */ /* 0x000fc40007ffe082 */
[----:B------:R0:W2:Y:S03]  /*ff50*/  SHFL.IDX PT, R11, R41, RZ, 0x1e1f ;  /* 0x001e1fff290b7589 */ /* 0x0000a600000e0000 */
[----:B------:R-:W-:Y:S05]  /*ff60*/  @!P1 BRA `(.L_x_536) ;  /* 0x0000000000589947 */ /* 0x000fea0003800000 */
[----:B------:R-:W-:Y:S02]  /*ff70*/  ISETP.NE.AND P5, PT, R6, RZ, PT ;  /* 0x000000ff0600720c */ /* 0x000fe40003fa5270 */
[----:B------:R-:W-:-:S11]  /*ff80*/  ISETP.NE.AND P4, PT, R7, RZ, PT ;  /* 0x000000ff0700720c */ /* 0x000fd60003f85270 */
[----:B-1--4-:R-:W-:Y:S02]  /*ff90*/  @P5 IADD3 R36, P1, R16, R43, RZ ;  /* 0x0000002b10245210 */ /* 0x012fe40007f3e0ff */
[----:B------:R-:W-:-:S03]  /*ffa0*/  @P4 IMAD.SHL.U32 R12, R170, 0x10, RZ ;  /* 0x00000010aa0c4824 */ /* 0x000fc600078e00ff */
[----:B--2---:R-:W-:Y:S02]  /*ffb0*/  @P5 IMAD.X R37, R11, 0x1, R17, P1 ;  /* 0x000000010b255824 */ /* 0x004fe400008e0611 */
[----:B------:R-:W-:-:S04]  /*ffc0*/  @P4 IADD3 R38, P1, R12, R43, RZ ;  /* 0x0000002b0c264210 */ /* 0x000fc80007f3e0ff */
[----:B------:R-:W-:Y:S02]  /*ffd0*/  @P4 LEA.HI.X.SX32 R39, R12, R11, 0x1, P1 ;  /* 0x0000000b0c274211 */ /* 0x000fe400008f0eff */
[----:B------:R-:W-:-:S13]  /*ffe0*/  ISETP.NE.AND P1, PT, R8, RZ, PT ;  /* 0x000000ff0800720c */ /* 0x000fda0003f25270 */
[----:B------:R-:W-:-:S05]  /*fff0*/  @P1 IMAD.SHL.U32 R12, R171, 0x10, RZ ;  /* 0x00000010ab0c1824 */ /* 0x000fca00078e00ff */
[----:B------:R-:W-:-:S04]  /*10000*/  @P1 IADD3 R34, P6, R12, R43, RZ ;  /* 0x0000002b0c221210 */ /* 0x000fc80007fde0ff */
[----:B------:R-:W-:Y:S02]  /*10010*/  @P1 LEA.HI.X.SX32 R35, R12, R11, 0x1, P6 ;  /* 0x0000000b0c231211 */ /* 0x000fe400030f0eff */
[----:B------:R-:W1:Y:S04]  /*10020*/  @P5 LDS.128 R12, [R42+0xa400] ;  /* 0x00a400002a0c5984 */ /* 0x000e680000000c00 */
[----:B-1----:R1:W-:Y:S01]  /*10030*/  @P5 ST.E.128 desc[UR50][R36.64], R12 ;  /* 0x0000000c24005985 */ /* 0x0023e2000c101d32 */
[----:B------:R-:W-:-:S03]  /*10040*/  ISETP.NE.AND P5, PT, R9, RZ, PT ;  /* 0x000000ff0900720c */ /* 0x000fc60003fa5270 */
[----:B------:R-:W2:Y:S10]  /*10050*/  @P4 LDS.128 R12, [R44+0xa400] ;  /* 0x00a400002c0c4984 */ /* 0x000eb40000000c00 */
[----:B-1----:R-:W-:-:S04]  /*10060*/  @P5 IADD3 R36, P6, R168, R43, RZ ;  /* 0x0000002ba8245210 */ /* 0x002fc80007fde0ff */
[----:B------:R-:W-:Y:S01]  /*10070*/  @P5 IADD3.X R37, R11, R194, RZ, P6, !PT ;  /* 0x000000c20b255210 */ /* 0x000fe200037fe4ff */
[----:B--2---:R-:W-:Y:S04]  /*10080*/  @P4 ST.E.128 desc[UR50][R38.64], R12 ;  /* 0x0000000c26004985 */ /* 0x004fe8000c101d32 */
[----:B------:R-:W1:Y:S04]  /*10090*/  @P1 LDS.128 R12, [R45+0xa400] ;  /* 0x00a400002d0c1984 */ /* 0x000e680000000c00 */
[----:B-1----:R-:W-:Y:S04]  /*100a0*/  @P1 ST.E.128 desc[UR50][R34.64], R12 ;  /* 0x0000000c22001985 */ /* 0x002fe8000c101d32 */
[----:B------:R-:W1:Y:S04]  /*100b0*/  @P5 LDS.128 R12, [R46+0xa400] ;  /* 0x00a400002e0c5984 */ /* 0x000e680000000c00 */
[----:B-1----:R1:W-:Y:S02]  /*100c0*/  @P5 ST.E.128 desc[UR50][R36.64], R12 ;  /* 0x0000000c24005985 */ /* 0x0023e4000c101d32 */
.L_x_536:
[----:B------:R-:W-:Y:S05]  /*100d0*/  BSYNC B0 ;  /* 0x0000000000007941 */ /* 0x000fea0003800000 */
.L_x_535:
[----:B------:R-:W-:Y:S01]  /*100e0*/  ISETP.GE.AND P1, PT, R90, 0x81, PT ;  /* 0x000000815a00780c */ /* 0x000fe20003f26270 */
[----:B0-----:R-:W0:Y:S01]  /*100f0*/  SHFL.IDX PT, R41, R41, 0x1, 0x1e1f ;  /* 0x003e1f0029297f89 */ /* 0x001e2200000e0000 */
[----:B------:R-:W-:Y:S03]  /*10100*/  BSSY B0, `(.L_x_537) ;  /* 0x0000019000007945 */ /* 0x000fe60003800000 */
[----:B--2---:R2:W0:Y:S08]  /*10110*/  SHFL.IDX PT, R11, R40, 0x1, 0x1e1f ;  /* 0x003e1f00280b7f89 */ /* 0x00443000000e0000 */
[----:B--2---:R-:W-:Y:S05]  /*10120*/  @!P1 BRA `(.L_x_538) ;  /* 0x0000000000589947 */ /* 0x004fea0003800000 */
[----:B------:R-:W-:Y:S02]  /*10130*/  ISETP.NE.AND P5, PT, R6, RZ, PT ;  /* 0x000000ff0600720c */ /* 0x000fe40003fa5270 */
[----:B------:R-:W-:-:S11]  /*10140*/  ISETP.NE.AND P4, PT, R7, RZ, PT ;  /* 0x000000ff0700720c */ /* 0x000fd60003f85270 */
[----:B01----:R-:W-:Y:S02]  /*10150*/  @P5 IADD3 R36, P1, R16, R11, RZ ;  /* 0x0000000b10245210 */ /* 0x003fe40007f3e0ff */
[----:B------:R-:W-:-:S03]  /*10160*/  @P4 IMAD.SHL.U32 R12, R170, 0x10, RZ ;  /* 0x00000010aa0c4824 */ /* 0x000fc600078e00ff */
[----:B------:R-:W-:Y:S02]  /*10170*/  @P5 IMAD.X R37, R41, 0x1, R17, P1 ;  /* 0x0000000129255824 */ /* 0x000fe400008e0611 */
[----:B------:R-:W-:-:S04]  /*10180*/  @P4 IADD3 R38, P1, R12, R11, RZ ;  /* 0x0000000b0c264210 */ /* 0x000fc80007f3e0ff */
[----:B------:R-:W-:Y:S02]  /*10190*/  @P4 LEA.HI.X.SX32 R39, R12, R41, 0x1, P1 ;  /* 0x000000290c274211 */ /* 0x000fe400008f0eff */
[----:B------:R-:W-:-:S13]  /*101a0*/  ISETP.NE.AND P1, PT, R8, RZ, PT ;  /* 0x000000ff0800720c */ /* 0x000fda0003f25270 */
[----:B------:R-:W-:-:S05]  /*101b0*/  @P1 IMAD.SHL.U32 R12, R171, 0x10, RZ ;  /* 0x00000010ab0c1824 */ /* 0x000fca00078e00ff */
[----:B------:R-:W-:-:S04]  /*101c0*/  @P1 IADD3 R34, P6, R12, R11, RZ ;  /* 0x0000000b0c221210 */ /* 0x000fc80007fde0ff */
[----:B------:R-:W-:Y:S02]  /*101d0*/  @P1 LEA.HI.X.SX32 R35, R12, R41, 0x1, P6 ;  /* 0x000000290c231211 */ /* 0x000fe400030f0eff */
[----:B------:R-:W0:Y:S04]  /*101e0*/  @P5 LDS.128 R12, [R42+0xe400] ;  /* 0x00e400002a0c5984 */ /* 0x000e280000000c00 */
[----:B0-----:R0:W-:Y:S01]  /*101f0*/  @P5 ST.E.128 desc[UR50][R36.64], R12 ;  /* 0x0000000c24005985 */ /* 0x0011e2000c101d32 */
[----:B------:R-:W-:-:S03]  /*10200*/  ISETP.NE.AND P5, PT, R9, RZ, PT ;  /* 0x000000ff0900720c */ /* 0x000fc60003fa5270 */
[----:B------:R-:W1:Y:S10]  /*10210*/  @P4 LDS.128 R12, [R44+0xe400] ;  /* 0x00e400002c0c4984 */ /* 0x000e740000000c00 */
[----:B0-----:R-:W-:-:S05]  /*10220*/  @P5 IADD3 R36, P6, R168, R11, RZ ;  /* 0x0000000ba8245210 */ /* 0x001fca0007fde0ff */
[----:B------:R-:W-:Y:S01]  /*10230*/  @P5 IMAD.X R37, R41, 0x1, R194, P6 ;  /* 0x0000000129255824 */ /* 0x000fe200030e06c2 */
[----:B-1----:R-:W-:Y:S04]  /*10240*/  @P4 ST.E.128 desc[UR50][R38.64], R12 ;  /* 0x0000000c26004985 */ /* 0x002fe8000c101d32 */
[----:B------:R-:W0:Y:S04]  /*10250*/  @P1 LDS.128 R12, [R45+0xe400] ;  /* 0x00e400002d0c1984 */ /* 0x000e280000000c00 */
[----:B0-----:R-:W-:Y:S04]  /*10260*/  @P1 ST.E.128 desc[UR50][R34.64], R12 ;  /* 0x0000000c22001985 */ /* 0x001fe8000c101d32 */
[----:B------:R-:W0:Y:S04]  /*10270*/  @P5 LDS.128 R12, [R46+0xe400] ;  /* 0x00e400002e0c5984 */ /* 0x000e280000000c00 */
[----:B0-----:R2:W-:Y:S02]  /*10280*/  @P5 ST.E.128 desc[UR50][R36.64], R12 ;  /* 0x0000000c24005985 */ /* 0x0015e4000c101d32 */
.L_x_538:
[----:B------:R-:W-:Y:S05]  /*10290*/  BSYNC B0 ;  /* 0x0000000000007941 */ /* 0x000fea0003800000 */
.L_x_537:
[----:B0-----:R-:W5:Y:S01]  /*102a0*/  LDL R11, [R1] ;  /* 0x00000000010b7983 */ /* 0x001f620000100800 */
[----:B------:R-:W-:Y:S01]  /*102b0*/  VIADD R19, R19, 0x1 ;  /* 0x0000000113137836 */ /* 0x000fe20000000000 */
[----:B-1----:R-:W-:Y:S01]  /*102c0*/  @!P2 IADD3 R91, R91, 0x298c0, RZ ;  /* 0x000298c05b5ba810 */ /* 0x002fe20007ffe0ff */
[----:B------:R-:W-:Y:S01]  /*102d0*/  @!PT LDS RZ, [RZ] ;  /* 0x00000000fffff984 */ /* 0x000fe20000000800 */
[----:B------:R-:W-:Y:S01]  /*102e0*/  @!PT LDS RZ, [RZ] ;  /* 0x00000000fffff984 */ /* 0x000fe20000000800 */
[----:B------:R-:W-:Y:S01]  /*102f0*/  @!PT LDS RZ, [RZ] ;  /* 0x00000000fffff984 */ /* 0x000fe20000000800 */
[----:B------:R-:W-:Y:S01]  /*10300*/  @!PT LDS RZ, [RZ] ;  /* 0x00000000fffff984 */ /* 0x000fe20000000800 */
[----:B------:R0:W-:Y:S06]  /*10310*/  MEMBAR.ALL.CTA ;  /* 0x0000000000007992 */ /* 0x0001ec0000008000 */
[----:B0-----:R-:W0:Y:S02]  /*10320*/  FENCE.VIEW.ASYNC.S ;  /* 0x00000000000073c6 */ /* 0x001e240000000000 */
[----:B0-----:R0:W-:Y:S01]  /*10330*/  BAR.SYNC.DEFER_BLOCKING R158, 0x80 ;  /* 0x0002009e0000751d */ /* 0x0011e20000010000 */
[----:B------:R-:W-:-:S02]  /*10340*/  ISETP.NE.AND P1, PT, R19, 0x2, PT ;  /* 0x000000021300780c */ /* 0x000fc40003f25270 */
[----:B------:R-:W-:Y:S02]  /*10350*/  @!P2 PRMT R91, RZ, 0x654, R91 ;  /* 0x00000654ff5ba816 */ /* 0x000fe4000000005b */
[----:B------:R-:W-:Y:S02]  /*10360*/  SEL R19, R19, RZ, P1 ;  /* 0x000000ff13137207 */ /* 0x000fe40000800000 */
[----:B------:R0:W-:Y:S01]  /*10370*/  @!P2 SYNCS.ARRIVE.TRANS64.RED.A1T0 RZ, [R91+URZ], RZ ;  /* 0x000000ff5bffa9a7 */ /* 0x0001e2000810043f */
[----:B-----5:R-:W-:Y:S02]  /*10380*/  LOP3.LUT P4, RZ, R11, 0x2, RZ, 0xc0, !PT ;  /* 0x000000020bff7812 */ /* 0x020fe4000788c0ff */
[----:B------:R-:W-:-:S04]  /*10390*/  SEL R11, RZ, 0x1, P1 ;  /* 0x00000001ff0b7807 */ /* 0x000fc80000800000 */
[----:B------:R-:W-:-:S07]  /*103a0*/  LOP3.LUT R196, R196, R11, RZ, 0x3c, !PT ;  /* 0x0000000bc4c47212 */ /* 0x000fce00078e3cff */
[----:B0-----:R-:W-:Y:S05]  /*103b0*/  @P4 BRA `(.L_x_539) ;  /* 0xffffff2400fc4947 */ /* 0x001fea000383ffff */
[----:B--2---:R-:W0:Y:S01]  /*103c0*/  S2R R12, SR_TID.X ;  /* 0x00000000000c7919 */ /* 0x004e220000002100 */
[----:B------:R-:W-:Y:S02]  /*103d0*/  PLOP3.LUT P0, PT, PT, PT, PT, 0x8, 0x0 ;  /* 0x000000000000781c */ /* 0x000fe40003f0e170 */
[----:B0-----:R-:W-:-:S04]  /*103e0*/  SHF.R.U32.HI R12, RZ, 0x7, R12 ;  /* 0x00000007ff0c7819 */ /* 0x001fc8000001160c */
[----:B------:R-:W-:-:S13]  /*103f0*/  ISETP.NE.AND P4, PT, R12, 0x1, PT ;  /* 0x000000010c00780c */ /* 0x000fda0003f85270 */
[----:B------:R-:W-:Y:S06]  /*10400*/  @!P4 BAR.ARV 0x9, 0x100 ;  /* 0x024400000000cb1d */ /* 0x000fec0000002000 */
.L_x_429:
[----:B------:R-:W-:Y:S05]  /*10410*/  @P0 BRA `(.L_x_540) ;  /* 0x00000000000c0947 */ /* 0x000fea0003800000 */
[----:B------:R-:W1:Y:S01]  /*10420*/  FENCE.VIEW.ASYNC.G ;  /* 0x00000000000073c6 */ /* 0x000e620000000100 */
[----:B------:R-:W-:Y:S05]  /*10430*/  WARPSYNC.ALL ;  /* 0x0000000000007948 */ /* 0x000fea0003800000 */
[----:B-1----:R-:W-:Y:S06]  /*10440*/  BAR.ARV 0xc, 0x180 ;  /* 0x0306000000007b1d */ /* 0x002fec0000002000 */
.L_x_540:
[----:B------:R-:W2:Y:S01]  /*10450*/  LDL R0, [R1] ;  /* 0x0000000001007983 */ /* 0x000ea20000100800 */
[----:B------:R-:W-:Y:S01]  /*10460*/  ULDC.64 UR6, c[0x0][0x998] ;  /* 0x0002660000067ab9 */ /* 0x000fe20000000a00 */
[----:B------:R-:W-:Y:S01]  /*10470*/  ULDC.64 UR4, c[0x0][0x990] ;  /* 0x0002640000047ab9 */ /* 0x000fe20000000a00 */
[----:B------:R-:W-:Y:S02]  /*10480*/  ISETP.NE.U32.AND P1, PT, RZ, UR6, PT ;  /* 0x00000006ff007c0c */ /* 0x000fe4000bf25070 */
[----:B------:R-:W-:Y:S02]  /*10490*/  ISETP.NE.U32.AND P0, PT, RZ, UR4, PT ;  /* 0x00000004ff007c0c */ /* 0x000fe4000bf05070 */
[----:B------:R-:W-:Y:S02]  /*104a0*/  ISETP.NE.AND.EX P1, PT, RZ, UR7, PT, P1 ;  /* 0x00000007ff007c0c */ /* 0x000fe4000bf25310 */
[----:B------:R-:W-:-:S11]  /*104b0*/  ISETP.NE.AND.EX P0, PT, RZ, UR5, PT, P0 ;  /* 0x00000005ff007c0c */ /* 0x000fd6000bf05300 */
[----:B------:R-:W1:Y:S08]  /*104c0*/  @P1 LDC.64 R8, c[0x0][0x9b8] ;  /* 0x00026e00ff081b82 */ /* 0x000e700000000a00 */
[----:B0-----:R-:W0:Y:S08]  /*104d0*/  @P0 LDC.64 R6, c[0x0][0x9a8] ;  /* 0x00026a00ff060b82 */ /* 0x001e300000000a00 */
[----:B------:R-:W3:Y:S08]  /*104e0*/  @P0 LDC.64 R10, c[0x0][0x9b0] ;  /* 0x00026c00ff0a0b82 */ /* 0x000ef00000000a00 */
[----:B------:R-:W4:Y:S01]  /*104f0*/  @P1 LDC.64 R12, c[0x0][0x9c0] ;  /* 0x00027000ff0c1b82 */ /* 0x000f220000000a00 */
[----:B-1----:R-:W-:-:S02]  /*10500*/  @P1 IMAD R2, R222, R8, RZ ;  /* 0x00000008de021224 */ /* 0x002fc400078e02ff */
[----:B------:R-:W-:-:S04]  /*10510*/  @P1 IMAD.WIDE.U32 R4, R214, R8, RZ ;  /* 0x00000008d6041225 */ /* 0x000fc800078e00ff */
[C---:B------:R-:W-:Y:S02]  /*10520*/  @P1 IMAD R9, R214.reuse, R9, R2 ;  /* 0x00000009d6091224 */ /* 0x040fe400078e0202 */
[----:B0-----:R-:W-:-:S04]  /*10530*/  @P0 IMAD.WIDE.U32 R2, R214, R6, RZ ;  /* 0x00000006d6020225 */ /* 0x001fc800078e00ff */
[----:B------:R-:W-:Y:S01]  /*10540*/  @P1 IMAD.IADD R5, R5, 0x1, R9 ;  /* 0x0000000105051824 */ /* 0x000fe200078e0209 */
[----:B--2---:R-:W-:Y:S01]  /*10550*/  LOP3.LUT P4, RZ, R0, 0x4, RZ, 0xc0, !PT ;  /* 0x0000000400ff7812 */ /* 0x004fe2000788c0ff */
[----:B------:R-:W-:-:S04]  /*10560*/  @P0 IMAD R0, R222, R6, RZ ;  /* 0x00000006de000224 */ /* 0x000fc800078e02ff */
[----:B------:R-:W-:Y:S01]  /*10570*/  @P0 IMAD R7, R214, R7, R0 ;  /* 0x00000007d6070224 */ /* 0x000fe200078e0200 */
[----:B------:R-:W-:-:S03]  /*10580*/  MOV R0, 0x3f800000 ;  /* 0x3f80000000007802 */ /* 0x000fc60000000f00 */
[----:B------:R-:W-:Y:S02]  /*10590*/  @P0 IMAD.IADD R3, R3, 0x1, R7 ;  /* 0x0000000103030824 */ /* 0x000fe400078e0207 */
[----:B----4-:R-:W-:-:S04]  /*105a0*/  @P1 IMAD.WIDE.U32 R6, R169, R12, R4 ;  /* 0x0000000ca9061225 */ /* 0x010fc800078e0004 */
[----:B---3--:R-:W-:Y:S01]  /*105b0*/  @P0 IMAD.WIDE.U32 R2, R169, R10, R2 ;  /* 0x0000000aa9020225 */ /* 0x008fe200078e0002 */
[----:B------:R-:W-:-:S03]  /*105c0*/  @P1 LEA R8, P3, R6, UR6, 0x2 ;  /* 0x0000000606081c11 */ /* 0x000fc6000f8610ff */
[C---:B------:R-:W-:Y:S01]  /*105d0*/  @P0 IMAD R5, R169.reuse, R11, R3 ;  /* 0x0000000ba9050224 */ /* 0x040fe200078e0203 */
[C---:B------:R-:W-:Y:S01]  /*105e0*/  @P0 LEA R4, P2, R2.reuse, UR4, 0x2 ;  /* 0x0000000402040c11 */ /* 0x040fe2000f8410ff */
[----:B------:R-:W-:Y:S01]  /*105f0*/  @P1 IMAD R3, R169, R13, R7 ;  /* 0x0000000da9031224 */ /* 0x000fe200078e0207 */
[----:B------:R-:W-:Y:S02]  /*10600*/  ULDC UR4, c[0x0][0x988] ;  /* 0x0002620000047ab9 */ /* 0x000fe40000000800 */
[----:B------:R-:W-:Y:S02]  /*10610*/  @P0 LEA.HI.X R5, R2, UR5, R5, 0x2, P2 ;  /* 0x0000000502050c11 */ /* 0x000fe400090f1405 */
[----:B------:R-:W-:Y:S01]  /*10620*/  @P1 LEA.HI.X R9, R6, UR7, R3, 0x2, P3 ;  /* 0x0000000706091c11 */ /* 0x000fe200098f1403 */
[----:B------:R-:W-:-:S04]  /*10630*/  IMAD.MOV.U32 R3, RZ, RZ, 0x3f800000 ;  /* 0x3f800000ff037424 */ /* 0x000fc800078e00ff */
[----:B------:R-:W2:Y:S04]  /*10640*/  @P1 LDG.E R0, desc[UR50][R8.64] ;  /* 0x0000003208001981 */ /* 0x000ea8000c1e1900 */
[----:B------:R-:W2:Y:S01]  /*10650*/  @P0 LDG.E R3, desc[UR50][R4.64] ;  /* 0x0000003204030981 */ /* 0x000ea2000c1e1900 */
[----:B------:R-:W-:Y:S01]  /*10660*/  BSSY B0, `(.L_x_541) ;  /* 0x0000022000007945 */ /* 0x000fe20003800000 */
[----:B------:R-:W-:Y:S02]  /*10670*/  IMAD.MOV.U32 R6, RZ, RZ, RZ ;  /* 0x000000ffff067224 */ /* 0x000fe400078e00ff */
[----:B--2---:R-:W-:-:S04]  /*10680*/  FMUL.FTZ R0, R3, R0 ;  /* 0x0000000003007220 */ /* 0x004fc80000410000 */
[----:B------:R-:W-:Y:S01]  /*10690*/  FMUL.FTZ R2, R0, UR4 ;  /* 0x0000000400027c20 */ /* 0x000fe20008410000 */
[----:B------:R-:W-:Y:S06]  /*106a0*/  @!P4 BRA `(.L_x_542) ;  /* 0x000000000074c947 */ /* 0x000fec0003800000 */
[----:B------:R-:W-:Y:S01]  /*106b0*/  ISETP.NE.AND P0, PT, R219, RZ, PT ;  /* 0x000000ffdb00720c */ /* 0x000fe20003f05270 */
[----:B------:R-:W-:-:S03]  /*106c0*/  ULDC UR4, c[0x0][0x9f0] ;  /* 0x00027c0000047ab9 */ /* 0x000fc60000000800 */
[----:B------:R-:W-:-:S04]  /*106d0*/  SEL R9, R219, UR4, P0 ;  /* 0x00000004db097c07 */ /* 0x000fc80008000000 */
[-C--:B------:R-:W-:Y:S02]  /*106e0*/  IABS R6, R9.reuse ;  /* 0x0000000900067213 */ /* 0x080fe40000000000 */
[----:B------:R-:W-:Y:S02]  /*106f0*/  IADD3 R0, R147, -0x1, R9 ;  /* 0xffffffff93007810 */ /* 0x000fe40007ffe009 */
[----:B------:R-:W0:Y:S01]  /*10700*/  I2F.RP R3, R6 ;  /* 0x0000000600037306 */ /* 0x000e220000209400 */
[-C--:B------:R-:W-:Y:S02]  /*10710*/  IABS R10, R9.reuse ;  /* 0x00000009000a7213 */ /* 0x080fe40000000000 */
        /* <DEDUP_REMOVED lines=20> */
[----:B------:R-:W-:-:S04]  /*10860*/  @!P1 LOP3.LUT R5, RZ, R9, RZ, 0x33, !PT ;  /* 0x00000009ff059212 */ /* 0x000fc800078e33ff */
[----:B------:R-:W-:-:S07]  /*10870*/  MOV R6, R5 ;  /* 0x0000000500067202 */ /* 0x000fce0000000f00 */
.L_x_542:
[----:B------:R-:W-:Y:S05]  /*10880*/  BSYNC B0 ;  /* 0x0000000000007941 */ /* 0x000fea0003800000 */
.L_x_541:
[-C--:B------:R-:W-:Y:S01]  /*10890*/  IMAD R211, R226, R6.reuse, RZ ;  /* 0x00000006e2d37224 */ /* 0x080fe200078e02ff */
[----:B------:R-:W-:Y:S01]  /*108a0*/  PLOP3.LUT P0, PT, PT, PT, PT, 0x80, 0x0 ;  /* 0x000000000000781c */ /* 0x000fe20003f0f070 */
[----:B------:R-:W-:Y:S01]  /*108b0*/  IMAD.MOV.U32 R14, RZ, RZ, RZ ;  /* 0x000000ffff0e7224 */ /* 0x000fe200078e00ff */
[----:B------:R-:W-:Y:S02]  /*108c0*/  CS2R R88, SRZ ;  /* 0x0000000000587805 */ /* 0x000fe4000001ff00 */
[----:B------:R-:W-:Y:S02]  /*108d0*/  CS2R R10, SRZ ;  /* 0x00000000000a7805 */ /* 0x000fe4000001ff00 */
[----:B------:R-:W-:Y:S02]  /*108e0*/  VIADDMNMX R147, R211, R6, R147, PT ;  /* 0x00000006d3937246 */ /* 0x000fe40003800193 */
[----:B------:R-:W-:Y:S02]  /*108f0*/  CS2R R110, SRZ ;  /* 0x00000000006e7805 */ /* 0x000fe4000001ff00 */
[----:B------:R-:W-:-:S02]  /*10900*/  CS2R R52, SRZ ;  /* 0x0000000000347805 */ /* 0x000fc4000001ff00 */
[----:B------:R-:W-:Y:S02]  /*10910*/  CS2R R98, SRZ ;  /* 0x0000000000627805 */ /* 0x000fe4000001ff00 */
[----:B------:R-:W-:Y:S01]  /*10920*/  ISETP.GT.AND P1, PT, R147, R211, PT ;  /* 0x000000d39300720c */ /* 0x000fe20003f24270 */
[----:B------:R-:W-:Y:S01]  /*10930*/  IMAD.MOV.U32 R69, RZ, RZ, RZ ;  /* 0x000000ffff457224 */ /* 0x000fe200078e00ff */
[----:B------:R-:W-:Y:S01]  /*10940*/  CS2R R36, SRZ ;  /* 0x0000000000247805 */ /* 0x000fe2000001ff00 */
[----:B------:R-:W-:Y:S01]  /*10950*/  IMAD.MOV.U32 R63, RZ, RZ, RZ ;  /* 0x000000ffff3f7224 */ /* 0x000fe200078e00ff */
[----:B------:R-:W-:Y:S02]  /*10960*/  CS2R R114, SRZ ;  /* 0x0000000000727805 */ /* 0x000fe4000001ff00 */
[----:B------:R-:W-:Y:S01]  /*10970*/  CS2R R56, SRZ ;  /* 0x0000000000387805 */ /* 0x000fe2000001ff00 */
[----:B------:R-:W-:Y:S01]  /*10980*/  IMAD.MOV.U32 R119, RZ, RZ, RZ ;  /* 0x000000ffff777224 */ /* 0x000fe200078e00ff */
[----:B------:R-:W-:-:S02]  /*10990*/  CS2R R112, SRZ ;  /* 0x0000000000707805 */ /* 0x000fc4000001ff00 */
[----:B------:R-:W-:Y:S02]  /*109a0*/  CS2R R60, SRZ ;  /* 0x00000000003c7805 */ /* 0x000fe4000001ff00 */
[----:B------:R-:W-:Y:S02]  /*109b0*/  CS2R R84, SRZ ;  /* 0x0000000000547805 */ /* 0x000fe4000001ff00 */
[----:B------:R-:W-:Y:S02]  /*109c0*/  MOV R117, RZ ;  /* 0x000000ff00757202 */ /* 0x000fe40000000f00 */
[----:B------:R-:W-:Y:S02]  /*109d0*/  CS2R R44, SRZ ;  /* 0x00000000002c7805 */ /* 0x000fe4000001ff00 */
[----:B------:R-:W-:Y:S01]  /*109e0*/  CS2R R40, SRZ ;  /* 0x0000000000287805 */ /* 0x000fe2000001ff00 */
[----:B------:R-:W-:Y:S01]  /*109f0*/  IMAD.MOV.U32 R0, RZ, RZ, RZ ;  /* 0x000000ffff007224 */ /* 0x000fe200078e00ff */
[----:B------:R-:W-:-:S02]  /*10a00*/  CS2R R48, SRZ ;  /* 0x0000000000307805 */ /* 0x000fc4000001ff00 */
[----:B------:R-:W-:Y:S01]  /*10a10*/  CS2R R108, SRZ ;  /* 0x00000000006c7805 */ /* 0x000fe2000001ff00 */
[----:B------:R-:W-:Y:S01]  /*10a20*/  IMAD.MOV.U32 R82, RZ, RZ, RZ ;  /* 0x000000ffff527224 */ /* 0x000fe200078e00ff */
[----:B------:R-:W-:Y:S01]  /*10a30*/  CS2R R92, SRZ ;  /* 0x00000000005c7805 */ /* 0x000fe2000001ff00 */
[----:B------:R-:W-:Y:S01]  /*10a40*/  IMAD.MOV.U32 R121, RZ, RZ, RZ ;  /* 0x000000ffff797224 */ /* 0x000fe200078e00ff */
[----:B------:R-:W-:Y:S01]  /*10a50*/  MOV R94, RZ ;  /* 0x000000ff005e7202 */ /* 0x000fe20000000f00 */
[----:B------:R-:W-:Y:S01]  /*10a60*/  IMAD.MOV.U32 R39, RZ, RZ, RZ ;  /* 0x000000ffff277224 */ /* 0x000fe200078e00ff */
[----:B------:R-:W-:Y:S02]  /*10a70*/  CS2R R80, SRZ ;  /* 0x0000000000507805 */ /* 0x000fe4000001ff00 */
[----:B------:R-:W-:Y:S02]  /*10a80*/  CS2R R24, SRZ ;  /* 0x0000000000187805 */ /* 0x000fe4000001ff00 */
[----:B------:R-:W-:Y:S01]  /*10a90*/  CS2R R90, SRZ ;  /* 0x00000000005a7805 */ /* 0x000fe2000001ff00 */
[----:B------:R-:W-:Y:S01]  /*10aa0*/  IMAD.MOV.U32 R43, RZ, RZ, RZ ;  /* 0x000000ffff2b7224 */ /* 0x000fe200078e00ff */
[----:B------:R-:W-:Y:S01]  /*10ab0*/  CS2R R76, SRZ ;  /* 0x00000000004c7805 */ /* 0x000fe2000001ff00 */
[----:B------:R-:W-:Y:S01]  /*10ac0*/  IMAD.MOV.U32 R4, RZ, RZ, RZ ;  /* 0x000000ffff047224 */ /* 0x000fe200078e00ff */
[----:B------:R-:W-:Y:S01]  /*10ad0*/  MOV R35, RZ ;  /* 0x000000ff00237202 */ /* 0x000fe20000000f00 */
[----:B------:R-:W-:Y:S01]  /*10ae0*/  IMAD.MOV.U32 R97, RZ, RZ, RZ ;  /* 0x000000ffff617224 */ /* 0x000fe200078e00ff */
[----:B------:R-:W-:Y:S01]  /*10af0*/  CS2R R72, SRZ ;  /* 0x0000000000487805 */ /* 0x000fe2000001ff00 */
[----:B------:R-:W-:Y:S01]  /*10b00*/  IMAD.MOV.U32 R64, RZ, RZ, RZ ;  /* 0x000000ffff407224 */ /* 0x000fe200078e00ff */
[----:B------:R-:W-:Y:S01]  /*10b10*/  CS2R R8, SRZ ;  /* 0x0000000000087805 */ /* 0x000fe2000001ff00 */
[----:B------:R-:W-:Y:S01]  /*10b20*/  IMAD.MOV.U32 R12, RZ, RZ, RZ ;  /* 0x000000ffff0c7224 */ /* 0x000fe200078e00ff */
[----:B------:R-:W-:Y:S01]  /*10b30*/  CS2R R6, SRZ ;  /* 0x0000000000067805 */ /* 0x000fe2000001ff00 */
[----:B------:R-:W-:Y:S01]  /*10b40*/  IMAD.MOV.U32 R78, RZ, RZ, RZ ;  /* 0x000000ffff4e7224 */ /* 0x000fe200078e00ff */
[----:B------:R-:W-:Y:S01]  /*10b50*/  MOV R74, RZ ;  /* 0x000000ff004a7202 */ /* 0x000fe20000000f00 */
[----:B------:R-:W-:-:S02]  /*10b60*/  IMAD.MOV.U32 R55, RZ, RZ, RZ ;  /* 0x000000ffff377224 */ /* 0x000fc400078e00ff */
[----:B------:R-:W-:Y:S01]  /*10b70*/  IMAD.MOV.U32 R86, RZ, RZ, RZ ;  /* 0x000000ffff567224 */ /* 0x000fe200078e00ff */
[----:B------:R-:W-:Y:S06]  /*10b80*/  @!P1 BRA `(.L_x_543) ;  /* 0x000000e400309947 */ /* 0x000fec0003800000 */
[----:B------:R-:W-:-:S03]  /*10b90*/  UMOV UR4, 0xffffffff ;  /* 0xffffffff00047882 */ /* 0x000fc60000000000 */
[----:B------:R-:W-:Y:S05]  /*10ba0*/  BRA.DIV UR4, `(.L_x_544) ;  /* 0x000001b204a07947 */ /* 0x000fea000b800000 */
[----:B------:R-:W0:Y:S02]  /*10bb0*/  S2R R0, SR_TID.X ;  /* 0x0000000000007919 */ /* 0x000e240000002100 */
[----:B0-----:R-:W-:-:S05]  /*10bc0*/  VIADD R3, R0, 0xffffff80 ;  /* 0xffffff8000037836 */ /* 0x001fca0000000000 */
[----:B------:R-:W-:-:S04]  /*10bd0*/  SHF.R.S32.HI R0, RZ, 0x1f, R3 ;  /* 0x0000001fff007819 */ /* 0x000fc80000011403 */
[----:B------:R-:W-:-:S04]  /*10be0*/  LEA.HI R0, R0, R3, RZ, 0x7 ;  /* 0x0000000300007211 */ /* 0x000fc800078f38ff */
[----:B------:R-:W-:-:S05]  /*10bf0*/  SHF.R.S32.HI R0, RZ, 0x7, R0 ;  /* 0x00000007ff007819 */ /* 0x000fca0000011400 */
[----:B------:R0:W1:Y:S02]  /*10c00*/  SHFL.IDX PT, R212, R0, RZ, 0x1f ;  /* 0x00001fff00d47589 */ /* 0x00006400000e0000 */
.L_x_806:
[----:B01----:R-:W-:Y:S01]  /*10c10*/  LEA.HI R0, R212, R212, RZ, 0x1 ;  /* 0x000000d4d4007211 */ /* 0x003fe200078f08ff */
[----:B------:R-:W-:-:S03]  /*10c20*/  ULOP3.LUT UP0, URZ, UR39, 0x9f, URZ, 0xc0, !UPT ;  /* 0x0000009f273f7892 */ /* 0x000fc6000f80c03f */
[----:B------:R-:W-:-:S03]  /*10c30*/  LOP3.LUT R3, R0, 0x3e, RZ, 0xc0, !PT ;  /* 0x0000003e00037812 */ /* 0x000fc600078ec0ff */
[----:B------:R-:W-:Y:S02]  /*10c40*/  PLOP3.LUT P0, PT, PT, PT, UP0, 0x80, 0x0 ;  /* 0x000000000000781c */ /* 0x000fe40003f0f008 */
[----:B------:R-:W-:-:S05]  /*10c50*/  IMAD.IADD R3, R212, 0x1, -R3 ;  /* 0x00000001d4037824 */ /* 0x000fca00078e0a03 */
[----:B------:R-:W-:-:S04]  /*10c60*/  LEA R3, R3, UR39, 0xc ;  /* 0x0000002703037c11 */ /* 0x000fc8000f8e60ff */
[----:B------:R-:W-:-:S04]  /*10c70*/  SHF.R.U32.HI R3, RZ, 0x4, R3 ;  /* 0x00000004ff037819 */ /* 0x000fc80000011603 */
[----:B------:R-:W-:Y:S01]  /*10c80*/  LOP3.LUT R44, R3, 0x3fff, RZ, 0xc0, !PT ;  /* 0x00003fff032c7812 */ /* 0x000fe200078ec0ff */
[----:B------:R-:W-:Y:S06]  /*10c90*/  @!P0 BRA `(.L_x_545) ;  /* 0x0000000000408947 */ /* 0x000fec0003800000 */
[----:B------:R-:W-:Y:S01]  /*10ca0*/  MOV R0, 0x0 ;  /* 0x0000000000007802 */ /* 0x000fe20000000f00 */
[----:B------:R-:W-:Y:S01]  /*10cb0*/  ULDC.64 UR4, c[0x4][0xc8] ;  /* 0x0100320000047ab9 */ /* 0x000fe20000000a00 */
[----:B------:R-:W-:Y:S01]  /*10cc0*/  ULDC.64 UR6, c[0x4][0xd0] ;  /* 0x0100340000067ab9 */ /* 0x000fe20000000a00 */
[----:B------:R-:W-:Y:S01]  /*10cd0*/  IMAD.U32 R4, RZ, RZ, UR4 ;  /* 0x00000004ff047e24 */ /* 0x000fe2000f8e00ff */
[----:B------:R0:W1:Y:S01]  /*10ce0*/  LDC.64 R14, c[0x4][R0] ;  /* 0x01000000000e7b82 */ /* 0x0000620000000a00 */
[----:B------:R-:W-:Y:S01]  /*10cf0*/  IMAD.U32 R5, RZ, RZ, UR5 ;  /* 0x00000005ff057e24 */ /* 0x000fe2000f8e00ff */
[----:B------:R-:W-:Y:S01]  /*10d00*/  ULDC.64 UR4, c[0x4][0x38] ;  /* 0x01000e0000047ab9 */ /* 0x000fe20000000a00 */
[----:B------:R-:W-:Y:S01]  /*10d10*/  MOV R6, UR6 ;  /* 0x0000000600067c02 */ /* 0x000fe20008000f00 */
[----:B------:R-:W-:Y:S01]  /*10d20*/  IMAD.U32 R7, RZ, RZ, UR7 ;  /* 0x00000007ff077e24 */ /* 0x000fe2000f8e00ff */
[----:B------:R-:W-:Y:S01]  /*10d30*/  MOV R12, 0x1 ;  /* 0x00000001000c7802 */ /* 0x000fe20000000f00 */
[----:B------:R-:W-:-:S02]  /*10d40*/  IMAD.U32 R10, RZ, RZ, UR4 ;  /* 0x00000004ff0a7e24 */ /* 0x000fc4000f8e00ff */
[----:B------:R-:W-:Y:S02]  /*10d50*/  IMAD.U32 R11, RZ, RZ, UR5 ;  /* 0x00000005ff0b7e24 */ /* 0x000fe4000f8e00ff */
[----:B------:R-:W-:Y:S02]  /*10d60*/  IMAD.MOV.U32 R8, RZ, RZ, 0x70 ;  /* 0x00000070ff087424 */ /* 0x000fe400078e00ff */
[----:B0-----:R-:W-:-:S07]  /*10d70*/  IMAD.MOV.U32 R13, RZ, RZ, RZ ;  /* 0x000000ffff0d7224 */ /* 0x001fce00078e00ff */
[----:B------:R-:W-:-:S07]  /*10d80*/  LEPC R20, `(.L_x_545) ;  /* 0x000000001014794e */ /* 0x000fce0000000000 */
[----:B-1---5:R-:W-:Y:S05]  /*10d90*/  CALL.ABS.NOINC R14 ;  /* 0x000000000e007343 */ /* 0x022fea0003c00000 */
.L_x_545:
[----:B------:R-:W-:Y:S02]  /*10da0*/  ULDC UR4, c[0x0][0x3f4] ;  /* 0x0000fd0000047ab9 */ /* 0x000fe40000000800 */
[----:B------:R-:W-:-:S13]  /*10db0*/  ISETP.LT.AND P0, PT, RZ, UR4, PT ;  /* 0x00000004ff007c0c */ /* 0x000fda000bf01270 */
[----:B------:R-:W-:Y:S05]  /*10dc0*/  @P0 BRA `(.L_x_546) ;  /* 0x0000000000400947 */ /* 0x000fea0003800000 */
[----:B------:R-:W-:-:S04]  /*10dd0*/  ULEA.HI UR4, UR37, UR37, URZ, 0x1 ;  /* 0x0000002525047291 */ /* 0x000fc8000f8f083f */
[----:B------:R-:W-:-:S04]  /*10de0*/  ULOP3.LUT UR4, UR4, 0xfffffffe, URZ, 0xc0, !UPT ;  /* 0xfffffffe04047892 */ /* 0x000fc8000f8ec03f */
[----:B------:R-:W-:-:S06]  /*10df0*/  UIADD3 UR4, UR37, -UR4, URZ ;  /* 0x8000000425047290 */ /* 0x000fcc000fffe03f */
[----:B------:R-:W-:-:S05]  /*10e00*/  IMAD.U32 R3, RZ, RZ, UR4 ;  /* 0x00000004ff037e24 */ /* 0x000fca000f8e00ff */
[----:B------:R-:W-:-:S04]  /*10e10*/  SHF.L.U32 R3, R3, 0x1f, RZ ;  /* 0x0000001f03037819 */ /* 0x000fc800000006ff */
[----:B------:R0:W1:Y:S03]  /*10e20*/  SYNCS.PHASECHK.TRANS64.TRYWAIT P0, [R18+URZ+0x29800], R3 ;  /* 0x02980003120075a7 */ /* 0x000066000800017f */
[----:B-1----:R-:W-:Y:S05]  /*10e30*/  @!P0 NANOSLEEP.SYNCS 0x989680 ;  /* 0x009896800000895d */ /* 0x002fea0003900000 */
[----:B------:R-:W1:Y:S01]  /*10e40*/  @!P0 SYNCS.PHASECHK.TRANS64 P0, [R18+URZ+0x29800], R3 ;  /* 0x02980003120085a7 */ /* 0x000e62000800007f */
[----:B------:R-:W-:Y:S04]  /*10e50*/  BSSY B0, `(.L_x_547) ;  /* 0x0000006000007945 */ /* 0x000fe80003800000 */
[----:B-1----:R-:W-:Y:S05]  /*10e60*/  @P0 BRA `(.L_x_548) ;  /* 0x0000000000100947 */ /* 0x002fea0003800000 */
.L_x_549:
[----:B-1----:R1:W2:Y:S02]  /*10e70*/  SYNCS.PHASECHK.TRANS64.TRYWAIT P0, [R18+URZ+0x29800], R3 ;  /* 0x02980003120075a7 */ /* 0x0022a4000800017f */
[----:B--2---:R-:W-:Y:S05]  /*10e80*/  @!P0 NANOSLEEP.SYNCS 0x989680 ;  /* 0x009896800000895d */ /* 0x004fea0003900000 */
[----:B------:R-:W2:Y:S02]  /*10e90*/  @!P0 SYNCS.PHASECHK.TRANS64 P0, [R18+URZ+0x29800], R3 ;  /* 0x02980003120085a7 */ /* 0x000ea4000800007f */
[----:B--2---:R-:W-:Y:S05]  /*10ea0*/  @!P0 BRA `(.L_x_549) ;  /* 0xfffffffc00f08947 */ /* 0x004fea000383ffff */
.L_x_548:
[----:B------:R-:W-:Y:S05]  /*10eb0*/  BSYNC B0 ;  /* 0x0000000000007941 */ /* 0x000fea0003800000 */
.L_x_547:
[----:B------:R-:W-:Y:S05]  /*10ec0*/  BRA `(.L_x_550) ;  /* 0x0000006c00207947 */ /* 0x000fea0003800000 */
.L_x_546:
[----:B------:R-:W0:Y:S01]  /*10ed0*/  LDC.64 R24, c[0x0][0x3e8] ;  /* 0x0000fa00ff187b82 */ /* 0x000e220000000a00 */
[----:B------:R-:W-:Y:S01]  /*10ee0*/  ULOP3.LUT UP0, URZ, UR39, 0x1bf, URZ, 0xc0, !UPT ;  /* 0x000001bf273f7892 */ /* 0x000fe2000f80c03f */
[----:B-----5:R-:W-:Y:S01]  /*10ef0*/  SHF.R.S32.HI R0, RZ, 0x1f, R138 ;  /* 0x0000001fff007819 */ /* 0x020fe2000001148a */
[----:B------:R-:W-:Y:S01]  /*10f00*/  ULDC.64 UR4, c[0x0][0x3f8] ;  /* 0x0000fe0000047ab9 */ /* 0x000fe20000000a00 */
[----:B------:R-:W-:-:S03]  /*10f10*/  ULDC.64 UR6, c[0x0][0x408] ;  /* 0x0001020000067ab9 */ /* 0x000fc60000000a00 */
[----:B------:R-:W-:Y:S01]  /*10f20*/  PLOP3.LUT P0, PT, PT, PT, UP0, 0x80, 0x0 ;  /* 0x000000000000781c */ /* 0x000fe20003f0f008 */
[----:B------:R-:W1:Y:S01]  /*10f30*/  LDC.64 R4, c[0x0][0x400] ;  /* 0x00010000ff047b82 */ /* 0x000e620000000a00 */
[C---:B------:R-:W-:Y:S02]  /*10f40*/  IMAD R3, R0.reuse, UR4, RZ ;  /* 0x0000000400037c24 */ /* 0x040fe4000f8e02ff */
[----:B------:R-:W-:Y:S02]  /*10f50*/  IMAD R7, R0, UR6, RZ ;  /* 0x0000000600077c24 */ /* 0x000fe4000f8e02ff */
[C---:B------:R-:W-:Y:S02]  /*10f60*/  IMAD R3, R138.reuse, UR5, R3 ;  /* 0x000000058a037c24 */ /* 0x040fe4000f8e0203 */
[C---:B------:R-:W-:Y:S02]  /*10f70*/  IMAD R7, R138.reuse, UR7, R7 ;  /* 0x000000078a077c24 */ /* 0x040fe4000f8e0207 */
[----:B0-----:R-:W-:-:S04]  /*10f80*/  IMAD.WIDE.U32 R24, R138, UR4, R24 ;  /* 0x000000048a187c25 */ /* 0x001fc8000f8e0018 */
[----:B------:R-:W-:Y:S02]  /*10f90*/  IMAD.IADD R26, R3, 0x1, R25 ;  /* 0x00000001031a7824 */ /* 0x000fe400078e0219 */
[----:B-1----:R-:W-:-:S04]  /*10fa0*/  IMAD.WIDE.U32 R138, R138, UR6, R4 ;  /* 0x000000068a8a7c25 */ /* 0x002fc8000f8e0004 */
[----:B------:R-:W-:Y:S01]  /*10fb0*/  IMAD.IADD R37, R7, 0x1, R139 ;  /* 0x0000000107257824 */ /* 0x000fe200078e028b */
[----:B------:R-:W-:Y:S06]  /*10fc0*/  @!P0 BRA `(.L_x_551) ;  /* 0x0000000000408947 */ /* 0x000fec0003800000 */
[----:B------:R-:W-:Y:S01]  /*10fd0*/  MOV R0, 0x0 ;  /* 0x0000000000007802 */ /* 0x000fe20000000f00 */
[----:B------:R-:W-:Y:S01]  /*10fe0*/  ULDC.64 UR4, c[0x4][0xc8] ;  /* 0x0100320000047ab9 */ /* 0x000fe20000000a00 */
[----:B------:R-:W-:Y:S01]  /*10ff0*/  ULDC.64 UR6, c[0x4][0xd0] ;  /* 0x0100340000067ab9 */ /* 0x000fe20000000a00 */
[----:B------:R-:W-:Y:S01]  /*11000*/  MOV R4, UR4 ;  /* 0x0000000400047c02 */ /* 0x000fe20008000f00 */
        /* <DEDUP_REMOVED lines=12> */
.L_x_551:
[----:B------:R-:W-:Y:S01]  /*110d0*/  ULDC.U8 UR4, c[0x0][0x410] ;  /* 0x0001040000047ab9 */ /* 0x000fe20000000000 */
[----:B------:R-:W-:Y:S01]  /*110e0*/  BSSY B0, `(.L_x_552) ;  /* 0x000069e000007945 */ /* 0x000fe20003800000 */
[----:B------:R-:W-:Y:S01]  /*110f0*/  ISETP.NE.AND P0, PT, RZ, UR4, PT ;  /* 0x00000004ff007c0c */ /* 0x000fe2000bf05270 */
[----:B------:R-:W-:-:S12]  /*11100*/  IMAD R5, R137, 0x80, R195 ;  /* 0x0000008089057824 */ /* 0x000fd800078e02c3 */
[----:B------:R-:W-:Y:S05]  /*11110*/  @!P0 BRA `(.L_x_553) ;  /* 0x0000003400388947 */ /* 0x000fea0003800000 */
[----:B------:R-:W-:-:S03]  /*11120*/  UMOV UR4, 0xffffffff ;  /* 0xffffffff00047882 */ /* 0x000fc60000000000 */
[----:B------:R-:W-:Y:S05]  /*11130*/  BRA.DIV UR4, `(.L_x_554) ;  /* 0x000001ae047c7947 */ /* 0x000fea000b800000 */
[----:B------:R0:W1:Y:S04]  /*11140*/  SHFL.IDX PT, R3, R24, RZ, 0x1e1f ;  /* 0x001e1fff18037589 */ /* 0x00006800000e0000 */
[----:B------:R0:W2:Y:S04]  /*11150*/  SHFL.IDX PT, R14, R138, RZ, 0x1e1f ;  /* 0x001e1fff8a0e7589 */ /* 0x0000a800000e0000 */
[----:B------:R0:W3:Y:S04]  /*11160*/  SHFL.IDX PT, R0, R26, RZ, 0x1e1f ;  /* 0x001e1fff1a007589 */ /* 0x0000e800000e0000 */
[----:B------:R0:W4:Y:S02]  /*11170*/  SHFL.IDX PT, R4, R37, RZ, 0x1e1f ;  /* 0x001e1fff25047589 */ /* 0x00012400000e0000 */
.L_x_812:
[----:B------:R-:W-:Y:S01]  /*11180*/  ULDC UR4, c[0x0][0x448] ;  /* 0x0001120000047ab9 */ /* 0x000fe20000000800 */
[----:B------:R-:W-:Y:S01]  /*11190*/  BSSY B1, `(.L_x_555) ;  /* 0x000004d000017945 */ /* 0x000fe20003800000 */
[----:B------:R-:W-:Y:S01]  /*111a0*/  IMAD R152, R152, UR4, RZ ;  /* 0x0000000498987c24 */ /* 0x000fe2000f8e02ff */
[----:B------:R-:W-:Y:S02]  /*111b0*/  CS2R R8, SRZ ;  /* 0x0000000000087805 */ /* 0x000fe4000001ff00 */
[----:B------:R-:W-:Y:S02]  /*111c0*/  CS2R R20, SRZ ;  /* 0x0000000000147805 */ /* 0x000fe4000001ff00 */
[----:B0-----:R-:W-:Y:S02]  /*111d0*/  CS2R R24, SRZ ;  /* 0x0000000000187805 */ /* 0x001fe4000001ff00 */
[----:B------:R-:W-:Y:S02]  /*111e0*/  CS2R R30, SRZ ;  /* 0x00000000001e7805 */ /* 0x000fe4000001ff00 */
[----:B------:R-:W-:-:S02]  /*111f0*/  ISETP.GE.AND P0, PT, R5, R152, PT ;  /* 0x000000980500720c */ /* 0x000fc40003f06270 */
        /* <DEDUP_REMOVED lines=8> */
[----:B------:R-:W-:Y:S06]  /*11280*/  @P0 BRA `(.L_x_556) ;  /* 0x0000000000f40947 */ /* 0x000fec0003800000 */
[----:B------:R-:W-:Y:S01]  /*11290*/  ULDC UR4, c[0x0][0x3f4] ;  /* 0x0000fd0000047ab9 */ /* 0x000fe20000000800 */
[----:B------:R-:W-:Y:S02]  /*112a0*/  SHF.R.S32.HI R5, RZ, 0x1f, R197 ;  /* 0x0000001fff057819 */ /* 0x000fe400000114c5 */
[----:B------:R-:W-:Y:S02]  /*112b0*/  CS2R R32, SRZ ;  /* 0x0000000000207805 */ /* 0x000fe4000001ff00 */
[----:B------:R-:W-:Y:S02]  /*112c0*/  ISETP.GE.AND P4, PT, R197, UR4, PT ;  /* 0x00000004c5007c0c */ /* 0x000fe4000bf86270 */
[----:B------:R-:W-:Y:S02]  /*112d0*/  CS2R R34, SRZ ;  /* 0x0000000000227805 */ /* 0x000fe4000001ff00 */
[----:B------:R-:W-:Y:S02]  /*112e0*/  ISETP.GE.AND P3, PT, R199, UR4, PT ;  /* 0x00000004c7007c0c */ /* 0x000fe4000bf66270 */
[----:B------:R-:W-:-:S07]  /*112f0*/  ISETP.GE.AND P2, PT, R200, UR4, PT ;  /* 0x00000004c8007c0c */ /* 0x000fce000bf46270 */
[C---:B--2---:R-:W-:Y:S02]  /*11300*/  @!P4 IADD3 R8, P1, R197.reuse, R14, RZ ;  /* 0x0000000ec508c210 */ /* 0x044fe40007f3e0ff */
[----:B-1----:R-:W-:-:S03]  /*11310*/  @!P4 IADD3 R6, P0, R197, R3, RZ ;  /* 0x00000003c506c210 */ /* 0x002fc60007f1e0ff */
[----:B----4-:R-:W-:Y:S01]  /*11320*/  @!P4 IMAD.X R9, R4, 0x1, R5, P1 ;  /* 0x000000010409c824 */ /* 0x010fe200008e0605 */
[----:B---3--:R-:W-:Y:S02]  /*11330*/  @!P4 IADD3.X R7, R0, R5, RZ, P0, !PT ;  /* 0x000000050007c210 */ /* 0x008fe400007fe4ff */
[----:B------:R-:W-:Y:S02]  /*11340*/  ISETP.GE.AND P1, PT, R198, UR4, PT ;  /* 0x00000004c6007c0c */ /* 0x000fe4000bf26270 */
[----:B------:R-:W5:Y:S01]  /*11350*/  @!P4 LD.E.64 R34, desc[UR50][R8.64] ;  /* 0x000000320822c980 */ /* 0x000f62000c101b00 */
[----:B------:R-:W-:-:S03]  /*11360*/  SHF.R.S32.HI R5, RZ, 0x1f, R199 ;  /* 0x0000001fff057819 */ /* 0x000fc600000114c7 */
[----:B------:R0:W5:Y:S01]  /*11370*/  @!P4 LD.E.64 R32, desc[UR50][R6.64] ;  /* 0x000000320620c980 */ /* 0x000162000c101b00 */
[CC--:B------:R-:W-:Y:S02]  /*11380*/  @!P3 IADD3 R10, P4, R199.reuse, R3.reuse, RZ ;  /* 0x00000003c70ab210 */ /* 0x0c0fe40007f9e0ff */
[-C--:B------:R-:W-:Y:S02]  /*11390*/  @!P3 IADD3 R42, P5, R199, R14.reuse, RZ ;  /* 0x0000000ec72ab210 */ /* 0x080fe40007fbe0ff */
[----:B------:R-:W-:Y:S01]  /*113a0*/  SHF.R.S32.HI R13, RZ, 0x1f, R200 ;  /* 0x0000001fff0d7819 */ /* 0x000fe200000114c8 */
[--C-:B------:R-:W-:Y:S01]  /*113b0*/  @!P3 IMAD.X R11, R0, 0x1, R5.reuse, P4 ;  /* 0x00000001000bb824 */ /* 0x100fe200020e0605 */
[----:B------:R-:W-:Y:S01]  /*113c0*/  ISETP.GE.AND P0, PT, R22, UR4, PT ;  /* 0x0000000416007c0c */ /* 0x000fe2000bf06270 */
[----:B------:R-:W-:Y:S01]  /*113d0*/  @!P3 IMAD.X R43, R4, 0x1, R5, P5 ;  /* 0x00000001042bb824 */ /* 0x000fe200028e0605 */
[C---:B------:R-:W-:Y:S02]  /*113e0*/  @!P2 IADD3 R46, P4, R200.reuse, R3, RZ ;  /* 0x00000003c82ea210 */ /* 0x040fe40007f9e0ff */
[----:B------:R-:W-:-:S02]  /*113f0*/  @!P2 IADD3 R48, P5, R200, R14, RZ ;  /* 0x0000000ec830a210 */ /* 0x000fc40007fbe0ff */
[----:B------:R-:W-:Y:S01]  /*11400*/  SHF.R.S32.HI R15, RZ, 0x1f, R198 ;  /* 0x0000001fff0f7819 */ /* 0x000fe200000114c6 */
[----:B------:R-:W-:Y:S01]  /*11410*/  @!P2 IMAD.X R47, R0, 0x1, R13, P4 ;  /* 0x00000001002fa824 */ /* 0x000fe200020e060d */
[----:B------:R-:W-:Y:S02]  /*11420*/  @!P1 IADD3 R50, P4, R198, R3, RZ ;  /* 0x00000003c6329210 */ /* 0x000fe40007f9e0ff */
[----:B------:R-:W-:Y:S02]  /*11430*/  @!P2 IADD3.X R49, R4, R13, RZ, P5, !PT ;  /* 0x0000000d0431a210 */ /* 0x000fe40002ffe4ff */
[----:B------:R-:W-:Y:S01]  /*11440*/  @!P1 IADD3 R52, P5, R198, R14, RZ ;  /* 0x0000000ec6349210 */ /* 0x000fe20007fbe0ff */
[--C-:B------:R-:W-:Y:S01]  /*11450*/  @!P1 IMAD.X R51, R0, 0x1, R15.reuse, P4 ;  /* 0x0000000100339824 */ /* 0x100fe200020e060f */
[----:B------:R-:W-:Y:S02]  /*11460*/  ISETP.GE.AND P4, PT, R201, UR4, PT ;  /* 0x00000004c9007c0c */ /* 0x000fe4000bf86270 */
[----:B------:R-:W-:Y:S01]  /*11470*/  @!P0 SHF.R.S32.HI R5, RZ, 0x1f, R22 ;  /* 0x0000001fff058819 */ /* 0x000fe20000011416 */
[----:B------:R-:W-:Y:S01]  /*11480*/  @!P1 IMAD.X R53, R4, 0x1, R15, P5 ;  /* 0x0000000104359824 */ /* 0x000fe200028e060f */
[----:B0-----:R-:W-:-:S05]  /*11490*/  @!P0 IADD3 R6, P5, R22, R3, RZ ;  /* 0x0000000316068210 */ /* 0x001fca0007fbe0ff */
[----:B------:R-:W-:Y:S01]  /*114a0*/  @!P0 IMAD.X R7, R0, 0x1, R5, P5 ;  /* 0x0000000100078824 */ /* 0x000fe200028e0605 */
[----:B------:R-:W-:Y:S02]  /*114b0*/  @!P0 IADD3 R40, P5, R22, R14, RZ ;  /* 0x0000000e16288210 */ /* 0x000fe40007fbe0ff */
[----:B------:R-:W-:-:S03]  /*114c0*/  SHF.R.S32.HI R9, RZ, 0x1f, R201 ;  /* 0x0000001fff097819 */ /* 0x000fc600000114c9 */
[----:B------:R-:W-:Y:S01]  /*114d0*/  @!P0 IMAD.X R41, R4, 0x1, R5, P5 ;  /* 0x0000000104298824 */ /* 0x000fe200028e0605 */
[C---:B------:R-:W-:Y:S02]  /*114e0*/  @!P4 IADD3 R54, P5, R201.reuse, R3, RZ ;  /* 0x00000003c936c210 */ /* 0x040fe40007fbe0ff */
[----:B------:R-:W-:Y:S02]  /*114f0*/  CS2R R30, SRZ ;  /* 0x00000000001e7805 */ /* 0x000fe4000001ff00 */
[----:B------:R-:W-:Y:S02]  /*11500*/  @!P4 IADD3.X R55, R0, R9, RZ, P5, !PT ;  /* 0x000000090037c210 */ /* 0x000fe40002ffe4ff */
[----:B------:R-:W-:Y:S02]  /*11510*/  @!P4 IADD3 R14, P5, R201, R14, RZ ;  /* 0x0000000ec90ec210 */ /* 0x000fe40007fbe0ff */
[----:B------:R0:W5:Y:S01]  /*11520*/  @!P3 LD.E.64 R30, desc[UR50][R10.64] ;  /* 0x000000320a1eb980 */ /* 0x000162000c101b00 */
[----:B------:R-:W-:-:S02]  /*11530*/  CS2R R28, SRZ ;  /* 0x00000000001c7805 */ /* 0x000fc4000001ff00 */
[----:B------:R-:W-:Y:S02]  /*11540*/  CS2R R24, SRZ ;  /* 0x0000000000187805 */ /* 0x000fe4000001ff00 */
[----:B------:R-:W-:Y:S01]  /*11550*/  CS2R R26, SRZ ;  /* 0x00000000001a7805 */ /* 0x000fe2000001ff00 */
[----:B------:R-:W-:Y:S01]  /*11560*/  @!P4 IMAD.X R15, R4, 0x1, R9, P5 ;  /* 0x00000001040fc824 */ /* 0x000fe200028e0609 */
[----:B------:R-:W-:Y:S02]  /*11570*/  CS2R R20, SRZ ;  /* 0x0000000000147805 */ /* 0x000fe4000001ff00 */
[----:B------:R-:W-:Y:S02]  /*11580*/  CS2R R12, SRZ ;  /* 0x00000000000c7805 */ /* 0x000fe4000001ff00 */
[----:B------:R-:W-:Y:S02]  /*11590*/  CS2R R36, SRZ ;  /* 0x0000000000247805 */ /* 0x000fe4000001ff00 */
[----:B------:R-:W-:-:S02]  /*115a0*/  CS2R R38, SRZ ;  /* 0x0000000000267805 */ /* 0x000fc4000001ff00 */
[----:B------:R-:W-:Y:S02]  /*115b0*/  CS2R R8, SRZ ;  /* 0x0000000000087805 */ /* 0x000fe4000001ff00 */
[----:B0-----:R-:W-:Y:S01]  /*115c0*/  CS2R R10, SRZ ;  /* 0x00000000000a7805 */ /* 0x001fe2000001ff00 */
[----:B------:R0:W5:Y:S04]  /*115d0*/  @!P3 LD.E.64 R28, desc[UR50][R42.64] ;  /* 0x000000322a1cb980 */ /* 0x000168000c101b00 */
[----:B------:R0:W5:Y:S04]  /*115e0*/  @!P2 LD.E.64 R24, desc[UR50][R46.64] ;  /* 0x000000322e18a980 */ /* 0x000168000c101b00 */
[----:B------:R0:W5:Y:S04]  /*115f0*/  @!P2 LD.E.64 R26, desc[UR50][R48.64] ;  /* 0x00000032301aa980 */ /* 0x000168000c101b00 */
[----:B------:R0:W5:Y:S04]  /*11600*/  @!P1 LD.E.64 R20, desc[UR50][R50.64] ;  /* 0x0000003232149980 */ /* 0x000168000c101b00 */
[----:B------:R0:W5:Y:S04]  /*11610*/  @!P1 LD.E.64 R12, desc[UR50][R52.64] ;  /* 0x00000032340c9980 */ /* 0x000168000c101b00 */
[----:B------:R0:W5:Y:S04]  /*11620*/  @!P0 LD.E.64 R36, desc[UR50][R6.64] ;  /* 0x0000003206248980 */ /* 0x000168000c101b00 */
[----:B------:R0:W5:Y:S04]  /*11630*/  @!P0 LD.E.64 R38, desc[UR50][R40.64] ;  /* 0x0000003228268980 */ /* 0x000168000c101b00 */
[----:B------:R0:W5:Y:S04]  /*11640*/  @!P4 LD.E.64 R8, desc[UR50][R54.64] ;  /* 0x000000323608c980 */ /* 0x000168000c101b00 */
[----:B------:R0:W5:Y:S02]  /*11650*/  @!P4 LD.E.64 R10, desc[UR50][R14.64] ;  /* 0x000000320e0ac980 */ /* 0x000164000c101b00 */
.L_x_556:
[----:B------:R-:W-:Y:S05]  /*11660*/  BSYNC B1 ;  /* 0x0000000000017941 */ /* 0x000fea0003800000 */
.L_x_555:
[----:B------:R-:W-:Y:S01]  /*11670*/  ULEA.HI UR4, UR37, UR37, URZ, 0x1 ;  /* 0x0000002525047291 */ /* 0x000fe2000f8f083f */
[----:B---3--:R-:W-:Y:S01]  /*11680*/  IMAD R0, R137, -0x80, R152 ;  /* 0xffffff8089007824 */ /* 0x008fe200078e0298 */
[----:B------:R-:W-:Y:S02]  /*11690*/  BSSY B1, `(.L_x_557) ;  /* 0x0000009000017945 */ /* 0x000fe40003800000 */
[----:B------:R-:W-:Y:S02]  /*116a0*/  ULOP3.LUT UR4, UR4, 0xfffffffe, URZ, 0xc0, !UPT ;  /* 0xfffffffe04047892 */ /* 0x000fe4000f8ec03f */
[----:B------:R-:W-:Y:S02]  /*116b0*/  VIMNMX R0, R0, 0x80, PT ;  /* 0x0000008000007848 */ /* 0x000fe40003fe0100 */
[----:B------:R-:W-:Y:S02]  /*116c0*/  UIADD3 UR4, UR37, -UR4, URZ ;  /* 0x8000000425047290 */ /* 0x000fe4000fffe03f */
[----:B------:R-:W-:-:S04]  /*116d0*/  ISETP.GE.AND P1, PT, R195, R0, PT ;  /* 0x00000000c300720c */ /* 0x000fc80003f26270 */
[----:B-1----:R-:W-:-:S05]  /*116e0*/  IMAD.U32 R3, RZ, RZ, UR4 ;  /* 0x00000004ff037e24 */ /* 0x002fca000f8e00ff */
[----:B------:R-:W-:-:S04]  /*116f0*/  SHF.L.U32 R3, R3, 0x1f, RZ ;  /* 0x0000001f03037819 */ /* 0x000fc800000006ff */
[----:B------:R-:W1:Y:S02]  /*11700*/  SYNCS.PHASECHK.TRANS64.TRYWAIT P0, [R18+URZ+0x29800], R3 ;  /* 0x02980003120075a7 */ /* 0x000e64000800017f */
[----:B-1----:R-:W-:Y:S05]  /*11710*/  @!P0 BRA `(.L_x_558) ;  /* 0x000001a800748947 */ /* 0x002fea0003800000 */
.L_x_813:
[----:B------:R-:W-:Y:S05]  /*11720*/  BSYNC B1 ;  /* 0x0000000000017941 */ /* 0x000fea0003800000 */
.L_x_557:
[----:B------:R-:W-:Y:S05]  /*11730*/  @P1 BRA `(.L_x_559) ;  /* 0x0000006000e01947 */ /* 0x000fea0003800000 */
[----:B------:R-:W3:Y:S01]  /*11740*/  LDC R0, c[0x0][0x3f4] ;  /* 0x0000fd00ff007b82 */ /* 0x000ee20000000800 */
[----:B------:R-:W-:Y:S01]  /*11750*/  BSSY B1, `(.L_x_560) ;  /* 0x000007f000017945 */ /* 0x000fe20003800000 */
[-C--:B---3--:R-:W-:Y:S02]  /*11760*/  ISETP.GE.AND P0, PT, R22, R0.reuse, PT ;  /* 0x000000001600720c */ /* 0x088fe40003f06270 */
[-C--:B------:R-:W-:Y:S02]  /*11770*/  ISETP.GE.AND P1, PT, R197, R0.reuse, PT ;  /* 0x00000000c500720c */ /* 0x080fe40003f26270 */
[-C--:B------:R-:W-:Y:S02]  /*11780*/  ISETP.GE.AND P2, PT, R199, R0.reuse, PT ;  /* 0x00000000c700720c */ /* 0x080fe40003f46270 */
[-C--:B------:R-:W-:Y:S02]  /*11790*/  ISETP.GE.AND P3, PT, R200, R0.reuse, PT ;  /* 0x00000000c800720c */ /* 0x080fe40003f66270 */
[----:B------:R-:W-:-:S02]  /*117a0*/  ISETP.GE.AND P4, PT, R198, R0, PT ;  /* 0x00000000c600720c */ /* 0x000fc40003f86270 */
[----:B------:R-:W-:Y:S01]  /*117b0*/  ISETP.GE.AND P5, PT, R201, R0, PT ;  /* 0x00000000c900720c */ /* 0x000fe20003fa6270 */
[----:B------:R-:W-:Y:S02]  /*117c0*/  IMAD.IADD R0, R18, 0x1, R213 ;  /* 0x0000000112007824 */ /* 0x000fe400078e02d5 */
[----:B------:R-:W-:Y:S10]  /*117d0*/  @P0 BRA `(.L_x_561) ;  /* 0x0000000400d80947 */ /* 0x000ff40003800000 */
[----:B0---4-:R-:W0:Y:S01]  /*117e0*/  LDS.128 R4, [R0+0x14400] ;  /* 0x0144000000047984 */ /* 0x011e220000000c00 */
[----:B--2--5:R-:W-:Y:S02]  /*117f0*/  SHF.R.U32.HI R14, RZ, 0x8, R36 ;  /* 0x00000008ff0e7819 */ /* 0x024fe40000011624 */
[----:B-1----:R-:W-:Y:S02]  /*11800*/  LOP3.LUT R3, R36, 0xff, RZ, 0xc0, !PT ;  /* 0x000000ff24037812 */ /* 0x002fe400078ec0ff */
[----:B------:R-:W-:Y:S02]  /*11810*/  LOP3.LUT R14, R14, 0xff, RZ, 0xc0, !PT ;  /* 0x000000ff0e0e7812 */ /* 0x000fe400078ec0ff */
[----:B------:R-:W-:Y:S02]  /*11820*/  SHF.R.U32.HI R40, RZ, 0x8, R37 ;  /* 0x00000008ff287819 */ /* 0x000fe40000011625 */
[----:B------:R-:W-:Y:S02]  /*11830*/  SHF.R.U32.HI R43, RZ, 0x8, R39 ;  /* 0x00000008ff2b7819 */ /* 0x000fe40000011627 */
[----:B------:R-:W-:-:S02]  /*11840*/  PRMT R3, R14, 0x7604, R3 ;  /* 0x000076040e037816 */ /* 0x000fc40000000003 */
[----:B------:R-:W-:Y:S02]  /*11850*/  LOP3.LUT R15, R37, 0xff, RZ, 0xc0, !PT ;  /* 0x000000ff250f7812 */ /* 0x000fe400078ec0ff */
[----:B------:R-:W-:Y:S02]  /*11860*/  LOP3.LUT R40, R40, 0xff, RZ, 0xc0, !PT ;  /* 0x000000ff28287812 */ /* 0x000fe400078ec0ff */
[----:B------:R-:W-:Y:S02]  /*11870*/  SHF.R.U32.HI R46, RZ, 0x10, R37 ;  /* 0x00000010ff2e7819 */ /* 0x000fe40000011625 */
[----:B------:R-:W-:Y:S02]  /*11880*/  SHF.R.U32.HI R14, RZ, 0x8, R38 ;  /* 0x00000008ff0e7819 */ /* 0x000fe40000011626 */
[----:B------:R-:W-:Y:S02]  /*11890*/  LOP3.LUT R42, R39, 0xff, RZ, 0xc0, !PT ;  /* 0x000000ff272a7812 */ /* 0x000fe400078ec0ff */
[----:B------:R-:W-:-:S02]  /*118a0*/  LOP3.LUT R43, R43, 0xff, RZ, 0xc0, !PT ;  /* 0x000000ff2b2b7812 */ /* 0x000fc400078ec0ff */
[----:B------:R-:W-:Y:S02]  /*118b0*/  SHF.R.U32.HI R45, RZ, 0x10, R39 ;  /* 0x00000010ff2d7819 */ /* 0x000fe40000011627 */
[----:B------:R-:W-:Y:S02]  /*118c0*/  PRMT R15, R40, 0x7604, R15 ;  /* 0x00007604280f7816 */ /* 0x000fe4000000000f */
[----:B------:R-:W-:Y:S01]  /*118d0*/  LOP3.LUT R41, R14, 0xff, RZ, 0xc0, !PT ;  /* 0x000000ff0e297812 */ /* 0x000fe200078ec0ff */
[----:B------:R-:W-:Y:S01]  /*118e0*/  IMAD.U32 R14, R46, 0x10000, RZ ;  /* 0x000100002e0e7824 */ /* 0x000fe200078e00ff */
[----:B------:R-:W-:Y:S02]  /*118f0*/  LOP3.LUT R40, R38, 0xff, RZ, 0xc0, !PT ;  /* 0x000000ff26287812 */ /* 0x000fe400078ec0ff */
[----:B------:R-:W-:Y:S02]  /*11900*/  PRMT R42, R43, 0x7604, R42 ;  /* 0x000076042b2a7816 */ /* 0x000fe4000000002a */
[----:B------:R-:W-:-:S02]  /*11910*/  SHF.L.U32 R45, R45, 0x10, RZ ;  /* 0x000000102d2d7819 */ /* 0x000fc400000006ff */
[----:B------:R-:W-:Y:S02]  /*11920*/  PRMT R43, R41, 0x7604, R40 ;  /* 0x00007604292b7816 */ /* 0x000fe40000000028 */
[----:B------:R-:W-:Y:S02]  /*11930*/  LOP3.LUT R41, R15, 0xff0000, R14, 0xf8, !PT ;  /* 0x00ff00000f297812 */ /* 0x000fe400078ef80e */
[----:B------:R-:W-:Y:S02]  /*11940*/  LOP3.LUT R45, R42, 0xff0000, R45, 0xf8, !PT ;  /* 0x00ff00002a2d7812 */ /* 0x000fe400078ef82d */
[----:B------:R-:W-:Y:S02]  /*11950*/  LOP3.LUT R43, R43, 0xff0000, R38, 0xf8, !PT ;  /* 0x00ff00002b2b7812 */ /* 0x000fe400078ef826 */
[----:B------:R-:W-:Y:S02]  /*11960*/  LOP3.LUT R45, R45, 0xff000000, R39, 0xf8, !PT ;  /* 0xff0000002d2d7812 */ /* 0x000fe400078ef827 */
[----:B------:R-:W-:-:S02]  /*11970*/  LOP3.LUT R41, R41, 0xff000000, R37, 0xf8, !PT ;  /* 0xff00000029297812 */ /* 0x000fc400078ef825 */
[----:B------:R-:W-:Y:S02]  /*11980*/  LOP3.LUT R15, R3, 0xff0000, R36, 0xf8, !PT ;  /* 0x00ff0000030f7812 */ /* 0x000fe400078ef824 */
[----:B------:R-:W-:Y:S02]  /*11990*/  LOP3.LUT R43, R43, 0xff000000, R38, 0xf8, !PT ;  /* 0xff0000002b2b7812 */ /* 0x000fe400078ef826 */
[-C--:B0-----:R-:W-:Y:S02]  /*119a0*/  F2FP.F16.E4M3.UNPACK_B R3, R6.reuse.H1 ;  /* 0x00000006ff03723e */ /* 0x081fe400030006ff */
[----:B------:R-:W-:Y:S02]  /*119b0*/  F2FP.F16.E4M3.UNPACK_B R42, R45 ;  /* 0x0000002dff2a723e */ /* 0x000fe400020006ff */
[----:B------:R-:W-:Y:S01]  /*119c0*/  F2FP.F16.E4M3.UNPACK_B R38, R41 ;  /* 0x00000029ff26723e */ /* 0x000fe200020006ff */
[--C-:B------:R-:W-:Y:S01]  /*119d0*/  HADD2.F32 R14, -RZ, R3.reuse.H1_H1 ;  /* 0x30000003ff0e7230 */ /* 0x100fe20000004100 */
[----:B------:R-:W-:Y:S01]  /*119e0*/  F2FP.F16.E4M3.UNPACK_B R6, R6 ;  /* 0x00000006ff06723e */ /* 0x000fe200020006ff */
[----:B------:R-:W-:Y:S01]  /*119f0*/  HADD2.F32 R46, -RZ, R42.H1_H1 ;  /* 0x3000002aff2e7230 */ /* 0x000fe20000004100 */
[----:B------:R-:W-:Y:S01]  /*11a00*/  LOP3.LUT R40, R15, 0xff000000, R36, 0xf8, !PT ;  /* 0xff0000000f287812 */ /* 0x000fe200078ef824 */
[----:B------:R-:W-:Y:S01]  /*11a10*/  HADD2.F32 R39, -RZ, R38.H1_H1 ;  /* 0x30000026ff277230 */ /* 0x000fe20000004100 */
[-C--:B------:R-:W-:Y:S01]  /*11a20*/  F2FP.F16.E4M3.UNPACK_B R36, R7.reuse ;  /* 0x00000007ff24723e */ /* 0x080fe200020006ff */
[----:B------:R-:W-:Y:S01]  /*11a30*/  HADD2.F32 R15, -RZ, R3.H0_H0 ;  /* 0x20000003ff0f7230 */ /* 0x000fe20000004100 */
[----:B------:R-:W-:Y:S01]  /*11a40*/  F2FP.F16.E4M3.UNPACK_B R37, R7.H1 ;  /* 0x00000007ff25723e */ /* 0x000fe200030006ff */
[C---:B------:R-:W-:Y:S01]  /*11a50*/  FMUL.FTZ R48, R14.reuse, R46 ;  /* 0x0000002e0e307220 */ /* 0x040fe20000410000 */
[----:B------:R-:W-:Y:S01]  /*11a60*/  FMUL.FTZ R47, R14, R39 ;  /* 0x000000270e2f7220 */ /* 0x000fe20000410000 */
[-C--:B------:R-:W-:Y:S01]  /*11a70*/  F2FP.F16.E4M3.UNPACK_B R7, R5.reuse ;  /* 0x00000005ff07723e */ /* 0x080fe200020006ff */
[----:B------:R-:W-:Y:S01]  /*11a80*/  HADD2.F32 R42, -RZ, R42.H0_H0 ;  /* 0x2000002aff2a7230 */ /* 0x000fe20000004100 */
[----:B------:R-:W-:Y:S01]  /*11a90*/  F2FP.F16.E4M3.UNPACK_B R14, R5.H1 ;  /* 0x00000005ff0e723e */ /* 0x000fe200030006ff */
[----:B------:R-:W-:-:S02]  /*11aa0*/  HADD2.F32 R5, -RZ, R6.H1_H1 ;  /* 0x30000006ff057230 */ /* 0x000fc40000004100 */
[C---:B------:R-:W-:Y:S01]  /*11ab0*/  FFMA.FTZ R50, R15.reuse, R39, -R48 ;  /* 0x000000270f327223 */ /* 0x040fe20000010830 */
[----:B------:R-:W-:Y:S02]  /*11ac0*/  HADD2.F32 R38, -RZ, R38.H0_H0 ;  /* 0x20000026ff267230 */ /* 0x000fe40000004100 */
[----:B------:R-:W-:Y:S01]  /*11ad0*/  FFMA.FTZ R51, R15, R46, R47 ;  /* 0x0000002e0f337223 */ /* 0x000fe2000001002f */
[----:B------:R-:W-:Y:S01]  /*11ae0*/  HADD2.F32 R6, -RZ, R6.H0_H0 ;  /* 0x20000006ff067230 */ /* 0x000fe20000004100 */
[----:B------:R-:W-:Y:S01]  /*11af0*/  F2FP.F16.E4M3.UNPACK_B R45, R45.H1 ;  /* 0x0000002dff2d723e */ /* 0x000fe200030006ff */
[C---:B------:R-:W-:Y:S01]  /*11b00*/  FMUL.FTZ R15, R5.reuse, R42 ;  /* 0x0000002a050f7220 */ /* 0x040fe20000410000 */
[----:B------:R-:W-:Y:S01]  /*11b10*/  F2FP.F16.E4M3.UNPACK_B R41, R41.H1 ;  /* 0x00000029ff29723e */ /* 0x000fe200030006ff */
[-C--:B------:R-:W-:Y:S01]  /*11b20*/  FMUL.FTZ R49, R5, R38.reuse ;  /* 0x0000002605317220 */ /* 0x080fe20000410000 */
[----:B------:R-:W-:Y:S02]  /*11b30*/  HADD2.F32 R5, -RZ, R36.H1_H1 ;  /* 0x30000024ff057230 */ /* 0x000fe40000004100 */
[----:B------:R-:W-:Y:S01]  /*11b40*/  FFMA.FTZ R47, R6, R38, -R15 ;  /* 0x00000026062f7223 */ /* 0x000fe2000001080f */
[----:B------:R-:W-:-:S02]  /*11b50*/  HADD2.F32 R39, -RZ, R45.H0_H0 ;  /* 0x2000002dff277230 */ /* 0x000fc40000004100 */
[----:B------:R-:W-:Y:S01]  /*11b60*/  FFMA.FTZ R48, R6, R42, R49 ;  /* 0x0000002a06307223 */ /* 0x000fe20000010031 */
[----:B------:R-:W-:Y:S01]  /*11b70*/  HADD2.F32 R15, -RZ, R41.H0_H0 ;  /* 0x20000029ff0f7230 */ /* 0x000fe20000004100 */
[----:B------:R-:W-:Y:S01]  /*11b80*/  F2FP.F16.E4M3.UNPACK_B R3, R4 ;  /* 0x00000004ff03723e */ /* 0x000fe200020006ff */
[----:B------:R-:W-:Y:S02]  /*11b90*/  HADD2.F32 R36, -RZ, R36.H0_H0 ;  /* 0x20000024ff247230 */ /* 0x000fe40000004100 */
[C---:B------:R-:W-:Y:S01]  /*11ba0*/  FMUL.FTZ R49, R5.reuse, R39 ;  /* 0x0000002705317220 */ /* 0x040fe20000410000 */
[----:B------:R-:W-:Y:S02]  /*11bb0*/  HADD2.F32 R45, -RZ, R45.H1_H1 ;  /* 0x3000002dff2d7230 */ /* 0x000fe40000004100 */
[-C--:B------:R-:W-:Y:S01]  /*11bc0*/  FMUL.FTZ R5, R5, R15.reuse ;  /* 0x0000000f05057220 */ /* 0x080fe20000410000 */
[----:B------:R-:W-:Y:S02]  /*11bd0*/  HADD2.F32 R6, -RZ, R37.H1_H1 ;  /* 0x30000025ff067230 */ /* 0x000fe40000004100 */
[----:B------:R-:W-:Y:S01]  /*11be0*/  FFMA.FTZ R49, R36, R15, -R49 ;  /* 0x0000000f24317223 */ /* 0x000fe20000010831 */
[----:B------:R-:W-:-:S02]  /*11bf0*/  HADD2.F32 R41, -RZ, R41.H1_H1 ;  /* 0x30000029ff297230 */ /* 0x000fc40000004100 */
[----:B------:R-:W-:Y:S01]  /*11c00*/  FFMA.FTZ R52, R36, R39, R5 ;  /* 0x0000002724347223 */ /* 0x000fe20000010005 */
[----:B------:R-:W-:Y:S02]  /*11c10*/  HADD2.F32 R37, -RZ, R37.H0_H0 ;  /* 0x20000025ff257230 */ /* 0x000fe40000004100 */
[C---:B------:R-:W-:Y:S01]  /*11c20*/  FMUL.FTZ R38, R6.reuse, R45 ;  /* 0x0000002d06267220 */ /* 0x040fe20000410000 */
[----:B------:R-:W-:Y:S01]  /*11c30*/  F2FP.F16.E4M3.UNPACK_B R5, R43 ;  /* 0x0000002bff05723e */ /* 0x000fe200020006ff */
[-C--:B------:R-:W-:Y:S01]  /*11c40*/  FMUL.FTZ R36, R6, R41.reuse ;  /* 0x0000002906247220 */ /* 0x080fe20000410000 */
[----:B------:R-:W-:Y:S01]  /*11c50*/  F2FP.F16.E4M3.UNPACK_B R4, R4.H1 ;  /* 0x00000004ff04723e */ /* 0x000fe200030006ff */
[C---:B------:R-:W-:Y:S01]  /*11c60*/  FFMA.FTZ R53, R37.reuse, R41, -R38 ;  /* 0x0000002925357223 */ /* 0x040fe20000010826 */
[-C--:B------:R-:W-:Y:S01]  /*11c70*/  F2FP.F16.E4M3.UNPACK_B R15, R40.reuse ;  /* 0x00000028ff0f723e */ /* 0x080fe200020006ff */
[----:B------:R-:W-:Y:S01]  /*11c80*/  FFMA.FTZ R54, R37, R45, R36 ;  /* 0x0000002d25367223 */ /* 0x000fe20000010024 */
[--C-:B------:R-:W-:Y:S01]  /*11c90*/  HADD2.F32 R38, -RZ, R5.reuse.H1_H1 ;  /* 0x30000005ff267230 */ /* 0x100fe20000004100 */
[----:B------:R-:W-:Y:S01]  /*11ca0*/  F2FP.F16.E4M3.UNPACK_B R40, R40.H1 ;  /* 0x00000028ff28723e */ /* 0x000fe200030006ff */
[----:B------:R-:W-:Y:S01]  /*11cb0*/  HADD2.F32 R37, -RZ, R5.H0_H0 ;  /* 0x20000005ff257230 */ /* 0x000fe20000004100 */
[----:B------:R-:W-:Y:S01]  /*11cc0*/  F2FP.F16.E4M3.UNPACK_B R43, R43.H1 ;  /* 0x0000002bff2b723e */ /* 0x000fe200030006ff */
[----:B------:R-:W-:-:S02]  /*11cd0*/  HADD2.F32 R6, -RZ, R4.H1_H1 ;  /* 0x30000004ff067230 */ /* 0x000fc40000004100 */
[----:B------:R-:W-:Y:S02]  /*11ce0*/  HADD2.F32 R36, -RZ, R15.H1_H1 ;  /* 0x3000000fff247230 */ /* 0x000fe40000004100 */
[----:B------:R-:W-:Y:S02]  /*11cf0*/  HADD2.F32 R5, -RZ, R4.H0_H0 ;  /* 0x20000004ff057230 */ /* 0x000fe40000004100 */
[C---:B------:R-:W-:Y:S01]  /*11d00*/  FMUL.FTZ R42, R6.reuse, R38 ;  /* 0x00000026062a7220 */ /* 0x040fe20000410000 */
[----:B------:R-:W-:Y:S02]  /*11d10*/  HADD2.F32 R4, -RZ, R3.H1_H1 ;  /* 0x30000003ff047230 */ /* 0x000fe40000004100 */
[-C--:B------:R-:W-:Y:S01]  /*11d20*/  FMUL.FTZ R46, R6, R36.reuse ;  /* 0x00000024062e7220 */ /* 0x080fe20000410000 */
[----:B------:R-:W-:Y:S02]  /*11d30*/  HADD2.F32 R15, -RZ, R15.H0_H0 ;  /* 0x2000000fff0f7230 */ /* 0x000fe40000004100 */
[----:B------:R-:W-:Y:S01]  /*11d40*/  FFMA.FTZ R42, R5, R36, -R42 ;  /* 0x00000024052a7223 */ /* 0x000fe2000001082a */
[----:B------:R-:W-:-:S02]  /*11d50*/  HADD2.F32 R3, -RZ, R3.H0_H0 ;  /* 0x20000003ff037230 */ /* 0x000fc40000004100 */
[C---:B------:R-:W-:Y:S01]  /*11d60*/  FMUL.FTZ R6, R4.reuse, R37 ;  /* 0x0000002504067220 */ /* 0x040fe20000410000 */
[----:B------:R-:W-:Y:S01]  /*11d70*/  FFMA.FTZ R39, R5, R38, R46 ;  /* 0x0000002605277223 */ /* 0x000fe2000001002e */
[-C--:B------:R-:W-:Y:S01]  /*11d80*/  FMUL.FTZ R4, R4, R15.reuse ;  /* 0x0000000f04047220 */ /* 0x080fe20000410000 */
[----:B------:R-:W-:Y:S02]  /*11d90*/  HADD2.F32 R5, -RZ, R40.H1_H1 ;  /* 0x30000028ff057230 */ /* 0x000fe40000004100 */
[C---:B------:R-:W-:Y:S01]  /*11da0*/  FFMA.FTZ R36, R3.reuse, R15, -R6 ;  /* 0x0000000f03247223 */ /* 0x040fe20000010806 */
[--C-:B------:R-:W-:Y:S02]  /*11db0*/  HADD2.F32 R15, -RZ, R43.reuse.H1_H1 ;  /* 0x3000002bff0f7230 */ /* 0x100fe40000004100 */
[----:B------:R-:W-:Y:S01]  /*11dc0*/  FFMA.FTZ R37, R3, R37, R4 ;  /* 0x0000002503257223 */ /* 0x000fe20000010004 */
[----:B------:R-:W-:Y:S02]  /*11dd0*/  HADD2.F32 R4, -RZ, R14.H1_H1 ;  /* 0x3000000eff047230 */ /* 0x000fe40000004100 */
[----:B------:R-:W-:-:S02]  /*11de0*/  HADD2.F32 R6, -RZ, R43.H0_H0 ;  /* 0x2000002bff067230 */ /* 0x000fc40000004100 */
[--C-:B------:R-:W-:Y:S02]  /*11df0*/  HADD2.F32 R3, -RZ, R7.reuse.H1_H1 ;  /* 0x30000007ff037230 */ /* 0x100fe40000004100 */
[C---:B------:R-:W-:Y:S01]  /*11e00*/  FMUL.FTZ R41, R4.reuse, R15 ;  /* 0x0000000f04297220 */ /* 0x040fe20000410000 */
[----:B------:R-:W-:Y:S02]  /*11e10*/  HADD2.F32 R40, -RZ, R40.H0_H0 ;  /* 0x20000028ff287230 */ /* 0x000fe40000004100 */
[-C--:B------:R-:W-:Y:S01]  /*11e20*/  FMUL.FTZ R38, R4, R5.reuse ;  /* 0x0000000504267220 */ /* 0x080fe20000410000 */
[----:B------:R-:W-:Y:S02]  /*11e30*/  HADD2.F32 R14, -RZ, R14.H0_H0 ;  /* 0x2000000eff0e7230 */ /* 0x000fe40000004100 */
[C---:B------:R-:W-:Y:S01]  /*11e40*/  FMUL.FTZ R4, R3.reuse, R6 ;  /* 0x0000000603047220 */ /* 0x040fe20000410000 */
[----:B------:R-:W-:Y:S02]  /*11e50*/  HADD2.F32 R7, -RZ, R7.H0_H0 ;  /* 0x20000007ff077230 */ /* 0x000fe40000004100 */
[-C--:B------:R-:W-:Y:S01]  /*11e60*/  FMUL.FTZ R3, R3, R40.reuse ;  /* 0x0000002803037220 */ /* 0x080fe20000410000 */
[C---:B------:R-:W-:Y:S01]  /*11e70*/  FFMA.FTZ R41, R14.reuse, R5, -R41 ;  /* 0x000000050e297223 */ /* 0x040fe20000010829 */
[----:B------:R-:W-:Y:S01]  /*11e80*/  FFMA.FTZ R38, R14, R15, R38 ;  /* 0x0000000f0e267223 */ /* 0x000fe20000010026 */
[C---:B------:R-:W-:Y:S01]  /*11e90*/  FFMA.FTZ R5, R7.reuse, R40, -R4 ;  /* 0x0000002807057223 */ /* 0x040fe20000010804 */
[----:B------:R-:W-:Y:S01]  /*11ea0*/  FFMA.FTZ R14, R7, R6, R3 ;  /* 0x00000006070e7223 */ /* 0x000fe20000010003 */
[----:B------:R-:W-:-:S02]  /*11eb0*/  F2FP.SATFINITE.E4M3.F32.PACK_AB_MERGE_C R6, R51, R50, RZ ;  /* 0x000000323306723e */ /* 0x000fc400048070ff */
[----:B------:R-:W-:Y:S02]  /*11ec0*/  F2FP.SATFINITE.E4M3.F32.PACK_AB_MERGE_C R7, R54, R53, RZ ;  /* 0x000000353607723e */ /* 0x000fe400048070ff */
[----:B------:R-:W-:Y:S02]  /*11ed0*/  F2FP.SATFINITE.E4M3.F32.PACK_AB_MERGE_C R4, R39, R42, RZ ;  /* 0x0000002a2704723e */ /* 0x000fe400048070ff */
[----:B------:R-:W-:Y:S02]  /*11ee0*/  F2FP.SATFINITE.E4M3.F32.PACK_AB_MERGE_C R38, R38, R41, RZ ;  /* 0x000000292626723e */ /* 0x000fe400048070ff */
[----:B------:R-:W-:Y:S02]  /*11ef0*/  F2FP.SATFINITE.E4M3.F32.PACK_AB_MERGE_C R6, R48, R47, R6 ;  /* 0x0000002f3006723e */ /* 0x000fe40004807006 */
[----:B------:R-:W-:Y:S02]  /*11f00*/  F2FP.SATFINITE.E4M3.F32.PACK_AB_MERGE_C R7, R52, R49, R7 ;  /* 0x000000313407723e */ /* 0x000fe40004807007 */
[----:B------:R-:W-:-:S02]  /*11f10*/  F2FP.SATFINITE.E4M3.F32.PACK_AB_MERGE_C R4, R37, R36, R4 ;  /* 0x000000242504723e */ /* 0x000fc40004807004 */
[----:B------:R-:W-:-:S05]  /*11f20*/  F2FP.SATFINITE.E4M3.F32.PACK_AB_MERGE_C R5, R14, R5, R38 ;  /* 0x000000050e05723e */ /* 0x000fca0004807026 */
[----:B------:R3:W-:Y:S02]  /*11f30*/  STS.128 [R0+0x14400], R4 ;  /* 0x0144000400007388 */ /* 0x0007e40000000c00 */
.L_x_561:
[----:B------:R-:W-:Y:S05]  /*11f40*/  BSYNC B1 ;  /* 0x0000000000017941 */ /* 0x000fea0003800000 */
.L_x_560:
[----:B------:R-:W-:Y:S04]  /*11f50*/  BSSY B1, `(.L_x_562) ;  /* 0x000007d000017945 */ /* 0x000fe80003800000 */
[----:B------:R-:W-:Y:S05]  /*11f60*/  @P1 BRA `(.L_x_563) ;  /* 0x0000000400ec1947 */ /* 0x000fea0003800000 */
[----:B0-----:R-:W3:Y:S01]  /*11f70*/  LDL R51, [R1+0x14] ;  /* 0x0000140001337983 */ /* 0x001ee20000100800 */
[----:B-----5:R-:W-:Y:S02]  /*11f80*/  SHF.R.U32.HI R15, RZ, 0x8, R33 ;  /* 0x00000008ff0f7819 */ /* 0x020fe40000011621 */
[----:B------:R-:W-:Y:S02]  /*11f90*/  SHF.R.U32.HI R40, RZ, 0x8, R35 ;  /* 0x00000008ff287819 */ /* 0x000fe40000011623 */
[----:B------:R-:W-:Y:S02]  /*11fa0*/  SHF.R.U32.HI R37, RZ, 0x8, R34 ;  /* 0x00000008ff257819 */ /* 0x000fe40000011622 */
[----:B------:R-:W-:Y:S02]  /*11fb0*/  LOP3.LUT R36, R33, 0xff, RZ, 0xc0, !PT ;  /* 0x000000ff21247812 */ /* 0x000fe400078ec0ff */
[----:B------:R-:W-:Y:S02]  /*11fc0*/  LOP3.LUT R41, R35, 0xff, RZ, 0xc0, !PT ;  /* 0x000000ff23297812 */ /* 0x000fe400078ec0ff */
[----:B------:R-:W-:-:S02]  /*11fd0*/  LOP3.LUT R15, R15, 0xff, RZ, 0xc0, !PT ;  /* 0x000000ff0f0f7812 */ /* 0x000fc400078ec0ff */
[----:B------:R-:W-:Y:S02]  /*11fe0*/  LOP3.LUT R40, R40, 0xff, RZ, 0xc0, !PT ;  /* 0x000000ff28287812 */ /* 0x000fe400078ec0ff */
[----:B-1----:R-:W-:Y:S02]  /*11ff0*/  SHF.R.U32.HI R3, RZ, 0x8, R32 ;  /* 0x00000008ff037819 */ /* 0x002fe40000011620 */
[----:B------:R-:W-:Y:S02]  /*12000*/  LOP3.LUT R38, R37, 0xff, RZ, 0xc0, !PT ;  /* 0x000000ff25267812 */ /* 0x000fe400078ec0ff */
[----:B------:R-:W-:Y:S02]  /*12010*/  PRMT R37, R15, 0x7604, R36 ;  /* 0x000076040f257816 */ /* 0x000fe40000000024 */
[----:B------:R-:W-:Y:S02]  /*12020*/  PRMT R41, R40, 0x7604, R41 ;  /* 0x0000760428297816 */ /* 0x000fe40000000029 */
[----:B------:R-:W-:-:S02]  /*12030*/  SHF.R.U32.HI R36, RZ, 0x10, R33 ;  /* 0x00000010ff247819 */ /* 0x000fc40000011621 */
[----:B------:R-:W-:Y:S02]  /*12040*/  SHF.R.U32.HI R40, RZ, 0x10, R35 ;  /* 0x00000010ff287819 */ /* 0x000fe40000011623 */
[----:B--2---:R-:W-:Y:S02]  /*12050*/  LOP3.LUT R14, R32, 0xff, RZ, 0xc0, !PT ;  /* 0x000000ff200e7812 */ /* 0x004fe400078ec0ff */
[----:B------:R-:W-:Y:S02]  /*12060*/  LOP3.LUT R39, R34, 0xff, RZ, 0xc0, !PT ;  /* 0x000000ff22277812 */ /* 0x000fe400078ec0ff */
[----:B------:R-:W-:Y:S02]  /*12070*/  LOP3.LUT R3, R3, 0xff, RZ, 0xc0, !PT ;  /* 0x000000ff03037812 */ /* 0x000fe400078ec0ff */
[----:B------:R-:W-:Y:S02]  /*12080*/  SHF.R.U32.HI R15, RZ, 0x10, R34 ;  /* 0x00000010ff0f7819 */ /* 0x000fe40000011622 */
[----:B------:R-:W-:-:S02]  /*12090*/  LOP3.LUT R36, R36, 0xff, RZ, 0xc0, !PT ;  /* 0x000000ff24247812 */ /* 0x000fc400078ec0ff */
[----:B------:R-:W-:Y:S02]  /*120a0*/  LOP3.LUT R40, R40, 0xff, RZ, 0xc0, !PT ;  /* 0x000000ff28287812 */ /* 0x000fe400078ec0ff */
[----:B------:R-:W-:Y:S02]  /*120b0*/  PRMT R14, R3, 0x7604, R14 ;  /* 0x00007604030e7816 */ /* 0x000fe4000000000e */
[----:B------:R-:W-:Y:S02]  /*120c0*/  PRMT R39, R38, 0x7604, R39 ;  /* 0x0000760426277816 */ /* 0x000fe40000000027 */
[----:B------:R-:W-:Y:S02]  /*120d0*/  SHF.R.U32.HI R3, RZ, 0x10, R32 ;  /* 0x00000010ff037819 */ /* 0x000fe40000011620 */
[----:B------:R-:W-:Y:S02]  /*120e0*/  LOP3.LUT R38, R15, 0xff, RZ, 0xc0, !PT ;  /* 0x000000ff0f267812 */ /* 0x000fe400078ec0ff */
[----:B------:R-:W-:-:S02]  /*120f0*/  PRMT R37, R36, 0x7054, R37 ;  /* 0x0000705424257816 */ /* 0x000fc40000000025 */
[----:B------:R-:W-:Y:S02]  /*12100*/  PRMT R41, R40, 0x7054, R41 ;  /* 0x0000705428297816 */ /* 0x000fe40000000029 */
[----:B------:R-:W-:Y:S02]  /*12110*/  LOP3.LUT R3, R3, 0xff, RZ, 0xc0, !PT ;  /* 0x000000ff03037812 */ /* 0x000fe400078ec0ff */
[----:B------:R-:W-:Y:S02]  /*12120*/  PRMT R39, R38, 0x7054, R39 ;  /* 0x0000705426277816 */ /* 0x000fe40000000027 */
[----:B------:R-:W-:Y:S02]  /*12130*/  LOP3.LUT R41, R41, 0xff000000, R35, 0xf8, !PT ;  /* 0xff00000029297812 */ /* 0x000fe400078ef823 */
[----:B------:R-:W-:Y:S02]  /*12140*/  LOP3.LUT R37, R37, 0xff000000, R33, 0xf8, !PT ;  /* 0xff00000025257812 */ /* 0x000fe400078ef821 */
[----:B------:R-:W-:-:S02]  /*12150*/  PRMT R15, R3, 0x7054, R14 ;  /* 0x00007054030f7816 */ /* 0x000fc4000000000e */
[----:B------:R-:W-:Y:S02]  /*12160*/  LOP3.LUT R39, R39, 0xff000000, R34, 0xf8, !PT ;  /* 0xff00000027277812 */ /* 0x000fe400078ef822 */
[----:B------:R-:W-:Y:S02]  /*12170*/  F2FP.F16.E4M3.UNPACK_B R38, R41 ;  /* 0x00000029ff26723e */ /* 0x000fe400020006ff */
[----:B------:R-:W-:Y:S02]  /*12180*/  F2FP.F16.E4M3.UNPACK_B R34, R37 ;  /* 0x00000025ff22723e */ /* 0x000fe400020006ff */
[----:B------:R-:W-:Y:S01]  /*12190*/  LOP3.LUT R36, R15, 0xff000000, R32, 0xf8, !PT ;  /* 0xff0000000f247812 */ /* 0x000fe200078ef820 */
[----:B------:R-:W-:Y:S01]  /*121a0*/  HADD2.F32 R40, -RZ, R38.H1_H1 ;  /* 0x30000026ff287230 */ /* 0x000fe20000004100 */
[----:B------:R-:W-:Y:S01]  /*121b0*/  F2FP.F16.E4M3.UNPACK_B R41, R41.H1 ;  /* 0x00000029ff29723e */ /* 0x000fe200030006ff */
[----:B------:R-:W-:Y:S01]  /*121c0*/  HADD2.F32 R35, -RZ, R34.H1_H1 ;  /* 0x30000022ff237230 */ /* 0x000fe20000004100 */
[----:B------:R-:W-:Y:S01]  /*121d0*/  F2FP.F16.E4M3.UNPACK_B R37, R37.H1 ;  /* 0x00000025ff25723e */ /* 0x000fe200030006ff */
[----:B------:R-:W-:-:S02]  /*121e0*/  HADD2.F32 R38, -RZ, R38.H0_H0 ;  /* 0x20000026ff267230 */ /* 0x000fc40000004100 */
[----:B------:R-:W-:Y:S01]  /*121f0*/  HADD2.F32 R34, -RZ, R34.H0_H0 ;  /* 0x20000022ff227230 */ /* 0x000fe20000004100 */
[----:B---34-:R-:W0:Y:S02]  /*12200*/  LDS.128 R4, [R51] ;  /* 0x0000000033047984 */ /* 0x018e240000000c00 */
[-C--:B0-----:R-:W-:Y:S02]  /*12210*/  F2FP.F16.E4M3.UNPACK_B R3, R6.reuse.H1 ;  /* 0x00000006ff03723e */ /* 0x081fe400030006ff */
[----:B------:R-:W-:Y:S02]  /*12220*/  F2FP.F16.E4M3.UNPACK_B R6, R6 ;  /* 0x00000006ff06723e */ /* 0x000fe400020006ff */
[-C--:B------:R-:W-:Y:S01]  /*12230*/  F2FP.F16.E4M3.UNPACK_B R32, R7.reuse ;  /* 0x00000007ff20723e */ /* 0x080fe200020006ff */
[--C-:B------:R-:W-:Y:S01]  /*12240*/  HADD2.F32 R14, -RZ, R3.reuse.H1_H1 ;  /* 0x30000003ff0e7230 */ /* 0x100fe20000004100 */
[----:B------:R-:W-:Y:S01]  /*12250*/  F2FP.F16.E4M3.UNPACK_B R33, R7.H1 ;  /* 0x00000007ff21723e */ /* 0x000fe200030006ff */
[----:B------:R-:W-:Y:S01]  /*12260*/  HADD2.F32 R15, -RZ, R3.H0_H0 ;  /* 0x20000003ff0f7230 */ /* 0x000fe20000004100 */
[----:B------:R-:W-:-:S02]  /*12270*/  F2FP.F16.E4M3.UNPACK_B R7, R5 ;  /* 0x00000005ff07723e */ /* 0x000fc400020006ff */
[CC--:B------:R-:W-:Y:S01]  /*12280*/  FMUL.FTZ R42, R14.reuse, R40.reuse ;  /* 0x000000280e2a7220 */ /* 0x0c0fe20000410000 */
[----:B------:R-:W-:Y:S01]  /*12290*/  FMUL.FTZ R43, R14, R35 ;  /* 0x000000230e2b7220 */ /* 0x000fe20000410000 */
[----:B------:R-:W-:Y:S01]  /*122a0*/  F2FP.F16.E4M3.UNPACK_B R14, R5.H1 ;  /* 0x00000005ff0e723e */ /* 0x000fe200030006ff */
[--C-:B------:R-:W-:Y:S02]  /*122b0*/  HADD2.F32 R5, -RZ, R6.reuse.H1_H1 ;  /* 0x30000006ff057230 */ /* 0x100fe40000004100 */
[C---:B------:R-:W-:Y:S01]  /*122c0*/  FFMA.FTZ R45, R15.reuse, R35, -R42 ;  /* 0x000000230f2d7223 */ /* 0x040fe2000001082a */
[----:B------:R-:W-:Y:S01]  /*122d0*/  FFMA.FTZ R46, R15, R40, R43 ;  /* 0x000000280f2e7223 */ /* 0x000fe2000001002b */
[----:B------:R-:W-:Y:S01]  /*122e0*/  HADD2.F32 R6, -RZ, R6.H0_H0 ;  /* 0x20000006ff067230 */ /* 0x000fe20000004100 */
[----:B------:R-:W-:Y:S01]  /*122f0*/  F2FP.F16.E4M3.UNPACK_B R3, R4 ;  /* 0x00000004ff03723e */ /* 0x000fe200020006ff */
[C---:B------:R-:W-:Y:S01]  /*12300*/  FMUL.FTZ R15, R5.reuse, R38 ;  /* 0x00000026050f7220 */ /* 0x040fe20000410000 */
[----:B------:R-:W-:Y:S01]  /*12310*/  FMUL.FTZ R43, R5, R34 ;  /* 0x00000022052b7220 */ /* 0x000fe20000410000 */
[----:B------:R-:W-:Y:S01]  /*12320*/  HADD2.F32 R5, -RZ, R32.H1_H1 ;  /* 0x30000020ff057230 */ /* 0x000fe20000004100 */
[----:B------:R-:W-:Y:S01]  /*12330*/  F2FP.F16.E4M3.UNPACK_B R4, R4.H1 ;  /* 0x00000004ff04723e */ /* 0x000fe200030006ff */
[----:B------:R-:W-:-:S02]  /*12340*/  HADD2.F32 R35, -RZ, R41.H0_H0 ;  /* 0x20000029ff237230 */ /* 0x000fc40000004100 */
[C---:B------:R-:W-:Y:S01]  /*12350*/  FFMA.FTZ R42, R6.reuse, R34, -R15 ;  /* 0x00000022062a7223 */ /* 0x040fe2000001080f */
[----:B------:R-:W-:Y:S02]  /*12360*/  HADD2.F32 R15, -RZ, R37.H0_H0 ;  /* 0x20000025ff0f7230 */ /* 0x000fe40000004100 */
[----:B------:R-:W-:Y:S01]  /*12370*/  FFMA.FTZ R43, R6, R38, R43 ;  /* 0x00000026062b7223 */ /* 0x000fe2000001002b */
[----:B------:R-:W-:Y:S02]  /*12380*/  HADD2.F32 R32, -RZ, R32.H0_H0 ;  /* 0x20000020ff207230 */ /* 0x000fe40000004100 */
[C---:B------:R-:W-:Y:S01]  /*12390*/  FMUL.FTZ R47, R5.reuse, R35 ;  /* 0x00000023052f7220 */ /* 0x040fe20000410000 */
[----:B------:R-:W-:Y:S02]  /*123a0*/  HADD2.F32 R41, -RZ, R41.H1_H1 ;  /* 0x30000029ff297230 */ /* 0x000fe40000004100 */
[----:B------:R-:W-:Y:S01]  /*123b0*/  FMUL.FTZ R5, R5, R15 ;  /* 0x0000000f05057220 */ /* 0x000fe20000410000 */
[----:B------:R-:W-:-:S02]  /*123c0*/  HADD2.F32 R6, -RZ, R33.H1_H1 ;  /* 0x30000021ff067230 */ /* 0x000fc40000004100 */
[C---:B------:R-:W-:Y:S01]  /*123d0*/  FFMA.FTZ R47, R32.reuse, R15, -R47 ;  /* 0x0000000f202f7223 */ /* 0x040fe2000001082f */
[----:B------:R-:W-:Y:S02]  /*123e0*/  HADD2.F32 R37, -RZ, R37.H1_H1 ;  /* 0x30000025ff257230 */ /* 0x000fe40000004100 */
[----:B------:R-:W-:Y:S01]  /*123f0*/  FFMA.FTZ R48, R32, R35, R5 ;  /* 0x0000002320307223 */ /* 0x000fe20000010005 */
[----:B------:R-:W-:Y:S02]  /*12400*/  HADD2.F32 R33, -RZ, R33.H0_H0 ;  /* 0x20000021ff217230 */ /* 0x000fe40000004100 */
[C---:B------:R-:W-:Y:S01]  /*12410*/  FMUL.FTZ R34, R6.reuse, R41 ;  /* 0x0000002906227220 */ /* 0x040fe20000410000 */
[----:B------:R-:W-:Y:S01]  /*12420*/  F2FP.F16.E4M3.UNPACK_B R5, R39 ;  /* 0x00000027ff05723e */ /* 0x000fe200020006ff */
[-C--:B------:R-:W-:Y:S01]  /*12430*/  FMUL.FTZ R32, R6, R37.reuse ;  /* 0x0000002506207220 */ /* 0x080fe20000410000 */
[----:B------:R-:W-:Y:S01]  /*12440*/  F2FP.F16.E4M3.UNPACK_B R15, R36 ;  /* 0x00000024ff0f723e */ /* 0x000fe200020006ff */
[----:B------:R-:W-:Y:S01]  /*12450*/  FFMA.FTZ R49, R33, R37, -R34 ;  /* 0x0000002521317223 */ /* 0x000fe20000010822 */
[----:B------:R-:W-:-:S02]  /*12460*/  HADD2.F32 R6, -RZ, R4.H1_H1 ;  /* 0x30000004ff067230 */ /* 0x000fc40000004100 */
[----:B------:R-:W-:Y:S01]  /*12470*/  FFMA.FTZ R50, R33, R41, R32 ;  /* 0x0000002921327223 */ /* 0x000fe20000010020 */
[--C-:B------:R-:W-:Y:S01]  /*12480*/  HADD2.F32 R34, -RZ, R5.reuse.H1_H1 ;  /* 0x30000005ff227230 */ /* 0x100fe20000004100 */
[----:B------:R-:W-:Y:S01]  /*12490*/  F2FP.F16.E4M3.UNPACK_B R36, R36.H1 ;  /* 0x00000024ff24723e */ /* 0x000fe200030006ff */
[----:B------:R-:W-:Y:S01]  /*124a0*/  HADD2.F32 R33, -RZ, R5.H0_H0 ;  /* 0x20000005ff217230 */ /* 0x000fe20000004100 */
[----:B------:R-:W-:Y:S01]  /*124b0*/  F2FP.F16.E4M3.UNPACK_B R39, R39.H1 ;  /* 0x00000027ff27723e */ /* 0x000fe200030006ff */
[----:B------:R-:W-:Y:S02]  /*124c0*/  HADD2.F32 R32, -RZ, R15.H1_H1 ;  /* 0x3000000fff207230 */ /* 0x000fe40000004100 */
[----:B------:R-:W-:Y:S01]  /*124d0*/  FMUL.FTZ R38, R6, R34 ;  /* 0x0000002206267220 */ /* 0x000fe20000410000 */
[----:B------:R-:W-:Y:S02]  /*124e0*/  HADD2.F32 R5, -RZ, R4.H0_H0 ;  /* 0x20000004ff057230 */ /* 0x000fe40000004100 */
[----:B------:R-:W-:-:S02]  /*124f0*/  HADD2.F32 R4, -RZ, R3.H1_H1 ;  /* 0x30000003ff047230 */ /* 0x000fc40000004100 */
[-C--:B------:R-:W-:Y:S01]  /*12500*/  FMUL.FTZ R40, R6, R32.reuse ;  /* 0x0000002006287220 */ /* 0x080fe20000410000 */
[----:B------:R-:W-:Y:S02]  /*12510*/  HADD2.F32 R15, -RZ, R15.H0_H0 ;  /* 0x2000000fff0f7230 */ /* 0x000fe40000004100 */
[C---:B------:R-:W-:Y:S01]  /*12520*/  FFMA.FTZ R38, R5.reuse, R32, -R38 ;  /* 0x0000002005267223 */ /* 0x040fe20000010826 */
[----:B------:R-:W-:Y:S02]  /*12530*/  HADD2.F32 R3, -RZ, R3.H0_H0 ;  /* 0x20000003ff037230 */ /* 0x000fe40000004100 */
[C---:B------:R-:W-:Y:S01]  /*12540*/  FMUL.FTZ R6, R4.reuse, R33 ;  /* 0x0000002104067220 */ /* 0x040fe20000410000 */
[----:B------:R-:W-:Y:S01]  /*12550*/  FFMA.FTZ R35, R5, R34, R40 ;  /* 0x0000002205237223 */ /* 0x000fe20000010028 */
[-C--:B------:R-:W-:Y:S01]  /*12560*/  FMUL.FTZ R4, R4, R15.reuse ;  /* 0x0000000f04047220 */ /* 0x080fe20000410000 */
[----:B------:R-:W-:Y:S02]  /*12570*/  HADD2.F32 R5, -RZ, R36.H1_H1 ;  /* 0x30000024ff057230 */ /* 0x000fe40000004100 */
[----:B------:R-:W-:Y:S01]  /*12580*/  FFMA.FTZ R32, R3, R15, -R6 ;  /* 0x0000000f03207223 */ /* 0x000fe20000010806 */
[----:B------:R-:W-:-:S02]  /*12590*/  HADD2.F32 R15, -RZ, R39.H1_H1 ;  /* 0x30000027ff0f7230 */ /* 0x000fc40000004100 */
[----:B------:R-:W-:Y:S01]  /*125a0*/  FFMA.FTZ R33, R3, R33, R4 ;  /* 0x0000002103217223 */ /* 0x000fe20000010004 */
[----:B------:R-:W-:Y:S02]  /*125b0*/  HADD2.F32 R4, -RZ, R14.H1_H1 ;  /* 0x3000000eff047230 */ /* 0x000fe40000004100 */
[----:B------:R-:W-:Y:S02]  /*125c0*/  HADD2.F32 R6, -RZ, R39.H0_H0 ;  /* 0x20000027ff067230 */ /* 0x000fe40000004100 */
[----:B------:R-:W-:Y:S02]  /*125d0*/  HADD2.F32 R3, -RZ, R7.H1_H1 ;  /* 0x30000007ff037230 */ /* 0x000fe40000004100 */
[C---:B------:R-:W-:Y:S01]  /*125e0*/  FMUL.FTZ R37, R4.reuse, R15 ;  /* 0x0000000f04257220 */ /* 0x040fe20000410000 */
[----:B------:R-:W-:Y:S02]  /*125f0*/  HADD2.F32 R36, -RZ, R36.H0_H0 ;  /* 0x20000024ff247230 */ /* 0x000fe40000004100 */
[----:B------:R-:W-:Y:S01]  /*12600*/  FMUL.FTZ R34, R4, R5 ;  /* 0x0000000504227220 */ /* 0x000fe20000410000 */
[----:B------:R-:W-:-:S02]  /*12610*/  HADD2.F32 R14, -RZ, R14.H0_H0 ;  /* 0x2000000eff0e7230 */ /* 0x000fc40000004100 */
[C---:B------:R-:W-:Y:S01]  /*12620*/  FMUL.FTZ R4, R3.reuse, R6 ;  /* 0x0000000603047220 */ /* 0x040fe20000410000 */
[----:B------:R-:W-:Y:S02]  /*12630*/  HADD2.F32 R7, -RZ, R7.H0_H0 ;  /* 0x20000007ff077230 */ /* 0x000fe40000004100 */
[-C--:B------:R-:W-:Y:S01]  /*12640*/  FMUL.FTZ R3, R3, R36.reuse ;  /* 0x0000002403037220 */ /* 0x080fe20000410000 */
[C---:B------:R-:W-:Y:S01]  /*12650*/  FFMA.FTZ R37, R14.reuse, R5, -R37 ;  /* 0x000000050e257223 */ /* 0x040fe20000010825 */
[----:B------:R-:W-:Y:S01]  /*12660*/  FFMA.FTZ R34, R14, R15, R34 ;  /* 0x0000000f0e227223 */ /* 0x000fe20000010022 */
[C---:B------:R-:W-:Y:S01]  /*12670*/  FFMA.FTZ R5, R7.reuse, R36, -R4 ;  /* 0x0000002407057223 */ /* 0x040fe20000010804 */
[----:B------:R-:W-:Y:S01]  /*12680*/  FFMA.FTZ R14, R7, R6, R3 ;  /* 0x00000006070e7223 */ /* 0x000fe20000010003 */
[----:B------:R-:W-:Y:S02]  /*12690*/  F2FP.SATFINITE.E4M3.F32.PACK_AB_MERGE_C R6, R46, R45, RZ ;  /* 0x0000002d2e06723e */ /* 0x000fe400048070ff */
[----:B------:R-:W-:-:S02]  /*126a0*/  F2FP.SATFINITE.E4M3.F32.PACK_AB_MERGE_C R7, R50, R49, RZ ;  /* 0x000000313207723e */ /* 0x000fc400048070ff */
[----:B------:R-:W-:Y:S02]  /*126b0*/  F2FP.SATFINITE.E4M3.F32.PACK_AB_MERGE_C R4, R35, R38, RZ ;  /* 0x000000262304723e */ /* 0x000fe400048070ff */
[----:B------:R-:W-:Y:S02]  /*126c0*/  F2FP.SATFINITE.E4M3.F32.PACK_AB_MERGE_C R34, R34, R37, RZ ;  /* 0x000000252222723e */ /* 0x000fe400048070ff */
[----:B------:R-:W-:Y:S02]  /*126d0*/  F2FP.SATFINITE.E4M3.F32.PACK_AB_MERGE_C R6, R43, R42, R6 ;  /* 0x0000002a2b06723e */ /* 0x000fe40004807006 */
[----:B------:R-:W-:Y:S02]  /*126e0*/  F2FP.SATFINITE.E4M3.F32.PACK_AB_MERGE_C R7, R48, R47, R7 ;  /* 0x0000002f3007723e */ /* 0x000fe40004807007 */
[----:B------:R-:W-:Y:S02]  /*126f0*/  F2FP.SATFINITE.E4M3.F32.PACK_AB_MERGE_C R4, R33, R32, R4 ;  /* 0x000000202104723e */ /* 0x000fe40004807004 */
[----:B------:R-:W-:-:S05]  /*12700*/  F2FP.SATFINITE.E4M3.F32.PACK_AB_MERGE_C R5, R14, R5, R34 ;  /* 0x000000050e05723e */ /* 0x000fca0004807022 */
[----:B------:R0:W-:Y:S02]  /*12710*/  STS.128 [R51], R4 ;  /* 0x0000000433007388 */ /* 0x0001e40000000c00 */
.L_x_563:
[----:B------:R-:W-:Y:S05]  /*12720*/  BSYNC B1 ;  /* 0x0000000000017941 */ /* 0x000fea0003800000 */
.L_x_562:
[----:B------:R-:W-:Y:S04]  /*12730*/  BSSY B1, `(.L_x_564) ;  /* 0x0000078000017945 */ /* 0x000fe80003800000 */
[----:B------:R-:W-:Y:S05]  /*12740*/  @P2 BRA `(.L_x_565) ;  /* 0x0000000400d82947 */ /* 0x000fea0003800000 */
[----:B0--34-:R-:W0:Y:S01]  /*12750*/  LDS.128 R4, [R0+0x16400] ;  /* 0x0164000000047984 */ /* 0x019e220000000c00 */
        /* <DEDUP_REMOVED lines=10> */
[----:B------:R-:W-:Y:S02]  /*12800*/  SHF.R.U32.HI R37, RZ, 0x10, R29 ;  /* 0x00000010ff257819 */ /* 0x000fe4000001161d */
[----:B------:R-:W-:-:S02]  /*12810*/  LOP3.LUT R34, R29, 0xff, RZ, 0xc0, !PT ;  /* 0x000000ff1d227812 */ /* 0x000fc400078ec0ff */
[----:B------:R-:W-:Y:S01]  /*12820*/  LOP3.LUT R35, R35, 0xff, RZ, 0xc0, !PT ;  /* 0x000000ff23237812 */ /* 0x000fe200078ec0ff */
[----:B------:R-:W-:Y:S01]  /*12830*/  IMAD.U32 R37, R37, 0x10000, RZ ;  /* 0x0001000025257824 */ /* 0x000fe200078e00ff */
[----:B------:R-:W-:Y:S02]  /*12840*/  PRMT R15, R32, 0x7604, R15 ;  /* 0x00007604200f7816 */ /* 0x000fe4000000000f */
[----:B------:R-:W-:Y:S01]  /*12850*/  LOP3.LUT R33, R14, 0xff, RZ, 0xc0, !PT ;  /* 0x000000ff0e217812 */ /* 0x000fe200078ec0ff */
[----:B------:R-:W-:Y:S01]  /*12860*/  IMAD.U32 R14, R36, 0x10000, RZ ;  /* 0x00010000240e7824 */ /* 0x000fe200078e00ff */
[----:B------:R-:W-:Y:S02]  /*12870*/  LOP3.LUT R32, R28, 0xff, RZ, 0xc0, !PT ;  /* 0x000000ff1c207812 */ /* 0x000fe400078ec0ff */
[----:B------:R-:W-:Y:S02]  /*12880*/  PRMT R34, R35, 0x7604, R34 ;  /* 0x0000760423227816 */ /* 0x000fe40000000022 */
[----:B------:R-:W-:-:S02]  /*12890*/  PRMT R35, R33, 0x7604, R32 ;  /* 0x0000760421237816 */ /* 0x000fc40000000020 */
[----:B------:R-:W-:Y:S02]  /*128a0*/  LOP3.LUT R33, R15, 0xff0000, R14, 0xf8, !PT ;  /* 0x00ff00000f217812 */ /* 0x000fe400078ef80e */
[----:B------:R-:W-:Y:S02]  /*128b0*/  LOP3.LUT R37, R34, 0xff0000, R37, 0xf8, !PT ;  /* 0x00ff000022257812 */ /* 0x000fe400078ef825 */
[----:B------:R-:W-:Y:S02]  /*128c0*/  LOP3.LUT R33, R33, 0xff000000, R31, 0xf8, !PT ;  /* 0xff00000021217812 */ /* 0x000fe400078ef81f */
[----:B------:R-:W-:Y:S02]  /*128d0*/  LOP3.LUT R37, R37, 0xff000000, R29, 0xf8, !PT ;  /* 0xff00000025257812 */ /* 0x000fe400078ef81d */
[----:B------:R-:W-:Y:S02]  /*128e0*/  LOP3.LUT R15, R3, 0xff0000, R30, 0xf8, !PT ;  /* 0x00ff0000030f7812 */ /* 0x000fe400078ef81e */
[----:B0-----:R-:W-:-:S02]  /*128f0*/  F2FP.F16.E4M3.UNPACK_B R3, R6.H1 ;  /* 0x00000006ff03723e */ /* 0x001fc400030006ff */
[----:B------:R-:W-:Y:S02]  /*12900*/  F2FP.F16.E4M3.UNPACK_B R34, R37 ;  /* 0x00000025ff22723e */ /* 0x000fe400020006ff */
[----:B------:R-:W-:Y:S01]  /*12910*/  F2FP.F16.E4M3.UNPACK_B R31, R33 ;  /* 0x00000021ff1f723e */ /* 0x000fe200020006ff */
[----:B------:R-:W-:Y:S01]  /*12920*/  HADD2.F32 R14, -RZ, R3.H1_H1 ;  /* 0x30000003ff0e7230 */ /* 0x000fe20000004100 */
[--C-:B------:R-:W-:Y:S01]  /*12930*/  LOP3.LUT R35, R35, 0xff0000, R28.reuse, 0xf8, !PT ;  /* 0x00ff000023237812 */ /* 0x100fe200078ef81c */
[--C-:B------:R-:W-:Y:S01]  /*12940*/  HADD2.F32 R36, -RZ, R34.reuse.H1_H1 ;  /* 0x30000022ff247230 */ /* 0x100fe20000004100 */
[----:B------:R-:W-:Y:S01]  /*12950*/  F2FP.F16.E4M3.UNPACK_B R6, R6 ;  /* 0x00000006ff06723e */ /* 0x000fe200020006ff */
[----:B------:R-:W-:Y:S01]  /*12960*/  HADD2.F32 R32, -RZ, R31.H1_H1 ;  /* 0x3000001fff207230 */ /* 0x000fe20000004100 */
[----:B------:R-:W-:Y:S01]  /*12970*/  LOP3.LUT R35, R35, 0xff000000, R28, 0xf8, !PT ;  /* 0xff00000023237812 */ /* 0x000fe200078ef81c */
[----:B------:R-:W-:Y:S01]  /*12980*/  HADD2.F32 R34, -RZ, R34.H0_H0 ;  /* 0x20000022ff227230 */ /* 0x000fe20000004100 */
[----:B------:R-:W-:Y:S01]  /*12990*/  LOP3.LUT R30, R15, 0xff000000, R30, 0xf8, !PT ;  /* 0xff0000000f1e7812 */ /* 0x000fe200078ef81e */
[C---:B------:R-:W-:Y:S01]  /*129a0*/  FMUL.FTZ R38, R14.reuse, R36 ;  /* 0x000000240e267220 */ /* 0x040fe20000410000 */
[-C--:B------:R-:W-:Y:S01]  /*129b0*/  F2FP.F16.E4M3.UNPACK_B R28, R7.reuse ;  /* 0x00000007ff1c723e */ /* 0x080fe200020006ff */
[----:B------:R-:W-:Y:S01]  /*129c0*/  FMUL.FTZ R39, R14, R32 ;  /* 0x000000200e277220 */ /* 0x000fe20000410000 */
[----:B------:R-:W-:Y:S01]  /*129d0*/  F2FP.F16.E4M3.UNPACK_B R29, R7.H1 ;  /* 0x00000007ff1d723e */ /* 0x000fe200030006ff */
[----:B------:R-:W-:Y:S01]  /*129e0*/  HADD2.F32 R15, -RZ, R3.H0_H0 ;  /* 0x20000003ff0f7230 */ /* 0x000fe20000004100 */
[-C--:B------:R-:W-:Y:S01]  /*129f0*/  F2FP.F16.E4M3.UNPACK_B R7, R5.reuse ;  /* 0x00000005ff07723e */ /* 0x080fe200020006ff */
[----:B------:R-:W-:Y:S01]  /*12a00*/  HADD2.F32 R31, -RZ, R31.H0_H0 ;  /* 0x2000001fff1f7230 */ /* 0x000fe20000004100 */
[----:B------:R-:W-:Y:S01]  /*12a10*/  F2FP.F16.E4M3.UNPACK_B R14, R5.H1 ;  /* 0x00000005ff0e723e */ /* 0x000fe200030006ff */
[----:B------:R-:W-:-:S02]  /*12a20*/  HADD2.F32 R5, -RZ, R6.H1_H1 ;  /* 0x30000006ff057230 */ /* 0x000fc40000004100 */
[C---:B------:R-:W-:Y:S01]  /*12a30*/  FFMA.FTZ R38, R15.reuse, R32, -R38 ;  /* 0x000000200f267223 */ /* 0x040fe20000010826 */
        /* <DEDUP_REMOVED lines=71> */
.L_x_565:
[----:B------:R-:W-:Y:S05]  /*12eb0*/  BSYNC B1 ;  /* 0x0000000000017941 */ /* 0x000fea0003800000 */
.L_x_564:
        /* <DEDUP_REMOVED lines=43> */
[----:B---34-:R-:W0:Y:S02]  /*13170*/  LDS.128 R4, [R41+0x2000] ;  /* 0x0020000029047984 */ /* 0x018e240000000c00 */
        /* <DEDUP_REMOVED lines=80> */
[----:B------:R0:W-:Y:S02]  /*13680*/  STS.128 [R41+0x2000], R4 ;  /* 0x0020000429007388 */ /* 0x0001e40000000c00 */
.L_x_567:
[----:B------:R-:W-:Y:S05]  /*13690*/  BSYNC B1 ;  /* 0x0000000000017941 */ /* 0x000fea0003800000 */
.L_x_566:
        /* <DEDUP_REMOVED lines=29> */
[--C-:B------:R-:W-:Y:S02]  /*13870*/  LOP3.LUT R27, R27, 0xff0000, R12.reuse, 0xf8, !PT ;  /* 0x00ff00001b1b7812 */ /* 0x100fe400078ef80c */
[----:B------:R-:W-:Y:S01]  /*13880*/  F2FP.F16.E4M3.UNPACK_B R26, R29 ;  /* 0x0000001dff1a723e */ /* 0x000fe200020006ff */
[--C-:B------:R-:W-:Y:S01]  /*13890*/  HADD2.F32 R13, -RZ, R3.reuse.H0_H0 ;  /* 0x20000003ff0d7230 */ /* 0x100fe20000004100 */
[----:B------:R-:W-:Y:S02]  /*138a0*/  F2FP.F16.E4M3.UNPACK_B R21, R25 ;  /* 0x00000019ff15723e */ /* 0x000fe400020006ff */
[----:B------:R-:W-:Y:S01]  /*138b0*/  LOP3.LUT R27, R27, 0xff000000, R12, 0xf8, !PT ;  /* 0xff0000001b1b7812 */ /* 0x000fe200078ef80c */
[----:B------:R-:W-:Y:S01]  /*138c0*/  HADD2.F32 R12, -RZ, R3.H1_H1 ;  /* 0x30000003ff0c7230 */ /* 0x000fe20000004100 */
[----:B------:R-:W-:Y:S01]  /*138d0*/  F2FP.F16.E4M3.UNPACK_B R6, R6 ;  /* 0x00000006ff06723e */ /* 0x000fe200020006ff */
[--C-:B------:R-:W-:Y:S01]  /*138e0*/  HADD2.F32 R28, -RZ, R26.reuse.H1_H1 ;  /* 0x3000001aff1c7230 */ /* 0x100fe20000004100 */
[----:B------:R-:W-:Y:S01]  /*138f0*/  LOP3.LUT R20, R15, 0xff000000, R20, 0xf8, !PT ;  /* 0xff0000000f147812 */ /* 0x000fe200078ef814 */
[--C-:B------:R-:W-:Y:S01]  /*13900*/  HADD2.F32 R24, -RZ, R21.reuse.H1_H1 ;  /* 0x30000015ff187230 */ /* 0x100fe20000004100 */
        /* <DEDUP_REMOVED lines=81> */
.L_x_569:
[----:B------:R-:W-:Y:S05]  /*13e20*/  BSYNC B1 ;  /* 0x0000000000017941 */ /* 0x000fea0003800000 */
.L_x_568:
[----:B------:R-:W-:Y:S05]  /*13e30*/  @P5 BRA `(.L_x_559) ;  /* 0x0000003c00205947 */ /* 0x000fea0003800000 */
[----:B-----5:R-:W4:Y:S01]  /*13e40*/  LDL R31, [R1+0x14] ;  /* 0x00001400011f7983 */ /* 0x020f220000100800 */
[----:B------:R-:W-:Y:S02]  /*13e50*/  SHF.R.U32.HI R12, RZ, 0x8, R9 ;  /* 0x00000008ff0c7819 */ /* 0x000fe40000011609 */
[----:B------:R-:W-:Y:S02]  /*13e60*/  SHF.R.U32.HI R20, RZ, 0x8, R11 ;  /* 0x00000008ff147819 */ /* 0x000fe4000001160b */
[----:B------:R-:W-:Y:S02]  /*13e70*/  LOP3.LUT R13, R9, 0xff, RZ, 0xc0, !PT ;  /* 0x000000ff090d7812 */ /* 0x000fe400078ec0ff */
[----:B------:R-:W-:Y:S02]  /*13e80*/  LOP3.LUT R21, R11, 0xff, RZ, 0xc0, !PT ;  /* 0x000000ff0b157812 */ /* 0x000fe400078ec0ff */
[----:B------:R-:W-:Y:S02]  /*13e90*/  LOP3.LUT R12, R12, 0xff, RZ, 0xc0, !PT ;  /* 0x000000ff0c0c7812 */ /* 0x000fe400078ec0ff */
[----:B------:R-:W-:-:S02]  /*13ea0*/  LOP3.LUT R20, R20, 0xff, RZ, 0xc0, !PT ;  /* 0x000000ff14147812 */ /* 0x000fc400078ec0ff */
[----:B0--3--:R-:W-:Y:S02]  /*13eb0*/  SHF.R.U32.HI R0, RZ, 0x8, R8 ;  /* 0x00000008ff007819 */ /* 0x009fe40000011608 */
[----:B--2---:R-:W-:Y:S02]  /*13ec0*/  SHF.R.U32.HI R14, RZ, 0x8, R10 ;  /* 0x00000008ff0e7819 */ /* 0x004fe4000001160a */
[----:B------:R-:W-:Y:S02]  /*13ed0*/  PRMT R13, R12, 0x7604, R13 ;  /* 0x000076040c0d7816 */ /* 0x000fe4000000000d */
[----:B------:R-:W-:Y:S02]  /*13ee0*/  PRMT R21, R20, 0x7604, R21 ;  /* 0x0000760414157816 */ /* 0x000fe40000000015 */
[----:B------:R-:W-:Y:S02]  /*13ef0*/  SHF.R.U32.HI R12, RZ, 0x10, R9 ;  /* 0x00000010ff0c7819 */ /* 0x000fe40000011609 */
[----:B------:R-:W-:-:S02]  /*13f00*/  SHF.R.U32.HI R20, RZ, 0x10, R11 ;  /* 0x00000010ff147819 */ /* 0x000fc4000001160b */
[----:B-1----:R-:W-:Y:S02]  /*13f10*/  LOP3.LUT R3, R8, 0xff, RZ, 0xc0, !PT ;  /* 0x000000ff08037812 */ /* 0x002fe400078ec0ff */
[----:B------:R-:W-:Y:S02]  /*13f20*/  LOP3.LUT R15, R10, 0xff, RZ, 0xc0, !PT ;  /* 0x000000ff0a0f7812 */ /* 0x000fe400078ec0ff */
[----:B------:R-:W-:Y:S02]  /*13f30*/  LOP3.LUT R0, R0, 0xff, RZ, 0xc0, !PT ;  /* 0x000000ff00007812 */ /* 0x000fe400078ec0ff */
[----:B------:R-:W-:Y:S02]  /*13f40*/  LOP3.LUT R14, R14, 0xff, RZ, 0xc0, !PT ;  /* 0x000000ff0e0e7812 */ /* 0x000fe400078ec0ff */
[----:B------:R-:W-:Y:S02]  /*13f50*/  LOP3.LUT R12, R12, 0xff, RZ, 0xc0, !PT ;  /* 0x000000ff0c0c7812 */ /* 0x000fe400078ec0ff */
[----:B------:R-:W-:-:S02]  /*13f60*/  LOP3.LUT R20, R20, 0xff, RZ, 0xc0, !PT ;  /* 0x000000ff14147812 */ /* 0x000fc400078ec0ff */
[----:B------:R-:W-:Y:S02]  /*13f70*/  PRMT R3, R0, 0x7604, R3 ;  /* 0x0000760400037816 */ /* 0x000fe40000000003 */
[----:B------:R-:W-:Y:S02]  /*13f80*/  PRMT R15, R14, 0x7604, R15 ;  /* 0x000076040e0f7816 */ /* 0x000fe4000000000f */
[----:B------:R-:W-:Y:S02]  /*13f90*/  SHF.R.U32.HI R0, RZ, 0x10, R8 ;  /* 0x00000010ff007819 */ /* 0x000fe40000011608 */
[----:B------:R-:W-:Y:S02]  /*13fa0*/  SHF.R.U32.HI R14, RZ, 0x10, R10 ;  /* 0x00000010ff0e7819 */ /* 0x000fe4000001160a */
[----:B------:R-:W-:Y:S02]  /*13fb0*/  PRMT R13, R12, 0x7054, R13 ;  /* 0x000070540c0d7816 */ /* 0x000fe4000000000d */
[----:B------:R-:W-:-:S02]  /*13fc0*/  PRMT R21, R20, 0x7054, R21 ;  /* 0x0000705414157816 */ /* 0x000fc40000000015 */
[----:B------:R-:W-:Y:S02]  /*13fd0*/  LOP3.LUT R0, R0, 0xff, RZ, 0xc0, !PT ;  /* 0x000000ff00007812 */ /* 0x000fe400078ec0ff */
[----:B------:R-:W-:Y:S02]  /*13fe0*/  LOP3.LUT R14, R14, 0xff, RZ, 0xc0, !PT ;  /* 0x000000ff0e0e7812 */ /* 0x000fe400078ec0ff */
[----:B------:R-:W-:Y:S02]  /*13ff0*/  LOP3.LUT R21, R21, 0xff000000, R11, 0xf8, !PT ;  /* 0xff00000015157812 */ /* 0x000fe400078ef80b */
[----:B------:R-:W-:Y:S02]  /*14000*/  LOP3.LUT R13, R13, 0xff000000, R9, 0xf8, !PT ;  /* 0xff0000000d0d7812 */ /* 0x000fe400078ef809 */
[----:B------:R-:W-:Y:S02]  /*14010*/  PRMT R3, R0, 0x7054, R3 ;  /* 0x0000705400037816 */ /* 0x000fe40000000003 */
[----:B------:R-:W-:-:S02]  /*14020*/  PRMT R15, R14, 0x7054, R15 ;  /* 0x000070540e0f7816 */ /* 0x000fc4000000000f */
[----:B------:R-:W-:Y:S02]  /*14030*/  F2FP.F16.E4M3.UNPACK_B R24, R21 ;  /* 0x00000015ff18723e */ /* 0x000fe400020006ff */
[----:B------:R-:W-:Y:S02]  /*14040*/  F2FP.F16.E4M3.UNPACK_B R14, R13 ;  /* 0x0000000dff0e723e */ /* 0x000fe400020006ff */
[----:B------:R-:W-:Y:S01]  /*14050*/  LOP3.LUT R12, R3, 0xff000000, R8, 0xf8, !PT ;  /* 0xff000000030c7812 */ /* 0x000fe200078ef808 */
[----:B------:R-:W-:Y:S01]  /*14060*/  HADD2.F32 R25, -RZ, R24.H1_H1 ;  /* 0x30000018ff197230 */ /* 0x000fe20000004100 */
[----:B------:R-:W-:Y:S01]  /*14070*/  LOP3.LUT R20, R15, 0xff000000, R10, 0xf8, !PT ;  /* 0xff0000000f147812 */ /* 0x000fe200078ef80a */
[----:B------:R-:W-:Y:S01]  /*14080*/  HADD2.F32 R15, -RZ, R14.H1_H1 ;  /* 0x3000000eff0f7230 */ /* 0x000fe20000004100 */
[----:B------:R-:W-:Y:S01]  /*14090*/  F2FP.F16.E4M3.UNPACK_B R21, R21.H1 ;  /* 0x00000015ff15723e */ /* 0x000fe200030006ff */
[----:B------:R-:W-:Y:S01]  /*140a0*/  HADD2.F32 R24, -RZ, R24.H0_H0 ;  /* 0x20000018ff187230 */ /* 0x000fe20000004100 */
[----:B------:R-:W-:Y:S01]  /*140b0*/  F2FP.F16.E4M3.UNPACK_B R13, R13.H1 ;  /* 0x0000000dff0d723e */ /* 0x000fe200030006ff */
[----:B------:R-:W-:Y:S01]  /*140c0*/  HADD2.F32 R14, -RZ, R14.H0_H0 ;  /* 0x2000000eff0e7230 */ /* 0x000fe20000004100 */
[----:B----4-:R-:W0:Y:S02]  /*140d0*/  LDS.128 R4, [R31+0x4000] ;  /* 0x004000001f047984 */ /* 0x010e240000000c00 */
[----:B0-----:R-:W-:-:S02]  /*140e0*/  F2FP.F16.E4M3.UNPACK_B R0, R6.H1 ;  /* 0x00000006ff00723e */ /* 0x001fc400030006ff */
[----:B------:R-:W-:Y:S02]  /*140f0*/  F2FP.F16.E4M3.UNPACK_B R3, R6 ;  /* 0x00000006ff03723e */ /* 0x000fe400020006ff */
[-C--:B------:R-:W-:Y:S01]  /*14100*/  F2FP.F16.E4M3.UNPACK_B R10, R7.reuse ;  /* 0x00000007ff0a723e */ /* 0x080fe200020006ff */
[--C-:B------:R-:W-:Y:S01]  /*14110*/  HADD2.F32 R9, -RZ, R0.reuse.H1_H1 ;  /* 0x30000000ff097230 */ /* 0x100fe20000004100 */
[----:B------:R-:W-:Y:S01]  /*14120*/  F2FP.F16.E4M3.UNPACK_B R11, R7.H1 ;  /* 0x00000007ff0b723e */ /* 0x000fe200030006ff */
[----:B------:R-:W-:Y:S01]  /*14130*/  HADD2.F32 R8, -RZ, R0.H0_H0 ;  /* 0x20000000ff087230 */ /* 0x000fe20000004100 */
[-C--:B------:R-:W-:Y:S02]  /*14140*/  F2FP.F16.E4M3.UNPACK_B R6, R5.reuse ;  /* 0x00000005ff06723e */ /* 0x080fe400020006ff */
[----:B------:R-:W-:Y:S01]  /*14150*/  F2FP.F16.E4M3.UNPACK_B R7, R5.H1 ;  /* 0x00000005ff07723e */ /* 0x000fe200030006ff */
[C---:B------:R-:W-:Y:S01]  /*14160*/  FMUL.FTZ R27, R9.reuse, R25 ;  /* 0x00000019091b7220 */ /* 0x040fe20000410000 */
[-C--:B------:R-:W-:Y:S01]  /*14170*/  FMUL.FTZ R26, R9, R15.reuse ;  /* 0x0000000f091a7220 */ /* 0x080fe20000410000 */
[--C-:B------:R-:W-:Y:S01]  /*14180*/  HADD2.F32 R5, -RZ, R3.reuse.H1_H1 ;  /* 0x30000003ff057230 */ /* 0x100fe20000004100 */
[----:B------:R-:W-:Y:S01]  /*14190*/  F2FP.F16.E4M3.UNPACK_B R0, R4 ;  /* 0x00000004ff00723e */ /* 0x000fe200020006ff */
[C---:B------:R-:W-:Y:S01]  /*141a0*/  FFMA.FTZ R27, R8.reuse, R15, -R27 ;  /* 0x0000000f081b7223 */ /* 0x040fe2000001081b */
[----:B------:R-:W-:Y:S01]  /*141b0*/  FFMA.FTZ R26, R8, R25, R26 ;  /* 0x00000019081a7223 */ /* 0x000fe2000001001a */
[----:B------:R-:W-:-:S02]  /*141c0*/  HADD2.F32 R3, -RZ, R3.H0_H0 ;  /* 0x20000003ff037230 */ /* 0x000fc40000004100 */
[C---:B------:R-:W-:Y:S01]  /*141d0*/  FMUL.FTZ R8, R5.reuse, R24 ;  /* 0x0000001805087220 */ /* 0x040fe20000410000 */
[----:B------:R-:W-:Y:S01]  /*141e0*/  FMUL.FTZ R15, R5, R14 ;  /* 0x0000000e050f7220 */ /* 0x000fe20000410000 */
[--C-:B------:R-:W-:Y:S01]  /*141f0*/  HADD2.F32 R5, -RZ, R10.reuse.H1_H1 ;  /* 0x3000000aff057230 */ /* 0x100fe20000004100 */
[----:B------:R-:W-:Y:S01]  /*14200*/  F2FP.F16.E4M3.UNPACK_B R4, R4.H1 ;  /* 0x00000004ff04723e */ /* 0x000fe200030006ff */
[----:B------:R-:W-:Y:S02]  /*14210*/  HADD2.F32 R9, -RZ, R21.H0_H0 ;  /* 0x20000015ff097230 */ /* 0x000fe40000004100 */
[C---:B------:R-:W-:Y:S01]  /*14220*/  FFMA.FTZ R25, R3.reuse, R14, -R8 ;  /* 0x0000000e03197223 */ /* 0x040fe20000010808 */
[----:B------:R-:W-:Y:S01]  /*14230*/  FFMA.FTZ R24, R3, R24, R15 ;  /* 0x0000001803187223 */ /* 0x000fe2000001000f */
[----:B------:R-:W-:Y:S02]  /*14240*/  HADD2.F32 R8, -RZ, R13.H0_H0 ;  /* 0x2000000dff087230 */ /* 0x000fe40000004100 */
[----:B------:R-:W-:-:S02]  /*14250*/  HADD2.F32 R10, -RZ, R10.H0_H0 ;  /* 0x2000000aff0a7230 */ /* 0x000fc40000004100 */
[CC--:B------:R-:W-:Y:S01]  /*14260*/  FMUL.FTZ R15, R5.reuse, R9.reuse ;  /* 0x00000009050f7220 */ /* 0x0c0fe20000410000 */
[----:B------:R-:W-:Y:S02]  /*14270*/  HADD2.F32 R14, -RZ, R21.H1_H1 ;  /* 0x30000015ff0e7230 */ /* 0x000fe40000004100 */
[-C--:B------:R-:W-:Y:S01]  /*14280*/  FMUL.FTZ R5, R5, R8.reuse ;  /* 0x0000000805057220 */ /* 0x080fe20000410000 */
[----:B------:R-:W-:Y:S02]  /*14290*/  HADD2.F32 R3, -RZ, R11.H1_H1 ;  /* 0x3000000bff037230 */ /* 0x000fe40000004100 */
[C---:B------:R-:W-:Y:S01]  /*142a0*/  FFMA.FTZ R21, R10.reuse, R8, -R15 ;  /* 0x000000080a157223 */ /* 0x040fe2000001080f */
[----:B------:R-:W-:Y:S02]  /*142b0*/  HADD2.F32 R8, -RZ, R13.H1_H1 ;  /* 0x3000000dff087230 */ /* 0x000fe40000004100 */
[----:B------:R-:W-:Y:S01]  /*142c0*/  FFMA.FTZ R28, R10, R9, R5 ;  /* 0x000000090a1c7223 */ /* 0x000fe20000010005 */
[----:B------:R-:W-:-:S02]  /*142d0*/  HADD2.F32 R11, -RZ, R11.H0_H0 ;  /* 0x2000000bff0b7230 */ /* 0x000fc40000004100 */
[C---:B------:R-:W-:Y:S01]  /*142e0*/  FMUL.FTZ R30, R3.reuse, R14 ;  /* 0x0000000e031e7220 */ /* 0x040fe20000410000 */
[----:B------:R-:W-:Y:S01]  /*142f0*/  F2FP.F16.E4M3.UNPACK_B R9, R20 ;  /* 0x00000014ff09723e */ /* 0x000fe200020006ff */
[-C--:B------:R-:W-:Y:S01]  /*14300*/  FMUL.FTZ R10, R3, R8.reuse ;  /* 0x00000008030a7220 */ /* 0x080fe20000410000 */
[----:B------:R-:W-:Y:S02]  /*14310*/  HADD2.F32 R5, -RZ, R4.H1_H1 ;  /* 0x30000004ff057230 */ /* 0x000fe40000004100 */
[C---:B------:R-:W-:Y:S01]  /*14320*/  FFMA.FTZ R30, R11.reuse, R8, -R30 ;  /* 0x000000080b1e7223 */ /* 0x040fe2000001081e */
[----:B------:R-:W-:Y:S01]  /*14330*/  F2FP.F16.E4M3.UNPACK_B R8, R12 ;  /* 0x0000000cff08723e */ /* 0x000fe200020006ff */
[----:B------:R-:W-:Y:S01]  /*14340*/  FFMA.FTZ R29, R11, R14, R10 ;  /* 0x0000000e0b1d7223 */ /* 0x000fe2000001000a */
[--C-:B------:R-:W-:Y:S01]  /*14350*/  HADD2.F32 R13, -RZ, R9.reuse.H1_H1 ;  /* 0x30000009ff0d7230 */ /* 0x100fe20000004100 */
[----:B------:R-:W-:Y:S01]  /*14360*/  F2FP.F16.E4M3.UNPACK_B R12, R12.H1 ;  /* 0x0000000cff0c723e */ /* 0x000fe200030006ff */
[----:B------:R-:W-:Y:S01]  /*14370*/  HADD2.F32 R10, -RZ, R9.H0_H0 ;  /* 0x20000009ff0a7230 */ /* 0x000fe20000004100 */
[----:B------:R-:W-:Y:S01]  /*14380*/  F2FP.F16.E4M3.UNPACK_B R20, R20.H1 ;  /* 0x00000014ff14723e */ /* 0x000fe200030006ff */
[----:B------:R-:W-:-:S02]  /*14390*/  HADD2.F32 R9, -RZ, R8.H1_H1 ;  /* 0x30000008ff097230 */ /* 0x000fc40000004100 */
[C---:B------:R-:W-:Y:S01]  /*143a0*/  FMUL.FTZ R11, R5.reuse, R13 ;  /* 0x0000000d050b7220 */ /* 0x040fe20000410000 */
[----:B------:R-:W-:Y:S02]  /*143b0*/  HADD2.F32 R3, -RZ, R0.H1_H1 ;  /* 0x30000000ff037230 */ /* 0x000fe40000004100 */
        /* <DEDUP_REMOVED lines=10> */
[----:B------:R-:W-:-:S02]  /*14460*/  HADD2.F32 R4, -RZ, R12.H1_H1 ;  /* 0x3000000cff047230 */ /* 0x000fc40000004100 */
[--C-:B------:R-:W-:Y:S02]  /*14470*/  HADD2.F32 R3, -RZ, R7.reuse.H1_H1 ;  /* 0x30000007ff037230 */ /* 0x100fe40000004100 */
[--C-:B------:R-:W-:Y:S02]  /*14480*/  HADD2.F32 R8, -RZ, R20.reuse.H1_H1 ;  /* 0x30000014ff087230 */ /* 0x100fe40000004100 */
[----:B------:R-:W-:Y:S02]  /*14490*/  HADD2.F32 R9, -RZ, R20.H0_H0 ;  /* 0x20000014ff097230 */ /* 0x000fe40000004100 */
[C---:B------:R-:W-:Y:S01]  /*144a0*/  FMUL.FTZ R13, R3.reuse, R4 ;  /* 0x00000004030d7220 */ /* 0x040fe20000410000 */
[----:B------:R-:W-:Y:S02]  /*144b0*/  HADD2.F32 R0, -RZ, R6.H1_H1 ;  /* 0x30000006ff007230 */ /* 0x000fe40000004100 */
        /* <DEDUP_REMOVED lines=18> */
[----:B------:R0:W-:Y:S01]  /*145e0*/  STS.128 [R31+0x4000], R4 ;  /* 0x004000041f007388 */ /* 0x0001e20000000c00 */
[----:B------:R-:W-:Y:S05]  /*145f0*/  BRA `(.L_x_559) ;  /* 0x0000003400307947 */ /* 0x000fea0003800000 */
.L_x_553:
[----:B------:R-:W-:-:S03]  /*14600*/  UMOV UR4, 0xffffffff ;  /* 0xffffffff00047882 */ /* 0x000fc60000000000 */
[----:B------:R-:W-:Y:S05]  /*14610*/  BRA.DIV UR4, `(.L_x_570) ;  /* 0x0000017a04c87947 */ /* 0x000fea000b800000 */
[----:B------:R0:W1:Y:S04]  /*14620*/  SHFL.IDX PT, R21, R24, RZ, 0x1e1f ;  /* 0x001e1fff18157589 */ /* 0x00006800000e0000 */
[----:B------:R0:W2:Y:S04]  /*14630*/  SHFL.IDX PT, R39, R138, RZ, 0x1e1f ;  /* 0x001e1fff8a277589 */ /* 0x0000a800000e0000 */
[----:B------:R0:W3:Y:S04]  /*14640*/  SHFL.IDX PT, R3, R26, RZ, 0x1e1f ;  /* 0x001e1fff1a037589 */ /* 0x0000e800000e0000 */
[----:B------:R-:W4:Y:S02]  /*14650*/  SHFL.IDX PT, R37, R37, RZ, 0x1e1f ;  /* 0x001e1fff25257589 */ /* 0x000f2400000e0000 */
.L_x_819:
[----:B------:R-:W-:Y:S01]  /*14660*/  ULDC UR4, c[0x0][0x448] ;  /* 0x0001120000047ab9 */ /* 0x000fe20000000800 */
[----:B------:R-:W-:Y:S01]  /*14670*/  BSSY B1, `(.L_x_571) ;  /* 0x0000038000017945 */ /* 0x000fe20003800000 */
[----:B------:R-:W-:Y:S01]  /*14680*/  IMAD R0, R152, UR4, RZ ;  /* 0x0000000498007c24 */ /* 0x000fe2000f8e02ff */
[----:B------:R-:W-:Y:S02]  /*14690*/  CS2R R28, SRZ ;  /* 0x00000000001c7805 */ /* 0x000fe4000001ff00 */
[----:B------:R-:W-:Y:S02]  /*146a0*/  CS2R R30, SRZ ;  /* 0x00000000001e7805 */ /* 0x000fe4000001ff00 */
[----:B------:R-:W-:Y:S02]  /*146b0*/  CS2R R6, SRZ ;  /* 0x0000000000067805 */ /* 0x000fe4000001ff00 */
        /* <DEDUP_REMOVED lines=8> */
[----:B0-----:R-:W-:Y:S02]  /*14740*/  CS2R R24, SRZ ;  /* 0x0000000000187805 */ /* 0x001fe4000001ff00 */
[----:B------:R-:W-:Y:S01]  /*14750*/  CS2R R26, SRZ ;  /* 0x00000000001a7805 */ /* 0x000fe2000001ff00 */
[----:B------:R-:W-:Y:S06]  /*14760*/  @P0 BRA `(.L_x_572) ;  /* 0x0000000000a00947 */ /* 0x000fec0003800000 */
[C---:B------:R-:W-:Y:S01]  /*14770*/  IADD3 R4, R16.reuse, 0x20, RZ ;  /* 0x0000002010047810 */ /* 0x040fe20007ffe0ff */
[----:B------:R-:W-:Y:S01]  /*14780*/  ULDC UR4, c[0x0][0x3f4] ;  /* 0x0000fd0000047ab9 */ /* 0x000fe20000000800 */
[C---:B------:R-:W-:Y:S01]  /*14790*/  VIADD R5, R16.reuse, 0x40 ;  /* 0x0000004010057836 */ /* 0x040fe20000000000 */
[----:B------:R-:W-:Y:S02]  /*147a0*/  ISETP.GE.AND P2, PT, R16, UR4, PT ;  /* 0x0000000410007c0c */ /* 0x000fe4000bf46270 */
[----:B------:R-:W-:Y:S02]  /*147b0*/  CS2R R32, SRZ ;  /* 0x0000000000207805 */ /* 0x000fe4000001ff00 */
[----:B------:R-:W-:Y:S02]  /*147c0*/  ISETP.GE.AND P1, PT, R4, UR4, PT ;  /* 0x0000000404007c0c */ /* 0x000fe4000bf26270 */
[----:B------:R-:W-:Y:S02]  /*147d0*/  CS2R R34, SRZ ;  /* 0x0000000000227805 */ /* 0x000fe4000001ff00 */
[----:B------:R-:W-:-:S02]  /*147e0*/  ISETP.GE.AND P0, PT, R5, UR4, PT ;  /* 0x0000000405007c0c */ /* 0x000fc4000bf06270 */
[----:B------:R-:W-:Y:S02]  /*147f0*/  CS2R R28, SRZ ;  /* 0x00000000001c7805 */ /* 0x000fe4000001ff00 */
[----:B------:R-:W-:Y:S02]  /*14800*/  CS2R R30, SRZ ;  /* 0x00000000001e7805 */ /* 0x000fe4000001ff00 */
[----:B------:R-:W-:Y:S02]  /*14810*/  CS2R R12, SRZ ;  /* 0x00000000000c7805 */ /* 0x000fe4000001ff00 */
[----:B------:R-:W-:Y:S02]  /*14820*/  CS2R R14, SRZ ;  /* 0x00000000000e7805 */ /* 0x000fe4000001ff00 */
[----:B-1----:R-:W-:Y:S01]  /*14830*/  @!P2 IADD3 R40, P3, R16, R21, RZ ;  /* 0x000000151028a210 */ /* 0x002fe20007f7e0ff */
[----:B------:R-:W-:Y:S02]  /*14840*/  @!P1 IMAD.SHL.U32 R46, R170, 0x10, RZ ;  /* 0x00000010aa2e9824 */ /* 0x000fe400078e00ff */
[----:B------:R-:W-:-:S02]  /*14850*/  @!P0 IMAD.SHL.U32 R48, R171, 0x10, RZ ;  /* 0x00000010ab308824 */ /* 0x000fc400078e00ff */
[----:B---3--:R-:W-:Y:S01]  /*14860*/  @!P2 IMAD.X R41, R3, 0x1, R17, P3 ;  /* 0x000000010329a824 */ /* 0x008fe200018e0611 */
[----:B------:R-:W-:Y:S02]  /*14870*/  @!P1 SHF.R.S32.HI R4, RZ, 0x1f, R46 ;  /* 0x0000001fff049819 */ /* 0x000fe4000001142e */
[C---:B------:R-:W-:Y:S02]  /*14880*/  @!P1 IADD3 R42, P5, R46.reuse, R21, RZ ;  /* 0x000000152e2a9210 */ /* 0x040fe40007fbe0ff */
[----:B--2---:R-:W-:Y:S02]  /*14890*/  @!P1 IADD3 R46, P4, R46, R39, RZ ;  /* 0x000000272e2e9210 */ /* 0x004fe40007f9e0ff */
[----:B------:R-:W-:Y:S02]  /*148a0*/  CS2R R24, SRZ ;  /* 0x0000000000187805 */ /* 0x000fe4000001ff00 */
[----:B------:R-:W-:Y:S02]  /*148b0*/  @!P0 IADD3 R38, P3, R48, R21, RZ ;  /* 0x0000001530268210 */ /* 0x000fe40007f7e0ff */
[----:B------:R-:W-:-:S02]  /*148c0*/  CS2R R26, SRZ ;  /* 0x00000000001a7805 */ /* 0x000fc4000001ff00 */
[----:B------:R-:W-:Y:S01]  /*148d0*/  @!P0 SHF.R.S32.HI R6, RZ, 0x1f, R48 ;  /* 0x0000001fff068819 */ /* 0x000fe20000011430 */
[----:B----4-:R-:W-:Y:S01]  /*148e0*/  @!P1 IMAD.X R47, R37, 0x1, R4, P4 ;  /* 0x00000001252f9824 */ /* 0x010fe200020e0604 */
[C---:B------:R-:W-:Y:S02]  /*148f0*/  @!P1 IADD3.X R43, R3.reuse, R4, RZ, P5, !PT ;  /* 0x00000004032b9210 */ /* 0x040fe40002ffe4ff */
[----:B------:R-:W-:Y:S02]  /*14900*/  CS2R R8, SRZ ;  /* 0x0000000000087805 */ /* 0x000fe4000001ff00 */
[-C--:B------:R-:W-:Y:S02]  /*14910*/  @!P0 IADD3 R48, P5, R48, R39.reuse, RZ ;  /* 0x0000002730308210 */ /* 0x080fe40007fbe0ff */
[----:B------:R-:W-:Y:S02]  /*14920*/  CS2R R10, SRZ ;  /* 0x00000000000a7805 */ /* 0x000fe4000001ff00 */
[----:B------:R-:W-:Y:S01]  /*14930*/  @!P2 IADD3 R20, P4, R16, R39, RZ ;  /* 0x000000271014a210 */ /* 0x000fe20007f9e0ff */
[--C-:B------:R-:W-:Y:S01]  /*14940*/  @!P0 IMAD.X R39, R3, 0x1, R6.reuse, P3 ;  /* 0x0000000103278824 */ /* 0x100fe200018e0606 */
[----:B------:R-:W-:Y:S01]  /*14950*/  CS2R R4, SRZ ;  /* 0x0000000000047805 */ /* 0x000fe2000001ff00 */
[C---:B------:R-:W-:Y:S01]  /*14960*/  @!P0 IMAD.X R49, R37.reuse, 0x1, R6, P5 ;  /* 0x0000000125318824 */ /* 0x040fe200028e0606 */
[----:B------:R-:W-:Y:S01]  /*14970*/  CS2R R6, SRZ ;  /* 0x0000000000067805 */ /* 0x000fe2000001ff00 */
[----:B------:R-:W-:Y:S01]  /*14980*/  @!P2 IMAD.X R21, R37, 0x1, R17, P4 ;  /* 0x000000012515a824 */ /* 0x000fe200020e0611 */
[----:B------:R0:W5:Y:S04]  /*14990*/  @!P2 LD.E.128 R32, desc[UR50][R40.64] ;  /* 0x000000322820a980 */ /* 0x000168000c101d00 */
[----:B------:R0:W5:Y:S04]  /*149a0*/  @!P2 LD.E.128 R28, desc[UR50][R20.64] ;  /* 0x00000032141ca980 */ /* 0x000168000c101d00 */
[----:B------:R0:W5:Y:S04]  /*149b0*/  @!P1 LD.E.128 R12, desc[UR50][R42.64] ;  /* 0x000000322a0c9980 */ /* 0x000168000c101d00 */
[----:B------:R0:W5:Y:S04]  /*149c0*/  @!P1 LD.E.128 R4, desc[UR50][R46.64] ;  /* 0x000000322e049980 */ /* 0x000168000c101d00 */
[----:B------:R0:W5:Y:S04]  /*149d0*/  @!P0 LD.E.128 R24, desc[UR50][R38.64] ;  /* 0x0000003226188980 */ /* 0x000168000c101d00 */
[----:B------:R0:W5:Y:S02]  /*149e0*/  @!P0 LD.E.128 R8, desc[UR50][R48.64] ;  /* 0x0000003230088980 */ /* 0x000164000c101d00 */
.L_x_572:
[----:B------:R-:W-:Y:S05]  /*149f0*/  BSYNC B1 ;  /* 0x0000000000017941 */ /* 0x000fea0003800000 */
.L_x_571:
[----:B------:R-:W-:Y:S01]  /*14a00*/  ULEA.HI UR4, UR37, UR37, URZ, 0x1 ;  /* 0x0000002525047291 */ /* 0x000fe2000f8f083f */
[----:B------:R-:W-:Y:S01]  /*14a10*/  IMAD R0, R137, -0x80, R0 ;  /* 0xffffff8089007824 */ /* 0x000fe200078e0200 */
[----:B------:R-:W-:Y:S02]  /*14a20*/  BSSY B1, `(.L_x_573) ;  /* 0x0000009000017945 */ /* 0x000fe40003800000 */
[----:B------:R-:W-:Y:S02]  /*14a30*/  ULOP3.LUT UR4, UR4, 0xfffffffe, URZ, 0xc0, !UPT ;  /* 0xfffffffe04047892 */ /* 0x000fe4000f8ec03f */
[----:B------:R-:W-:Y:S02]  /*14a40*/  VIMNMX R0, R0, 0x80, PT ;  /* 0x0000008000007848 */ /* 0x000fe40003fe0100 */
[----:B------:R-:W-:Y:S02]  /*14a50*/  UIADD3 UR4, UR37, -UR4, URZ ;  /* 0x8000000425047290 */ /* 0x000fe4000fffe03f */
[----:B------:R-:W-:-:S04]  /*14a60*/  ISETP.GE.AND P1, PT, R195, R0, PT ;  /* 0x00000000c300720c */ /* 0x000fc80003f26270 */
[----:B---3--:R-:W-:-:S04]  /*14a70*/  MOV R3, UR4 ;  /* 0x0000000400037c02 */ /* 0x008fc80008000f00 */
[----:B------:R-:W-:-:S04]  /*14a80*/  SHF.L.U32 R3, R3, 0x1f, RZ ;  /* 0x0000001f03037819 */ /* 0x000fc800000006ff */
[----:B------:R-:W3:Y:S02]  /*14a90*/  SYNCS.PHASECHK.TRANS64.TRYWAIT P0, [R18+URZ+0x29800], R3 ;  /* 0x02980003120075a7 */ /* 0x000ee4000800017f */
[----:B---3--:R-:W-:Y:S05]  /*14aa0*/  @!P0 BRA `(.L_x_574) ;  /* 0x0000017800188947 */ /* 0x008fea0003800000 */
.L_x_820:
[----:B------:R-:W-:Y:S05]  /*14ab0*/  BSYNC B1 ;  /* 0x0000000000017941 */ /* 0x000fea0003800000 */
.L_x_573:
[----:B------:R-:W-:Y:S05]  /*14ac0*/  @P1 BRA `(.L_x_559) ;  /* 0x0000002c00fc1947 */ /* 0x000fea0003800000 */
[----:B---3--:R-:W3:Y:S01]  /*14ad0*/  LDC R3, c[0x0][0x3f4] ;  /* 0x0000fd00ff037b82 */ /* 0x008ee20000000800 */
[C---:B------:R-:W-:Y:S01]  /*14ae0*/  VIADD R0, R16.reuse, 0x20 ;  /* 0x0000002010007836 */ /* 0x040fe20000000000 */
[----:B------:R-:W-:Y:S01]  /*14af0*/  BSSY B1, `(.L_x_575) ;  /* 0x0000102000017945 */ /* 0x000fe20003800000 */
[C---:B0-----:R-:W-:Y:S01]  /*14b00*/  VIADD R20, R16.reuse, 0x40 ;  /* 0x0000004010147836 */ /* 0x041fe20000000000 */
[-C--:B---3--:R-:W-:Y:S02]  /*14b10*/  ISETP.GE.AND P0, PT, R16, R3.reuse, PT ;  /* 0x000000031000720c */ /* 0x088fe40003f06270 */
[-C--:B------:R-:W-:Y:S02]  /*14b20*/  ISETP.GE.AND P1, PT, R0, R3.reuse, PT ;  /* 0x000000030000720c */ /* 0x080fe40003f26270 */
[----:B------:R-:W-:-:S09]  /*14b30*/  ISETP.GE.AND P2, PT, R20, R3, PT ;  /* 0x000000031400720c */ /* 0x000fd20003f46270 */
[----:B------:R-:W-:Y:S05]  /*14b40*/  @P0 BRA `(.L_x_576) ;  /* 0x0000000c00f00947 */ /* 0x000fea0003800000 */
[----:B------:R-:W3:Y:S01]  /*14b50*/  LDL R65, [R1+0x44] ;  /* 0x0000440001417983 */ /* 0x000ee20000100800 */
[----:B-1----:R-:W0:Y:S01]  /*14b60*/  S2R R21, SR_TID.X ;  /* 0x0000000000157919 */ /* 0x002e220000002100 */
[----:B-----5:R-:W-:Y:S02]  /*14b70*/  SHF.R.U32.HI R0, RZ, 0x8, R32 ;  /* 0x00000008ff007819 */ /* 0x020fe40000011620 */
[----:B------:R-:W-:Y:S01]  /*14b80*/  LOP3.LUT R20, R32, 0xff, RZ, 0xc0, !PT ;  /* 0x000000ff20147812 */ /* 0x000fe200078ec0ff */
[----:B0-----:R-:W-:-:S05]  /*14b90*/  VIADD R21, R21, 0xffffff80 ;  /* 0xffffff8015157836 */ /* 0x001fca0000000000 */
[----:B------:R-:W-:-:S04]  /*14ba0*/  LEA.HI R40, R21, R21, RZ, 0x1 ;  /* 0x0000001515287211 */ /* 0x000fc800078f08ff */
[----:B------:R-:W-:-:S05]  /*14bb0*/  LOP3.LUT R40, R40, 0xfffffffe, RZ, 0xc0, !PT ;  /* 0xfffffffe28287812 */ /* 0x000fca00078ec0ff */
[----:B------:R-:W-:Y:S01]  /*14bc0*/  IMAD.IADD R40, R21, 0x1, -R40 ;  /* 0x0000000115287824 */ /* 0x000fe200078e0a28 */
[----:B------:R-:W-:-:S04]  /*14bd0*/  LOP3.LUT R21, R0, 0xff, RZ, 0xc0, !PT ;  /* 0x000000ff00157812 */ /* 0x000fc800078ec0ff */
[----:B------:R-:W-:Y:S02]  /*14be0*/  LEA.HI R0, R3, R40, RZ, 0x1c ;  /* 0x0000002803007211 */ /* 0x000fe400078fe0ff */
[----:B------:R-:W-:Y:S02]  /*14bf0*/  PRMT R45, R21, 0x7604, R20 ;  /* 0x00007604152d7816 */ /* 0x000fe40000000014 */
[----:B------:R-:W-:-:S04]  /*14c00*/  SHF.R.S32.HI R21, RZ, 0x1f, R0 ;  /* 0x0000001fff157819 */ /* 0x000fc80000011400 */
[----:B------:R-:W-:Y:S02]  /*14c10*/  LEA.HI R20, R21, R0, RZ, 0x2 ;  /* 0x0000000015147211 */ /* 0x000fe400078f10ff */
[----:B------:R-:W-:-:S03]  /*14c20*/  SHF.L.U32 R0, R0, 0x4, RZ ;  /* 0x0000000400007819 */ /* 0x000fc600000006ff */
[----:B------:R-:W-:Y:S01]  /*14c30*/  IMAD.SHL.U32 R20, R20, 0x800, RZ ;  /* 0x0000080014147824 */ /* 0x000fe200078e00ff */
[----:B------:R-:W-:Y:S02]  /*14c40*/  LOP3.LUT R21, R205, 0x30, R0, 0xf8, !PT ;  /* 0x00000030cd157812 */ /* 0x000fe400078ef800 */
[----:B----4-:R-:W-:Y:S02]  /*14c50*/  SHF.R.U32.HI R37, RZ, 0x8, R33 ;  /* 0x00000008ff257819 */ /* 0x010fe40000011621 */
[----:B--2---:R-:W-:Y:S02]  /*14c60*/  SHF.R.U32.HI R39, RZ, 0x8, R34 ;  /* 0x00000008ff277819 */ /* 0x004fe40000011622 */
[----:B------:R-:W-:Y:S02]  /*14c70*/  LOP3.LUT R21, R21, R206, RZ, 0x3c, !PT ;  /* 0x000000ce15157212 */ /* 0x000fe400078e3cff */
[----:B------:R-:W-:Y:S02]  /*14c80*/  LOP3.LUT R20, R20, 0xffffe000, RZ, 0xc0, !PT ;  /* 0xffffe00014147812 */ /* 0x000fe400078ec0ff */
[----:B------:R-:W-:-:S02]  /*14c90*/  LOP3.LUT R36, R33, 0xff, RZ, 0xc0, !PT ;  /* 0x000000ff21247812 */ /* 0x000fc400078ec0ff */
[----:B------:R-:W-:Y:S02]  /*14ca0*/  LOP3.LUT R38, R34, 0xff, RZ, 0xc0, !PT ;  /* 0x000000ff22267812 */ /* 0x000fe400078ec0ff */
[----:B------:R-:W-:Y:S02]  /*14cb0*/  LOP3.LUT R37, R37, 0xff, RZ, 0xc0, !PT ;  /* 0x000000ff25257812 */ /* 0x000fe400078ec0ff */
[----:B------:R-:W-:Y:S02]  /*14cc0*/  LOP3.LUT R39, R39, 0xff, RZ, 0xc0, !PT ;  /* 0x000000ff27277812 */ /* 0x000fe400078ec0ff */
[----:B------:R-:W-:Y:S02]  /*14cd0*/  IADD3 R21, R21, R207, R20 ;  /* 0x000000cf15157210 */ /* 0x000fe40007ffe014 */
[----:B------:R-:W-:Y:S02]  /*14ce0*/  PRMT R46, R37, 0x7604, R36 ;  /* 0x00007604252e7816 */ /* 0x000fe40000000024 */
[----:B------:R-:W-:Y:S01]  /*14cf0*/  PRMT R47, R39, 0x7604, R38 ;  /* 0x00007604272f7816 */ /* 0x000fe20000000026 */
[----:B------:R-:W-:Y:S01]  /*14d00*/  IMAD.IADD R0, R18, 0x1, R21 ;  /* 0x0000000112007824 */ /* 0x000fe200078e0215 */
[----:B------:R-:W-:-:S02]  /*14d10*/  SHF.R.U32.HI R37, RZ, 0x8, R35 ;  /* 0x00000008ff257819 */ /* 0x000fc40000011623 */
[----:B------:R-:W-:Y:S02]  /*14d20*/  SHF.R.U32.HI R39, RZ, 0x8, R28 ;  /* 0x00000008ff277819 */ /* 0x000fe4000001161c */
[----:B------:R-:W-:Y:S02]  /*14d30*/  SHF.R.U32.HI R40, RZ, 0x8, R29 ;  /* 0x00000008ff287819 */ /* 0x000fe4000001161d */
[----:B------:R-:W-:Y:S02]  /*14d40*/  LOP3.LUT R36, R35, 0xff, RZ, 0xc0, !PT ;  /* 0x000000ff23247812 */ /* 0x000fe400078ec0ff */
[----:B------:R-:W-:Y:S02]  /*14d50*/  LOP3.LUT R38, R28, 0xff, RZ, 0xc0, !PT ;  /* 0x000000ff1c267812 */ /* 0x000fe400078ec0ff */
[----:B------:R-:W-:Y:S02]  /*14d60*/  LOP3.LUT R37, R37, 0xff, RZ, 0xc0, !PT ;  /* 0x000000ff25257812 */ /* 0x000fe400078ec0ff */
[----:B------:R-:W-:-:S02]  /*14d70*/  LOP3.LUT R39, R39, 0xff, RZ, 0xc0, !PT ;  /* 0x000000ff27277812 */ /* 0x000fc400078ec0ff */
[----:B------:R-:W-:Y:S02]  /*14d80*/  LOP3.LUT R21, R40, 0xff, RZ, 0xc0, !PT ;  /* 0x000000ff28157812 */ /* 0x000fe400078ec0ff */
[----:B------:R-:W0:Y:S01]  /*14d90*/  LDS.128 R40, [R0+0x14400] ;  /* 0x0144000000287984 */ /* 0x000e220000000c00 */
[----:B------:R-:W-:Y:S02]  /*14da0*/  PRMT R48, R37, 0x7604, R36 ;  /* 0x0000760425307816 */ /* 0x000fe40000000024 */
[----:B------:R-:W-:Y:S02]  /*14db0*/  PRMT R51, R39, 0x7604, R38 ;  /* 0x0000760427337816 */ /* 0x000fe40000000026 */
[----:B------:R-:W-:Y:S02]  /*14dc0*/  SHF.R.U32.HI R53, RZ, 0x8, R31 ;  /* 0x00000008ff357819 */ /* 0x000fe4000001161f */
[----:B------:R-:W-:Y:S02]  /*14dd0*/  SHF.R.U32.HI R50, RZ, 0x8, R30 ;  /* 0x00000008ff327819 */ /* 0x000fe4000001161e */
[----:B------:R-:W-:-:S02]  /*14de0*/  LOP3.LUT R20, R29, 0xff, RZ, 0xc0, !PT ;  /* 0x000000ff1d147812 */ /* 0x000fc400078ec0ff */
[----:B------:R-:W-:Y:S02]  /*14df0*/  LOP3.LUT R52, R31, 0xff, RZ, 0xc0, !PT ;  /* 0x000000ff1f347812 */ /* 0x000fe400078ec0ff */
[----:B------:R-:W-:Y:S02]  /*14e00*/  LOP3.LUT R53, R53, 0xff, RZ, 0xc0, !PT ;  /* 0x000000ff35357812 */ /* 0x000fe400078ec0ff */
[----:B------:R-:W-:Y:S02]  /*14e10*/  LOP3.LUT R49, R30, 0xff, RZ, 0xc0, !PT ;  /* 0x000000ff1e317812 */ /* 0x000fe400078ec0ff */
[----:B------:R-:W-:Y:S02]  /*14e20*/  LOP3.LUT R50, R50, 0xff, RZ, 0xc0, !PT ;  /* 0x000000ff32327812 */ /* 0x000fe400078ec0ff */
[----:B------:R-:W-:Y:S02]  /*14e30*/  PRMT R20, R21, 0x7604, R20 ;  /* 0x0000760415147816 */ /* 0x000fe40000000014 */
[----:B------:R-:W-:-:S02]  /*14e40*/  SHF.R.U32.HI R21, RZ, 0x10, R33 ;  /* 0x00000010ff157819 */ /* 0x000fc40000011621 */
[----:B------:R-:W-:Y:S02]  /*14e50*/  PRMT R52, R53, 0x7604, R52 ;  /* 0x0000760435347816 */ /* 0x000fe40000000034 */
[----:B------:R-:W-:Y:S02]  /*14e60*/  PRMT R57, R50, 0x7604, R49 ;  /* 0x0000760432397816 */ /* 0x000fe40000000031 */
[----:B------:R-:W-:Y:S02]  /*14e70*/  SHF.R.U32.HI R53, RZ, 0x10, R29 ;  /* 0x00000010ff357819 */ /* 0x000fe4000001161d */
[----:B------:R-:W-:Y:S01]  /*14e80*/  SHF.R.U32.HI R49, RZ, 0x10, R35 ;  /* 0x00000010ff317819 */ /* 0x000fe20000011623 */
[----:B------:R-:W-:Y:S01]  /*14e90*/  IMAD.U32 R21, R21, 0x10000, RZ ;  /* 0x0001000015157824 */ /* 0x000fe200078e00ff */
[----:B------:R-:W-:Y:S02]  /*14ea0*/  SHF.L.U32 R53, R53, 0x10, RZ ;  /* 0x0000001035357819 */ /* 0x000fe400000006ff */
[----:B------:R-:W-:Y:S01]  /*14eb0*/  SHF.R.U32.HI R59, RZ, 0x10, R31 ;  /* 0x00000010ff3b7819 */ /* 0x000fe2000001161f */
[----:B------:R-:W-:Y:S01]  /*14ec0*/  IMAD.U32 R49, R49, 0x10000, RZ ;  /* 0x0001000031317824 */ /* 0x000fe200078e00ff */
[----:B------:R-:W-:-:S02]  /*14ed0*/  LOP3.LUT R55, R20, 0xff0000, R53, 0xf8, !PT ;  /* 0x00ff000014377812 */ /* 0x000fc400078ef835 */
[----:B------:R-:W-:Y:S01]  /*14ee0*/  LOP3.LUT R21, R46, 0xff0000, R21, 0xf8, !PT ;  /* 0x00ff00002e157812 */ /* 0x000fe200078ef815 */
[----:B------:R-:W-:Y:S01]  /*14ef0*/  IMAD.U32 R59, R59, 0x10000, RZ ;  /* 0x000100003b3b7824 */ /* 0x000fe200078e00ff */
[----:B------:R-:W-:Y:S02]  /*14f00*/  LOP3.LUT R49, R48, 0xff0000, R49, 0xf8, !PT ;  /* 0x00ff000030317812 */ /* 0x000fe400078ef831 */
[----:B------:R-:W-:Y:S02]  /*14f10*/  LOP3.LUT R45, R45, 0xff0000, R32, 0xf8, !PT ;  /* 0x00ff00002d2d7812 */ /* 0x000fe400078ef820 */
[----:B------:R-:W-:Y:S02]  /*14f20*/  LOP3.LUT R47, R47, 0xff0000, R34, 0xf8, !PT ;  /* 0x00ff00002f2f7812 */ /* 0x000fe400078ef822 */
[----:B------:R-:W-:Y:S02]  /*14f30*/  LOP3.LUT R55, R55, 0xff000000, R29, 0xf8, !PT ;  /* 0xff00000037377812 */ /* 0x000fe400078ef81d */
[----:B------:R-:W-:-:S02]  /*14f40*/  LOP3.LUT R53, R21, 0xff000000, R33, 0xf8, !PT ;  /* 0xff00000015357812 */ /* 0x000fc400078ef821 */
[----:B------:R-:W-:Y:S02]  /*14f50*/  LOP3.LUT R59, R52, 0xff0000, R59, 0xf8, !PT ;  /* 0x00ff0000343b7812 */ /* 0x000fe400078ef83b */
[----:B------:R-:W-:Y:S02]  /*14f60*/  LOP3.LUT R45, R45, 0xff000000, R32, 0xf8, !PT ;  /* 0xff0000002d2d7812 */ /* 0x000fe400078ef820 */
[----:B------:R-:W-:Y:S02]  /*14f70*/  LOP3.LUT R54, R49, 0xff000000, R35, 0xf8, !PT ;  /* 0xff00000031367812 */ /* 0x000fe400078ef823 */
[----:B------:R-:W-:Y:S02]  /*14f80*/  LOP3.LUT R20, R47, 0xff000000, R34, 0xf8, !PT ;  /* 0xff0000002f147812 */ /* 0x000fe400078ef822 */
[----:B------:R-:W-:Y:S02]  /*14f90*/  F2FP.F16.E4M3.UNPACK_B R35, R55 ;  /* 0x00000037ff23723e */ /* 0x000fe400020006ff */
[----:B0-----:R-:W-:-:S02]  /*14fa0*/  F2FP.F16.E4M3.UNPACK_B R32, R41 ;  /* 0x00000029ff20723e */ /* 0x001fc400020006ff */
[----:B------:R-:W-:Y:S02]  /*14fb0*/  F2FP.F16.E4M3.UNPACK_B R34, R53 ;  /* 0x00000035ff22723e */ /* 0x000fe400020006ff */
[----:B------:R-:W-:Y:S01]  /*14fc0*/  LOP3.LUT R59, R59, 0xff000000, R31, 0xf8, !PT ;  /* 0xff0000003b3b7812 */ /* 0x000fe200078ef81f */
[----:B------:R-:W-:Y:S01]  /*14fd0*/  HADD2.F32 R56, -RZ, R35.H0_H0 ;  /* 0x20000023ff387230 */ /* 0x000fe20000004100 */
[----:B------:R-:W-:Y:S01]  /*14fe0*/  LOP3.LUT R51, R51, 0xff0000, R28, 0xf8, !PT ;  /* 0x00ff000033337812 */ /* 0x000fe200078ef81c */
[----:B------:R-:W-:Y:S01]  /*14ff0*/  HADD2.F32 R29, -RZ, R32.H0_H0 ;  /* 0x20000020ff1d7230 */ /* 0x000fe20000004100 */
[----:B------:R-:W-:Y:S02]  /*15000*/  LOP3.LUT R21, R57, 0xff0000, R30, 0xf8, !PT ;  /* 0x00ff000039157812 */ /* 0x000fe400078ef81e */
[----:B------:R-:W-:Y:S02]  /*15010*/  LOP3.LUT R57, R51, 0xff000000, R28, 0xf8, !PT ;  /* 0xff00000033397812 */ /* 0x000fe400078ef81c */
[----:B------:R-:W-:-:S02]  /*15020*/  F2FP.F16.E4M3.UNPACK_B R49, R40 ;  /* 0x00000028ff31723e */ /* 0x000fc400020006ff */
[----:B------:R-:W-:Y:S01]  /*15030*/  F2FP.F16.E4M3.UNPACK_B R50, R40.H1 ;  /* 0x00000028ff32723e */ /* 0x000fe200030006ff */
[----:B------:R-:W-:Y:S01]  /*15040*/  FMUL.FTZ R40, R29, R56 ;  /* 0x000000381d287220 */ /* 0x000fe20000410000 */
[-C--:B------:R-:W-:Y:S02]  /*15050*/  F2FP.F16.E4M3.UNPACK_B R51, R43.reuse ;  /* 0x0000002bff33723e */ /* 0x080fe400020006ff */
[----:B------:R-:W-:Y:S02]  /*15060*/  F2FP.F16.E4M3.UNPACK_B R52, R43.H1 ;  /* 0x0000002bff34723e */ /* 0x000fe400030006ff */
[----:B------:R-:W-:Y:S02]  /*15070*/  F2FP.F16.E4M3.UNPACK_B R41, R41.H1 ;  /* 0x00000029ff29723e */ /* 0x000fe400030006ff */
[----:B------:R-:W-:Y:S01]  /*15080*/  F2FP.F16.E4M3.UNPACK_B R55, R55.H1 ;  /* 0x00000037ff37723e */ /* 0x000fe200030006ff */
[----:B------:R-:W-:Y:S01]  /*15090*/  HADD2.F32 R32, -RZ, R32.H1_H1 ;  /* 0x30000020ff207230 */ /* 0x000fe20000004100 */
[----:B------:R-:W-:Y:S01]  /*150a0*/  F2FP.F16.E4M3.UNPACK_B R53, R53.H1 ;  /* 0x00000035ff35723e */ /* 0x000fe200030006ff */
[----:B---3--:R-:W0:Y:S02]  /*150b0*/  LDS.128 R36, [R65+0x14400] ;  /* 0x0144000041247984 */ /* 0x008e240000000c00 */
[----:B0-----:R-:W-:-:S02]  /*150c0*/  F2FP.F16.E4M3.UNPACK_B R31, R37 ;  /* 0x00000025ff1f723e */ /* 0x001fc400020006ff */
[-C--:B------:R-:W-:Y:S02]  /*150d0*/  F2FP.F16.E4M3.UNPACK_B R47, R39.reuse ;  /* 0x00000027ff2f723e */ /* 0x080fe400020006ff */
[----:B------:R-:W-:Y:S02]  /*150e0*/  F2FP.F16.E4M3.UNPACK_B R48, R39.H1 ;  /* 0x00000027ff30723e */ /* 0x000fe400030006ff */
[-C--:B------:R-:W-:Y:S02]  /*150f0*/  F2FP.F16.E4M3.UNPACK_B R39, R36.reuse ;  /* 0x00000024ff27723e */ /* 0x080fe400020006ff */
[----:B------:R-:W-:Y:S01]  /*15100*/  F2FP.F16.E4M3.UNPACK_B R46, R36.H1 ;  /* 0x00000024ff2e723e */ /* 0x000fe200030006ff */
[----:B------:R-:W-:Y:S02]  /*15110*/  HADD2.F32 R36, -RZ, R34.H0_H0 ;  /* 0x20000022ff247230 */ /* 0x000fe40000004100 */
[----:B------:R-:W-:-:S03]  /*15120*/  HADD2.F32 R33, -RZ, R31.H0_H0 ;  /* 0x2000001fff217230 */ /* 0x000fc60000004100 */
[-C--:B------:R-:W-:Y:S02]  /*15130*/  FMUL.FTZ R43, R29, R36.reuse ;  /* 0x000000241d2b7220 */ /* 0x080fe40000410000 */
[C---:B------:R-:W-:Y:S02]  /*15140*/  FFMA.FTZ R29, R33.reuse, R36, -R40 ;  /* 0x00000024211d7223 */ /* 0x040fe40000010828 */
[----:B------:R-:W-:Y:S01]  /*15150*/  FFMA.FTZ R33, R33, R56, R43 ;  /* 0x0000003821217223 */ /* 0x000fe2000001002b */
[----:B------:R-:W-:Y:S01]  /*15160*/  HADD2.F32 R43, -RZ, R35.H1_H1 ;  /* 0x30000023ff2b7230 */ /* 0x000fe20000004100 */
[----:B------:R-:W-:Y:S01]  /*15170*/  F2FP.F16.E4M3.UNPACK_B R37, R37.H1 ;  /* 0x00000025ff25723e */ /* 0x000fe200030006ff */
[----:B------:R-:W-:Y:S02]  /*15180*/  HADD2.F32 R36, -RZ, R34.H1_H1 ;  /* 0x30000022ff247230 */ /* 0x000fe40000004100 */
[----:B------:R-:W-:Y:S02]  /*15190*/  HADD2.F32 R56, -RZ, R55.H0_H0 ;  /* 0x20000037ff387230 */ /* 0x000fe40000004100 */
[----:B------:R-:W-:-:S02]  /*151a0*/  HADD2.F32 R34, -RZ, R41.H0_H0 ;  /* 0x20000029ff227230 */ /* 0x000fc40000004100 */
[CC--:B------:R-:W-:Y:S01]  /*151b0*/  FMUL.FTZ R58, R32.reuse, R43.reuse ;  /* 0x0000002b203a7220 */ /* 0x0c0fe20000410000 */
[----:B------:R-:W-:Y:S02]  /*151c0*/  HADD2.F32 R31, -RZ, R31.H1_H1 ;  /* 0x3000001fff1f7230 */ /* 0x000fe40000004100 */
[----:B------:R-:W-:Y:S02]  /*151d0*/  HADD2.F32 R40, -RZ, R53.H0_H0 ;  /* 0x20000035ff287230 */ /* 0x000fe40000004100 */
[----:B------:R-:W-:Y:S01]  /*151e0*/  FMUL.FTZ R60, R32, R36 ;  /* 0x00000024203c7220 */ /* 0x000fe20000410000 */
[----:B------:R-:W-:Y:S02]  /*151f0*/  HADD2.F32 R35, -RZ, R37.H0_H0 ;  /* 0x20000025ff237230 */ /* 0x000fe40000004100 */
[C---:B------:R-:W-:Y:S01]  /*15200*/  FMUL.FTZ R62, R34.reuse, R56 ;  /* 0x00000038223e7220 */ /* 0x040fe20000410000 */
[C---:B------:R-:W-:Y:S01]  /*15210*/  FFMA.FTZ R32, R31.reuse, R36, -R58 ;  /* 0x000000241f207223 */ /* 0x040fe2000001083a */
[-C--:B------:R-:W-:Y:S01]  /*15220*/  FMUL.FTZ R61, R34, R40.reuse ;  /* 0x00000028223d7220 */ /* 0x080fe20000410000 */
[----:B------:R-:W-:Y:S01]  /*15230*/  FFMA.FTZ R34, R31, R43, R60 ;  /* 0x0000002b1f227223 */ /* 0x000fe2000001003c */
[----:B------:R-:W-:Y:S01]  /*15240*/  F2FP.F16.E4M3.UNPACK_B R58, R59 ;  /* 0x0000003bff3a723e */ /* 0x000fe200020006ff */
[C---:B------:R-:W-:Y:S01]  /*15250*/  FFMA.FTZ R31, R35.reuse, R40, -R62 ;  /* 0x00000028231f7223 */ /* 0x040fe2000001083e */
[----:B------:R-:W-:Y:S01]  /*15260*/  F2FP.F16.E4M3.UNPACK_B R43, R54 ;  /* 0x00000036ff2b723e */ /* 0x000fe200020006ff */
[----:B------:R-:W-:Y:S01]  /*15270*/  FFMA.FTZ R35, R35, R56, R61 ;  /* 0x0000003823237223 */ /* 0x000fe2000001003d */
[----:B------:R-:W-:-:S02]  /*15280*/  HADD2.F32 R53, -RZ, R53.H1_H1 ;  /* 0x30000035ff357230 */ /* 0x000fc40000004100 */
[----:B------:R-:W-:Y:S02]  /*15290*/  HADD2.F32 R56, -RZ, R55.H1_H1 ;  /* 0x30000037ff387230 */ /* 0x000fe40000004100 */
[----:B------:R-:W-:Y:S02]  /*152a0*/  HADD2.F32 R36, -RZ, R41.H1_H1 ;  /* 0x30000029ff247230 */ /* 0x000fe40000004100 */
[----:B------:R-:W-:Y:S02]  /*152b0*/  HADD2.F32 R60, -RZ, R58.H0_H0 ;  /* 0x2000003aff3c7230 */ /* 0x000fe40000004100 */
[----:B------:R-:W-:Y:S02]  /*152c0*/  HADD2.F32 R40, -RZ, R51.H0_H0 ;  /* 0x20000033ff287230 */ /* 0x000fe40000004100 */
[----:B------:R-:W-:Y:S02]  /*152d0*/  HADD2.F32 R55, -RZ, R43.H0_H0 ;  /* 0x2000002bff377230 */ /* 0x000fe40000004100 */
[----:B------:R-:W-:Y:S01]  /*152e0*/  FMUL.FTZ R62, R36, R56 ;  /* 0x00000038243e7220 */ /* 0x000fe20000410000 */
[----:B------:R-:W-:-:S02]  /*152f0*/  HADD2.F32 R37, -RZ, R37.H1_H1 ;  /* 0x30000025ff257230 */ /* 0x000fc40000004100 */
[----:B------:R-:W-:Y:S01]  /*15300*/  FMUL.FTZ R61, R36, R53 ;  /* 0x00000035243d7220 */ /* 0x000fe20000410000 */
[----:B------:R-:W-:Y:S02]  /*15310*/  HADD2.F32 R41, -RZ, R47.H0_H0 ;  /* 0x2000002fff297230 */ /* 0x000fe40000004100 */
[C---:B------:R-:W-:Y:S01]  /*15320*/  FMUL.FTZ R64, R40.reuse, R60 ;  /* 0x0000003c28407220 */ /* 0x040fe20000410000 */
[----:B------:R-:W-:Y:S01]  /*15330*/  FMUL.FTZ R63, R40, R55 ;  /* 0x00000037283f7220 */ /* 0x000fe20000410000 */
[C---:B------:R-:W-:Y:S01]  /*15340*/  FFMA.FTZ R36, R37.reuse, R53, -R62 ;  /* 0x0000003525247223 */ /* 0x040fe2000001083e */
[----:B------:R-:W-:Y:S01]  /*15350*/  FFMA.FTZ R40, R37, R56, R61 ;  /* 0x0000003825287223 */ /* 0x000fe2000001003d */
[C---:B------:R-:W-:Y:S01]  /*15360*/  FFMA.FTZ R37, R41.reuse, R55, -R64 ;  /* 0x0000003729257223 */ /* 0x040fe20000010840 */
[----:B------:R-:W-:Y:S01]  /*15370*/  F2FP.F16.E4M3.UNPACK_B R59, R59.H1 ;  /* 0x0000003bff3b723e */ /* 0x000fe200030006ff */
[----:B------:R-:W-:Y:S01]  /*15380*/  FFMA.FTZ R41, R41, R60, R63 ;  /* 0x0000003c29297223 */ /* 0x000fe2000001003f */
[----:B------:R-:W-:Y:S01]  /*15390*/  F2FP.F16.E4M3.UNPACK_B R54, R54.H1 ;  /* 0x00000036ff36723e */ /* 0x000fe200030006ff */
[----:B------:R-:W-:-:S02]  /*153a0*/  HADD2.F32 R60, -RZ, R58.H1_H1 ;  /* 0x3000003aff3c7230 */ /* 0x000fc40000004100 */
[----:B------:R-:W-:Y:S02]  /*153b0*/  HADD2.F32 R51, -RZ, R51.H1_H1 ;  /* 0x30000033ff337230 */ /* 0x000fe40000004100 */
[----:B------:R-:W-:Y:S02]  /*153c0*/  HADD2.F32 R56, -RZ, R43.H1_H1 ;  /* 0x3000002bff387230 */ /* 0x000fe40000004100 */
[----:B------:R-:W-:Y:S02]  /*153d0*/  HADD2.F32 R62, -RZ, R59.H0_H0 ;  /* 0x2000003bff3e7230 */ /* 0x000fe40000004100 */
[----:B------:R-:W-:Y:S02]  /*153e0*/  HADD2.F32 R53, -RZ, R52.H0_H0 ;  /* 0x20000034ff357230 */ /* 0x000fe40000004100 */
[C---:B------:R-:W-:Y:S01]  /*153f0*/  FMUL.FTZ R64, R51.reuse, R60 ;  /* 0x0000003c33407220 */ /* 0x040fe20000410000 */
[----:B------:R-:W-:Y:S02]  /*15400*/  HADD2.F32 R58, -RZ, R54.H0_H0 ;  /* 0x20000036ff3a7230 */ /* 0x000fe40000004100 */
[----:B------:R-:W-:Y:S01]  /*15410*/  FMUL.FTZ R51, R51, R56 ;  /* 0x0000003833337220 */ /* 0x000fe20000410000 */
[----:B------:R-:W-:-:S02]  /*15420*/  HADD2.F32 R47, -RZ, R47.H1_H1 ;  /* 0x3000002fff2f7230 */ /* 0x000fc40000004100 */
[C---:B------:R-:W-:Y:S01]  /*15430*/  FMUL.FTZ R68, R53.reuse, R62 ;  /* 0x0000003e35447220 */ /* 0x040fe20000410000 */
[----:B------:R-:W-:Y:S02]  /*15440*/  HADD2.F32 R43, -RZ, R48.H0_H0 ;  /* 0x20000030ff2b7230 */ /* 0x000fe40000004100 */
[----:B------:R-:W-:Y:S01]  /*15450*/  FMUL.FTZ R53, R53, R58 ;  /* 0x0000003a35357220 */ /* 0x000fe20000410000 */
[----:B------:R-:W-:Y:S01]  /*15460*/  F2FP.F16.E4M3.UNPACK_B R55, R57.H1 ;  /* 0x00000039ff37723e */ /* 0x000fe200030006ff */
[----:B------:R-:W-:Y:S01]  /*15470*/  FFMA.FTZ R66, R47, R60, R51 ;  /* 0x0000003c2f427223 */ /* 0x000fe20000010033 */
[----:B------:R-:W-:Y:S01]  /*15480*/  F2FP.F16.E4M3.UNPACK_B R51, R45.H1 ;  /* 0x0000002dff33723e */ /* 0x000fe200030006ff */
[----:B------:R-:W-:Y:S01]  /*15490*/  FFMA.FTZ R62, R43, R62, R53 ;  /* 0x0000003e2b3e7223 */ /* 0x000fe20000010035 */
[----:B------:R-:W-:Y:S01]  /*154a0*/  FFMA.FTZ R64, R47, R56, -R64 ;  /* 0x000000382f407223 */ /* 0x000fe20000010840 */
[----:B------:R-:W-:Y:S02]  /*154b0*/  HADD2.F32 R53, -RZ, R54.H1_H1 ;  /* 0x30000036ff357230 */ /* 0x000fe40000004100 */
[----:B------:R-:W-:-:S02]  /*154c0*/  HADD2.F32 R59, -RZ, R59.H1_H1 ;  /* 0x3000003bff3b7230 */ /* 0x000fc40000004100 */
[----:B------:R-:W-:Y:S02]  /*154d0*/  HADD2.F32 R52, -RZ, R52.H1_H1 ;  /* 0x30000034ff347230 */ /* 0x000fe40000004100 */
[----:B------:R-:W-:Y:S02]  /*154e0*/  HADD2.F32 R56, -RZ, R55.H0_H0 ;  /* 0x20000037ff387230 */ /* 0x000fe40000004100 */
[----:B------:R-:W-:Y:S02]  /*154f0*/  HADD2.F32 R47, -RZ, R50.H0_H0 ;  /* 0x20000032ff2f7230 */ /* 0x000fe40000004100 */
[----:B------:R-:W-:Y:S02]  /*15500*/  HADD2.F32 R54, -RZ, R51.H0_H0 ;  /* 0x20000033ff367230 */ /* 0x000fe40000004100 */
[----:B------:R-:W-:Y:S01]  /*15510*/  FFMA.FTZ R68, R43, R58, -R68 ;  /* 0x0000003a2b447223 */ /* 0x000fe20000010844 */
[----:B------:R-:W-:Y:S02]  /*15520*/  HADD2.F32 R48, -RZ, R48.H1_H1 ;  /* 0x30000030ff307230 */ /* 0x000fe40000004100 */
[C---:B------:R-:W-:Y:S01]  /*15530*/  FMUL.FTZ R61, R52.reuse, R59 ;  /* 0x0000003b343d7220 */ /* 0x040fe20000410000 */
[----:B------:R-:W-:Y:S01]  /*15540*/  FMUL.FTZ R58, R52, R53 ;  /* 0x00000035343a7220 */ /* 0x000fe20000410000 */
[----:B------:R-:W-:-:S02]  /*15550*/  HADD2.F32 R43, -RZ, R46.H0_H0 ;  /* 0x2000002eff2b7230 */ /* 0x000fc40000004100 */
[C---:B------:R-:W-:Y:S01]  /*15560*/  FMUL.FTZ R52, R47.reuse, R56 ;  /* 0x000000382f347220 */ /* 0x040fe20000410000 */
[-C--:B------:R-:W-:Y:S01]  /*15570*/  FMUL.FTZ R47, R47, R54.reuse ;  /* 0x000000362f2f7220 */ /* 0x080fe20000410000 */
[----:B------:R-:W-:Y:S02]  /*15580*/  HADD2.F32 R55, -RZ, R55.H1_H1 ;  /* 0x30000037ff377230 */ /* 0x000fe40000004100 */
[----:B------:R-:W-:Y:S01]  /*15590*/  HADD2.F32 R50, -RZ, R50.H1_H1 ;  /* 0x30000032ff327230 */ /* 0x000fe20000004100 */
[----:B------:R-:W-:Y:S01]  /*155a0*/  F2FP.F16.E4M3.UNPACK_B R57, R57 ;  /* 0x00000039ff39723e */ /* 0x000fe200020006ff */
[----:B------:R-:W-:Y:S02]  /*155b0*/  HADD2.F32 R51, -RZ, R51.H1_H1 ;  /* 0x30000033ff337230 */ /* 0x000fe40000004100 */
[C---:B------:R-:W-:Y:S01]  /*155c0*/  FFMA.FTZ R61, R48.reuse, R53, -R61 ;  /* 0x00000035303d7223 */ /* 0x040fe2000001083d */
[----:B------:R-:W-:Y:S01]  /*155d0*/  FFMA.FTZ R63, R48, R59, R58 ;  /* 0x0000003b303f7223 */ /* 0x000fe2000001003a */
[C---:B------:R-:W-:Y:S01]  /*155e0*/  FFMA.FTZ R53, R43.reuse, R54, -R52 ;  /* 0x000000362b357223 */ /* 0x040fe20000010834 */
[----:B------:R-:W-:Y:S01]  /*155f0*/  FFMA.FTZ R58, R43, R56, R47 ;  /* 0x000000382b3a7223 */ /* 0x000fe2000001002f */
[----:B------:R-:W-:-:S02]  /*15600*/  HADD2.F32 R46, -RZ, R46.H1_H1 ;  /* 0x3000002eff2e7230 */ /* 0x000fc40000004100 */
[C---:B------:R-:W-:Y:S01]  /*15610*/  FMUL.FTZ R43, R50.reuse, R55 ;  /* 0x00000037322b7220 */ /* 0x040fe20000410000 */
[----:B------:R-:W-:Y:S01]  /*15620*/  F2FP.F16.E4M3.UNPACK_B R47, R45 ;  /* 0x0000002dff2f723e */ /* 0x000fe200020006ff */
[-C--:B------:R-:W-:Y:S01]  /*15630*/  FMUL.FTZ R50, R50, R51.reuse ;  /* 0x0000003332327220 */ /* 0x080fe20000410000 */
[----:B------:R-:W-:Y:S02]  /*15640*/  HADD2.F32 R48, -RZ, R57.H0_H0 ;  /* 0x20000039ff307230 */ /* 0x000fe40000004100 */
[----:B------:R-:W-:Y:S02]  /*15650*/  HADD2.F32 R45, -RZ, R49.H0_H0 ;  /* 0x20000031ff2d7230 */ /* 0x000fe40000004100 */
[C---:B------:R-:W-:Y:S01]  /*15660*/  FFMA.FTZ R60, R46.reuse, R51, -R43 ;  /* 0x000000332e3c7223 */ /* 0x040fe2000001082b */
[----:B------:R-:W-:Y:S01]  /*15670*/  FFMA.FTZ R55, R46, R55, R50 ;  /* 0x000000372e377223 */ /* 0x000fe20000010032 */
[----:B------:R-:W-:Y:S02]  /*15680*/  HADD2.F32 R46, -RZ, R47.H0_H0 ;  /* 0x2000002fff2e7230 */ /* 0x000fe40000004100 */
[----:B------:R-:W-:-:S02]  /*15690*/  HADD2.F32 R43, -RZ, R39.H0_H0 ;  /* 0x20000027ff2b7230 */ /* 0x000fc40000004100 */
[----:B------:R-:W-:Y:S01]  /*156a0*/  FMUL.FTZ R52, R45, R48 ;  /* 0x000000302d347220 */ /* 0x000fe20000410000 */
[----:B------:R-:W-:Y:S01]  /*156b0*/  LOP3.LUT R28, R21, 0xff000000, R30, 0xf8, !PT ;  /* 0xff000000151c7812 */ /* 0x000fe200078ef81e */
[----:B------:R-:W-:Y:S01]  /*156c0*/  FMUL.FTZ R54, R45, R46 ;  /* 0x0000002e2d367220 */ /* 0x000fe20000410000 */
[----:B------:R-:W-:Y:S01]  /*156d0*/  F2FP.F16.E4M3.UNPACK_B R30, R42 ;  /* 0x0000002aff1e723e */ /* 0x000fe200020006ff */
[----:B------:R-:W-:Y:S01]  /*156e0*/  FFMA.FTZ R52, R43, R46, -R52 ;  /* 0x0000002e2b347223 */ /* 0x000fe20000010834 */
[----:B------:R-:W-:Y:S01]  /*156f0*/  HADD2.F32 R50, -RZ, R57.H1_H1 ;  /* 0x30000039ff327230 */ /* 0x000fe20000004100 */
[----:B------:R-:W-:Y:S01]  /*15700*/  F2FP.F16.E4M3.UNPACK_B R42, R42.H1 ;  /* 0x0000002aff2a723e */ /* 0x000fe200030006ff */
[----:B------:R-:W-:Y:S02]  /*15710*/  HADD2.F32 R49, -RZ, R49.H1_H1 ;  /* 0x30000031ff317230 */ /* 0x000fe40000004100 */
[----:B------:R-:W-:Y:S01]  /*15720*/  HADD2.F32 R46, -RZ, R47.H1_H1 ;  /* 0x3000002fff2e7230 */ /* 0x000fe20000004100 */
[----:B------:R-:W-:Y:S01]  /*15730*/  F2FP.F16.E4M3.UNPACK_B R47, R28.H1 ;  /* 0x0000001cff2f723e */ /* 0x000fe200030006ff */
[----:B------:R-:W-:Y:S01]  /*15740*/  HADD2.F32 R39, -RZ, R39.H1_H1 ;  /* 0x30000027ff277230 */ /* 0x000fe20000004100 */
[----:B------:R-:W-:Y:S01]  /*15750*/  F2FP.F16.E4M3.UNPACK_B R21, R38 ;  /* 0x00000026ff15723e */ /* 0x000fe200020006ff */
[----:B------:R-:W-:Y:S01]  /*15760*/  FMUL.FTZ R56, R49, R50 ;  /* 0x0000003231387220 */ /* 0x000fe20000410000 */
[----:B------:R-:W-:Y:S01]  /*15770*/  F2FP.F16.E4M3.UNPACK_B R38, R38.H1 ;  /* 0x00000026ff26723e */ /* 0x000fe200030006ff */
[----:B------:R-:W-:Y:S01]  /*15780*/  FFMA.FTZ R54, R43, R48, R54 ;  /* 0x000000302b367223 */ /* 0x000fe20000010036 */
[----:B------:R-:W-:Y:S01]  /*15790*/  F2FP.F16.E4M3.UNPACK_B R45, R20.H1 ;  /* 0x00000014ff2d723e */ /* 0x000fe200030006ff */
[----:B------:R-:W-:Y:S01]  /*157a0*/  FMUL.FTZ R51, R49, R46 ;  /* 0x0000002e31337220 */ /* 0x000fe20000410000 */
[----:B------:R-:W-:-:S02]  /*157b0*/  HADD2.F32 R48, -RZ, R47.H0_H0 ;  /* 0x2000002fff307230 */ /* 0x000fc40000004100 */
[----:B------:R-:W-:Y:S02]  /*157c0*/  HADD2.F32 R43, -RZ, R42.H0_H0 ;  /* 0x2000002aff2b7230 */ /* 0x000fe40000004100 */
[C---:B------:R-:W-:Y:S01]  /*157d0*/  FFMA.FTZ R49, R39.reuse, R46, -R56 ;  /* 0x0000002e27317223 */ /* 0x040fe20000010838 */
[----:B------:R-:W-:Y:S01]  /*157e0*/  FFMA.FTZ R51, R39, R50, R51 ;  /* 0x0000003227337223 */ /* 0x000fe20000010033 */
[--C-:B------:R-:W-:Y:S02]  /*157f0*/  HADD2.F32 R46, -RZ, R45.reuse.H0_H0 ;  /* 0x2000002dff2e7230 */ /* 0x100fe40000004100 */
[----:B------:R-:W-:Y:S02]  /*15800*/  HADD2.F32 R39, -RZ, R38.H0_H0 ;  /* 0x20000026ff277230 */ /* 0x000fe40000004100 */
[----:B------:R-:W-:Y:S01]  /*15810*/  FMUL.FTZ R50, R43, R48 ;  /* 0x000000302b327220 */ /* 0x000fe20000410000 */
[----:B------:R-:W-:Y:S02]  /*15820*/  HADD2.F32 R45, -RZ, R45.H1_H1 ;  /* 0x3000002dff2d7230 */ /* 0x000fe40000004100 */
[----:B------:R-:W-:-:S02]  /*15830*/  HADD2.F32 R47, -RZ, R47.H1_H1 ;  /* 0x3000002fff2f7230 */ /* 0x000fc40000004100 */
[----:B------:R-:W-:Y:S02]  /*15840*/  HADD2.F32 R42, -RZ, R42.H1_H1 ;  /* 0x3000002aff2a7230 */ /* 0x000fe40000004100 */
[-C--:B------:R-:W-:Y:S01]  /*15850*/  FMUL.FTZ R56, R43, R46.reuse ;  /* 0x0000002e2b387220 */ /* 0x080fe20000410000 */
[C---:B------:R-:W-:Y:S01]  /*15860*/  FFMA.FTZ R50, R39.reuse, R46, -R50 ;  /* 0x0000002e27327223 */ /* 0x040fe20000010832 */
[----:B------:R-:W-:Y:S02]  /*15870*/  HADD2.F32 R38, -RZ, R38.H1_H1 ;  /* 0x30000026ff267230 */ /* 0x000fe40000004100 */
[C---:B------:R-:W-:Y:S01]  /*15880*/  FMUL.FTZ R43, R42.reuse, R47 ;  /* 0x0000002f2a2b7220 */ /* 0x040fe20000410000 */
[-C--:B------:R-:W-:Y:S01]  /*15890*/  FMUL.FTZ R46, R42, R45.reuse ;  /* 0x0000002d2a2e7220 */ /* 0x080fe20000410000 */
[----:B------:R-:W-:Y:S02]  /*158a0*/  F2FP.F16.E4M3.UNPACK_B R42, R28 ;  /* 0x0000001cff2a723e */ /* 0x000fe400020006ff */
[----:B------:R-:W-:Y:S01]  /*158b0*/  F2FP.F16.E4M3.UNPACK_B R20, R20 ;  /* 0x00000014ff14723e */ /* 0x000fe200020006ff */
[----:B------:R-:W-:Y:S01]  /*158c0*/  FFMA.FTZ R57, R38, R45, -R43 ;  /* 0x0000002d26397223 */ /* 0x000fe2000001082b */
[----:B------:R-:W-:Y:S01]  /*158d0*/  FFMA.FTZ R56, R39, R48, R56 ;  /* 0x0000003027387223 */ /* 0x000fe20000010038 */
[----:B------:R-:W-:-:S02]  /*158e0*/  HADD2.F32 R43, -RZ, R42.H0_H0 ;  /* 0x2000002aff2b7230 */ /* 0x000fc40000004100 */
[----:B------:R-:W-:Y:S01]  /*158f0*/  FFMA.FTZ R59, R38, R47, R46 ;  /* 0x0000002f263b7223 */ /* 0x000fe2000001002e */
[----:B------:R-:W-:Y:S02]  /*15900*/  HADD2.F32 R28, -RZ, R30.H0_H0 ;  /* 0x2000001eff1c7230 */ /* 0x000fe40000004100 */
[----:B------:R-:W-:Y:S02]  /*15910*/  HADD2.F32 R39, -RZ, R20.H0_H0 ;  /* 0x20000014ff277230 */ /* 0x000fe40000004100 */
[----:B------:R-:W-:Y:S02]  /*15920*/  HADD2.F32 R42, -RZ, R42.H1_H1 ;  /* 0x3000002aff2a7230 */ /* 0x000fe40000004100 */
[----:B------:R-:W-:Y:S02]  /*15930*/  HADD2.F32 R30, -RZ, R30.H1_H1 ;  /* 0x3000001eff1e7230 */ /* 0x000fe40000004100 */
[----:B------:R-:W-:Y:S02]  /*15940*/  HADD2.F32 R38, -RZ, R20.H1_H1 ;  /* 0x30000014ff267230 */ /* 0x000fe40000004100 */
[----:B------:R-:W-:Y:S01]  /*15950*/  FMUL.FTZ R45, R28, R43 ;  /* 0x0000002b1c2d7220 */ /* 0x000fe20000410000 */
[----:B------:R-:W-:-:S02]  /*15960*/  HADD2.F32 R20, -RZ, R21.H0_H0 ;  /* 0x20000015ff147230 */ /* 0x000fc40000004100 */
[-C--:B------:R-:W-:Y:S01]  /*15970*/  FMUL.FTZ R28, R28, R39.reuse ;  /* 0x000000271c1c7220 */ /* 0x080fe20000410000 */
[----:B------:R-:W-:Y:S02]  /*15980*/  HADD2.F32 R21, -RZ, R21.H1_H1 ;  /* 0x30000015ff157230 */ /* 0x000fe40000004100 */
[C---:B------:R-:W-:Y:S01]  /*15990*/  FMUL.FTZ R46, R30.reuse, R42 ;  /* 0x0000002a1e2e7220 */ /* 0x040fe20000410000 */
[-C--:B------:R-:W-:Y:S01]  /*159a0*/  FMUL.FTZ R47, R30, R38.reuse ;  /* 0x000000261e2f7220 */ /* 0x080fe20000410000 */
[C---:B------:R-:W-:Y:S01]  /*159b0*/  FFMA.FTZ R30, R20.reuse, R39, -R45 ;  /* 0x00000027141e7223 */ /* 0x040fe2000001082d */
[----:B------:R-:W-:Y:S01]  /*159c0*/  FFMA.FTZ R20, R20, R43, R28 ;  /* 0x0000002b14147223 */ /* 0x000fe2000001001c */
[C---:B------:R-:W-:Y:S01]  /*159d0*/  FFMA.FTZ R39, R21.reuse, R38, -R46 ;  /* 0x0000002615277223 */ /* 0x040fe2000001082e */
[----:B------:R-:W-:Y:S01]  /*159e0*/  F2FP.SATFINITE.E4M3.F32.PACK_AB_MERGE_C R31, R36, R31, RZ ;  /* 0x0000001f241f723e */ /* 0x000fe200048070ff */
[----:B------:R-:W-:Y:S01]  /*159f0*/  FFMA.FTZ R47, R21, R42, R47 ;  /* 0x0000002a152f7223 */ /* 0x000fe2000001002f */
[----:B------:R-:W-:-:S02]  /*15a00*/  F2FP.SATFINITE.E4M3.F32.PACK_AB_MERGE_C R61, R61, R68, RZ ;  /* 0x000000443d3d723e */ /* 0x000fc400048070ff */
[----:B------:R-:W-:Y:S02]  /*15a10*/  F2FP.SATFINITE.E4M3.F32.PACK_AB_MERGE_C R35, R40, R35, RZ ;  /* 0x000000232823723e */ /* 0x000fe400048070ff */
[----:B------:R-:W-:Y:S02]  /*15a20*/  F2FP.SATFINITE.E4M3.F32.PACK_AB_MERGE_C R28, R60, R53, RZ ;  /* 0x000000353c1c723e */ /* 0x000fe400048070ff */
[----:B------:R-:W-:Y:S02]  /*15a30*/  F2FP.SATFINITE.E4M3.F32.PACK_AB_MERGE_C R50, R57, R50, RZ ;  /* 0x000000323932723e */ /* 0x000fe400048070ff */
[----:B------:R-:W-:Y:S02]  /*15a40*/  F2FP.SATFINITE.E4M3.F32.PACK_AB_MERGE_C R62, R63, R62, RZ ;  /* 0x0000003e3f3e723e */ /* 0x000fe400048070ff */
[----:B------:R-:W-:Y:S02]  /*15a50*/  F2FP.SATFINITE.E4M3.F32.PACK_AB_MERGE_C R55, R55, R58, RZ ;  /* 0x0000003a3737723e */ /* 0x000fe400048070ff */
[----:B------:R-:W-:-:S02]  /*15a60*/  F2FP.SATFINITE.E4M3.F32.PACK_AB_MERGE_C R56, R59, R56, RZ ;  /* 0x000000383b38723e */ /* 0x000fc400048070ff */
[----:B------:R-:W-:Y:S02]  /*15a70*/  F2FP.SATFINITE.E4M3.F32.PACK_AB_MERGE_C R29, R32, R29, R31 ;  /* 0x0000001d201d723e */ /* 0x000fe4000480701f */
[----:B------:R-:W-:Y:S02]  /*15a80*/  F2FP.SATFINITE.E4M3.F32.PACK_AB_MERGE_C R31, R64, R37, R61 ;  /* 0x00000025401f723e */ /* 0x000fe4000480703d */
[----:B------:R-:W-:Y:S02]  /*15a90*/  F2FP.SATFINITE.E4M3.F32.PACK_AB_MERGE_C R33, R34, R33, R35 ;  /* 0x000000212221723e */ /* 0x000fe40004807023 */
[----:B------:R-:W-:Y:S02]  /*15aa0*/  F2FP.SATFINITE.E4M3.F32.PACK_AB_MERGE_C R28, R49, R52, R28 ;  /* 0x00000034311c723e */ /* 0x000fe4000480701c */
[----:B------:R-:W-:Y:S02]  /*15ab0*/  F2FP.SATFINITE.E4M3.F32.PACK_AB_MERGE_C R30, R39, R30, R50 ;  /* 0x0000001e271e723e */ /* 0x000fe40004807032 */
[----:B------:R-:W-:-:S02]  /*15ac0*/  F2FP.SATFINITE.E4M3.F32.PACK_AB_MERGE_C R35, R66, R41, R62 ;  /* 0x000000294223723e */ /* 0x000fc4000480703e */
[----:B------:R-:W-:Y:S02]  /*15ad0*/  F2FP.SATFINITE.E4M3.F32.PACK_AB_MERGE_C R32, R51, R54, R55 ;  /* 0x000000363320723e */ /* 0x000fe40004807037 */
[----:B------:R-:W-:Y:S01]  /*15ae0*/  F2FP.SATFINITE.E4M3.F32.PACK_AB_MERGE_C R34, R47, R20, R56 ;  /* 0x000000142f22723e */ /* 0x000fe20004807038 */
[----:B------:R0:W-:Y:S04]  /*15af0*/  STS.128 [R65+0x14400], R28 ;  /* 0x0144001c41007388 */ /* 0x0001e80000000c00 */
[----:B------:R0:W-:Y:S02]  /*15b00*/  STS.128 [R0+0x14400], R32 ;  /* 0x0144002000007388 */ /* 0x0001e40000000c00 */
.L_x_576:
[----:B------:R-:W-:Y:S05]  /*15b10*/  BSYNC B1 ;  /* 0x0000000000017941 */ /* 0x000fea0003800000 */
.L_x_575:
[----:B------:R-:W-:Y:S04]  /*15b20*/  BSSY B1, `(.L_x_577) ;  /* 0x0000101000017945 */ /* 0x000fe80003800000 */
[----:B------:R-:W-:Y:S05]  /*15b30*/  @P1 BRA `(.L_x_578) ;  /* 0x0000000c00fc1947 */ /* 0x000fea0003800000 */
[----:B------:R-:W3:Y:S01]  /*15b40*/  LDL R59, [R1+0x40] ;  /* 0x00004000013b7983 */ /* 0x000ee20000100800 */
[----:B0----5:R-:W-:Y:S02]  /*15b50*/  SHF.R.U32.HI R0, RZ, 0x8, R12 ;  /* 0x00000008ff007819 */ /* 0x021fe4000001160c */
[----:B-1----:R-:W-:Y:S02]  /*15b60*/  LOP3.LUT R21, R12, 0xff, RZ, 0xc0, !PT ;  /* 0x000000ff0c157812 */ /* 0x002fe400078ec0ff */
[----:B------:R-:W-:Y:S02]  /*15b70*/  LOP3.LUT R20, R0, 0xff, RZ, 0xc0, !PT ;  /* 0x000000ff00147812 */ /* 0x000fe400078ec0ff */
[----:B------:R-:W-:Y:S02]  /*15b80*/  LEA.HI R0, R3, R170, RZ, 0x1c ;  /* 0x000000aa03007211 */ /* 0x000fe400078fe0ff */
[----:B----4-:R-:W-:Y:S02]  /*15b90*/  PRMT R37, R20, 0x7604, R21 ;  /* 0x0000760414257816 */ /* 0x010fe40000000015 */
[----:B------:R-:W-:-:S02]  /*15ba0*/  SHF.R.S32.HI R21, RZ, 0x1f, R0 ;  /* 0x0000001fff157819 */ /* 0x000fc40000011400 */
[----:B------:R-:W-:Y:S02]  /*15bb0*/  SHF.R.U32.HI R32, RZ, 0x8, R15 ;  /* 0x00000008ff207819 */ /* 0x000fe4000001160f */
[----:B------:R-:W-:Y:S01]  /*15bc0*/  LEA.HI R20, R21, R0, RZ, 0x2 ;  /* 0x0000000015147211 */ /* 0x000fe200078f10ff */
[----:B------:R-:W-:Y:S01]  /*15bd0*/  IMAD.SHL.U32 R0, R0, 0x10, RZ ;  /* 0x0000001000007824 */ /* 0x000fe200078e00ff */
[----:B------:R-:W-:Y:S02]  /*15be0*/  LOP3.LUT R31, R15, 0xff, RZ, 0xc0, !PT ;  /* 0x000000ff0f1f7812 */ /* 0x000fe400078ec0ff */
[----:B------:R-:W-:Y:S01]  /*15bf0*/  SHF.R.U32.HI R30, RZ, 0x8, R4 ;  /* 0x00000008ff1e7819 */ /* 0x000fe20000011604 */
[----:B------:R-:W-:Y:S01]  /*15c00*/  IMAD.SHL.U32 R20, R20, 0x800, RZ ;  /* 0x0000080014147824 */ /* 0x000fe200078e00ff */
[----:B------:R-:W-:Y:S02]  /*15c10*/  LOP3.LUT R21, R205, 0x30, R0, 0xf8, !PT ;  /* 0x00000030cd157812 */ /* 0x000fe400078ef800 */
[----:B------:R-:W-:-:S02]  /*15c20*/  LOP3.LUT R0, R32, 0xff, RZ, 0xc0, !PT ;  /* 0x000000ff20007812 */ /* 0x000fc400078ec0ff */
[----:B------:R-:W-:Y:S02]  /*15c30*/  SHF.R.U32.HI R28, RZ, 0x8, R13 ;  /* 0x00000008ff1c7819 */ /* 0x000fe4000001160d */
[----:B------:R-:W-:Y:S02]  /*15c40*/  LOP3.LUT R33, R4, 0xff, RZ, 0xc0, !PT ;  /* 0x000000ff04217812 */ /* 0x000fe400078ec0ff */
[----:B------:R-:W-:Y:S02]  /*15c50*/  LOP3.LUT R30, R30, 0xff, RZ, 0xc0, !PT ;  /* 0x000000ff1e1e7812 */ /* 0x000fe400078ec0ff */
[----:B------:R-:W-:Y:S02]  /*15c60*/  PRMT R41, R0, 0x7604, R31 ;  /* 0x0000760400297816 */ /* 0x000fe4000000001f */
[----:B------:R-:W-:Y:S02]  /*15c70*/  LOP3.LUT R21, R21, R206, RZ, 0x3c, !PT ;  /* 0x000000ce15157212 */ /* 0x000fe400078e3cff */
[----:B------:R-:W-:-:S02]  /*15c80*/  LOP3.LUT R20, R20, 0xffffe000, RZ, 0xc0, !PT ;  /* 0xffffe00014147812 */ /* 0x000fc400078ec0ff */
[----:B------:R-:W-:Y:S02]  /*15c90*/  SHF.R.U32.HI R0, RZ, 0x8, R5 ;  /* 0x00000008ff007819 */ /* 0x000fe40000011605 */
[----:B------:R-:W-:Y:S02]  /*15ca0*/  LOP3.LUT R29, R13, 0xff, RZ, 0xc0, !PT ;  /* 0x000000ff0d1d7812 */ /* 0x000fe400078ec0ff */
[----:B------:R-:W-:Y:S02]  /*15cb0*/  LOP3.LUT R28, R28, 0xff, RZ, 0xc0, !PT ;  /* 0x000000ff1c1c7812 */ /* 0x000fe400078ec0ff */
[----:B------:R-:W-:Y:S02]  /*15cc0*/  PRMT R43, R30, 0x7604, R33 ;  /* 0x000076041e2b7816 */ /* 0x000fe40000000021 */
[----:B------:R-:W-:Y:S02]  /*15cd0*/  IADD3 R21, R21, R207, R20 ;  /* 0x000000cf15157210 */ /* 0x000fe40007ffe014 */
[----:B------:R-:W-:-:S02]  /*15ce0*/  LOP3.LUT R33, R5, 0xff, RZ, 0xc0, !PT ;  /* 0x000000ff05217812 */ /* 0x000fc400078ec0ff */
[----:B------:R-:W-:Y:S02]  /*15cf0*/  SHF.R.U32.HI R32, RZ, 0x8, R7 ;  /* 0x00000008ff207819 */ /* 0x000fe40000011607 */
[----:B------:R-:W-:Y:S02]  /*15d00*/  LOP3.LUT R0, R0, 0xff, RZ, 0xc0, !PT ;  /* 0x000000ff00007812 */ /* 0x000fe400078ec0ff */
[----:B------:R-:W-:Y:S02]  /*15d10*/  SHF.R.U32.HI R20, RZ, 0x8, R6 ;  /* 0x00000008ff147819 */ /* 0x000fe40000011606 */
[----:B------:R-:W-:Y:S02]  /*15d20*/  PRMT R36, R28, 0x7604, R29 ;  /* 0x000076041c247816 */ /* 0x000fe4000000001d */
[----:B------:R-:W-:Y:S02]  /*15d30*/  SHF.R.U32.HI R28, RZ, 0x8, R14 ;  /* 0x00000008ff1c7819 */ /* 0x000fe4000001160e */
[----:B------:R-:W-:-:S02]  /*15d40*/  LOP3.LUT R35, R6, 0xff, RZ, 0xc0, !PT ;  /* 0x000000ff06237812 */ /* 0x000fc400078ec0ff */
[----:B------:R-:W-:Y:S02]  /*15d50*/  LOP3.LUT R32, R32, 0xff, RZ, 0xc0, !PT ;  /* 0x000000ff20207812 */ /* 0x000fe400078ec0ff */
[----:B------:R-:W-:Y:S01]  /*15d60*/  PRMT R45, R0, 0x7604, R33 ;  /* 0x00007604002d7816 */ /* 0x000fe20000000021 */
[----:B------:R-:W-:Y:S01]  /*15d70*/  IMAD.IADD R0, R18, 0x1, R21 ;  /* 0x0000000112007824 */ /* 0x000fe200078e0215 */
[----:B------:R-:W-:Y:S02]  /*15d80*/  LOP3.LUT R20, R20, 0xff, RZ, 0xc0, !PT ;  /* 0x000000ff14147812 */ /* 0x000fe400078ec0ff */
[----:B------:R-:W-:Y:S02]  /*15d90*/  LOP3.LUT R47, R7, 0xff, RZ, 0xc0, !PT ;  /* 0x000000ff072f7812 */ /* 0x000fe400078ec0ff */
[----:B------:R-:W-:Y:S02]  /*15da0*/  LOP3.LUT R29, R14, 0xff, RZ, 0xc0, !PT ;  /* 0x000000ff0e1d7812 */ /* 0x000fe400078ec0ff */
[----:B------:R-:W-:-:S02]  /*15db0*/  LOP3.LUT R28, R28, 0xff, RZ, 0xc0, !PT ;  /* 0x000000ff1c1c7812 */ /* 0x000fc400078ec0ff */
[----:B------:R-:W-:Y:S02]  /*15dc0*/  PRMT R49, R20, 0x7604, R35 ;  /* 0x0000760414317816 */ /* 0x000fe40000000023 */
[----:B------:R-:W-:Y:S02]  /*15dd0*/  PRMT R51, R32, 0x7604, R47 ;  /* 0x0000760420337816 */ /* 0x000fe4000000002f */
[----:B------:R-:W0:Y:S01]  /*15de0*/  LDS.128 R32, [R0+0x14400] ;  /* 0x0144000000207984 */ /* 0x000e220000000c00 */
[----:B--2---:R-:W-:Y:S02]  /*15df0*/  PRMT R39, R28, 0x7604, R29 ;  /* 0x000076041c277816 */ /* 0x004fe4000000001d */
[----:B------:R-:W-:Y:S02]  /*15e00*/  SHF.R.U32.HI R21, RZ, 0x10, R13 ;  /* 0x00000010ff157819 */ /* 0x000fe4000001160d */
[----:B------:R-:W-:Y:S02]  /*15e10*/  SHF.R.U32.HI R20, RZ, 0x10, R12 ;  /* 0x00000010ff147819 */ /* 0x000fe4000001160c */
[----:B------:R-:W-:-:S02]  /*15e20*/  LOP3.LUT R21, R21, 0xff, RZ, 0xc0, !PT ;  /* 0x000000ff15157812 */ /* 0x000fc400078ec0ff */
[----:B------:R-:W-:Y:S02]  /*15e30*/  LOP3.LUT R20, R20, 0xff, RZ, 0xc0, !PT ;  /* 0x000000ff14147812 */ /* 0x000fe400078ec0ff */
[----:B------:R-:W-:Y:S02]  /*15e40*/  SHF.R.U32.HI R38, RZ, 0x10, R14 ;  /* 0x00000010ff267819 */ /* 0x000fe4000001160e */
[----:B------:R-:W-:Y:S02]  /*15e50*/  PRMT R21, R21, 0x7054, R36 ;  /* 0x0000705415157816 */ /* 0x000fe40000000024 */
[----:B------:R-:W-:Y:S02]  /*15e60*/  SHF.R.U32.HI R36, RZ, 0x10, R5 ;  /* 0x00000010ff247819 */ /* 0x000fe40000011605 */
[----:B------:R-:W-:Y:S02]  /*15e70*/  PRMT R37, R20, 0x7054, R37 ;  /* 0x0000705414257816 */ /* 0x000fe40000000025 */
[----:B------:R-:W-:-:S02]  /*15e80*/  SHF.R.U32.HI R40, RZ, 0x10, R15 ;  /* 0x00000010ff287819 */ /* 0x000fc4000001160f */
[----:B------:R-:W-:Y:S02]  /*15e90*/  LOP3.LUT R38, R38, 0xff, RZ, 0xc0, !PT ;  /* 0x000000ff26267812 */ /* 0x000fe400078ec0ff */
[----:B------:R-:W-:Y:S02]  /*15ea0*/  SHF.R.U32.HI R20, RZ, 0x10, R4 ;  /* 0x00000010ff147819 */ /* 0x000fe40000011604 */
[----:B------:R-:W-:Y:S02]  /*15eb0*/  LOP3.LUT R36, R36, 0xff, RZ, 0xc0, !PT ;  /* 0x000000ff24247812 */ /* 0x000fe400078ec0ff */
[----:B------:R-:W-:Y:S02]  /*15ec0*/  LOP3.LUT R40, R40, 0xff, RZ, 0xc0, !PT ;  /* 0x000000ff28287812 */ /* 0x000fe400078ec0ff */
[----:B------:R-:W-:Y:S02]  /*15ed0*/  PRMT R39, R38, 0x7054, R39 ;  /* 0x0000705426277816 */ /* 0x000fe40000000027 */
[----:B------:R-:W-:-:S02]  /*15ee0*/  LOP3.LUT R20, R20, 0xff, RZ, 0xc0, !PT ;  /* 0x000000ff14147812 */ /* 0x000fc400078ec0ff */
[----:B------:R-:W-:Y:S02]  /*15ef0*/  SHF.R.U32.HI R38, RZ, 0x10, R6 ;  /* 0x00000010ff267819 */ /* 0x000fe40000011606 */
[----:B------:R-:W-:Y:S02]  /*15f00*/  PRMT R47, R36, 0x7054, R45 ;  /* 0x00007054242f7816 */ /* 0x000fe4000000002d */
[----:B------:R-:W-:Y:S02]  /*15f10*/  PRMT R41, R40, 0x7054, R41 ;  /* 0x0000705428297816 */ /* 0x000fe40000000029 */
[----:B------:R-:W-:Y:S02]  /*15f20*/  PRMT R43, R20, 0x7054, R43 ;  /* 0x00007054142b7816 */ /* 0x000fe4000000002b */
[----:B------:R-:W-:Y:S02]  /*15f30*/  LOP3.LUT R38, R38, 0xff, RZ, 0xc0, !PT ;  /* 0x000000ff26267812 */ /* 0x000fe400078ec0ff */
[----:B------:R-:W-:-:S02]  /*15f40*/  LOP3.LUT R47, R47, 0xff000000, R5, 0xf8, !PT ;  /* 0xff0000002f2f7812 */ /* 0x000fc400078ef805 */
[----:B------:R-:W-:Y:S02]  /*15f50*/  LOP3.LUT R21, R21, 0xff000000, R13, 0xf8, !PT ;  /* 0xff00000015157812 */ /* 0x000fe400078ef80d */
[----:B------:R-:W-:Y:S02]  /*15f60*/  SHF.R.U32.HI R40, RZ, 0x10, R7 ;  /* 0x00000010ff287819 */ /* 0x000fe40000011607 */
[----:B------:R-:W-:Y:S02]  /*15f70*/  LOP3.LUT R45, R41, 0xff000000, R15, 0xf8, !PT ;  /* 0xff000000292d7812 */ /* 0x000fe400078ef80f */
[----:B------:R-:W-:Y:S02]  /*15f80*/  LOP3.LUT R48, R43, 0xff000000, R4, 0xf8, !PT ;  /* 0xff0000002b307812 */ /* 0x000fe400078ef804 */
[----:B------:R-:W-:Y:S02]  /*15f90*/  PRMT R49, R38, 0x7054, R49 ;  /* 0x0000705426317816 */ /* 0x000fe40000000031 */
[----:B------:R-:W-:-:S02]  /*15fa0*/  F2FP.F16.E4M3.UNPACK_B R43, R47 ;  /* 0x0000002fff2b723e */ /* 0x000fc400020006ff */
[----:B0-----:R-:W-:Y:S02]  /*15fb0*/  F2FP.F16.E4M3.UNPACK_B R15, R33 ;  /* 0x00000021ff0f723e */ /* 0x001fe400020006ff */
[----:B------:R-:W-:Y:S01]  /*15fc0*/  LOP3.LUT R42, R37, 0xff000000, R12, 0xf8, !PT ;  /* 0xff000000252a7812 */ /* 0x000fe200078ef80c */
[----:B------:R-:W-:Y:S01]  /*15fd0*/  HADD2.F32 R46, -RZ, R43.H0_H0 ;  /* 0x2000002bff2e7230 */ /* 0x000fe20000004100 */
[----:B------:R-:W-:Y:S02]  /*15fe0*/  F2FP.F16.E4M3.UNPACK_B R20, R21 ;  /* 0x00000015ff14723e */ /* 0x000fe400020006ff */
[----:B------:R-:W-:Y:S02]  /*15ff0*/  LOP3.LUT R40, R40, 0xff, RZ, 0xc0, !PT ;  /* 0x000000ff28287812 */ /* 0x000fe400078ec0ff */
[----:B------:R-:W-:Y:S01]  /*16000*/  LOP3.LUT R12, R39, 0xff000000, R14, 0xf8, !PT ;  /* 0xff000000270c7812 */ /* 0x000fe200078ef80e */
[----:B------:R-:W-:Y:S01]  /*16010*/  HADD2.F32 R41, -RZ, R20.H0_H0 ;  /* 0x20000014ff297230 */ /* 0x000fe20000004100 */
[----:B------:R-:W-:Y:S01]  /*16020*/  LOP3.LUT R5, R49, 0xff000000, R6, 0xf8, !PT ;  /* 0xff00000031057812 */ /* 0x000fe200078ef806 */
[--C-:B------:R-:W-:Y:S01]  /*16030*/  HADD2.F32 R6, -RZ, R15.reuse.H0_H0 ;  /* 0x2000000fff067230 */ /* 0x100fe20000004100 */
[----:B------:R-:W-:Y:S01]  /*16040*/  PRMT R51, R40, 0x7054, R51 ;  /* 0x0000705428337816 */ /* 0x000fe20000000033 */
[----:B------:R-:W-:Y:S01]  /*16050*/  HADD2.F32 R15, -RZ, R15.H1_H1 ;  /* 0x3000000fff0f7230 */ /* 0x000fe20000004100 */
[----:B------:R-:W-:-:S02]  /*16060*/  F2FP.F16.E4M3.UNPACK_B R39, R35 ;  /* 0x00000023ff27723e */ /* 0x000fc400020006ff */
[----:B------:R-:W-:Y:S01]  /*16070*/  F2FP.F16.E4M3.UNPACK_B R40, R35.H1 ;  /* 0x00000023ff28723e */ /* 0x000fe200030006ff */
[----:B------:R-:W-:Y:S01]  /*16080*/  FMUL.FTZ R49, R6, R41 ;  /* 0x0000002906317220 */ /* 0x000fe20000410000 */
[----:B------:R-:W-:Y:S02]  /*16090*/  F2FP.F16.E4M3.UNPACK_B R35, R32.H1 ;  /* 0x00000020ff23723e */ /* 0x000fe400030006ff */
[----:B------:R-:W-:Y:S02]  /*160a0*/  F2FP.F16.E4M3.UNPACK_B R47, R47.H1 ;  /* 0x0000002fff2f723e */ /* 0x000fe400030006ff */
[----:B------:R-:W-:Y:S02]  /*160b0*/  LOP3.LUT R51, R51, 0xff000000, R7, 0xf8, !PT ;  /* 0xff00000033337812 */ /* 0x000fe400078ef807 */
[-C--:B------:R-:W-:Y:S02]  /*160c0*/  F2FP.F16.E4M3.UNPACK_B R7, R34.reuse ;  /* 0x00000022ff07723e */ /* 0x080fe400020006ff */
[----:B------:R-:W-:Y:S01]  /*160d0*/  F2FP.F16.E4M3.UNPACK_B R34, R34.H1 ;  /* 0x00000022ff22723e */ /* 0x000fe200030006ff */
[----:B---3--:R-:W0:Y:S02]  /*160e0*/  LDS.128 R28, [R59+0x14400] ;  /* 0x014400003b1c7984 */ /* 0x008e240000000c00 */
[----:B0-----:R-:W-:-:S02]  /*160f0*/  F2FP.F16.E4M3.UNPACK_B R14, R29 ;  /* 0x0000001dff0e723e */ /* 0x001fc400020006ff */
[-C--:B------:R-:W-:Y:S02]  /*16100*/  F2FP.F16.E4M3.UNPACK_B R37, R31.reuse ;  /* 0x0000001fff25723e */ /* 0x080fe400020006ff */
[----:B------:R-:W-:Y:S01]  /*16110*/  F2FP.F16.E4M3.UNPACK_B R38, R31.H1 ;  /* 0x0000001fff26723e */ /* 0x000fe200030006ff */
[--C-:B------:R-:W-:Y:S01]  /*16120*/  HADD2.F32 R13, -RZ, R14.reuse.H0_H0 ;  /* 0x2000000eff0d7230 */ /* 0x100fe20000004100 */
[-C--:B------:R-:W-:Y:S01]  /*16130*/  F2FP.F16.E4M3.UNPACK_B R31, R28.reuse ;  /* 0x0000001cff1f723e */ /* 0x080fe200020006ff */
[----:B------:R-:W-:Y:S01]  /*16140*/  HADD2.F32 R14, -RZ, R14.H1_H1 ;  /* 0x3000000eff0e7230 */ /* 0x000fe20000004100 */
[----:B------:R-:W-:Y:S02]  /*16150*/  F2FP.F16.E4M3.UNPACK_B R36, R28.H1 ;  /* 0x0000001cff24723e */ /* 0x000fe400030006ff */
[----:B------:R-:W-:Y:S02]  /*16160*/  F2FP.F16.E4M3.UNPACK_B R28, R33.H1 ;  /* 0x00000021ff1c723e */ /* 0x000fe400030006ff */
[----:B------:R-:W-:Y:S01]  /*16170*/  F2FP.F16.E4M3.UNPACK_B R33, R32 ;  /* 0x00000020ff21723e */ /* 0x000fe200020006ff */
[----:B------:R-:W-:Y:S01]  /*16180*/  FMUL.FTZ R32, R6, R46 ;  /* 0x0000002e06207220 */ /* 0x000fe20000410000 */
[----:B------:R-:W-:-:S02]  /*16190*/  F2FP.F16.E4M3.UNPACK_B R29, R29.H1 ;  /* 0x0000001dff1d723e */ /* 0x000fc400030006ff */
[----:B------:R-:W-:Y:S01]  /*161a0*/  F2FP.F16.E4M3.UNPACK_B R4, R30 ;  /* 0x0000001eff04723e */ /* 0x000fe200020006ff */
[C---:B------:R-:W-:Y:S01]  /*161b0*/  FFMA.FTZ R6, R13.reuse, R41, -R32 ;  /* 0x000000290d067223 */ /* 0x040fe20000010820 */
[----:B------:R-:W-:Y:S01]  /*161c0*/  F2FP.F16.E4M3.UNPACK_B R32, R21.H1 ;  /* 0x00000015ff20723e */ /* 0x000fe200030006ff */
[----:B------:R-:W-:Y:S01]  /*161d0*/  FFMA.FTZ R13, R13, R46, R49 ;  /* 0x0000002e0d0d7223 */ /* 0x000fe20000010031 */
[----:B------:R-:W-:Y:S01]  /*161e0*/  HADD2.F32 R41, -RZ, R20.H1_H1 ;  /* 0x30000014ff297230 */ /* 0x000fe20000004100 */
[----:B------:R-:W-:Y:S01]  /*161f0*/  F2FP.F16.E4M3.UNPACK_B R30, R30.H1 ;  /* 0x0000001eff1e723e */ /* 0x000fe200030006ff */
[----:B------:R-:W-:Y:S02]  /*16200*/  HADD2.F32 R46, -RZ, R43.H1_H1 ;  /* 0x3000002bff2e7230 */ /* 0x000fe40000004100 */
[----:B------:R-:W-:Y:S02]  /*16210*/  HADD2.F32 R49, -RZ, R47.H0_H0 ;  /* 0x2000002fff317230 */ /* 0x000fe40000004100 */
[----:B------:R-:W-:Y:S01]  /*16220*/  FMUL.FTZ R55, R15, R41 ;  /* 0x000000290f377220 */ /* 0x000fe20000410000 */
[----:B------:R-:W-:-:S02]  /*16230*/  HADD2.F32 R20, -RZ, R28.H0_H0 ;  /* 0x2000001cff147230 */ /* 0x000fc40000004100 */
[-C--:B------:R-:W-:Y:S01]  /*16240*/  FMUL.FTZ R53, R15, R46.reuse ;  /* 0x0000002e0f357220 */ /* 0x080fe20000410000 */
[----:B------:R-:W-:Y:S02]  /*16250*/  HADD2.F32 R43, -RZ, R32.H0_H0 ;  /* 0x20000020ff2b7230 */ /* 0x000fe40000004100 */
[----:B------:R-:W-:Y:S02]  /*16260*/  HADD2.F32 R21, -RZ, R29.H0_H0 ;  /* 0x2000001dff157230 */ /* 0x000fe40000004100 */
[----:B------:R-:W-:Y:S01]  /*16270*/  FMUL.FTZ R50, R20, R49 ;  /* 0x0000003114327220 */ /* 0x000fe20000410000 */
[----:B------:R-:W-:Y:S01]  /*16280*/  FFMA.FTZ R15, R14, R41, -R53 ;  /* 0x000000290e0f7223 */ /* 0x000fe20000010835 */
[-C--:B------:R-:W-:Y:S01]  /*16290*/  FMUL.FTZ R52, R20, R43.reuse ;  /* 0x0000002b14347220 */ /* 0x080fe20000410000 */
[----:B------:R-:W-:Y:S01]  /*162a0*/  FFMA.FTZ R14, R14, R46, R55 ;  /* 0x0000002e0e0e7223 */ /* 0x000fe20000010037 */
[C---:B------:R-:W-:Y:S01]  /*162b0*/  FFMA.FTZ R20, R21.reuse, R43, -R50 ;  /* 0x0000002b15147223 */ /* 0x040fe20000010832 */
[----:B------:R-:W-:Y:S01]  /*162c0*/  F2FP.F16.E4M3.UNPACK_B R50, R51 ;  /* 0x00000033ff32723e */ /* 0x000fe200020006ff */
[----:B------:R-:W-:Y:S01]  /*162d0*/  FFMA.FTZ R21, R21, R49, R52 ;  /* 0x0000003115157223 */ /* 0x000fe20000010034 */
[----:B------:R-:W-:Y:S01]  /*162e0*/  F2FP.F16.E4M3.UNPACK_B R46, R45 ;  /* 0x0000002dff2e723e */ /* 0x000fe200020006ff */
[----:B------:R-:W-:Y:S01]  /*162f0*/  HADD2.F32 R49, -RZ, R47.H1_H1 ;  /* 0x3000002fff317230 */ /* 0x000fe20000004100 */
[----:B------:R-:W-:Y:S01]  /*16300*/  F2FP.F16.E4M3.UNPACK_B R51, R51.H1 ;  /* 0x00000033ff33723e */ /* 0x000fe200030006ff */
[----:B------:R-:W-:Y:S01]  /*16310*/  HADD2.F32 R28, -RZ, R28.H1_H1 ;  /* 0x3000001cff1c7230 */ /* 0x000fe20000004100 */
[----:B------:R-:W-:Y:S01]  /*16320*/  F2FP.F16.E4M3.UNPACK_B R45, R45.H1 ;  /* 0x0000002dff2d723e */ /* 0x000fe200030006ff */
[----:B------:R-:W-:-:S02]  /*16330*/  HADD2.F32 R43, -RZ, R32.H1_H1 ;  /* 0x30000020ff2b7230 */ /* 0x000fc40000004100 */
[----:B------:R-:W-:Y:S02]  /*16340*/  HADD2.F32 R52, -RZ, R50.H0_H0 ;  /* 0x20000032ff347230 */ /* 0x000fe40000004100 */
[C---:B------:R-:W-:Y:S01]  /*16350*/  FMUL.FTZ R54, R28.reuse, R49 ;  /* 0x000000311c367220 */ /* 0x040fe20000410000 */
[----:B------:R-:W-:Y:S02]  /*16360*/  HADD2.F32 R41, -RZ, R39.H0_H0 ;  /* 0x20000027ff297230 */ /* 0x000fe40000004100 */
[----:B------:R-:W-:Y:S01]  /*16370*/  FMUL.FTZ R28, R28, R43 ;  /* 0x0000002b1c1c7220 */ /* 0x000fe20000410000 */
[----:B------:R-:W-:Y:S02]  /*16380*/  HADD2.F32 R47, -RZ, R46.H0_H0 ;  /* 0x2000002eff2f7230 */ /* 0x000fe40000004100 */
[----:B------:R-:W-:Y:S02]  /*16390*/  HADD2.F32 R29, -RZ, R29.H1_H1 ;  /* 0x3000001dff1d7230 */ /* 0x000fe40000004100 */
[----:B------:R-:W-:Y:S01]  /*163a0*/  FMUL.FTZ R55, R41, R52 ;  /* 0x0000003429377220 */ /* 0x000fe20000410000 */
[----:B------:R-:W-:-:S02]  /*163b0*/  HADD2.F32 R32, -RZ, R37.H0_H0 ;  /* 0x20000025ff207230 */ /* 0x000fc40000004100 */
[----:B------:R-:W-:Y:S01]  /*163c0*/  FMUL.FTZ R41, R41, R47 ;  /* 0x0000002f29297220 */ /* 0x000fe20000410000 */
[----:B------:R-:W-:Y:S02]  /*163d0*/  HADD2.F32 R50, -RZ, R50.H1_H1 ;  /* 0x30000032ff327230 */ /* 0x000fe40000004100 */
[C---:B------:R-:W-:Y:S01]  /*163e0*/  FFMA.FTZ R53, R29.reuse, R43, -R54 ;  /* 0x0000002b1d357223 */ /* 0x040fe20000010836 */
[----:B------:R-:W-:Y:S01]  /*163f0*/  FFMA.FTZ R54, R29, R49, R28 ;  /* 0x000000311d367223 */ /* 0x000fe2000001001c */
[C---:B------:R-:W-:Y:S01]  /*16400*/  FFMA.FTZ R28, R32.reuse, R47, -R55 ;  /* 0x0000002f201c7223 */ /* 0x040fe20000010837 */
[----:B------:R-:W-:Y:S01]  /*16410*/  FFMA.FTZ R29, R32, R52, R41 ;  /* 0x00000034201d7223 */ /* 0x000fe20000010029 */
[----:B------:R-:W-:Y:S02]  /*16420*/  HADD2.F32 R39, -RZ, R39.H1_H1 ;  /* 0x30000027ff277230 */ /* 0x000fe40000004100 */
[----:B------:R-:W-:Y:S01]  /*16430*/  HADD2.F32 R47, -RZ, R51.H0_H0 ;  /* 0x20000033ff2f7230 */ /* 0x000fe20000004100 */
[----:B------:R-:W-:Y:S01]  /*16440*/  F2FP.SATFINITE.E4M3.F32.PACK_AB_MERGE_C R21, R54, R21, RZ ;  /* 0x000000153615723e */ /* 0x000fe200048070ff */
[----:B------:R-:W-:-:S02]  /*16450*/  HADD2.F32 R41, -RZ, R40.H0_H0 ;  /* 0x20000028ff297230 */ /* 0x000fc40000004100 */
[----:B------:R-:W-:Y:S01]  /*16460*/  FMUL.FTZ R52, R39, R50 ;  /* 0x0000003227347220 */ /* 0x000fe20000410000 */
[----:B------:R-:W-:Y:S01]  /*16470*/  HADD2.F32 R46, -RZ, R46.H1_H1 ;  /* 0x3000002eff2e7230 */ /* 0x000fe20000004100 */
[----:B------:R-:W-:Y:S01]  /*16480*/  F2FP.SATFINITE.E4M3.F32.PACK_AB_MERGE_C R13, R14, R13, R21 ;  /* 0x0000000d0e0d723e */ /* 0x000fe20004807015 */
[----:B------:R-:W-:Y:S02]  /*16490*/  HADD2.F32 R43, -RZ, R45.H0_H0 ;  /* 0x2000002dff2b7230 */ /* 0x000fe40000004100 */
[----:B------:R-:W-:Y:S01]  /*164a0*/  FMUL.FTZ R49, R41, R47 ;  /* 0x0000002f29317220 */ /* 0x000fe20000410000 */
[----:B------:R-:W-:Y:S02]  /*164b0*/  HADD2.F32 R32, -RZ, R38.H0_H0 ;  /* 0x20000026ff207230 */ /* 0x000fe40000004100 */
[----:B------:R-:W-:Y:S01]  /*164c0*/  FMUL.FTZ R39, R39, R46 ;  /* 0x0000002e27277220 */ /* 0x000fe20000410000 */
[----:B------:R-:W-:Y:S02]  /*164d0*/  HADD2.F32 R37, -RZ, R37.H1_H1 ;  /* 0x30000025ff257230 */ /* 0x000fe40000004100 */
[----:B------:R-:W-:Y:S01]  /*164e0*/  FMUL.FTZ R58, R41, R43 ;  /* 0x0000002b293a7220 */ /* 0x000fe20000410000 */
[----:B------:R-:W-:-:S02]  /*164f0*/  HADD2.F32 R51, -RZ, R51.H1_H1 ;  /* 0x30000033ff337230 */ /* 0x000fc40000004100 */
[C---:B------:R-:W-:Y:S01]  /*16500*/  FFMA.FTZ R57, R32.reuse, R43, -R49 ;  /* 0x0000002b20397223 */ /* 0x040fe20000010831 */
[----:B------:R-:W-:Y:S01]  /*16510*/  F2FP.F16.E4M3.UNPACK_B R43, R48.H1 ;  /* 0x00000030ff2b723e */ /* 0x000fe200030006ff */
[C---:B------:R-:W-:Y:S01]  /*16520*/  FFMA.FTZ R56, R37.reuse, R50, R39 ;  /* 0x0000003225387223 */ /* 0x040fe20000010027 */
[----:B------:R-:W-:Y:S01]  /*16530*/  F2FP.F16.E4M3.UNPACK_B R39, R42.H1 ;  /* 0x0000002aff27723e */ /* 0x000fe200030006ff */
[----:B------:R-:W-:Y:S01]  /*16540*/  FFMA.FTZ R55, R37, R46, -R52 ;  /* 0x0000002e25377223 */ /* 0x000fe20000010834 */
[----:B------:R-:W-:Y:S02]  /*16550*/  HADD2.F32 R40, -RZ, R40.H1_H1 ;  /* 0x30000028ff287230 */ /* 0x000fe40000004100 */
[----:B------:R-:W-:Y:S01]  /*16560*/  FFMA.FTZ R58, R32, R47, R58 ;  /* 0x0000002f203a7223 */ /* 0x000fe2000001003a */
[----:B------:R-:W-:Y:S01]  /*16570*/  HADD2.F32 R46, -RZ, R43.H0_H0 ;  /* 0x2000002bff2e7230 */ /* 0x000fe20000004100 */
[----:B------:R-:W-:Y:S01]  /*16580*/  F2FP.F16.E4M3.UNPACK_B R48, R48 ;  /* 0x00000030ff30723e */ /* 0x000fe200020006ff */
[----:B------:R-:W-:-:S02]  /*16590*/  HADD2.F32 R37, -RZ, R35.H0_H0 ;  /* 0x20000023ff257230 */ /* 0x000fc40000004100 */
[C---:B------:R-:W-:Y:S01]  /*165a0*/  FMUL.FTZ R49, R40.reuse, R51 ;  /* 0x0000003328317220 */ /* 0x040fe20000410000 */
[----:B------:R-:W-:Y:S01]  /*165b0*/  HADD2.F32 R41, -RZ, R39.H0_H0 ;  /* 0x20000027ff297230 */ /* 0x000fe20000004100 */
[----:B------:R-:W-:Y:S01]  /*165c0*/  F2FP.F16.E4M3.UNPACK_B R42, R42 ;  /* 0x0000002aff2a723e */ /* 0x000fe200020006ff */
[----:B------:R-:W-:Y:S02]  /*165d0*/  HADD2.F32 R45, -RZ, R45.H1_H1 ;  /* 0x3000002dff2d7230 */ /* 0x000fe40000004100 */
[C---:B------:R-:W-:Y:S01]  /*165e0*/  FMUL.FTZ R47, R37.reuse, R46 ;  /* 0x0000002e252f7220 */ /* 0x040fe20000410000 */
[----:B------:R-:W-:Y:S02]  /*165f0*/  HADD2.F32 R38, -RZ, R38.H1_H1 ;  /* 0x30000026ff267230 */ /* 0x000fe40000004100 */
[----:B------:R-:W-:Y:S01]  /*16600*/  FMUL.FTZ R37, R37, R41 ;  /* 0x0000002925257220 */ /* 0x000fe20000410000 */
[----:B------:R-:W-:Y:S02]  /*16610*/  HADD2.F32 R32, -RZ, R36.H0_H0 ;  /* 0x20000024ff207230 */ /* 0x000fe40000004100 */
[----:B------:R-:W-:Y:S01]  /*16620*/  FMUL.FTZ R40, R40, R45 ;  /* 0x0000002d28287220 */ /* 0x000fe20000410000 */
[----:B------:R-:W-:-:S02]  /*16630*/  HADD2.F32 R43, -RZ, R43.H1_H1 ;  /* 0x3000002bff2b7230 */ /* 0x000fc40000004100 */
[----:B------:R-:W-:Y:S01]  /*16640*/  FFMA.FTZ R60, R38, R45, -R49 ;  /* 0x0000002d263c7223 */ /* 0x000fe20000010831 */
[----:B------:R-:W-:Y:S02]  /*16650*/  HADD2.F32 R35, -RZ, R35.H1_H1 ;  /* 0x30000023ff237230 */ /* 0x000fe40000004100 */
[C---:B------:R-:W-:Y:S01]  /*16660*/  FFMA.FTZ R47, R32.reuse, R41, -R47 ;  /* 0x00000029202f7223 */ /* 0x040fe2000001082f */
[----:B------:R-:W-:Y:S02]  /*16670*/  HADD2.F32 R39, -RZ, R39.H1_H1 ;  /* 0x30000027ff277230 */ /* 0x000fe40000004100 */
[----:B------:R-:W-:Y:S01]  /*16680*/  FFMA.FTZ R45, R32, R46, R37 ;  /* 0x0000002e202d7223 */ /* 0x000fe20000010025 */
[----:B------:R-:W-:Y:S02]  /*16690*/  HADD2.F32 R36, -RZ, R36.H1_H1 ;  /* 0x30000024ff247230 */ /* 0x000fe40000004100 */
[----:B------:R-:W-:Y:S01]  /*166a0*/  FMUL.FTZ R41, R35, R43 ;  /* 0x0000002b23297220 */ /* 0x000fe20000410000 */
[----:B------:R-:W-:-:S02]  /*166b0*/  HADD2.F32 R37, -RZ, R48.H0_H0 ;  /* 0x20000030ff257230 */ /* 0x000fc40000004100 */
[-C--:B------:R-:W-:Y:S01]  /*166c0*/  FMUL.FTZ R32, R35, R39.reuse ;  /* 0x0000002723207220 */ /* 0x080fe20000410000 */
[----:B------:R-:W-:Y:S02]  /*166d0*/  HADD2.F32 R35, -RZ, R33.H0_H0 ;  /* 0x20000021ff237230 */ /* 0x000fe40000004100 */
[----:B------:R-:W-:Y:S01]  /*166e0*/  FFMA.FTZ R50, R36, R39, -R41 ;  /* 0x0000002724327223 */ /* 0x000fe20000010829 */
[----:B------:R-:W-:Y:S01]  /*166f0*/  FFMA.FTZ R51, R38, R51, R40 ;  /* 0x0000003326337223 */ /* 0x000fe20000010028 */
[----:B------:R-:W-:Y:S01]  /*16700*/  FFMA.FTZ R52, R36, R43, R32 ;  /* 0x0000002b24347223 */ /* 0x000fe20000010020 */
[----:B------:R-:W-:Y:S02]  /*16710*/  HADD2.F32 R36, -RZ, R42.H0_H0 ;  /* 0x2000002aff247230 */ /* 0x000fe40000004100 */
[----:B------:R-:W-:Y:S01]  /*16720*/  FMUL.FTZ R39, R35, R37 ;  /* 0x0000002523277220 */ /* 0x000fe20000410000 */
[----:B------:R-:W-:Y:S01]  /*16730*/  HADD2.F32 R32, -RZ, R31.H0_H0 ;  /* 0x2000001fff207230 */ /* 0x000fe20000004100 */
[----:B------:R-:W-:Y:S01]  /*16740*/  F2FP.SATFINITE.E4M3.F32.PACK_AB_MERGE_C R51, R51, R58, RZ ;  /* 0x0000003a3333723e */ /* 0x000fe200048070ff */
[----:B------:R-:W-:-:S02]  /*16750*/  HADD2.F32 R48, -RZ, R48.H1_H1 ;  /* 0x30000030ff307230 */ /* 0x000fc40000004100 */
[-C--:B------:R-:W-:Y:S01]  /*16760*/  FMUL.FTZ R35, R35, R36.reuse ;  /* 0x0000002423237220 */ /* 0x080fe20000410000 */
[----:B------:R-:W-:Y:S02]  /*16770*/  HADD2.F32 R33, -RZ, R33.H1_H1 ;  /* 0x30000021ff217230 */ /* 0x000fe40000004100 */
[C---:B------:R-:W-:Y:S01]  /*16780*/  FFMA.FTZ R38, R32.reuse, R36, -R39 ;  /* 0x0000002420267223 */ /* 0x040fe20000010827 */
[----:B------:R-:W-:Y:S01]  /*16790*/  HADD2.F32 R42, -RZ, R42.H1_H1 ;  /* 0x3000002aff2a7230 */ /* 0x000fe20000004100 */
[----:B------:R-:W-:Y:S01]  /*167a0*/  F2FP.F16.E4M3.UNPACK_B R36, R5.H1 ;  /* 0x00000005ff24723e */ /* 0x000fe200030006ff */
[----:B------:R-:W-:Y:S02]  /*167b0*/  HADD2.F32 R31, -RZ, R31.H1_H1 ;  /* 0x3000001fff1f7230 */ /* 0x000fe40000004100 */
[C---:B------:R-:W-:Y:S01]  /*167c0*/  FMUL.FTZ R46, R33.reuse, R48 ;  /* 0x00000030212e7220 */ /* 0x040fe20000410000 */
[----:B------:R-:W-:Y:S01]  /*167d0*/  FFMA.FTZ R40, R32, R37, R35 ;  /* 0x0000002520287223 */ /* 0x000fe20000010023 */
[----:B------:R-:W-:Y:S01]  /*167e0*/  F2FP.F16.E4M3.UNPACK_B R35, R12.H1 ;  /* 0x0000000cff23723e */ /* 0x000fe200030006ff */
[----:B------:R-:W-:Y:S01]  /*167f0*/  FMUL.FTZ R33, R33, R42 ;  /* 0x0000002a21217220 */ /* 0x000fe20000410000 */
[----:B------:R-:W-:-:S02]  /*16800*/  HADD2.F32 R37, -RZ, R36.H0_H0 ;  /* 0x20000024ff257230 */ /* 0x000fc40000004100 */
[C---:B------:R-:W-:Y:S01]  /*16810*/  FFMA.FTZ R41, R31.reuse, R42, -R46 ;  /* 0x0000002a1f297223 */ /* 0x040fe2000001082e */
[----:B------:R-:W-:Y:S02]  /*16820*/  HADD2.F32 R32, -RZ, R34.H0_H0 ;  /* 0x20000022ff207230 */ /* 0x000fe40000004100 */
[----:B------:R-:W-:Y:S01]  /*16830*/  FFMA.FTZ R43, R31, R48, R33 ;  /* 0x000000301f2b7223 */ /* 0x000fe20000010021 */
[----:B------:R-:W-:Y:S01]  /*16840*/  HADD2.F32 R33, -RZ, R35.H0_H0 ;  /* 0x20000023ff217230 */ /* 0x000fe20000004100 */
[----:B------:R-:W-:Y:S01]  /*16850*/  F2FP.F16.E4M3.UNPACK_B R12, R12 ;  /* 0x0000000cff0c723e */ /* 0x000fe200020006ff */
[----:B------:R-:W-:Y:S02]  /*16860*/  HADD2.F32 R31, -RZ, R30.H0_H0 ;  /* 0x2000001eff1f7230 */ /* 0x000fe40000004100 */
[C---:B------:R-:W-:Y:S01]  /*16870*/  FMUL.FTZ R42, R32.reuse, R37 ;  /* 0x00000025202a7220 */ /* 0x040fe20000410000 */
[----:B------:R-:W-:Y:S02]  /*16880*/  HADD2.F32 R39, -RZ, R36.H1_H1 ;  /* 0x30000024ff277230 */ /* 0x000fe40000004100 */
[----:B------:R-:W-:Y:S01]  /*16890*/  FMUL.FTZ R32, R32, R33 ;  /* 0x0000002120207220 */ /* 0x000fe20000410000 */
[----:B------:R-:W-:-:S02]  /*168a0*/  HADD2.F32 R34, -RZ, R34.H1_H1 ;  /* 0x30000022ff227230 */ /* 0x000fc40000004100 */
[C---:B------:R-:W-:Y:S01]  /*168b0*/  FFMA.FTZ R42, R31.reuse, R33, -R42 ;  /* 0x000000211f2a7223 */ /* 0x040fe2000001082a */
[----:B------:R-:W-:Y:S01]  /*168c0*/  HADD2.F32 R35, -RZ, R35.H1_H1 ;  /* 0x30000023ff237230 */ /* 0x000fe20000004100 */
[----:B------:R-:W-:Y:S01]  /*168d0*/  F2FP.F16.E4M3.UNPACK_B R5, R5 ;  /* 0x00000005ff05723e */ /* 0x000fe200020006ff */
[----:B------:R-:W-:Y:S02]  /*168e0*/  HADD2.F32 R30, -RZ, R30.H1_H1 ;  /* 0x3000001eff1e7230 */ /* 0x000fe40000004100 */
[C---:B------:R-:W-:Y:S01]  /*168f0*/  FMUL.FTZ R33, R34.reuse, R39 ;  /* 0x0000002722217220 */ /* 0x040fe20000410000 */
[----:B------:R-:W-:Y:S01]  /*16900*/  FFMA.FTZ R36, R31, R37, R32 ;  /* 0x000000251f247223 */ /* 0x000fe20000010020 */
[-C--:B------:R-:W-:Y:S01]  /*16910*/  FMUL.FTZ R34, R34, R35.reuse ;  /* 0x0000002322227220 */ /* 0x080fe20000410000 */
[----:B------:R-:W-:Y:S02]  /*16920*/  HADD2.F32 R31, -RZ, R12.H1_H1 ;  /* 0x3000000cff1f7230 */ /* 0x000fe40000004100 */
[----:B------:R-:W-:Y:S01]  /*16930*/  FFMA.FTZ R49, R30, R35, -R33 ;  /* 0x000000231e317223 */ /* 0x000fe20000010821 */
[----:B------:R-:W-:-:S02]  /*16940*/  HADD2.F32 R32, -RZ, R5.H0_H0 ;  /* 0x20000005ff207230 */ /* 0x000fc40000004100 */
[----:B------:R-:W-:Y:S01]  /*16950*/  FFMA.FTZ R39, R30, R39, R34 ;  /* 0x000000271e277223 */ /* 0x000fe20000010022 */
[----:B------:R-:W-:Y:S02]  /*16960*/  HADD2.F32 R30, -RZ, R12.H0_H0 ;  /* 0x2000000cff1e7230 */ /* 0x000fe40000004100 */
[----:B------:R-:W-:Y:S01]  /*16970*/  HADD2.F32 R12, -RZ, R7.H0_H0 ;  /* 0x20000007ff0c7230 */ /* 0x000fe20000004100 */
[----:B------:R-:W-:Y:S01]  /*16980*/  F2FP.SATFINITE.E4M3.F32.PACK_AB_MERGE_C R42, R49, R42, RZ ;  /* 0x0000002a312a723e */ /* 0x000fe200048070ff */
[----:B------:R-:W-:Y:S01]  /*16990*/  HADD2.F32 R33, -RZ, R5.H1_H1 ;  /* 0x30000005ff217230 */ /* 0x000fe20000004100 */
[----:B------:R-:W-:Y:S01]  /*169a0*/  F2FP.SATFINITE.E4M3.F32.PACK_AB_MERGE_C R36, R39, R36, RZ ;  /* 0x000000242724723e */ /* 0x000fe200048070ff */
        /* <DEDUP_REMOVED lines=18> */
[----:B------:R-:W-:-:S02]  /*16ad0*/  F2FP.SATFINITE.E4M3.F32.PACK_AB_MERGE_C R6, R37, R34, R42 ;  /* 0x000000222506723e */ /* 0x000fc4000480702a */
[----:B------:R-:W-:Y:S02]  /*16ae0*/  F2FP.SATFINITE.E4M3.F32.PACK_AB_MERGE_C R15, R56, R29, R51 ;  /* 0x0000001d380f723e */ /* 0x000fe40004807033 */
[----:B------:R-:W-:Y:S01]  /*16af0*/  F2FP.SATFINITE.E4M3.F32.PACK_AB_MERGE_C R12, R43, R40, R12 ;  /* 0x000000282b0c723e */ /* 0x000fe2000480700c */
[----:B------:R3:W-:Y:S01]  /*16b00*/  STS.128 [R59+0x14400], R4 ;  /* 0x014400043b007388 */ /* 0x0007e20000000c00 */
[----:B------:R-:W-:-:S05]  /*16b10*/  F2FP.SATFINITE.E4M3.F32.PACK_AB_MERGE_C R14, R30, R35, R36 ;  /* 0x000000231e0e723e */ /* 0x000fca0004807024 */
[----:B------:R3:W-:Y:S02]  /*16b20*/  STS.128 [R0+0x14400], R12 ;  /* 0x0144000c00007388 */ /* 0x0007e40000000c00 */
.L_x_578:
[----:B------:R-:W-:Y:S05]  /*16b30*/  BSYNC B1 ;  /* 0x0000000000017941 */ /* 0x000fea0003800000 */
.L_x_577:
[----:B------:R-:W-:Y:S05]  /*16b40*/  @P2 BRA `(.L_x_559) ;  /* 0x0000000c00dc2947 */ /* 0x000fea0003800000 */
[----:B------:R-:W2:Y:S01]  /*16b50*/  LDL R51, [R1+0x3c] ;  /* 0x00003c0001337983 */ /* 0x000ea20000100800 */
[----:B---3-5:R-:W-:Y:S02]  /*16b60*/  SHF.R.U32.HI R4, RZ, 0x8, R24 ;  /* 0x00000008ff047819 */ /* 0x028fe40000011618 */
[----:B0-----:R-:W-:Y:S02]  /*16b70*/  LOP3.LUT R0, R24, 0xff, RZ, 0xc0, !PT ;  /* 0x000000ff18007812 */ /* 0x001fe400078ec0ff */
[----:B------:R-:W-:Y:S02]  /*16b80*/  SHF.R.U32.HI R12, RZ, 0x8, R26 ;  /* 0x00000008ff0c7819 */ /* 0x000fe4000001161a */
[----:B------:R-:W-:Y:S02]  /*16b90*/  LOP3.LUT R5, R4, 0xff, RZ, 0xc0, !PT ;  /* 0x000000ff04057812 */ /* 0x000fe400078ec0ff */
[----:B------:R-:W-:Y:S02]  /*16ba0*/  LEA.HI R3, R3, R171, RZ, 0x1c ;  /* 0x000000ab03037211 */ /* 0x000fe400078fe0ff */
[----:B------:R-:W-:-:S02]  /*16bb0*/  LOP3.LUT R4, R26, 0xff, RZ, 0xc0, !PT ;  /* 0x000000ff1a047812 */ /* 0x000fc400078ec0ff */
[----:B------:R-:W-:Y:S02]  /*16bc0*/  LOP3.LUT R13, R12, 0xff, RZ, 0xc0, !PT ;  /* 0x000000ff0c0d7812 */ /* 0x000fe400078ec0ff */
[----:B-1----:R-:W-:Y:S02]  /*16bd0*/  PRMT R21, R5, 0x7604, R0 ;  /* 0x0000760405157816 */ /* 0x002fe40000000000 */
[----:B------:R-:W-:Y:S02]  /*16be0*/  SHF.R.S32.HI R0, RZ, 0x1f, R3 ;  /* 0x0000001fff007819 */ /* 0x000fe40000011403 */
[----:B------:R-:W-:Y:S02]  /*16bf0*/  PRMT R29, R13, 0x7604, R4 ;  /* 0x000076040d1d7816 */ /* 0x000fe40000000004 */
[----:B------:R-:W-:Y:S02]  /*16c00*/  LEA.HI R4, R0, R3, RZ, 0x2 ;  /* 0x0000000300047211 */ /* 0x000fe400078f10ff */
[----:B------:R-:W-:-:S02]  /*16c10*/  SHF.L.U32 R0, R3, 0x4, RZ ;  /* 0x0000000403007819 */ /* 0x000fc400000006ff */
[----:B------:R-:W-:Y:S01]  /*16c20*/  SHF.R.U32.HI R7, RZ, 0x8, R25 ;  /* 0x00000008ff077819 */ /* 0x000fe20000011619 */
[----:B------:R-:W-:Y:S01]  /*16c30*/  IMAD.SHL.U32 R4, R4, 0x800, RZ ;  /* 0x0000080004047824 */ /* 0x000fe200078e00ff */
[----:B------:R-:W-:Y:S02]  /*16c40*/  LOP3.LUT R3, R205, 0x30, R0, 0xf8, !PT ;  /* 0x00000030cd037812 */ /* 0x000fe400078ef800 */
[----:B------:R-:W-:Y:S02]  /*16c50*/  LOP3.LUT R6, R25, 0xff, RZ, 0xc0, !PT ;  /* 0x000000ff19067812 */ /* 0x000fe400078ec0ff */
[----:B------:R-:W-:Y:S02]  /*16c60*/  LOP3.LUT R7, R7, 0xff, RZ, 0xc0, !PT ;  /* 0x000000ff07077812 */ /* 0x000fe400078ec0ff */
[----:B------:R-:W-:Y:S02]  /*16c70*/  SHF.R.U32.HI R12, RZ, 0x8, R8 ;  /* 0x00000008ff0c7819 */ /* 0x000fe40000011608 */
[----:B------:R-:W-:-:S02]  /*16c80*/  LOP3.LUT R3, R3, R206, RZ, 0x3c, !PT ;  /* 0x000000ce03037212 */ /* 0x000fc400078e3cff */
[----:B------:R-:W-:Y:S02]  /*16c90*/  LOP3.LUT R0, R4, 0xffffe000, RZ, 0xc0, !PT ;  /* 0xffffe00004007812 */ /* 0x000fe400078ec0ff */
[----:B------:R-:W-:Y:S02]  /*16ca0*/  PRMT R20, R7, 0x7604, R6 ;  /* 0x0000760407147816 */ /* 0x000fe40000000006 */
[----:B------:R-:W-:Y:S02]  /*16cb0*/  LOP3.LUT R7, R8, 0xff, RZ, 0xc0, !PT ;  /* 0x000000ff08077812 */ /* 0x000fe400078ec0ff */
[----:B------:R-:W-:Y:S02]  /*16cc0*/  LOP3.LUT R12, R12, 0xff, RZ, 0xc0, !PT ;  /* 0x000000ff0c0c7812 */ /* 0x000fe400078ec0ff */
[----:B------:R-:W-:Y:S02]  /*16cd0*/  IADD3 R3, R3, R207, R0 ;  /* 0x000000cf03037210 */ /* 0x000fe40007ffe000 */
[----:B------:R-:W-:-:S02]  /*16ce0*/  PRMT R35, R12, 0x7604, R7 ;  /* 0x000076040c237816 */ /* 0x000fc40000000007 */
[----:B------:R-:W-:Y:S01]  /*16cf0*/  SHF.R.U32.HI R6, RZ, 0x8, R27 ;  /* 0x00000008ff067819 */ /* 0x000fe2000001161b */
[----:B------:R-:W-:Y:S01]  /*16d00*/  IMAD.IADD R0, R18, 0x1, R3 ;  /* 0x0000000112007824 */ /* 0x000fe200078e0203 */
[----:B------:R-:W-:Y:S02]  /*16d10*/  SHF.R.U32.HI R12, RZ, 0x8, R9 ;  /* 0x00000008ff0c7819 */ /* 0x000fe40000011609 */
[----:B------:R-:W-:Y:S02]  /*16d20*/  LOP3.LUT R5, R27, 0xff, RZ, 0xc0, !PT ;  /* 0x000000ff1b057812 */ /* 0x000fe400078ec0ff */
[----:B------:R-:W-:Y:S02]  /*16d30*/  LOP3.LUT R6, R6, 0xff, RZ, 0xc0, !PT ;  /* 0x000000ff06067812 */ /* 0x000fe400078ec0ff */
[----:B------:R-:W-:Y:S02]  /*16d40*/  LOP3.LUT R3, R12, 0xff, RZ, 0xc0, !PT ;  /* 0x000000ff0c037812 */ /* 0x000fe400078ec0ff */
[----:B------:R-:W0:Y:S01]  /*16d50*/  LDS.128 R12, [R0+0x14400] ;  /* 0x01440000000c7984 */ /* 0x000e220000000c00 */
[----:B------:R-:W-:-:S02]  /*16d60*/  PRMT R28, R6, 0x7604, R5 ;  /* 0x00007604061c7816 */ /* 0x000fc40000000005 */
[----:B------:R-:W-:Y:S02]  /*16d70*/  SHF.R.U32.HI R34, RZ, 0x8, R11 ;  /* 0x00000008ff227819 */ /* 0x000fe4000001160b */
[----:B------:R-:W-:Y:S02]  /*16d80*/  LOP3.LUT R30, R9, 0xff, RZ, 0xc0, !PT ;  /* 0x000000ff091e7812 */ /* 0x000fe400078ec0ff */
[----:B------:R-:W-:Y:S02]  /*16d90*/  LOP3.LUT R33, R11, 0xff, RZ, 0xc0, !PT ;  /* 0x000000ff0b217812 */ /* 0x000fe400078ec0ff */
[----:B------:R-:W-:Y:S02]  /*16da0*/  LOP3.LUT R34, R34, 0xff, RZ, 0xc0, !PT ;  /* 0x000000ff22227812 */ /* 0x000fe400078ec0ff */
[----:B------:R-:W-:Y:S02]  /*16db0*/  PRMT R30, R3, 0x7604, R30 ;  /* 0x00007604031e7816 */ /* 0x000fe4000000001e */
[----:B------:R-:W-:-:S02]  /*16dc0*/  PRMT R34, R34, 0x7604, R33 ;  /* 0x0000760422227816 */ /* 0x000fc40000000021 */
[----:B------:R-:W-:Y:S02]  /*16dd0*/  SHF.R.U32.HI R32, RZ, 0x8, R10 ;  /* 0x00000008ff207819 */ /* 0x000fe4000001160a */
[----:B------:R-:W-:Y:S02]  /*16de0*/  SHF.R.U32.HI R3, RZ, 0x10, R25 ;  /* 0x00000010ff037819 */ /* 0x000fe40000011619 */
[----:B------:R-:W-:Y:S02]  /*16df0*/  SHF.R.U32.HI R33, RZ, 0x10, R9 ;  /* 0x00000010ff217819 */ /* 0x000fe40000011609 */
[----:B------:R-:W-:Y:S01]  /*16e00*/  SHF.R.U32.HI R41, RZ, 0x10, R11 ;  /* 0x00000010ff297819 */ /* 0x000fe2000001160b */
[----:B------:R-:W-:Y:S01]  /*16e10*/  IMAD.U32 R3, R3, 0x10000, RZ ;  /* 0x0001000003037824 */ /* 0x000fe200078e00ff */
[----:B------:R-:W-:Y:S02]  /*16e20*/  LOP3.LUT R31, R10, 0xff, RZ, 0xc0, !PT ;  /* 0x000000ff0a1f7812 */ /* 0x000fe400078ec0ff */
[----:B------:R-:W-:Y:S01]  /*16e30*/  LOP3.LUT R32, R32, 0xff, RZ, 0xc0, !PT ;  /* 0x000000ff20207812 */ /* 0x000fe200078ec0ff */
[----:B------:R-:W-:Y:S01]  /*16e40*/  IMAD.U32 R41, R41, 0x10000, RZ ;  /* 0x0001000029297824 */ /* 0x000fe200078e00ff */
[----:B------:R-:W-:-:S02]  /*16e50*/  SHF.L.U32 R33, R33, 0x10, RZ ;  /* 0x0000001021217819 */ /* 0x000fc400000006ff */
[----:B----4-:R-:W-:Y:S02]  /*16e60*/  PRMT R37, R32, 0x7604, R31 ;  /* 0x0000760420257816 */ /* 0x010fe4000000001f */
[----:B--2---:R-:W-:Y:S02]  /*16e70*/  LOP3.LUT R39, R30, 0xff0000, R33, 0xf8, !PT ;  /* 0x00ff00001e277812 */ /* 0x004fe400078ef821 */
[----:B------:R-:W-:Y:S02]  /*16e80*/  SHF.R.U32.HI R31, RZ, 0x10, R27 ;  /* 0x00000010ff1f7819 */ /* 0x000fe4000001161b */
[----:B------:R-:W-:Y:S02]  /*16e90*/  LOP3.LUT R21, R21, 0xff0000, R24, 0xf8, !PT ;  /* 0x00ff000015157812 */ /* 0x000fe400078ef818 */
[----:B------:R-:W-:Y:S01]  /*16ea0*/  LOP3.LUT R3, R20, 0xff0000, R3, 0xf8, !PT ;  /* 0x00ff000014037812 */ /* 0x000fe200078ef803 */
[----:B------:R-:W-:Y:S01]  /*16eb0*/  IMAD.U32 R31, R31, 0x10000, RZ ;  /* 0x000100001f1f7824 */ /* 0x000fe200078e00ff */
[----:B------:R-:W-:-:S02]  /*16ec0*/  LOP3.LUT R41, R34, 0xff0000, R41, 0xf8, !PT ;  /* 0x00ff000022297812 */ /* 0x000fc400078ef829 */
[----:B------:R-:W-:Y:S02]  /*16ed0*/  LOP3.LUT R39, R39, 0xff000000, R9, 0xf8, !PT ;  /* 0xff00000027277812 */ /* 0x000fe400078ef809 */
[----:B------:R-:W-:Y:S02]  /*16ee0*/  LOP3.LUT R32, R21, 0xff000000, R24, 0xf8, !PT ;  /* 0xff00000015207812 */ /* 0x000fe400078ef818 */
[----:B------:R-:W-:Y:S02]  /*16ef0*/  LOP3.LUT R33, R3, 0xff000000, R25, 0xf8, !PT ;  /* 0xff00000003217812 */ /* 0x000fe400078ef819 */
[----:B------:R-:W-:Y:S02]  /*16f00*/  LOP3.LUT R21, R35, 0xff0000, R8, 0xf8, !PT ;  /* 0x00ff000023157812 */ /* 0x000fe400078ef808 */
[----:B------:R-:W-:Y:S02]  /*16f10*/  LOP3.LUT R25, R37, 0xff0000, R10, 0xf8, !PT ;  /* 0x00ff000025197812 */ /* 0x000fe400078ef80a */
[----:B------:R-:W-:-:S02]  /*16f20*/  LOP3.LUT R41, R41, 0xff000000, R11, 0xf8, !PT ;  /* 0xff00000029297812 */ /* 0x000fc400078ef80b */
[----:B------:R-:W-:Y:S02]  /*16f30*/  F2FP.F16.E4M3.UNPACK_B R38, R39 ;  /* 0x00000027ff26723e */ /* 0x000fe400020006ff */
[----:B0-----:R-:W-:Y:S02]  /*16f40*/  F2FP.F16.E4M3.UNPACK_B R11, R13 ;  /* 0x0000000dff0b723e */ /* 0x001fe400020006ff */
[----:B------:R-:W-:Y:S01]  /*16f50*/  LOP3.LUT R37, R21, 0xff000000, R8, 0xf8, !PT ;  /* 0xff00000015257812 */ /* 0x000fe200078ef808 */
[--C-:B------:R-:W-:Y:S01]  /*16f60*/  HADD2.F32 R40, -RZ, R38.reuse.H0_H0 ;  /* 0x20000026ff287230 */ /* 0x100fe20000004100 */
[----:B------:R-:W-:Y:S01]  /*16f70*/  LOP3.LUT R31, R28, 0xff0000, R31, 0xf8, !PT ;  /* 0x00ff00001c1f7812 */ /* 0x000fe200078ef81f */
[----:B------:R-:W-:Y:S01]  /*16f80*/  HADD2.F32 R38, -RZ, R38.H1_H1 ;  /* 0x30000026ff267230 */ /* 0x000fe20000004100 */
[----:B------:R-:W-:Y:S02]  /*16f90*/  LOP3.LUT R8, R25, 0xff000000, R10, 0xf8, !PT ;  /* 0xff00000019087812 */ /* 0x000fe400078ef80a */
[----:B------:R-:W-:-:S02]  /*16fa0*/  F2FP.F16.E4M3.UNPACK_B R34, R33 ;  /* 0x00000021ff22723e */ /* 0x000fc400020006ff */
[----:B------:R-:W-:Y:S02]  /*16fb0*/  LOP3.LUT R35, R31, 0xff000000, R27, 0xf8, !PT ;  /* 0xff0000001f237812 */ /* 0x000fe400078ef81b */
[----:B------:R-:W-:Y:S01]  /*16fc0*/  LOP3.LUT R29, R29, 0xff0000, R26, 0xf8, !PT ;  /* 0x00ff00001d1d7812 */ /* 0x000fe200078ef81a */
[--C-:B------:R-:W-:Y:S01]  /*16fd0*/  HADD2.F32 R36, -RZ, R34.reuse.H0_H0 ;  /* 0x20000022ff247230 */ /* 0x100fe20000004100 */
[-C--:B------:R-:W-:Y:S01]  /*16fe0*/  F2FP.F16.E4M3.UNPACK_B R30, R15.reuse ;  /* 0x0000000fff1e723e */ /* 0x080fe200020006ff */
[----:B------:R-:W-:Y:S01]  /*16ff0*/  HADD2.F32 R34, -RZ, R34.H1_H1 ;  /* 0x30000022ff227230 */ /* 0x000fe20000004100 */
[----:B------:R-:W-:Y:S02]  /*17000*/  F2FP.F16.E4M3.UNPACK_B R31, R15.H1 ;  /* 0x0000000fff1f723e */ /* 0x000fe400030006ff */
[-C--:B------:R-:W-:Y:S02]  /*17010*/  F2FP.F16.E4M3.UNPACK_B R15, R12.reuse ;  /* 0x0000000cff0f723e */ /* 0x080fe400020006ff */
[----:B------:R-:W-:-:S02]  /*17020*/  F2FP.F16.E4M3.UNPACK_B R27, R12.H1 ;  /* 0x0000000cff1b723e */ /* 0x000fc400030006ff */
[----:B------:R-:W-:Y:S02]  /*17030*/  F2FP.F16.E4M3.UNPACK_B R28, R13.H1 ;  /* 0x0000000dff1c723e */ /* 0x000fe400030006ff */
[----:B------:R-:W-:Y:S02]  /*17040*/  F2FP.F16.E4M3.UNPACK_B R39, R39.H1 ;  /* 0x00000027ff27723e */ /* 0x000fe400030006ff */
[----:B------:R-:W-:Y:S02]  /*17050*/  F2FP.F16.E4M3.UNPACK_B R33, R33.H1 ;  /* 0x00000021ff21723e */ /* 0x000fe400030006ff */
[----:B------:R-:W-:Y:S02]  /*17060*/  LOP3.LUT R3, R29, 0xff000000, R26, 0xf8, !PT ;  /* 0xff0000001d037812 */ /* 0x000fe400078ef81a */
[----:B------:R-:W-:Y:S01]  /*17070*/  F2FP.F16.E4M3.UNPACK_B R29, R14.H1 ;  /* 0x0000000eff1d723e */ /* 0x000fe200030006ff */
[----:B------:R-:W0:Y:S02]  /*17080*/  LDS.128 R4, [R51+0x14400] ;  /* 0x0144000033047984 */ /* 0x000e240000000c00 */
[----:B0-----:R-:W-:-:S02]  /*17090*/  F2FP.F16.E4M3.UNPACK_B R10, R5 ;  /* 0x00000005ff0a723e */ /* 0x001fc400020006ff */
[----:B------:R-:W-:Y:S01]  /*170a0*/  F2FP.F16.E4M3.UNPACK_B R24, R5.H1 ;  /* 0x00000005ff18723e */ /* 0x000fe200030006ff */
[--C-:B------:R-:W-:Y:S01]  /*170b0*/  HADD2.F32 R5, -RZ, R11.reuse.H0_H0 ;  /* 0x2000000bff057230 */ /* 0x100fe20000004100 */
[-C--:B------:R-:W-:Y:S01]  /*170c0*/  F2FP.F16.E4M3.UNPACK_B R25, R7.reuse ;  /* 0x00000007ff19723e */ /* 0x080fe200020006ff */
[--C-:B------:R-:W-:Y:S01]  /*170d0*/  HADD2.F32 R9, -RZ, R10.reuse.H0_H0 ;  /* 0x2000000aff097230 */ /* 0x100fe20000004100 */
[----:B------:R-:W-:Y:S01]  /*170e0*/  F2FP.F16.E4M3.UNPACK_B R26, R7.H1 ;  /* 0x00000007ff1a723e */ /* 0x000fe200030006ff */
[----:B------:R-:W-:Y:S02]  /*170f0*/  HADD2.F32 R11, -RZ, R11.H1_H1 ;  /* 0x3000000bff0b7230 */ /* 0x000fe40000004100 */
[C---:B------:R-:W-:Y:S01]  /*17100*/  FMUL.FTZ R12, R5.reuse, R40 ;  /* 0x00000028050c7220 */ /* 0x040fe20000410000 */
[----:B------:R-:W-:Y:S01]  /*17110*/  F2FP.F16.E4M3.UNPACK_B R20, R4 ;  /* 0x00000004ff14723e */ /* 0x000fe200020006ff */
[----:B------:R-:W-:Y:S01]  /*17120*/  FMUL.FTZ R13, R5, R36 ;  /* 0x00000024050d7220 */ /* 0x000fe20000410000 */
[----:B------:R-:W-:Y:S01]  /*17130*/  F2FP.F16.E4M3.UNPACK_B R21, R4.H1 ;  /* 0x00000004ff15723e */ /* 0x000fe200030006ff */
[----:B------:R-:W-:Y:S01]  /*17140*/  FFMA.FTZ R5, R9, R36, -R12 ;  /* 0x0000002409057223 */ /* 0x000fe2000001080c */
[-C--:B------:R-:W-:Y:S01]  /*17150*/  F2FP.F16.E4M3.UNPACK_B R4, R6.reuse ;  /* 0x00000006ff04723e */ /* 0x080fe200020006ff */
[----:B------:R-:W-:Y:S01]  /*17160*/  HADD2.F32 R12, -RZ, R10.H1_H1 ;  /* 0x3000000aff0c7230 */ /* 0x000fe20000004100 */
[----:B------:R-:W-:Y:S01]  /*17170*/  F2FP.F16.E4M3.UNPACK_B R7, R6.H1 ;  /* 0x00000006ff07723e */ /* 0x000fe200030006ff */
[----:B------:R-:W-:Y:S01]  /*17180*/  HADD2.F32 R36, -RZ, R39.H0_H0 ;  /* 0x20000027ff247230 */ /* 0x000fe20000004100 */
[----:B------:R-:W-:Y:S01]  /*17190*/  F2FP.F16.E4M3.UNPACK_B R6, R14 ;  /* 0x0000000eff06723e */ /* 0x000fe200020006ff */
[----:B------:R-:W-:-:S02]  /*171a0*/  HADD2.F32 R10, -RZ, R28.H0_H0 ;  /* 0x2000001cff0a7230 */ /* 0x000fc40000004100 */
[C---:B------:R-:W-:Y:S01]  /*171b0*/  FMUL.FTZ R43, R11.reuse, R38 ;  /* 0x000000260b2b7220 */ /* 0x040fe20000410000 */
[----:B------:R-:W-:Y:S02]  /*171c0*/  HADD2.F32 R14, -RZ, R33.H0_H0 ;  /* 0x20000021ff0e7230 */ /* 0x000fe40000004100 */
[----:B------:R-:W-:Y:S01]  /*171d0*/  FMUL.FTZ R11, R11, R34 ;  /* 0x000000220b0b7220 */ /* 0x000fe20000410000 */
[----:B------:R-:W-:Y:S01]  /*171e0*/  FFMA.FTZ R9, R9, R40, R13 ;  /* 0x0000002809097223 */ /* 0x000fe2000001000d */
[C---:B------:R-:W-:Y:S01]  /*171f0*/  FMUL.FTZ R40, R10.reuse, R36 ;  /* 0x000000240a287220 */ /* 0x040fe20000410000 */
[----:B------:R-:W-:Y:S02]  /*17200*/  HADD2.F32 R13, -RZ, R24.H0_H0 ;  /* 0x20000018ff0d7230 */ /* 0x000fe40000004100 */
[----:B------:R-:W-:Y:S01]  /*17210*/  FMUL.FTZ R45, R10, R14 ;  /* 0x0000000e0a2d7220 */ /* 0x000fe20000410000 */
[C---:B------:R-:W-:Y:S01]  /*17220*/  FFMA.FTZ R10, R12.reuse, R34, -R43 ;  /* 0x000000220c0a7223 */ /* 0x040fe2000001082b */
[----:B------:R-:W-:Y:S01]  /*17230*/  FFMA.FTZ R12, R12, R38, R11 ;  /* 0x000000260c0c7223 */ /* 0x000fe2000001000b */
[----:B------:R-:W-:Y:S01]  /*17240*/  F2FP.F16.E4M3.UNPACK_B R38, R41 ;  /* 0x00000029ff26723e */ /* 0x000fe200020006ff */
[----:B------:R-:W-:Y:S01]  /*17250*/  HADD2.F32 R39, -RZ, R39.H1_H1 ;  /* 0x30000027ff277230 */ /* 0x000fe20000004100 */
[----:B------:R-:W-:Y:S01]  /*17260*/  F2FP.F16.E4M3.UNPACK_B R34, R35 ;  /* 0x00000023ff22723e */ /* 0x000fe200020006ff */
[----:B------:R-:W-:-:S02]  /*17270*/  HADD2.F32 R28, -RZ, R28.H1_H1 ;  /* 0x3000001cff1c7230 */ /* 0x000fc40000004100 */
[C---:B------:R-:W-:Y:S01]  /*17280*/  FFMA.FTZ R11, R13.reuse, R14, -R40 ;  /* 0x0000000e0d0b7223 */ /* 0x040fe20000010828 */
[----:B------:R-:W-:Y:S02]  /*17290*/  HADD2.F32 R33, -RZ, R33.H1_H1 ;  /* 0x30000021ff217230 */ /* 0x000fe40000004100 */
[----:B------:R-:W-:Y:S01]  /*172a0*/  FFMA.FTZ R45, R13, R36, R45 ;  /* 0x000000240d2d7223 */ /* 0x000fe2000001002d */
[----:B------:R-:W-:Y:S02]  /*172b0*/  HADD2.F32 R24, -RZ, R24.H1_H1 ;  /* 0x30000018ff187230 */ /* 0x000fe40000004100 */
[C---:B------:R-:W-:Y:S01]  /*172c0*/  FMUL.FTZ R43, R28.reuse, R39 ;  /* 0x000000271c2b7220 */ /* 0x040fe20000410000 */
[----:B------:R-:W-:Y:S02]  /*172d0*/  HADD2.F32 R40, -RZ, R38.H0_H0 ;  /* 0x20000026ff287230 */ /* 0x000fe40000004100 */
[----:B------:R-:W-:Y:S01]  /*172e0*/  FMUL.FTZ R28, R28, R33 ;  /* 0x000000211c1c7220 */ /* 0x000fe20000410000 */
[----:B------:R-:W-:Y:S01]  /*172f0*/  HADD2.F32 R14, -RZ, R30.H0_H0 ;  /* 0x2000001eff0e7230 */ /* 0x000fe20000004100 */
[----:B------:R-:W-:Y:S01]  /*17300*/  F2FP.F16.E4M3.UNPACK_B R35, R35.H1 ;  /* 0x00000023ff23723e */ /* 0x000fe200030006ff */
[----:B------:R-:W-:Y:S01]  /*17310*/  HADD2.F32 R36, -RZ, R34.H0_H0 ;  /* 0x20000022ff247230 */ /* 0x000fe20000004100 */
[----:B------:R-:W-:Y:S01]  /*17320*/  F2FP.F16.E4M3.UNPACK_B R41, R41.H1 ;  /* 0x00000029ff29723e */ /* 0x000fe200030006ff */
[----:B------:R-:W-:-:S02]  /*17330*/  HADD2.F32 R13, -RZ, R25.H0_H0 ;  /* 0x20000019ff0d7230 */ /* 0x000fc40000004100 */
[----:B------:R-:W-:Y:S01]  /*17340*/  FMUL.FTZ R48, R14, R40 ;  /* 0x000000280e307220 */ /* 0x000fe20000410000 */
[----:B------:R-:W-:Y:S01]  /*17350*/  FFMA.FTZ R42, R24, R33, -R43 ;  /* 0x00000021182a7223 */ /* 0x000fe2000001082b */
[-C--:B------:R-:W-:Y:S01]  /*17360*/  FMUL.FTZ R47, R14, R36.reuse ;  /* 0x000000240e2f7220 */ /* 0x080fe20000410000 */
[----:B------:R-:W-:Y:S01]  /*17370*/  FFMA.FTZ R46, R24, R39, R28 ;  /* 0x00000027182e7223 */ /* 0x000fe2000001001c */
[----:B------:R-:W-:Y:S02]  /*17380*/  HADD2.F32 R34, -RZ, R34.H1_H1 ;  /* 0x30000022ff227230 */ /* 0x000fe40000004100 */
[C---:B------:R-:W-:Y:S01]  /*17390*/  FFMA.FTZ R48, R13.reuse, R36, -R48 ;  /* 0x000000240d307223 */ /* 0x040fe20000010830 */
[----:B------:R-:W-:Y:S02]  /*173a0*/  HADD2.F32 R38, -RZ, R38.H1_H1 ;  /* 0x30000026ff267230 */ /* 0x000fe40000004100 */
[----:B------:R-:W-:Y:S01]  /*173b0*/  FFMA.FTZ R47, R13, R40, R47 ;  /* 0x000000280d2f7223 */ /* 0x000fe2000001002f */
[----:B------:R-:W-:Y:S01]  /*173c0*/  HADD2.F32 R30, -RZ, R30.H1_H1 ;  /* 0x3000001eff1e7230 */ /* 0x000fe20000004100 */
[----:B------:R-:W-:Y:S01]  /*173d0*/  F2FP.SATFINITE.E4M3.F32.PACK_AB_MERGE_C R11, R42, R11, RZ ;  /* 0x0000000b2a0b723e */ /* 0x000fe200048070ff */
[----:B------:R-:W-:Y:S01]  /*173e0*/  HADD2.F32 R14, -RZ, R31.H0_H0 ;  /* 0x2000001fff0e7230 */ /* 0x000fe20000004100 */
[----:B------:R-:W-:Y:S01]  /*173f0*/  F2FP.SATFINITE.E4M3.F32.PACK_AB_MERGE_C R45, R46, R45, RZ ;  /* 0x0000002d2e2d723e */ /* 0x000fe200048070ff */
[----:B------:R-:W-:-:S02]  /*17400*/  HADD2.F32 R24, -RZ, R35.H0_H0 ;  /* 0x20000023ff187230 */ /* 0x000fc40000004100 */
[C---:B------:R-:W-:Y:S01]  /*17410*/  FMUL.FTZ R36, R30.reuse, R38 ;  /* 0x000000261e247220 */ /* 0x040fe20000410000 */
[----:B------:R-:W-:Y:S02]  /*17420*/  HADD2.F32 R28, -RZ, R41.H0_H0 ;  /* 0x20000029ff1c7230 */ /* 0x000fe40000004100 */
[----:B------:R-:W-:Y:S01]  /*17430*/  FMUL.FTZ R33, R30, R34 ;  /* 0x000000221e217220 */ /* 0x000fe20000410000 */
[----:B------:R-:W-:Y:S02]  /*17440*/  HADD2.F32 R13, -RZ, R26.H0_H0 ;  /* 0x2000001aff0d7230 */ /* 0x000fe40000004100 */
[C---:B------:R-:W-:Y:S01]  /*17450*/  FMUL.FTZ R49, R14.reuse, R24 ;  /* 0x000000180e317220 */ /* 0x040fe20000410000 */
[----:B------:R-:W-:Y:S02]  /*17460*/  HADD2.F32 R25, -RZ, R25.H1_H1 ;  /* 0x30000019ff197230 */ /* 0x000fe40000004100 */
[----:B------:R-:W-:Y:S01]  /*17470*/  FMUL.FTZ R30, R14, R28 ;  /* 0x0000001c0e1e7220 */ /* 0x000fe20000410000 */
[----:B------:R-:W-:-:S02]  /*17480*/  HADD2.F32 R35, -RZ, R35.H1_H1 ;  /* 0x30000023ff237230 */ /* 0x000fc40000004100 */
[C---:B------:R-:W-:Y:S01]  /*17490*/  FFMA.FTZ R49, R13.reuse, R28, R49 ;  /* 0x0000001c0d317223 */ /* 0x040fe20000010031 */
[-C--:B------:R-:W-:Y:S01]  /*174a0*/  F2FP.F16.E4M3.UNPACK_B R28, R37.reuse.H1 ;  /* 0x00000025ff1c723e */ /* 0x080fe200030006ff */
[----:B------:R-:W-:Y:S01]  /*174b0*/  FFMA.FTZ R43, R13, R24, -R30 ;  /* 0x000000180d2b7223 */ /* 0x000fe2000001081e */
[----:B------:R-:W-:Y:S01]  /*174c0*/  HADD2.F32 R41, -RZ, R41.H1_H1 ;  /* 0x30000029ff297230 */ /* 0x000fe20000004100 */
[----:B------:R-:W-:Y:S01]  /*174d0*/  F2FP.F16.E4M3.UNPACK_B R24, R32.H1 ;  /* 0x00000020ff18723e */ /* 0x000fe200030006ff */
[----:B------:R-:W-:Y:S02]  /*174e0*/  HADD2.F32 R31, -RZ, R31.H1_H1 ;  /* 0x3000001fff1f7230 */ /* 0x000fe40000004100 */
[C---:B------:R-:W-:Y:S01]  /*174f0*/  FFMA.FTZ R39, R25.reuse, R34, -R36 ;  /* 0x0000002219277223 */ /* 0x040fe20000010824 */
[----:B------:R-:W-:Y:S01]  /*17500*/  FFMA.FTZ R40, R25, R38, R33 ;  /* 0x0000002619287223 */ /* 0x000fe20000010021 */
[----:B------:R-:W-:Y:S01]  /*17510*/  HADD2.F32 R26, -RZ, R26.H1_H1 ;  /* 0x3000001aff1a7230 */ /* 0x000fe20000004100 */
[----:B------:R-:W-:Y:S01]  /*17520*/  F2FP.F16.E4M3.UNPACK_B R37, R37 ;  /* 0x00000025ff25723e */ /* 0x000fe200020006ff */
[----:B------:R-:W-:-:S02]  /*17530*/  HADD2.F32 R30, -RZ, R28.H0_H0 ;  /* 0x2000001cff1e7230 */ /* 0x000fc40000004100 */
[C---:B------:R-:W-:Y:S01]  /*17540*/  FMUL.FTZ R33, R31.reuse, R41 ;  /* 0x000000291f217220 */ /* 0x040fe20000410000 */
[--C-:B------:R-:W-:Y:S02]  /*17550*/  HADD2.F32 R14, -RZ, R27.reuse.H0_H0 ;  /* 0x2000001bff0e7230 */ /* 0x100fe40000004100 */
[-C--:B------:R-:W-:Y:S01]  /*17560*/  FMUL.FTZ R36, R31, R35.reuse ;  /* 0x000000231f247220 */ /* 0x080fe20000410000 */
[----:B------:R-:W-:Y:S02]  /*17570*/  HADD2.F32 R25, -RZ, R24.H0_H0 ;  /* 0x20000018ff197230 */ /* 0x000fe40000004100 */
[----:B------:R-:W-:Y:S01]  /*17580*/  FFMA.FTZ R50, R26, R35, -R33 ;  /* 0x000000231a327223 */ /* 0x000fe20000010821 */
[----:B------:R-:W-:Y:S02]  /*17590*/  HADD2.F32 R28, -RZ, R28.H1_H1 ;  /* 0x3000001cff1c7230 */ /* 0x000fe40000004100 */
[----:B------:R-:W-:Y:S01]  /*175a0*/  FMUL.FTZ R34, R14, R30 ;  /* 0x0000001e0e227220 */ /* 0x000fe20000410000 */
[----:B------:R-:W-:-:S02]  /*175b0*/  HADD2.F32 R27, -RZ, R27.H1_H1 ;  /* 0x3000001bff1b7230 */ /* 0x000fc40000004100 */
[----:B------:R-:W-:Y:S01]  /*175c0*/  FFMA.FTZ R52, R26, R41, R36 ;  /* 0x000000291a347223 */ /* 0x000fe20000010024 */
[----:B------:R-:W-:Y:S01]  /*175d0*/  HADD2.F32 R24, -RZ, R24.H1_H1 ;  /* 0x30000018ff187230 */ /* 0x000fe20000004100 */
[----:B------:R-:W-:Y:S01]  /*175e0*/  F2FP.F16.E4M3.UNPACK_B R32, R32 ;  /* 0x00000020ff20723e */ /* 0x000fe200020006ff */
[--C-:B------:R-:W-:Y:S02]  /*175f0*/  HADD2.F32 R13, -RZ, R21.reuse.H0_H0 ;  /* 0x20000015ff0d7230 */ /* 0x100fe40000004100 */
[C---:B------:R-:W-:Y:S01]  /*17600*/  FMUL.FTZ R26, R27.reuse, R28 ;  /* 0x0000001c1b1a7220 */ /* 0x040fe20000410000 */
[----:B------:R-:W-:Y:S02]  /*17610*/  HADD2.F32 R21, -RZ, R21.H1_H1 ;  /* 0x30000015ff157230 */ /* 0x000fe40000004100 */
[----:B------:R-:W-:Y:S01]  /*17620*/  FMUL.FTZ R27, R27, R24 ;  /* 0x000000181b1b7220 */ /* 0x000fe20000410000 */
[-C--:B------:R-:W-:Y:S01]  /*17630*/  FMUL.FTZ R31, R14, R25.reuse ;  /* 0x000000190e1f7220 */ /* 0x080fe20000410000 */
[----:B------:R-:W-:Y:S01]  /*17640*/  FFMA.FTZ R34, R13, R25, -R34 ;  /* 0x000000190d227223 */ /* 0x000fe20000010822 */
[----:B------:R-:W-:-:S02]  /*17650*/  HADD2.F32 R25, -RZ, R37.H0_H0 ;  /* 0x20000025ff197230 */ /* 0x000fc40000004100 */
[C---:B------:R-:W-:Y:S01]  /*17660*/  FFMA.FTZ R33, R21.reuse, R24, -R26 ;  /* 0x0000001815217223 */ /* 0x040fe2000001081a */
[----:B------:R-:W-:Y:S02]  /*17670*/  HADD2.F32 R14, -RZ, R15.H0_H0 ;  /* 0x2000000fff0e7230 */ /* 0x000fe40000004100 */
[----:B------:R-:W-:Y:S01]  /*17680*/  FFMA.FTZ R35, R21, R28, R27 ;  /* 0x0000001c15237223 */ /* 0x000fe2000001001b */
[----:B------:R-:W-:Y:S02]  /*17690*/  HADD2.F32 R21, -RZ, R32.H0_H0 ;  /* 0x20000020ff157230 */ /* 0x000fe40000004100 */
[----:B------:R-:W-:Y:S01]  /*176a0*/  FFMA.FTZ R30, R13, R30, R31 ;  /* 0x0000001e0d1e7223 */ /* 0x000fe2000001001f */
[----:B------:R-:W-:Y:S02]  /*176b0*/  HADD2.F32 R13, -RZ, R20.H0_H0 ;  /* 0x20000014ff0d7230 */ /* 0x000fe40000004100 */
[----:B------:R-:W-:Y:S01]  /*176c0*/  FMUL.FTZ R24, R14, R25 ;  /* 0x000000190e187220 */ /* 0x000fe20000410000 */
[----:B------:R-:W-:-:S02]  /*176d0*/  HADD2.F32 R37, -RZ, R37.H1_H1 ;  /* 0x30000025ff257230 */ /* 0x000fc40000004100 */
[-C--:B------:R-:W-:Y:S01]  /*176e0*/  FMUL.FTZ R14, R14, R21.reuse ;  /* 0x000000150e0e7220 */ /* 0x080fe20000410000 */
[----:B------:R-:W-:Y:S02]  /*176f0*/  HADD2.F32 R15, -RZ, R15.H1_H1 ;  /* 0x3000000fff0f7230 */ /* 0x000fe40000004100 */
[C---:B------:R-:W-:Y:S01]  /*17700*/  FFMA.FTZ R27, R13.reuse, R21, -R24 ;  /* 0x000000150d1b7223 */ /* 0x040fe20000010818 */
[----:B------:R-:W-:Y:S01]  /*17710*/  HADD2.F32 R32, -RZ, R32.H1_H1 ;  /* 0x30000020ff207230 */ /* 0x000fe20000004100 */
[----:B------:R-:W-:Y:S01]  /*17720*/  F2FP.F16.E4M3.UNPACK_B R21, R8.H1 ;  /* 0x00000008ff15723e */ /* 0x000fe200030006ff */
[----:B------:R-:W-:Y:S01]  /*17730*/  FFMA.FTZ R25, R13, R25, R14 ;  /* 0x000000190d197223 */ /* 0x000fe2000001000e */
[----:B------:R-:W-:Y:S01]  /*17740*/  HADD2.F32 R20, -RZ, R20.H1_H1 ;  /* 0x30000014ff147230 */ /* 0x000fe20000004100 */
[----:B------:R-:W-:Y:S01]  /*17750*/  F2FP.F16.E4M3.UNPACK_B R13, R3.H1 ;  /* 0x00000003ff0d723e */ /* 0x000fe200030006ff */
[C---:B------:R-:W-:Y:S01]  /*17760*/  FMUL.FTZ R31, R15.reuse, R37 ;  /* 0x000000250f1f7220 */ /* 0x040fe20000410000 */
[----:B------:R-:W-:Y:S01]  /*17770*/  FMUL.FTZ R26, R15, R32 ;  /* 0x000000200f1a7220 */ /* 0x000fe20000410000 */
[----:B------:R-:W-:Y:S01]  /*17780*/  HADD2.F32 R24, -RZ, R21.H0_H0 ;  /* 0x20000015ff187230 */ /* 0x000fe20000004100 */
[----:B------:R-:W-:Y:S01]  /*17790*/  F2FP.F16.E4M3.UNPACK_B R3, R3 ;  /* 0x00000003ff03723e */ /* 0x000fe200020006ff */
[----:B------:R-:W-:-:S02]  /*177a0*/  HADD2.F32 R14, -RZ, R29.H0_H0 ;  /* 0x2000001dff0e7230 */ /* 0x000fc40000004100 */
[C---:B------:R-:W-:Y:S01]  /*177b0*/  FFMA.FTZ R32, R20.reuse, R32, -R31 ;  /* 0x0000002014207223 */ /* 0x040fe2000001081f */
[----:B------:R-:W-:Y:S01]  /*177c0*/  FFMA.FTZ R28, R20, R37, R26 ;  /* 0x00000025141c7223 */ /* 0x000fe2000001001a */
[--C-:B------:R-:W-:Y:S01]  /*177d0*/  HADD2.F32 R15, -RZ, R13.reuse.H0_H0 ;  /* 0x2000000dff0f7230 */ /* 0x100fe20000004100 */
[----:B------:R-:W-:Y:S01]  /*177e0*/  F2FP.SATFINITE.E4M3.F32.PACK_AB_MERGE_C R49, R52, R49, RZ ;  /* 0x000000313431723e */ /* 0x000fe200048070ff */
[----:B------:R-:W-:Y:S02]  /*177f0*/  HADD2.F32 R20, -RZ, R13.H1_H1 ;  /* 0x3000000dff147230 */ /* 0x000fe40000004100 */
[C---:B------:R-:W-:Y:S01]  /*17800*/  FMUL.FTZ R36, R14.reuse, R24 ;  /* 0x000000180e247220 */ /* 0x040fe20000410000 */
[----:B------:R-:W-:Y:S02]  /*17810*/  HADD2.F32 R13, -RZ, R7.H0_H0 ;  /* 0x20000007ff0d7230 */ /* 0x000fe40000004100 */
[----:B------:R-:W-:Y:S01]  /*17820*/  FMUL.FTZ R14, R14, R15 ;  /* 0x0000000f0e0e7220 */ /* 0x000fe20000410000 */
[----:B------:R-:W-:Y:S01]  /*17830*/  HADD2.F32 R26, -RZ, R21.H1_H1 ;  /* 0x30000015ff1a7230 */ /* 0x000fe20000004100 */
[----:B------:R-:W-:Y:S01]  /*17840*/  F2FP.SATFINITE.E4M3.F32.PACK_AB_MERGE_C R5, R10, R5, R11 ;  /* 0x000000050a05723e */ /* 0x000fe2000480700b */
[----:B------:R-:W-:-:S02]  /*17850*/  HADD2.F32 R29, -RZ, R29.H1_H1 ;  /* 0x3000001dff1d7230 */ /* 0x000fc40000004100 */
[----:B------:R-:W-:Y:S01]  /*17860*/  FFMA.FTZ R36, R13, R15, -R36 ;  /* 0x0000000f0d247223 */ /* 0x000fe20000010824 */
[----:B------:R-:W-:Y:S01]  /*17870*/  HADD2.F32 R7, -RZ, R7.H1_H1 ;  /* 0x30000007ff077230 */ /* 0x000fe20000004100 */
[----:B------:R-:W-:Y:S01]  /*17880*/  F2FP.SATFINITE.E4M3.F32.PACK_AB_MERGE_C R9, R12, R9, R45 ;  /* 0x000000090c09723e */ /* 0x000fe2000480702d */
[C---:B------:R-:W-:Y:S01]  /*17890*/  FMUL.FTZ R38, R29.reuse, R26 ;  /* 0x0000001a1d267220 */ /* 0x040fe20000410000 */
[----:B------:R-:W-:Y:S01]  /*178a0*/  FMUL.FTZ R15, R29, R20 ;  /* 0x000000141d0f7220 */ /* 0x000fe20000410000 */
[----:B------:R-:W-:Y:S01]  /*178b0*/  FFMA.FTZ R29, R13, R24, R14 ;  /* 0x000000180d1d7223 */ /* 0x000fe2000001000e */
[----:B------:R-:W-:Y:S01]  /*178c0*/  F2FP.F16.E4M3.UNPACK_B R14, R8 ;  /* 0x00000008ff0e723e */ /* 0x000fe200020006ff */
[C---:B------:R-:W-:Y:S01]  /*178d0*/  FFMA.FTZ R31, R7.reuse, R20, -R38 ;  /* 0x00000014071f7223 */ /* 0x040fe20000010826 */
[----:B------:R-:W-:Y:S01]  /*178e0*/  FFMA.FTZ R26, R7, R26, R15 ;  /* 0x0000001a071a7223 */ /* 0x000fe2000001000f */
[----:B------:R-:W-:Y:S01]  /*178f0*/  HADD2.F32 R7, -RZ, R6.H0_H0 ;  /* 0x20000006ff077230 */ /* 0x000fe20000004100 */
[----:B------:R-:W-:Y:S01]  /*17900*/  F2FP.SATFINITE.E4M3.F32.PACK_AB_MERGE_C R11, R40, R47, R49 ;  /* 0x0000002f280b723e */ /* 0x000fe20004807031 */
[----:B------:R-:W-:Y:S01]  /*17910*/  HADD2.F32 R20, -RZ, R14.H0_H0 ;  /* 0x2000000eff147230 */ /* 0x000fe20000004100 */
[----:B------:R-:W-:Y:S01]  /*17920*/  F2FP.SATFINITE.E4M3.F32.PACK_AB_MERGE_C R31, R31, R36, RZ ;  /* 0x000000241f1f723e */ /* 0x000fe200048070ff */
[--C-:B------:R-:W-:Y:S01]  /*17930*/  HADD2.F32 R8, -RZ, R3.reuse.H0_H0 ;  /* 0x20000003ff087230 */ /* 0x100fe20000004100 */
[----:B------:R-:W-:Y:S01]  /*17940*/  F2FP.SATFINITE.E4M3.F32.PACK_AB_MERGE_C R26, R26, R29, RZ ;  /* 0x0000001d1a1a723e */ /* 0x000fe200048070ff */
[----:B------:R-:W-:-:S02]  /*17950*/  HADD2.F32 R13, -RZ, R3.H1_H1 ;  /* 0x30000003ff0d7230 */ /* 0x000fc40000004100 */
[----:B------:R-:W-:Y:S02]  /*17960*/  HADD2.F32 R15, -RZ, R14.H1_H1 ;  /* 0x3000000eff0f7230 */ /* 0x000fe40000004100 */
[C---:B------:R-:W-:Y:S01]  /*17970*/  FMUL.FTZ R14, R7.reuse, R20 ;  /* 0x00000014070e7220 */ /* 0x040fe20000410000 */
[----:B------:R-:W-:Y:S02]  /*17980*/  HADD2.F32 R6, -RZ, R6.H1_H1 ;  /* 0x30000006ff067230 */ /* 0x000fe40000004100 */
[-C--:B------:R-:W-:Y:S01]  /*17990*/  FMUL.FTZ R7, R7, R8.reuse ;  /* 0x0000000807077220 */ /* 0x080fe20000410000 */
[--C-:B------:R-:W-:Y:S02]  /*179a0*/  HADD2.F32 R3, -RZ, R4.reuse.H0_H0 ;  /* 0x20000004ff037230 */ /* 0x100fe40000004100 */
[----:B------:R-:W-:Y:S02]  /*179b0*/  HADD2.F32 R4, -RZ, R4.H1_H1 ;  /* 0x30000004ff047230 */ /* 0x000fe40000004100 */
[C---:B------:R-:W-:Y:S01]  /*179c0*/  FMUL.FTZ R21, R6.reuse, R15 ;  /* 0x0000000f06157220 */ /* 0x040fe20000410000 */
        /* <DEDUP_REMOVED lines=8> */
[----:B------:R-:W-:Y:S02]  /*17a50*/  F2FP.SATFINITE.E4M3.F32.PACK_AB_MERGE_C R7, R39, R48, R7 ;  /* 0x000000302707723e */ /* 0x000fe40004807007 */
[----:B------:R-:W-:Y:S02]  /*17a60*/  F2FP.SATFINITE.E4M3.F32.PACK_AB_MERGE_C R4, R32, R27, R4 ;  /* 0x0000001b2004723e */ /* 0x000fe40004807004 */
[----:B------:R-:W-:Y:S02]  /*17a70*/  F2FP.SATFINITE.E4M3.F32.PACK_AB_MERGE_C R6, R21, R6, R31 ;  /* 0x000000061506723e */ /* 0x000fe4000480701f */
[----:B------:R-:W-:-:S02]  /*17a80*/  F2FP.SATFINITE.E4M3.F32.PACK_AB_MERGE_C R8, R28, R25, R8 ;  /* 0x000000191c08723e */ /* 0x000fc40004807008 */
[----:B------:R-:W-:Y:S01]  /*17a90*/  F2FP.SATFINITE.E4M3.F32.PACK_AB_MERGE_C R10, R24, R3, R26 ;  /* 0x00000003180a723e */ /* 0x000fe2000480701a */
[----:B------:R0:W-:Y:S04]  /*17aa0*/  STS.128 [R51+0x14400], R4 ;  /* 0x0144000433007388 */ /* 0x0001e80000000c00 */
[----:B------:R0:W-:Y:S02]  /*17ab0*/  STS.128 [R0+0x14400], R8 ;  /* 0x0144000800007388 */ /* 0x0001e40000000c00 */
.L_x_559:
[----:B------:R-:W-:Y:S05]  /*17ac0*/  BSYNC B0 ;  /* 0x0000000000007941 */ /* 0x000fea0003800000 */
.L_x_552:
[----:B------:R-:W-:Y:S01]  /*17ad0*/  @!PT LDS RZ, [RZ] ;  /* 0x00000000fffff984 */ /* 0x000fe20000000800 */
[----:B------:R-:W-:Y:S01]  /*17ae0*/  @!PT LDS RZ, [RZ] ;  /* 0x00000000fffff984 */ /* 0x000fe20000000800 */
[----:B------:R-:W-:Y:S01]  /*17af0*/  @!PT LDS RZ, [RZ] ;  /* 0x00000000fffff984 */ /* 0x000fe20000000800 */
[----:B------:R-:W-:Y:S01]  /*17b00*/  @!PT LDS RZ, [RZ] ;  /* 0x00000000fffff984 */ /* 0x000fe20000000800 */
[----:B------:R1:W-:Y:S06]  /*17b10*/  MEMBAR.ALL.CTA ;  /* 0x0000000000007992 */ /* 0x0003ec0000008000 */
[----:B-1----:R-:W1:Y:S01]  /*17b20*/  FENCE.VIEW.ASYNC.S ;  /* 0x00000000000073c6 */ /* 0x002e620000000000 */
[----:B------:R-:W-:Y:S05]  /*17b30*/  WARPSYNC.ALL ;  /* 0x0000000000007948 */ /* 0x000fea0003800000 */
[----:B-1----:R-:W-:Y:S06]  /*17b40*/  BAR.SYNC.DEFER_BLOCKING 0xd, 0x100 ;  /* 0x0344000000007b1d */ /* 0x002fec0000010000 */
.L_x_550:
[----:B0--3--:R-:W-:-:S05]  /*17b50*/  IMAD.U32 R0, RZ, RZ, UR48 ;  /* 0x00000030ff007e24 */ /* 0x009fca000f8e00ff */
[----:B------:R-:W-:-:S13]  /*17b60*/  ISETP.NE.AND P0, PT, R0, 0x3, PT ;  /* 0x000000030000780c */ /* 0x000fda0003f05270 */
[----:B------:R-:W-:Y:S05]  /*17b70*/  @!P0 BRA `(.L_x_579) ;  /* 0x0000000000048947 */ /* 0x000fea0003800000 */
[----:B------:R-:W-:Y:S01]  /*17b80*/  BPT.TRAP 0x1 ;  /* 0x000000040000795c */ /* 0x000fe20000300000 */
.L_x_579:
[----:B------:R-:W-:Y:S01]  /*17b90*/  IMAD R0, R202, 0x8, R18 ;  /* 0x00000008ca007824 */ /* 0x000fe200078e0212 */
[----:B-1----:R-:W-:-:S04]  /*17ba0*/  SHF.L.U32 R3, R208, 0x1f, RZ ;  /* 0x0000001fd0037819 */ /* 0x002fc800000006ff */
[----:B------:R0:W1:Y:S01]  /*17bb0*/  SYNCS.PHASECHK.TRANS64.TRYWAIT P1, [R0+URZ+0x29830], R3 ;  /* 0x02983003000075a7 */ /* 0x000062000802017f */
[----:B------:R-:W-:Y:S05]  /*17bc0*/  @!P0 BRA `(.L_x_580) ;  /* 0x0000000000048947 */ /* 0x000fea0003800000 */
[----:B------:R-:W-:Y:S01]  /*17bd0*/  BPT.TRAP 0x1 ;  /* 0x000000040000795c */ /* 0x000fe20000300000 */
.L_x_580:
[----:B-----5:R-:W-:Y:S01]  /*17be0*/  IMAD.MOV.U32 R25, RZ, RZ, RZ ;  /* 0x000000ffff197224 */ /* 0x020fe200078e00ff */
[----:B-1----:R-:W-:Y:S06]  /*17bf0*/  @P1 BRA `(.L_x_581) ;  /* 0x0000000000081947 */ /* 0x002fec0003800000 */
[----:B------:R-:W1:Y:S02]  /*17c00*/  SYNCS.PHASECHK.TRANS64.TRYWAIT P1, [R0+URZ+0x29830], R3 ;  /* 0x02983003000075a7 */ /* 0x000e64000802017f */
[----:B-1----:R-:W-:Y:S05]  /*17c10*/  @!P1 BRA `(.L_x_582) ;  /* 0x0000014400d09947 */ /* 0x002fea0003800000 */
.L_x_581:
[----:B------:R-:W-:Y:S05]  /*17c20*/  WARPSYNC.ALL ;  /* 0x0000000000007948 */ /* 0x000fea0003800000 */
[----:B01----:R-:W-:Y:S01]  /*17c30*/  IADD3 R3, R18, 0x1a400, RZ ;  /* 0x0001a40012037810 */ /* 0x003fe20007ffe0ff */
[----:B------:R-:W-:Y:S01]  /*17c40*/  IMAD.MOV.U32 R5, RZ, RZ, -0x7fffffe0 ;  /* 0x80000020ff057424 */ /* 0x000fe200078e00ff */
[----:B------:R-:W-:Y:S01]  /*17c50*/  R2UR UR28, R44 ;  /* 0x000000002c1c72ca */ /* 0x000fe200000e0000 */
[----:B------:R-:W-:Y:S01]  /*17c60*/  WARPGROUP.ARRIVE ;  /* 0x00000000000079c5 */ /* 0x000fe20000000000 */
[----:B------:R-:W-:Y:S01]  /*17c70*/  SHF.R.U32.HI R3, RZ, 0x4, R3 ;  /* 0x00000004ff037819 */ /* 0x000fe20000011603 */
[----:B------:R-:W-:Y:S01]  /*17c80*/  UMOV UR29, 0x80000020 ;  /* 0x80000020001d7882 */ /* 0x000fe20000000000 */
[----:B------:R-:W-:Y:S01]  /*17c90*/  R2UR UR31, R5 ;  /* 0x00000000051f72ca */ /* 0x000fe200000e0000 */
[----:B------:R-:W-:Y:S01]  /*17ca0*/  IMAD.MOV.U32 R7, RZ, RZ, -0x7fffffe0 ;  /* 0x80000020ff077424 */ /* 0x000fe200078e00ff */
[----:B------:R-:W-:Y:S01]  /*17cb0*/  LOP3.LUT R3, R3, 0x3fff, RZ, 0xc0, !PT ;  /* 0x00003fff03037812 */ /* 0x000fe200078ec0ff */
[----:B------:R-:W-:Y:S01]  /*17cc0*/  UMOV UR5, UR29 ;  /* 0x0000001d00057c82 */ /* 0x000fe20008000000 */
[----:B------:R-:W-:Y:S01]  /*17cd0*/  IMAD.MOV.U32 R11, RZ, RZ, -0x7fffffe0 ;  /* 0x80000020ff0b7424 */ /* 0x000fe200078e00ff */
[----:B------:R-:W-:Y:S01]  /*17ce0*/  UMOV UR9, UR29 ;  /* 0x0000001d00097c82 */ /* 0x000fe20008000000 */
[----:B------:R-:W-:Y:S01]  /*17cf0*/  LOP3.LUT R9, R3, 0x10000, RZ, 0xfc, !PT ;  /* 0x0001000003097812 */ /* 0x000fe200078efcff */
[----:B------:R-:W-:Y:S01]  /*17d00*/  UMOV UR13, UR29 ;  /* 0x0000001d000d7c82 */ /* 0x000fe20008000000 */
[----:B------:R-:W-:Y:S01]  /*17d10*/  R2UR UR7, R7 ;  /* 0x00000000070772ca */ /* 0x000fe200000e0000 */
[----:B------:R-:W-:Y:S01]  /*17d20*/  ULOP3.LUT UR28, UR28, 0x10000, URZ, 0xfc, !UPT ;  /* 0x000100001c1c7892 */ /* 0x000fe2000f8efc3f */
[----:B------:R-:W-:Y:S01]  /*17d30*/  R2UR UR11, R11 ;  /* 0x000000000b0b72ca */ /* 0x000fe200000e0000 */
[----:B----4-:R-:W-:Y:S01]  /*17d40*/  IMAD R4, R202, 0x780, R9 ;  /* 0x00000780ca047824 */ /* 0x010fe200078e0209 */
[----:B------:R-:W-:Y:S01]  /*17d50*/  R2UR UR15, R7 ;  /* 0x00000000070f72ca */ /* 0x000fe200000e0000 */
[----:B------:R-:W-:Y:S01]  /*17d60*/  UMOV UR17, UR29 ;  /* 0x0000001d00117c82 */ /* 0x000fe20008000000 */
[----:B------:R-:W-:Y:S01]  /*17d70*/  R2UR UR19, R11 ;  /* 0x000000000b1372ca */ /* 0x000fe200000e0000 */
[C---:B------:R-:W-:Y:S01]  /*17d80*/  VIADD R6, R4.reuse, 0x80 ;  /* 0x0000008004067836 */ /* 0x040fe20000000000 */
[C---:B------:R-:W-:Y:S01]  /*17d90*/  R2UR UR30, R4.reuse ;  /* 0x00000000041e72ca */ /* 0x040fe200000e0000 */
[----:B------:R-:W-:Y:S01]  /*17da0*/  UMOV UR4, UR28 ;  /* 0x0000001c00047c82 */ /* 0x000fe20008000000 */
[----:B------:R-:W-:Y:S01]  /*17db0*/  VIADD R10, R4, 0x100 ;  /* 0x00000100040a7836 */ /* 0x000fe20000000000 */
[----:B------:R-:W-:Y:S01]  /*17dc0*/  UMOV UR8, UR28 ;  /* 0x0000001c00087c82 */ /* 0x000fe20008000000 */
[----:B------:R-:W-:Y:S01]  /*17dd0*/  R2UR UR6, R6 ;  /* 0x00000000060672ca */ /* 0x000fe200000e0000 */
[----:B------:R-:W-:Y:S01]  /*17de0*/  UMOV UR12, UR28 ;  /* 0x0000001c000c7c82 */ /* 0x000fe20008000000 */
[----:B------:R-:W-:Y:S01]  /*17df0*/  IADD3 R6, R4, 0x180, RZ ;  /* 0x0000018004067810 */ /* 0x000fe20007ffe0ff */
[----:B------:R-:W-:Y:S01]  /*17e00*/  UMOV UR16, UR28 ;  /* 0x0000001c00107c82 */ /* 0x000fe20008000000 */
[----:B------:R-:W-:Y:S01]  /*17e10*/  R2UR UR10, R10 ;  /* 0x000000000a0a72ca */ /* 0x000fe200000e0000 */
[----:B------:R-:W-:Y:S01]  /*17e20*/  VIADD R10, R4, 0x200 ;  /* 0x00000200040a7836 */ /* 0x000fe20000000000 */
[----:B------:R-:W-:Y:S01]  /*17e30*/  R2UR UR14, R6 ;  /* 0x00000000060e72ca */ /* 0x000fe200000e0000 */
[----:B------:R-:W-:Y:S01]  /*17e40*/  VIADD R6, R4, 0x2 ;  /* 0x0000000204067836 */ /* 0x000fe20000000000 */
[----:B------:R-:W-:-:S02]  /*17e50*/  UIADD3 UR44, UR28, 0x2, URZ ;  /* 0x000000021c2c7890 */ /* 0x000fc4000fffe03f */
[----:B------:R-:W-:Y:S01]  /*17e60*/  QGMMA.64x32x32.F32.E4M3.E4M3 R92, gdesc[UR28], RZ, !UPT, gsb0 ;  /* 0x006000001c5c79f3 */ /* 0x000fe2000c0008ff */
[----:B------:R-:W-:Y:S01]  /*17e70*/  R2UR UR18, R10 ;  /* 0x000000000a1272ca */ /* 0x000fe200000e0000 */
[----:B------:R-:W-:Y:S01]  /*17e80*/  IMAD.MOV.U32 R7, RZ, RZ, -0x7fffffe0 ;  /* 0x80000020ff077424 */ /* 0x000fe200078e00ff */
[----:B------:R-:W-:Y:S01]  /*17e90*/  R2UR UR46, R6 ;  /* 0x00000000062e72ca */ /* 0x000fe200000e0000 */
[----:B------:R-:W-:Y:S01]  /*17ea0*/  UMOV UR45, 0x80000020 ;  /* 0x80000020002d7882 */ /* 0x000fe20000000000 */
[C---:B------:R-:W-:Y:S01]  /*17eb0*/  VIADD R10, R4.reuse, 0x82 ;  /* 0x00000082040a7836 */ /* 0x040fe20000000000 */
[C---:B------:R-:W-:Y:S01]  /*17ec0*/  IADD3 R12, R4.reuse, 0x102, RZ ;  /* 0x00000102040c7810 */ /* 0x040fe20007ffe0ff */
[----:B------:R-:W-:Y:S01]  /*17ed0*/  IMAD.MOV.U32 R11, RZ, RZ, -0x7fffffe0 ;  /* 0x80000020ff0b7424 */ /* 0x000fe200078e00ff */
[----:B------:R-:W-:Y:S01]  /*17ee0*/  R2UR UR47, R7 ;  /* 0x00000000072f72ca */ /* 0x000fe200000e0000 */
[----:B------:R-:W-:Y:S02]  /*17ef0*/  IMAD.MOV.U32 R13, RZ, RZ, -0x7fffffe0 ;  /* 0x80000020ff0d7424 */ /* 0x000fe400078e00ff */
[----:B------:R-:W-:-:S02]  /*17f00*/  VIADD R6, R4, 0x182 ;  /* 0x0000018204067836 */ /* 0x000fc40000000000 */
[----:B------:R-:W-:Y:S02]  /*17f10*/  IMAD.MOV.U32 R7, RZ, RZ, -0x7fffffe0 ;  /* 0x80000020ff077424 */ /* 0x000fe400078e00ff */
[----:B------:R-:W-:-:S05]  /*17f20*/  IMAD.MOV.U32 R5, RZ, RZ, -0x7fffffe0 ;  /* 0x80000020ff057424 */ /* 0x000fca00078e00ff */
[----:B------:R-:W-:Y:S01]  /*17f30*/  R2UR UR43, R5 ;  /* 0x00000000052b72ca */ /* 0x000fe200000e0000 */
[----:B------:R-:W-:Y:S02]  /*17f40*/  WARPGROUP.DEPBAR.LE gsb0, 0x0 ;  /* 0x00008000000079c5 */ /* 0x000fe40000010000 */
[----:B------:R-:W-:-:S06]  /*17f50*/  WARPGROUP.ARRIVE ;  /* 0x00000000000079c5 */ /* 0x000fcc0000000000 */
[----:B------:R-:W-:Y:S01]  /*17f60*/  QGMMA.64x32x32.F32.E4M3.E4M3 R76, gdesc[UR4], RZ, !UPT, gsb0 ;  /* 0x00600000044c79f3 */ /* 0x000fe2000c0008ff */
[----:B------:R-:W-:Y:S01]  /*17f70*/  R2UR UR6, R10 ;  /* 0x000000000a0672ca */ /* 0x000fe200000e0000 */
[----:B------:R-:W-:Y:S01]  /*17f80*/  UMOV UR4, UR44 ;  /* 0x0000002c00047c82 */ /* 0x000fe20008000000 */
[----:B------:R-:W-:Y:S01]  /*17f90*/  R2UR UR7, R11 ;  /* 0x000000000b0772ca */ /* 0x000fe200000e0000 */
[----:B------:R-:W-:Y:S01]  /*17fa0*/  UMOV UR5, UR45 ;  /* 0x0000002d00057c82 */ /* 0x000fe20008000000 */
[----:B------:R-:W-:Y:S01]  /*17fb0*/  IMAD.MOV.U32 R11, RZ, RZ, -0x7fffffe0 ;  /* 0x80000020ff0b7424 */ /* 0x000fe200078e00ff */
[----:B------:R-:W-:Y:S01]  /*17fc0*/  IADD3 R10, R4, 0x202, RZ ;  /* 0x00000202040a7810 */ /* 0x000fe20007ffe0ff */
        /* <DEDUP_REMOVED lines=16> */
[----:B------:R-:W-:Y:S02]  /*180d0*/  VIADD R6, R4, 0x280 ;  /* 0x0000028004067836 */ /* 0x000fe40000000000 */
[----:B------:R-:W-:Y:S01]  /*180e0*/  IMAD.MOV.U32 R7, RZ, RZ, -0x7fffffe0 ;  /* 0x80000020ff077424 */ /* 0x000fe200078e00ff */
[----:B------:R-:W-:Y:S02]  /*180f0*/  WARPGROUP.DEPBAR.LE gsb0, 0x0 ;  /* 0x00008000000079c5 */ /* 0x000fe40000010000 */
[----:B--2---:R-:W-:-:S06]  /*18100*/  WARPGROUP.ARRIVE ;  /* 0x00000000000079c5 */ /* 0x004fcc0000000000 */
        /* <DEDUP_REMOVED lines=8> */
[----:B------:R-:W-:-:S06]  /*18190*/  WARPGROUP.ARRIVE ;  /* 0x00000000000079c5 */ /* 0x000fcc0000000000 */
[----:B------:R-:W-:Y:S03]  /*181a0*/  QGMMA.64x32x32.F32.E4M3.E4M3 R92, gdesc[UR44], R92, gsb0 ;  /* 0x006000002c5c79f3 */ /* 0x000fe6000800085c */
[----:B------:R-:W-:Y:S02]  /*181b0*/  WARPGROUP.DEPBAR.LE gsb0, 0x0 ;  /* 0x00008000000079c5 */ /* 0x000fe40000010000 */
[----:B------:R-:W-:-:S06]  /*181c0*/  WARPGROUP.ARRIVE ;  /* 0x00000000000079c5 */ /* 0x000fcc0000000000 */
[----:B------:R-:W-:Y:S01]  /*181d0*/  QGMMA.64x32x32.F32.E4M3.E4M3 R76, gdesc[UR4], R76, gsb0 ;  /* 0x00600000044c79f3 */ /* 0x000fe2000800084c */
[----:B------:R-:W-:Y:S01]  /*181e0*/  R2UR UR6, R6 ;  /* 0x00000000060672ca */ /* 0x000fe200000e0000 */
[----:B------:R-:W-:Y:S01]  /*181f0*/  UIADD3 UR4, UR28, 0x200, URZ ;  /* 0x000002001c047890 */ /* 0x000fe2000fffe03f */
[----:B------:R-:W-:Y:S01]  /*18200*/  R2UR UR7, R7 ;  /* 0x00000000070772ca */ /* 0x000fe200000e0000 */
[----:B------:R-:W-:Y:S01]  /*18210*/  UMOV UR5, 0x80000020 ;  /* 0x8000002000057882 */ /* 0x000fe20000000000 */
[----:B------:R-:W-:Y:S01]  /*18220*/  VIADD R6, R4, 0x400 ;  /* 0x0000040004067836 */ /* 0x000fe20000000000 */
[----:B------:R-:W-:Y:S01]  /*18230*/  UMOV UR21, UR5 ;  /* 0x0000000500157c82 */ /* 0x000fe20008000000 */
[----:B------:R-:W-:Y:S02]  /*18240*/  IMAD.MOV.U32 R7, RZ, RZ, -0x7fffffe0 ;  /* 0x80000020ff077424 */ /* 0x000fe400078e00ff */
[----:B------:R-:W-:Y:S01]  /*18250*/  UMOV UR20, UR4 ;  /* 0x0000000400147c82 */ /* 0x000fe20008000000 */
[----:B------:R-:W-:-:S02]  /*18260*/  WARPGROUP.DEPBAR.LE gsb0, 0x0 ;  /* 0x00008000000079c5 */ /* 0x000fc40000010000 */
[----:B------:R-:W-:-:S06]  /*18270*/  WARPGROUP.ARRIVE ;  /* 0x00000000000079c5 */ /* 0x000fcc0000000000 */
[----:B------:R-:W-:Y:S01]  /*18280*/  QGMMA.64x32x32.F32.E4M3.E4M3 R60, gdesc[UR8], R60, gsb0 ;  /* 0x00600000083c79f3 */ /* 0x000fe2000800083c */
[----:B------:R-:W-:Y:S01]  /*18290*/  R2UR UR10, R10 ;  /* 0x000000000a0a72ca */ /* 0x000fe200000e0000 */
[----:B------:R-:W-:Y:S01]  /*182a0*/  UMOV UR8, UR4 ;  /* 0x0000000400087c82 */ /* 0x000fe20008000000 */
[----:B------:R-:W-:Y:S01]  /*182b0*/  R2UR UR11, R11 ;  /* 0x000000000b0b72ca */ /* 0x000fe200000e0000 */
[----:B------:R-:W-:Y:S01]  /*182c0*/  UMOV UR9, UR5 ;  /* 0x0000000500097c82 */ /* 0x000fe20008000000 */
[----:B------:R-:W-:Y:S01]  /*182d0*/  IMAD.MOV.U32 R11, RZ, RZ, -0x7fffffe0 ;  /* 0x80000020ff0b7424 */ /* 0x000fe200078e00ff */
[----:B------:R-:W-:-:S04]  /*182e0*/  IADD3 R10, R4, 0x480, RZ ;  /* 0x00000480040a7810 */ /* 0x000fc80007ffe0ff */
[----:B------:R-:W-:Y:S01]  /*182f0*/  R2UR UR22, R10 ;  /* 0x000000000a1672ca */ /* 0x000fe200000e0000 */
[----:B------:R-:W-:Y:S01]  /*18300*/  VIADD R10, R4, 0x302 ;  /* 0x00000302040a7836 */ /* 0x000fe20000000000 */
[----:B------:R-:W-:Y:S01]  /*18310*/  R2UR UR23, R11 ;  /* 0x000000000b1772ca */ /* 0x000fe200000e0000 */
[----:B------:R-:W-:Y:S01]  /*18320*/  IMAD.MOV.U32 R11, RZ, RZ, -0x7fffffe0 ;  /* 0x80000020ff0b7424 */ /* 0x000fe200078e00ff */
[----:B------:R-:W-:Y:S02]  /*18330*/  WARPGROUP.DEPBAR.LE gsb0, 0x0 ;  /* 0x00008000000079c5 */ /* 0x000fe40000010000 */
[----:B------:R-:W-:-:S06]  /*18340*/  WARPGROUP.ARRIVE ;  /* 0x00000000000079c5 */ /* 0x000fcc0000000000 */
[----:B------:R-:W-:Y:S01]  /*18350*/  QGMMA.64x32x32.F32.E4M3.E4M3 R44, gdesc[UR12], R44, gsb0 ;  /* 0x006000000c2c79f3 */ /* 0x000fe2000800082c */
        /* <DEDUP_REMOVED lines=8> */
[----:B------:R-:W-:Y:S01]  /*183e0*/  QGMMA.64x32x32.F32.E4M3.E4M3 R28, gdesc[UR16], R28, gsb0 ;  /* 0x00600000101c79f3 */ /* 0x000fe2000800081c */
        /* <DEDUP_REMOVED lines=106> */
[C---:B------:R-:W-:Y:S01]  /*18a90*/  VIADD R6, R4.reuse, 0x682 ;  /* 0x0000068204067836 */ /* 0x040fe20000000000 */
[----:B------:R-:W-:Y:S01]  /*18aa0*/  IADD3 R4, R4, 0x702, RZ ;  /* 0x0000070204047810 */ /* 0x000fe20007ffe0ff */
[----:B------:R-:W-:Y:S01]  /*18ab0*/  IMAD.MOV.U32 R7, RZ, RZ, -0x7fffffe0 ;  /* 0x80000020ff077424 */ /* 0x000fe200078e00ff */
[----:B------:R-:W-:Y:S01]  /*18ac0*/  UMOV UR41, UR17 ;  /* 0x0000001100297c82 */ /* 0x000fe20008000000 */
[----:B------:R-:W-:Y:S01]  /*18ad0*/  UMOV UR40, UR16 ;  /* 0x0000001000287c82 */ /* 0x000fe20008000000 */
[----:B------:R-:W-:Y:S01]  /*18ae0*/  R2UR UR42, R4 ;  /* 0x00000000042a72ca */ /* 0x000fe200000e0000 */
[----:B------:R-:W-:-:S02]  /*18af0*/  WARPGROUP.DEPBAR.LE gsb0, 0x0 ;  /* 0x00008000000079c5 */ /* 0x000fc40000010000 */
[----:B------:R-:W-:-:S06]  /*18b00*/  WARPGROUP.ARRIVE ;  /* 0x00000000000079c5 */ /* 0x000fcc0000000000 */
[----:B------:R-:W-:Y:S01]  /*18b10*/  QGMMA.64x32x32.F32.E4M3.E4M3 R60, gdesc[UR20], R60, gsb0 ;  /* 0x00600000143c79f3 */ /* 0x000fe2000800083c */
[----:B------:R-:W-:Y:S01]  /*18b20*/  R2UR UR22, R10 ;  /* 0x000000000a1672ca */ /* 0x000fe200000e0000 */
[----:B------:R-:W-:Y:S01]  /*18b30*/  UMOV UR20, UR16 ;  /* 0x0000001000147c82 */ /* 0x000fe20008000000 */
[----:B------:R-:W-:Y:S01]  /*18b40*/  R2UR UR23, R11 ;  /* 0x000000000b1772ca */ /* 0x000fe200000e0000 */
[----:B------:R-:W-:Y:S01]  /*18b50*/  UMOV UR21, UR17 ;  /* 0x0000001100157c82 */ /* 0x000fe20008000000 */
[----:B------:R-:W-:Y:S02]  /*18b60*/  WARPGROUP.DEPBAR.LE gsb0, 0x0 ;  /* 0x00008000000079c5 */ /* 0x000fe40000010000 */
        /* <DEDUP_REMOVED lines=29> */
[----:B------:R-:W-:Y:S05]  /*18d40*/  @!P0 BRA `(.L_x_583) ;  /* 0x0000000000048947 */ /* 0x000fea0003800000 */
[----:B------:R-:W-:Y:S01]  /*18d50*/  BPT.TRAP 0x1 ;  /* 0x000000040000795c */ /* 0x000fe20000300000 */
.L_x_583:
[----:B------:R-:W-:Y:S02]  /*18d60*/  IADD3 R4, R159, 0xa0, -R218 ;  /* 0x000000a09f047810 */ /* 0x000fe40007ffe8da */
[----:B------:R-:W-:-:S03]  /*18d70*/  P2R R6, PR, RZ, 0x1 ;  /* 0x00000001ff067803 */ /* 0x000fc60000000000 */
        /* <DEDUP_REMOVED lines=12> */
[----:B------:R-:W-:-:S02]  /*18e40*/  FSEL R3, R94, -INF , P2 ;  /* 0xff8000005e037808 */ /* 0x000fc40001000000 */
[----:B------:R-:W-:Y:S02]  /*18e50*/  ISETP.GT.AND P2, PT, R4, 0x11, PT ;  /* 0x000000110400780c */ /* 0x000fe40003f44270 */
[----:B------:R-:W-:Y:S02]  /*18e60*/  FSEL R27, R100, -INF , P1 ;  /* 0xff800000641b7808 */ /* 0x000fe40000800000 */
[----:B------:R-:W-:Y:S02]  /*18e70*/  FMNMX.FTZ R8, R97, R8, !PT ;  /* 0x0000000861087209 */ /* 0x000fe40007810000 */
        /* <DEDUP_REMOVED lines=36> */
[----:B------:R-:W-:Y:S01]  /*190c0*/  FSEL R77, R82, -INF , P2 ;  /* 0xff800000524d7808 */ /* 0x000fe20001000000 */
[----:B------:R-:W-:Y:S01]  /*190d0*/  IMAD.U32 R82, RZ, RZ, UR38 ;  /* 0x00000026ff527e24 */ /* 0x000fe2000f8e00ff */
[----:B------:R-:W-:Y:S02]  /*190e0*/  ISETP.GT.AND P2, PT, R4, 0x39, PT ;  /* 0x000000390400780c */ /* 0x000fe40003f44270 */
[----:B------:R-:W-:-:S02]  /*190f0*/  FSEL R121, R88, -INF , P1 ;  /* 0xff80000058797808 */ /* 0x000fc40000800000 */
[----:B------:R-:W-:Y:S02]  /*19100*/  FMNMX.FTZ R8, R85, R8, !PT ;  /* 0x0000000855087209 */ /* 0x000fe40007810000 */
[----:B------:R-:W-:Y:S02]  /*19110*/  FSEL R83, R83, -INF , P5 ;  /* 0xff80000053537808 */ /* 0x000fe40002800000 */
[----:B------:R-:W-:Y:S02]  /*19120*/  ISETP.GT.AND P5, PT, R4, 0x40, PT ;  /* 0x000000400400780c */ /* 0x000fe40003fa4270 */
[----:B------:R-:W-:Y:S02]  /*19130*/  FSEL R123, R89, -INF , P2 ;  /* 0xff800000597b7808 */ /* 0x000fe40001000000 */
[----:B------:R-:W-:Y:S02]  /*19140*/  FMNMX.FTZ R8, R121, R8, !PT ;  /* 0x0000000879087209 */ /* 0x000fe40007810000 */
[----:B------:R-:W-:Y:S01]  /*19150*/  FSEL R81, R86, -INF , P4 ;  /* 0xff80000056517808 */ /* 0x000fe20002000000 */
[----:B------:R-:W-:Y:S01]  /*19160*/  IMAD.MOV.U32 R86, RZ, RZ, R25 ;  /* 0x000000ffff567224 */ /* 0x000fe200078e0019 */
        /* <DEDUP_REMOVED lines=74> */
[----:B------:R-:W-:Y:S02]  /*19610*/  FMNMX.FTZ R89, R46, R89, !PT ;  /* 0x000000592e597209 */ /* 0x000fe40007810000 */
[----:B------:R-:W-:Y:S02]  /*19620*/  ISETP.GT.AND P3, PT, R4, 0x90, PT ;  /* 0x000000900400780c */ /* 0x000fe40003f64270 */
[----:B------:R-:W-:Y:S02]  /*19630*/  FSEL R51, R51, -INF , P4 ;  /* 0xff80000033337808 */ /* 0x000fe40002000000 */
[----:B------:R-:W-:Y:S02]  /*19640*/  FSEL R36, R36, -INF , P3 ;  /* 0xff80000024247808 */ /* 0x000fe40001800000 */
[----:B------:R-:W-:-:S02]  /*19650*/  FMNMX.FTZ R89, R44, R89, !PT ;  /* 0x000000592c597209 */ /* 0x000fc40007810000 */
[----:B------:R-:W-:Y:S02]  /*19660*/  ISETP.GT.AND P4, PT, R4, 0x91, PT ;  /* 0x000000910400780c */ /* 0x000fe40003f84270 */
[----:B------:R-:W-:Y:S02]  /*19670*/  FSEL R53, R50, -INF , P5 ;  /* 0xff80000032357808 */ /* 0x000fe40002800000 */
[----:B------:R-:W-:Y:S02]  /*19680*/  FSEL R32, R37, -INF , P4 ;  /* 0xff80000025207808 */ /* 0x000fe40002000000 */
[----:B------:R-:W-:Y:S02]  /*19690*/  FMNMX.FTZ R89, R36, R89, !PT ;  /* 0x0000005924597209 */ /* 0x000fe40007810000 */
[----:B------:R-:W-:Y:S02]  /*196a0*/  ISETP.GT.AND P5, PT, R4, 0x98, PT ;  /* 0x000000980400780c */ /* 0x000fe40003fa4270 */
[----:B------:R-:W-:-:S02]  /*196b0*/  FMNMX.FTZ R8, R32, R89, !PT ;  /* 0x0000005920087209 */ /* 0x000fc40007810000 */
[----:B------:R-:W-:Y:S02]  /*196c0*/  FSEL R165, R40, -INF , P5 ;  /* 0xff80000028a57808 */ /* 0x000fe40002800000 */
[----:B------:R-:W-:Y:S02]  /*196d0*/  ISETP.GT.AND P6, PT, R4, 0x99, PT ;  /* 0x000000990400780c */ /* 0x000fe40003fc4270 */
[----:B------:R-:W-:Y:S02]  /*196e0*/  FMNMX.FTZ R8, R165, R8, !PT ;  /* 0x00000008a5087209 */ /* 0x000fe40007810000 */
[----:B------:R-:W-:Y:S02]  /*196f0*/  FSEL R163, R41, -INF , P6 ;  /* 0xff80000029a37808 */ /* 0x000fe40003000000 */
[----:B------:R-:W-:Y:S02]  /*19700*/  P2R R14, PR, RZ, 0x4 ;  /* 0x00000004ff0e7803 */ /* 0x000fe40000000000 */
[----:B------:R-:W-:-:S02]  /*19710*/  FMNMX.FTZ R8, R163, R8, !PT ;  /* 0x00000008a3087209 */ /* 0x000fc40007810000 */
[----:B------:R-:W-:Y:S02]  /*19720*/  P2R R20, PR, RZ, 0x2 ;  /* 0x00000002ff147803 */ /* 0x000fe40000000000 */
[----:B------:R-:W-:Y:S01]  /*19730*/  ISETP.GT.AND P1, PT, R4, 0x79, PT ;  /* 0x000000790400780c */ /* 0x000fe20003f24270 */
[----:B------:R-:W0:Y:S01]  /*19740*/  SHFL.BFLY PT, R33, R8, 0x2, 0x1f ;  /* 0x0c401f0008217f89 */ /* 0x000e2200000e0000 */
[----:B------:R-:W-:Y:S02]  /*19750*/  P2R R24, PR, RZ, 0x1 ;  /* 0x00000001ff187803 */ /* 0x000fe40000000000 */
[----:B------:R-:W-:Y:S02]  /*19760*/  FSEL R59, R59, -INF , P1 ;  /* 0xff8000003b3b7808 */ /* 0x000fe40000800000 */
[----:B------:R-:W-:Y:S02]  /*19770*/  ISETP.NE.AND P1, PT, R20, RZ, PT ;  /* 0x000000ff1400720c */ /* 0x000fe40003f25270 */
[----:B------:R-:W-:-:S02]  /*19780*/  ISETP.GT.AND P0, PT, R4, 0x80, PT ;  /* 0x000000800400780c */ /* 0x000fc40003f04270 */
[----:B------:R-:W-:Y:S02]  /*19790*/  FSEL R37, R34, -INF , P1 ;  /* 0xff80000022257808 */ /* 0x000fe40000800000 */
[----:B------:R-:W-:Y:S02]  /*197a0*/  FSEL R39, R39, -INF , P4 ;  /* 0xff80000027277808 */ /* 0x000fe40002000000 */
[----:B------:R-:W-:Y:S02]  /*197b0*/  FSEL R43, R43, -INF , P6 ;  /* 0xff8000002b2b7808 */ /* 0x000fe40003000000 */
[----:B0-----:R-:W-:-:S05]  /*197c0*/  FMNMX.FTZ R12, R8, R33, !PT ;  /* 0x00000021080c7209 */ /* 0x001fca0007810000 */
[----:B------:R-:W0:Y:S02]  /*197d0*/  SHFL.BFLY PT, R33, R12, 0x1, 0x1f ;  /* 0x0c201f000c217f89 */ /* 0x000e2400000e0000 */
[----:B0-----:R-:W-:Y:S02]  /*197e0*/  FMNMX.FTZ R10, R12, R33, !PT ;  /* 0x000000210c0a7209 */ /* 0x001fe40007810000 */
[----:B------:R-:W-:Y:S02]  /*197f0*/  FSEL R33, R30, -INF , P0 ;  /* 0xff8000001e217808 */ /* 0x000fe40000000000 */
[----:B------:R-:W-:Y:S01]  /*19800*/  FSETP.NEU.FTZ.AND P2, PT, R10, -INF , PT ;  /* 0xff8000000a00780b */ /* 0x000fe20003f5d000 */
[----:B------:R-:W-:-:S01]  /*19810*/  FFMA.FTZ R167, R2, R10, -8 ;  /* 0xc100000002a77423 */ /* 0x000fc2000001000a */
[----:B------:R-:W-:-:S04]  /*19820*/  ISETP.NE.AND P0, PT, R24, RZ, PT ;  /* 0x000000ff1800720c */ /* 0x000fc80003f05270 */
[----:B------:R-:W-:Y:S02]  /*19830*/  FSEL R167, R167, RZ, P2 ;  /* 0x000000ffa7a77208 */ /* 0x000fe40001000000 */
[----:B------:R-:W-:Y:S02]  /*19840*/  ISETP.NE.AND P2, PT, R14, RZ, PT ;  /* 0x000000ff0e00720c */ /* 0x000fe40003f45270 */
[----:B------:R-:W-:Y:S01]  /*19850*/  FMNMX.FTZ R14, R3, R95, !PT ;  /* 0x0000005f030e7209 */ /* 0x000fe20007810000 */
[----:B------:R-:W-:-:S01]  /*19860*/  FFMA.FTZ R24, R2, R115, -R167 ;  /* 0x0000007302187223 */ /* 0x000fc200000108a7 */
[----:B------:R-:W-:Y:S01]  /*19870*/  FSEL R31, R31, -INF , P0 ;  /* 0xff8000001f1f7808 */ /* 0x000fe20000000000 */
[----:B------:R-:W-:-:S01]  /*19880*/  FFMA.FTZ R119, R2, R119, -R167 ;  /* 0x0000007702777223 */ /* 0x000fc200000108a7 */
[----:B------:R-:W-:Y:S01]  /*19890*/  FMNMX.FTZ R14, R5, R14, !PT ;  /* 0x0000000e050e7209 */ /* 0x000fe20007810000 */
[----:B------:R-:W-:-:S01]  /*198a0*/  FFMA.FTZ R4, R2, R11, -R167 ;  /* 0x0000000b02047223 */ /* 0x000fc200000108a7 */
[----:B------:R-:W-:Y:S01]  /*198b0*/  ISETP.NE.AND P0, PT, R6, RZ, PT ;  /* 0x000000ff0600720c */ /* 0x000fe20003f05270 */
[----:B------:R-:W-:-:S01]  /*198c0*/  FFMA.FTZ R6, R2, R21, -R167 ;  /* 0x0000001502067223 */ /* 0x000fc200000108a7 */
[----:B------:R-:W-:Y:S01]  /*198d0*/  FMNMX.FTZ R20, R99, R14, !PT ;  /* 0x0000000e63147209 */ /* 0x000fe20007810000 */
[----:B------:R-:W-:-:S01]  /*198e0*/  FFMA.FTZ R21, R2, R97, -R167 ;  /* 0x0000006102157223 */ /* 0x000fc200000108a7 */
[----:B------:R-:W-:Y:S01]  /*198f0*/  FSEL R115, R35, -INF , P2 ;  /* 0xff80000023737808 */ /* 0x000fe20001000000 */
[----:B------:R-:W-:-:S01]  /*19900*/  FFMA.FTZ R97, R2, R117, -R167 ;  /* 0x0000007502617223 */ /* 0x000fc200000108a7 */
[----:B------:R-:W-:Y:S01]  /*19910*/  FMNMX.FTZ R20, R7, R20, !PT ;  /* 0x0000001407147209 */ /* 0x000fe20007810000 */
[----:B------:R-:W-:-:S01]  /*19920*/  FFMA.FTZ R41, R2, R93, -R167 ;  /* 0x0000005d02297223 */ /* 0x000fc200000108a7 */
[----:B------:R-:W-:Y:S01]  /*19930*/  FSEL R117, R38, -INF , P3 ;  /* 0xff80000026757808 */ /* 0x000fe20001800000 */
[----:B------:R-:W-:-:S01]  /*19940*/  FFMA.FTZ R34, R2, R129, -R167 ;  /* 0x0000008102227223 */ /* 0x000fc200000108a7 */
[----:B------:R-:W-:Y:S01]  /*19950*/  FMNMX.FTZ R20, R103, R20, !PT ;  /* 0x0000001467147209 */ /* 0x000fe20007810000 */
[----:B------:R-:W-:-:S01]  /*19960*/  FFMA.FTZ R129, R2, R44, -R167 ;  /* 0x0000002c02817223 */ /* 0x000fc200000108a7 */
[----:B------:R-:W-:Y:S01]  /*19970*/  MUFU.EX2 R4, R4 ;  /* 0x0000000400047308 */ /* 0x000fe20000000800 */
[----:B------:R-:W-:-:S01]  /*19980*/  FFMA.FTZ R8, R2, R27, -R167 ;  /* 0x0000001b02087223 */ /* 0x000fc200000108a7 */
[----:B------:R-:W-:Y:S01]  /*19990*/  FMNMX.FTZ R20, R13, R20, !PT ;  /* 0x000000140d147209 */ /* 0x000fe20007810000 */
[----:B------:R-:W-:-:S01]  /*199a0*/  FFMA.FTZ R27, R2, R101, -R167 ;  /* 0x00000065021b7223 */ /* 0x000fc200000108a7 */
[C-C-:B------:R-:W-:Y:S01]  /*199b0*/  FFMA.FTZ R12, R2.reuse, R109, -R167.reuse ;  /* 0x0000006d020c7223 */ /* 0x140fe200000108a7 */
        /* <DEDUP_REMOVED lines=19> */
[----:B------:R0:W-:Y:S01]  /*19af0*/  MUFU.EX2 R20, R119 ;  /* 0x0000007700147308 */ /* 0x0001e20000000800 */
[----:B------:R-:W-:-:S01]  /*19b00*/  FFMA.FTZ R35, R2, R143, -R167 ;  /* 0x0000008f02237223 */ /* 0x000fc200000108a7 */
[----:B------:R-:W-:Y:S01]  /*19b10*/  FMNMX.FTZ R26, R81, R26, !PT ;  /* 0x0000001a511a7209 */ /* 0x000fe20007810000 */
[----:B------:R-:W-:-:S01]  /*19b20*/  FFMA.FTZ R38, R2, R135, -R167 ;  /* 0x0000008702267223 */ /* 0x000fc200000108a7 */
[C-C-:B------:R-:W-:Y:S01]  /*19b30*/  FFMA.FTZ R121, R2.reuse, R141, -R167.reuse ;  /* 0x0000008d02797223 */ /* 0x140fe200000108a7 */
[----:B------:R-:W-:-:S01]  /*19b40*/  FFMA.FTZ R123, R2, R153, -R167 ;  /* 0x00000099027b7223 */ /* 0x000fc200000108a7 */
[----:B------:R-:W-:Y:S01]  /*19b50*/  FMNMX.FTZ R26, R87, R26, !PT ;  /* 0x0000001a571a7209 */ /* 0x000fe20007810000 */
[----:B------:R-:W-:-:S01]  /*19b60*/  FFMA.FTZ R50, R2, R155, -R167 ;  /* 0x0000009b02327223 */ /* 0x000fc200000108a7 */
[----:B------:R-:W1:Y:S01]  /*19b70*/  MUFU.EX2 R21, R21 ;  /* 0x0000001500157308 */ /* 0x000e620000000800 */
[----:B0-----:R-:W-:Y:S01]  /*19b80*/  FSEL R119, R42, -INF , P5 ;  /* 0xff8000002a777808 */ /* 0x001fe20002800000 */
[C-C-:B------:R-:W-:Y:S01]  /*19b90*/  FFMA.FTZ R42, R2.reuse, R137, -R167.reuse ;  /* 0x00000089022a7223 */ /* 0x140fe200000108a7 */
[----:B------:R-:W-:Y:S01]  /*19ba0*/  FMNMX.FTZ R26, R61, R26, !PT ;  /* 0x0000001a3d1a7209 */ /* 0x000fe20007810000 */
[C-C-:B------:R-:W-:Y:S01]  /*19bb0*/  FFMA.FTZ R46, R2.reuse, R46, -R167.reuse ;  /* 0x0000002e022e7223 */ /* 0x140fe200000108a7 */
[----:B------:R-:W-:-:S01]  /*19bc0*/  FFMA.FTZ R127, R2, R161, -R167 ;  /* 0x000000a1027f7223 */ /* 0x000fc200000108a7 */
[----:B------:R-:W-:Y:S01]  /*19bd0*/  FFMA.FTZ R36, R2, R36, -R167 ;  /* 0x0000002402247223 */ /* 0x000fe200000108a7 */
[----:B------:R-:W-:Y:S01]  /*19be0*/  FMNMX.FTZ R26, R91, R26, !PT ;  /* 0x0000001a5b1a7209 */ /* 0x000fe20007810000 */
[----:B------:R-:W-:Y:S03]  /*19bf0*/  MUFU.EX2 R8, R8 ;  /* 0x0000000800087308 */ /* 0x000fe60000000800 */
[----:B------:R-:W-:-:S04]  /*19c00*/  FMNMX.FTZ R26, R65, R26, !PT ;  /* 0x0000001a411a7209 */ /* 0x000fc80007810000 */
[----:B------:R-:W-:Y:S01]  /*19c10*/  FMNMX.FTZ R26, R63, R26, !PT ;  /* 0x0000001a3f1a7209 */ /* 0x000fe20007810000 */
[----:B------:R-:W-:Y:S01]  /*19c20*/  MUFU.EX2 R27, R27 ;  /* 0x0000001b001b7308 */ /* 0x000fe20000000800 */
[----:B-1----:R-:W-:Y:S02]  /*19c30*/  F2FP.SATFINITE.E4M3.F32.PACK_AB_MERGE_C R172, R21, R6, RZ ;  /* 0x0000000615ac723e */ /* 0x002fe400048070ff */
[----:B------:R-:W-:Y:S02]  /*19c40*/  FMNMX.FTZ R26, R69, R26, !PT ;  /* 0x0000001a451a7209 */ /* 0x000fe40007810000 */
[----:B------:R-:W-:Y:S02]  /*19c50*/  F2FP.SATFINITE.E4M3.F32.PACK_AB_MERGE_C R172, R41, R4, R172 ;  /* 0x0000000429ac723e */ /* 0x000fe400048070ac */
[----:B------:R-:W-:Y:S01]  /*19c60*/  FMNMX.FTZ R30, R67, R26, !PT ;  /* 0x0000001a431e7209 */ /* 0x000fe20007810000 */
[----:B------:R-:W-:Y:S03]  /*19c70*/  MUFU.EX2 R12, R12 ;  /* 0x0000000c000c7308 */ /* 0x000fe60000000800 */
[----:B------:R-:W-:-:S04]  /*19c80*/  FMNMX.FTZ R30, R73, R30, !PT ;  /* 0x0000001e491e7209 */ /* 0x000fc80007810000 */
[----:B------:R-:W-:Y:S01]  /*19c90*/  FMNMX.FTZ R30, R71, R30, !PT ;  /* 0x0000001e471e7209 */ /* 0x000fe20007810000 */
[----:B------:R-:W0:Y:S03]  /*19ca0*/  MUFU.EX2 R89, R89 ;  /* 0x0000005900597308 */ /* 0x000e260000000800 */
[----:B------:R-:W-:-:S04]  /*19cb0*/  FMNMX.FTZ R30, R45, R30, !PT ;  /* 0x0000001e2d1e7209 */ /* 0x000fc80007810000 */
[----:B------:R-:W-:Y:S01]  /*19cc0*/  FMNMX.FTZ R30, R75, R30, !PT ;  /* 0x0000001e4b1e7209 */ /* 0x000fe20007810000 */
[----:B------:R1:W-:Y:S03]  /*19cd0*/  MUFU.EX2 R14, R111 ;  /* 0x0000006f000e7308 */ /* 0x0003e60000000800 */
[----:B------:R-:W-:-:S04]  /*19ce0*/  FMNMX.FTZ R30, R49, R30, !PT ;  /* 0x0000001e311e7209 */ /* 0x000fc80007810000 */
[----:B------:R-:W-:Y:S01]  /*19cf0*/  FMNMX.FTZ R30, R47, R30, !PT ;  /* 0x0000001e2f1e7209 */ /* 0x000fe20007810000 */
[----:B------:R-:W-:Y:S01]  /*19d00*/  MUFU.EX2 R93, R93 ;  /* 0x0000005d005d7308 */ /* 0x000fe20000000800 */
[----:B-1----:R-:W-:-:S01]  /*19d10*/  FFMA.FTZ R111, R2, R131, -R167 ;  /* 0x00000083026f7223 */ /* 0x002fc200000108a7 */
[----:B0-----:R-:W-:Y:S01]  /*19d20*/  F2FP.SATFINITE.E4M3.F32.PACK_AB_MERGE_C R174, R89, R12, RZ ;  /* 0x0000000c59ae723e */ /* 0x001fe200048070ff */
[----:B------:R-:W-:-:S01]  /*19d30*/  FFMA.FTZ R131, R2, R32, -R167 ;  /* 0x0000002002837223 */ /* 0x000fc200000108a7 */
[----:B------:R-:W-:Y:S01]  /*19d40*/  FMNMX.FTZ R30, R53, R30, !PT ;  /* 0x0000001e351e7209 */ /* 0x000fe20007810000 */
[----:B------:R-:W-:-:S01]  /*19d50*/  FFMA.FTZ R32, R2, R165, -R167 ;  /* 0x000000a502207223 */ /* 0x000fc200000108a7 */
        /* <DEDUP_REMOVED lines=23> */
[----:B0-----:R-:W-:Y:S01]  /*19ed0*/  F2FP.SATFINITE.E4M3.F32.PACK_AB_MERGE_C R178, R109, R28, RZ ;  /* 0x0000001c6db2723e */ /* 0x001fe200048070ff */
[C-C-:B------:R-:W-:Y:S01]  /*19ee0*/  FFMA.FTZ R48, R2.reuse, R151, -R167.reuse ;  /* 0x0000009702307223 */ /* 0x140fe200000108a7 */
[----:B-1----:R-:W-:-:S01]  /*19ef0*/  FFMA.FTZ R125, R2, R157, -R167 ;  /* 0x0000009d027d7223 */ /* 0x002fc200000108a7 */
[----:B------:R-:W0:Y:S01]  /*19f00*/  SHFL.BFLY PT, R52, R11, 0x2, 0x1f ;  /* 0x0c401f000b347f89 */ /* 0x000e2200000e0000 */
[----:B------:R-:W-:-:S03]  /*19f10*/  F2FP.SATFINITE.E4M3.F32.PACK_AB_MERGE_C R178, R85, R20, R178 ;  /* 0x0000001455b2723e */ /* 0x000fc600048070b2 */
[----:B------:R-:W-:Y:S08]  /*19f20*/  MUFU.EX2 R34, R34 ;  /* 0x0000002200227308 */ /* 0x000ff00000000800 */
[----:B------:R-:W1:Y:S08]  /*19f30*/  MUFU.EX2 R111, R111 ;  /* 0x0000006f006f7308 */ /* 0x000e700000000800 */
[----:B------:R2:W-:Y:S01]  /*19f40*/  MUFU.EX2 R30, R133 ;  /* 0x00000085001e7308 */ /* 0x0005e20000000800 */
[----:B0-----:R-:W-:Y:S01]  /*19f50*/  FMNMX.FTZ R54, R11, R52, !PT ;  /* 0x000000340b367209 */ /* 0x001fe20007810000 */
[----:B------:R-:W-:-:S06]  /*19f60*/  FFMA.FTZ R52, R2, R159, -R167 ;  /* 0x0000009f02347223 */ /* 0x000fcc00000108a7 */
[----:B------:R-:W-:Y:S01]  /*19f70*/  MUFU.EX2 R105, R105 ;  /* 0x0000006900697308 */ /* 0x000fe20000000800 */
[----:B------:R-:W0:Y:S01]  /*19f80*/  SHFL.BFLY PT, R11, R54, 0x1, 0x1f ;  /* 0x0c201f00360b7f89 */ /* 0x000e2200000e0000 */
[----:B-1----:R-:W-:Y:S01]  /*19f90*/  F2FP.SATFINITE.E4M3.F32.PACK_AB_MERGE_C R180, R111, R34, RZ ;  /* 0x000000226fb4723e */ /* 0x002fe200048070ff */
[----:B--2---:R-:W-:-:S03]  /*19fa0*/  FFMA.FTZ R133, R2, R163, -R167 ;  /* 0x000000a302857223 */ /* 0x004fc600000108a7 */
[----:B------:R-:W-:Y:S02]  /*19fb0*/  F2FP.SATFINITE.E4M3.F32.PACK_AB_MERGE_C R180, R101, R26, R180 ;  /* 0x0000001a65b4723e */ /* 0x000fe400048070b4 */
[----:B------:R-:W-:Y:S08]  /*19fc0*/  MUFU.EX2 R40, R145 ;  /* 0x0000009100287308 */ /* 0x000ff00000000800 */
[----:B------:R-:W1:Y:S08]  /*19fd0*/  MUFU.EX2 R113, R113 ;  /* 0x0000007100717308 */ /* 0x000e700000000800 */
[----:B------:R-:W-:Y:S01]  /*19fe0*/  MUFU.EX2 R35, R35 ;  /* 0x0000002300237308 */ /* 0x000fe20000000800 */
[----:B0-----:R-:W-:-:S04]  /*19ff0*/  FMNMX.FTZ R11, R54, R11, !PT ;  /* 0x0000000b360b7209 */ /* 0x001fc80007810000 */
[----:B------:R-:W-:Y:S01]  /*1a000*/  FSETP.NEU.FTZ.AND P1, PT, R11, -INF , PT ;  /* 0xff8000000b00780b */ /* 0x000fe20003f3d000 */
[----:B------:R-:W-:-:S02]  /*1a010*/  FFMA.FTZ R54, R2, R11, -8 ;  /* 0xc100000002367423 */ /* 0x000fc4000001000b */
[----:B------:R-:W-:Y:S01]  /*1a020*/  MUFU.EX2 R38, R38 ;  /* 0x0000002600267308 */ /* 0x000fe20000000800 */
[----:B-1----:R-:W-:Y:S02]  /*1a030*/  F2FP.SATFINITE.E4M3.F32.PACK_AB_MERGE_C R182, R113, R40, RZ ;  /* 0x0000002871b6723e */ /* 0x002fe400048070ff */
[----:B------:R-:W-:Y:S02]  /*1a040*/  FSEL R54, R54, RZ, P1 ;  /* 0x000000ff36367208 */ /* 0x000fe40000800000 */
[----:B------:R-:W-:-:S03]  /*1a050*/  F2FP.SATFINITE.E4M3.F32.PACK_AB_MERGE_C R182, R105, R30, R182 ;  /* 0x0000001e69b6723e */ /* 0x000fc600048070b6 */
[C-C-:B------:R-:W-:Y:S01]  /*1a060*/  FFMA.FTZ R3, R2.reuse, R3, -R54.reuse ;  /* 0x0000000302037223 */ /* 0x140fe20000010836 */
[----:B------:R-:W-:-:S01]  /*1a070*/  FFMA.FTZ R44, R2, R95, -R54 ;  /* 0x0000005f022c7223 */ /* 0x000fc20000010836 */
[C-C-:B------:R-:W-:Y:S01]  /*1a080*/  FFMA.FTZ R58, R2.reuse, R5, -R54.reuse ;  /* 0x00000005023a7223 */ /* 0x140fe20000010836 */
[----:B------:R-:W-:-:S01]  /*1a090*/  FFMA.FTZ R95, R2, R99, -R54 ;  /* 0x00000063025f7223 */ /* 0x000fc20000010836 */
[C-C-:B------:R-:W-:Y:S01]  /*1a0a0*/  FFMA.FTZ R5, R2.reuse, R7, -R54.reuse ;  /* 0x0000000702057223 */ /* 0x140fe20000010836 */
[----:B------:R-:W-:-:S01]  /*1a0b0*/  FFMA.FTZ R56, R2, R103, -R54 ;  /* 0x0000006702387223 */ /* 0x000fc20000010836 */
[----:B------:R-:W-:Y:S01]  /*1a0c0*/  MUFU.EX2 R3, R3 ;  /* 0x0000000300037308 */ /* 0x000fe20000000800 */
[----:B------:R-:W-:-:S01]  /*1a0d0*/  FFMA.FTZ R7, R2, R15, -R54 ;  /* 0x0000000f02077223 */ /* 0x000fc20000010836 */
[C-C-:B------:R-:W-:Y:S01]  /*1a0e0*/  FFMA.FTZ R15, R2.reuse, R65, -R54.reuse ;  /* 0x00000041020f7223 */ /* 0x140fe20000010836 */
[----:B------:R-:W-:-:S01]  /*1a0f0*/  FFMA.FTZ R64, R2, R13, -R54 ;  /* 0x0000000d02407223 */ /* 0x000fc20000010836 */
[----:B------:R-:W-:Y:S01]  /*1a100*/  FADD.FTZ R65, R4, R41 ;  /* 0x0000002904417221 */ /* 0x000fe20000010000 */
[----:B------:R-:W-:-:S01]  /*1a110*/  FFMA.FTZ R74, R2, R67, -R54 ;  /* 0x00000043024a7223 */ /* 0x000fc20000010836 */
[C-C-:B------:R-:W-:Y:S01]  /*1a120*/  FFMA.FTZ R99, R2.reuse, R107, -R54.reuse ;  /* 0x0000006b02637223 */ /* 0x140fe20000010836 */
[----:B------:R-:W-:-:S01]  /*1a130*/  FFMA.FTZ R60, R2, R79, -R54 ;  /* 0x0000004f023c7223 */ /* 0x000fc20000010836 */
[----:B------:R-:W0:Y:S01]  /*1a140*/  MUFU.EX2 R44, R44 ;  /* 0x0000002c002c7308 */ /* 0x000e220000000800 */
[----:B------:R-:W-:-:S01]  /*1a150*/  FADD.FTZ R78, R6, R65 ;  /* 0x00000041064e7221 */ /* 0x000fc20000010000 */
[----:B------:R-:W-:-:S02]  /*1a160*/  VIADD R65, R0, 0x29840 ;  /* 0x0002984000417836 */ /* 0x000fc40000000000 */
[----:B------:R-:W-:-:S01]  /*1a170*/  FFMA.FTZ R0, R2, R49, -R54 ;  /* 0x0000003102007223 */ /* 0x000fc20000010836 */
[----:B------:R-:W-:Y:S01]  /*1a180*/  FFMA.FTZ R68, R2, R77, -R54 ;  /* 0x0000004d02447223 */ /* 0x000fe20000010836 */
[----:B------:R-:W-:-:S01]  /*1a190*/  FADD.FTZ R49, R21, R78 ;  /* 0x0000004e15317221 */ /* 0x000fc20000010000 */
[----:B------:R-:W-:Y:S01]  /*1a1a0*/  FFMA.FTZ R77, R2, R83, -R54 ;  /* 0x00000053024d7223 */ /* 0x000fe20000010836 */
[----:B------:R-:W-:Y:S01]  /*1a1b0*/  PRMT R65, R82, 0x654, R65 ;  /* 0x0000065452417816 */ /* 0x000fe20000000041 */
[----:B------:R-:W1:Y:S01]  /*1a1c0*/  MUFU.EX2 R58, R58 ;  /* 0x0000003a003a7308 */ /* 0x000e620000000800 */
[----:B------:R-:W-:-:S01]  /*1a1d0*/  FADD.FTZ R78, R8, R49 ;  /* 0x00000031084e7221 */ /* 0x000fc20000010000 */
[C-C-:B------:R-:W-:Y:S01]  /*1a1e0*/  FFMA.FTZ R13, R2.reuse, R81, -R54.reuse ;  /* 0x00000051020d7223 */ /* 0x140fe20000010836 */
[----:B------:R2:W-:Y:S01]  /*1a1f0*/  SYNCS.ARRIVE.TRANS64.RED.A1T0 RZ, [R65+URZ], RZ ;  /* 0x000000ff41ff79a7 */ /* 0x0005e2000810043f */
[----:B------:R-:W-:-:S01]  /*1a200*/  FFMA.FTZ R62, R2, R87, -R54 ;  /* 0x00000057023e7223 */ /* 0x000fc20000010836 */
[C-C-:B------:R-:W-:Y:S01]  /*1a210*/  FFMA.FTZ R72, R2.reuse, R61, -R54.reuse ;  /* 0x0000003d02487223 */ /* 0x140fe20000010836 */
[----:B------:R-:W-:-:S01]  /*1a220*/  FFMA.FTZ R79, R2, R91, -R54 ;  /* 0x0000005b024f7223 */ /* 0x000fc20000010836 */
[----:B------:R-:W-:Y:S01]  /*1a230*/  FFMA.FTZ R66, R2, R63, -R54 ;  /* 0x0000003f02427223 */ /* 0x000fe20000010836 */
[----:B------:R-:W3:Y:S01]  /*1a240*/  MUFU.EX2 R95, R95 ;  /* 0x0000005f005f7308 */ /* 0x000ee20000000800 */
[----:B0-----:R-:W-:-:S01]  /*1a250*/  FADD.FTZ R67, R3, R44 ;  /* 0x0000002c03437221 */ /* 0x001fc20000010000 */
[C-C-:B------:R-:W-:Y:S01]  /*1a260*/  FFMA.FTZ R63, R2.reuse, R69, -R54.reuse ;  /* 0x00000045023f7223 */ /* 0x140fe20000010836 */
[----:B------:R-:W-:-:S01]  /*1a270*/  FFMA.FTZ R61, R2, R73, -R54 ;  /* 0x00000049023d7223 */ /* 0x000fc20000010836 */
[C-C-:B------:R-:W-:Y:S01]  /*1a280*/  FFMA.FTZ R70, R2.reuse, R71, -R54.reuse ;  /* 0x0000004702467223 */ /* 0x140fe20000010836 */
[----:B------:R-:W-:-:S01]  /*1a290*/  FFMA.FTZ R45, R2, R45, -R54 ;  /* 0x0000002d022d7223 */ /* 0x000fc20000010836 */
[C-C-:B------:R-:W-:Y:S01]  /*1a2a0*/  FFMA.FTZ R76, R2.reuse, R75, -R54.reuse ;  /* 0x0000004b024c7223 */ /* 0x140fe20000010836 */
[----:B------:R-:W-:-:S01]  /*1a2b0*/  FFMA.FTZ R47, R2, R47, -R54 ;  /* 0x0000002f022f7223 */ /* 0x000fc20000010836 */
[----:B------:R-:W0:Y:S01]  /*1a2c0*/  MUFU.EX2 R5, R5 ;  /* 0x0000000500057308 */ /* 0x000e220000000800 */
[----:B-1----:R-:W-:-:S01]  /*1a2d0*/  FADD.FTZ R80, R58, R67 ;  /* 0x000000433a507221 */ /* 0x002fc20000010000 */
[----:B------:R-:W-:Y:S01]  /*1a2e0*/  FADD.FTZ R67, R27, R78 ;  /* 0x0000004e1b437221 */ /* 0x000fe20000010000 */
[----:B------:R-:W-:-:S01]  /*1a2f0*/  FFMA.FTZ R33, R2, R33, -R54 ;  /* 0x0000002102217223 */ /* 0x000fc20000010836 */
[C-C-:B------:R-:W-:Y:S01]  /*1a300*/  FFMA.FTZ R57, R2.reuse, R57, -R54.reuse ;  /* 0x0000003902397223 */ /* 0x140fe20000010836 */
[----:B------:R-:W-:-:S01]  /*1a310*/  FFMA.FTZ R59, R2, R59, -R54 ;  /* 0x0000003b023b7223 */ /* 0x000fc20000010836 */
[----:B------:R-:W-:Y:S01]  /*1a320*/  FADD.FTZ R78, R12, R67 ;  /* 0x000000430c4e7221 */ /* 0x000fe20000010000 */
[----:B------:R-:W-:-:S01]  /*1a330*/  FFMA.FTZ R31, R2, R31, -R54 ;  /* 0x0000001f021f7223 */ /* 0x000fc20000010836 */
[----:B------:R-:W2:Y:S01]  /*1a340*/  MUFU.EX2 R56, R56 ;  /* 0x0000003800387308 */ /* 0x000ea20000000800 */
[----:B---3--:R-:W-:-:S01]  /*1a350*/  FADD.FTZ R80, R95, R80 ;  /* 0x000000505f507221 */ /* 0x008fc20000010000 */
[C-C-:B------:R-:W-:Y:S01]  /*1a360*/  FFMA.FTZ R37, R2.reuse, R37, -R54.reuse ;  /* 0x0000002502257223 */ /* 0x140fe20000010836 */
[----:B------:R-:W-:Y:S01]  /*1a370*/  F2FP.SATFINITE.E4M3.F32.PACK_AB_MERGE_C R173, R95, R58, RZ ;  /* 0x0000003a5fad723e */ /* 0x000fe200048070ff */
[C-C-:B------:R-:W-:Y:S01]  /*1a380*/  FFMA.FTZ R115, R2.reuse, R115, -R54.reuse ;  /* 0x0000007302737223 */ /* 0x140fe20000010836 */
[----:B------:R-:W-:-:S01]  /*1a390*/  FFMA.FTZ R117, R2, R117, -R54 ;  /* 0x0000007502757223 */ /* 0x000fc20000010836 */
[----:B------:R-:W-:Y:S01]  /*1a3a0*/  FFMA.FTZ R119, R2, R119, -R54 ;  /* 0x0000007702777223 */ /* 0x000fe20000010836 */
[----:B------:R-:W-:Y:S01]  /*1a3b0*/  F2FP.SATFINITE.E4M3.F32.PACK_AB_MERGE_C R173, R44, R3, R173 ;  /* 0x000000032cad723e */ /* 0x000fe200048070ad */
[----:B------:R-:W1:Y:S01]  /*1a3c0*/  MUFU.EX2 R64, R64 ;  /* 0x0000004000407308 */ /* 0x000e620000000800 */
[----:B0-----:R-:W-:-:S01]  /*1a3d0*/  FADD.FTZ R49, R5, R80 ;  /* 0x0000005005317221 */ /* 0x001fc20000010000 */
[----:B------:R-:W-:Y:S01]  /*1a3e0*/  FFMA.FTZ R80, R2, R51, -R54 ;  /* 0x0000003302507223 */ /* 0x000fe20000010836 */
[----:B------:R-:W-:-:S01]  /*1a3f0*/  FADD.FTZ R51, R89, R78 ;  /* 0x0000004e59337221 */ /* 0x000fc20000010000 */
[C-C-:B------:R-:W-:Y:S01]  /*1a400*/  FFMA.FTZ R78, R2.reuse, R55, -R54.reuse ;  /* 0x00000037024e7223 */ /* 0x140fe20000010836 */
[----:B------:R-:W-:-:S01]  /*1a410*/  FFMA.FTZ R43, R2, R43, -R54 ;  /* 0x0000002b022b7223 */ /* 0x000fc20000010836 */
[----:B------:R-:W-:Y:S01]  /*1a420*/  FFMA.FTZ R39, R2, R39, -R54 ;  /* 0x0000002702277223 */ /* 0x000fe20000010836 */
[----:B------:R-:W-:-:S01]  /*1a430*/  FADD.FTZ R84, R14, R51 ;  /* 0x000000330e547221 */ /* 0x000fc20000010000 */
[----:B------:R-:W0:Y:S01]  /*1a440*/  MUFU.EX2 R99, R99 ;  /* 0x0000006300637308 */ /* 0x000e220000000800 */
[----:B--2---:R-:W-:-:S01]  /*1a450*/  FADD.FTZ R65, R56, R49 ;  /* 0x0000003138417221 */ /* 0x004fc20000010000 */
[C-C-:B------:R-:W-:Y:S01]  /*1a460*/  FFMA.FTZ R49, R2.reuse, R53, -R54.reuse ;  /* 0x0000003502317223 */ /* 0x140fe20000010836 */
[----:B------:R-:W-:-:S01]  /*1a470*/  FFMA.FTZ R51, R2, R29, -R54 ;  /* 0x0000001d02337223 */ /* 0x000fc20000010836 */
[----:B------:R-:W-:Y:S01]  /*1a480*/  FADD.FTZ R29, R93, R84 ;  /* 0x000000545d1d7221 */ /* 0x000fe20000010000 */
[--C-:B------:R-:W-:Y:S01]  /*1a490*/  IMAD.MOV.U32 R41, RZ, RZ, R25.reuse ;  /* 0x000000ffff297224 */ /* 0x100fe200078e0019 */
[----:B------:R-:W-:Y:S01]  /*1a4a0*/  MOV R58, R25 ;  /* 0x00000019003a7202 */ /* 0x000fe20000000f00 */
[----:B------:R-:W-:Y:S01]  /*1a4b0*/  IMAD.MOV.U32 R44, RZ, RZ, R25 ;  /* 0x000000ffff2c7224 */ /* 0x000fe200078e0019 */
[----:B------:R-:W2:Y:S01]  /*1a4c0*/  MUFU.EX2 R7, R7 ;  /* 0x0000000700077308 */ /* 0x000ea20000000800 */
[----:B-1----:R-:W-:-:S01]  /*1a4d0*/  FADD.FTZ R82, R64, R65 ;  /* 0x0000004140527221 */ /* 0x002fc20000010000 */
[--C-:B------:R-:W-:Y:S01]  /*1a4e0*/  IMAD.MOV.U32 R54, RZ, RZ, R25.reuse ;  /* 0x000000ffff367224 */ /* 0x100fe200078e0019 */
[-C--:B------:R-:W-:Y:S01]  /*1a4f0*/  MOV R65, R25.reuse ;  /* 0x0000001900417202 */ /* 0x080fe20000000f00 */
[--C-:B------:R-:W-:Y:S01]  /*1a500*/  IMAD.MOV.U32 R67, RZ, RZ, R25.reuse ;  /* 0x000000ffff437224 */ /* 0x100fe200078e0019 */
[----:B------:R-:W-:Y:S01]  /*1a510*/  MOV R75, R25 ;  /* 0x00000019004b7202 */ /* 0x000fe20000000f00 */
[----:B------:R-:W-:-:S02]  /*1a520*/  IMAD.MOV.U32 R69, RZ, RZ, R25 ;  /* 0x000000ffff457224 */ /* 0x000fc400078e0019 */
[----:B------:R-:W1:Y:S01]  /*1a530*/  MUFU.EX2 R60, R60 ;  /* 0x0000003c003c7308 */ /* 0x000e620000000800 */
[----:B0-----:R-:W-:-:S01]  /*1a540*/  FADD.FTZ R82, R99, R82 ;  /* 0x0000005263527221 */ /* 0x001fc20000010000 */
[----:B------:R-:W-:Y:S01]  /*1a550*/  F2FP.SATFINITE.E4M3.F32.PACK_AB_MERGE_C R175, R99, R64, RZ ;  /* 0x0000004063af723e */ /* 0x000fe200048070ff */
[--C-:B------:R-:W-:Y:S02]  /*1a560*/  IMAD.MOV.U32 R64, RZ, RZ, R25.reuse ;  /* 0x000000ffff407224 */ /* 0x100fe400078e0019 */
[----:B------:R-:W-:Y:S01]  /*1a570*/  IMAD.MOV.U32 R71, RZ, RZ, R25 ;  /* 0x000000ffff477224 */ /* 0x000fe200078e0019 */
[----:B------:R-:W-:Y:S01]  /*1a580*/  F2FP.SATFINITE.E4M3.F32.PACK_AB_MERGE_C R175, R56, R5, R175 ;  /* 0x0000000538af723e */ /* 0x000fe200048070af */
[----:B------:R-:W-:Y:S01]  /*1a590*/  IMAD.MOV.U32 R56, RZ, RZ, R25 ;  /* 0x000000ffff387224 */ /* 0x000fe200078e0019 */
[----:B------:R-:W0:Y:S01]  /*1a5a0*/  MUFU.EX2 R68, R68 ;  /* 0x0000004400447308 */ /* 0x000e220000000800 */
[----:B--2---:R-:W-:-:S01]  /*1a5b0*/  FADD.FTZ R53, R7, R82 ;  /* 0x0000005207357221 */ /* 0x004fc20000010000 */
[----:B------:R-:W-:Y:S01]  /*1a5c0*/  FADD.FTZ R82, R24, R29 ;  /* 0x0000001d18527221 */ /* 0x000fe20000010000 */
[----:B------:R-:W-:-:S02]  /*1a5d0*/  IMAD.MOV.U32 R73, RZ, RZ, R25 ;  /* 0x000000ffff497224 */ /* 0x000fc400078e0019 */
[--C-:B------:R-:W-:Y:S02]  /*1a5e0*/  IMAD.MOV.U32 R81, RZ, RZ, R25.reuse ;  /* 0x000000ffff517224 */ /* 0x100fe400078e0019 */
[----:B------:R-:W-:Y:S01]  /*1a5f0*/  IMAD.MOV.U32 R83, RZ, RZ, R25 ;  /* 0x000000ffff537224 */ /* 0x000fe200078e0019 */
[----:B------:R-:W2:Y:S01]  /*1a600*/  MUFU.EX2 R77, R77 ;  /* 0x0000004d004d7308 */ /* 0x000ea20000000800 */
[----:B-1----:R-:W-:-:S01]  /*1a610*/  FADD.FTZ R53, R60, R53 ;  /* 0x000000353c357221 */ /* 0x002fc20000010000 */
[----:B------:R-:W-:-:S06]  /*1a620*/  IMAD.MOV.U32 R87, RZ, RZ, R25 ;  /* 0x000000ffff577224 */ /* 0x000fcc00078e0019 */
[----:B------:R-:W1:Y:S01]  /*1a630*/  MUFU.EX2 R13, R13 ;  /* 0x0000000d000d7308 */ /* 0x000e620000000800 */
[----:B0-----:R-:W-:-:S01]  /*1a640*/  FADD.FTZ R84, R68, R53 ;  /* 0x0000003544547221 */ /* 0x001fc20000010000 */
[----:B------:R-:W-:-:S04]  /*1a650*/  FADD.FTZ R53, R97, R82 ;  /* 0x0000005261357221 */ /* 0x000fc80000010000 */
[----:B------:R-:W-:Y:S02]  /*1a660*/  FADD.FTZ R82, R20, R53 ;  /* 0x0000003514527221 */ /* 0x000fe40000010000 */
[----:B------:R-:W0:Y:S01]  /*1a670*/  MUFU.EX2 R62, R62 ;  /* 0x0000003e003e7308 */ /* 0x000e220000000800 */
[----:B--2---:R-:W-:-:S01]  /*1a680*/  FADD.FTZ R84, R77, R84 ;  /* 0x000000544d547221 */ /* 0x004fc20000010000 */
[----:B------:R-:W-:Y:S01]  /*1a690*/  FADD.FTZ R55, R85, R82 ;  /* 0x0000005255377221 */ /* 0x000fe20000010000 */
[----:B------:R-:W-:Y:S01]  /*1a6a0*/  F2FP.SATFINITE.E4M3.F32.PACK_AB_MERGE_C R68, R77, R68, RZ ;  /* 0x000000444d44723e */ /* 0x000fe200048070ff */
[----:B------:R-:W-:Y:S01]  /*1a6b0*/  IMAD.MOV.U32 R77, RZ, RZ, R25 ;  /* 0x000000ffff4d7224 */ /* 0x000fe200078e0019 */
[----:B------:R-:W-:Y:S01]  /*1a6c0*/  MOV R85, R25 ;  /* 0x0000001900557202 */ /* 0x000fe20000000f00 */
[----:B------:R-:W-:Y:S01]  /*1a6d0*/  FADD.FTZ R82, R28, R55 ;  /* 0x000000371c527221 */ /* 0x000fe20000010000 */
[----:B------:R-:W-:Y:S01]  /*1a6e0*/  F2FP.SATFINITE.E4M3.F32.PACK_AB_MERGE_C R177, R60, R7, R68 ;  /* 0x000000073cb1723e */ /* 0x000fe20004807044 */
[----:B------:R-:W2:Y:S01]  /*1a6f0*/  MUFU.EX2 R72, R72 ;  /* 0x0000004800487308 */ /* 0x000ea20000000800 */
[----:B-1----:R-:W-:-:S01]  /*1a700*/  FADD.FTZ R53, R13, R84 ;  /* 0x000000540d357221 */ /* 0x002fc20000010000 */
[-C--:B------:R-:W-:Y:S01]  /*1a710*/  MOV R55, R25.reuse ;  /* 0x0000001900377202 */ /* 0x080fe20000000f00 */
[----:B------:R-:W-:Y:S01]  /*1a720*/  IMAD.MOV.U32 R60, RZ, RZ, R25 ;  /* 0x000000ffff3c7224 */ /* 0x000fe200078e0019 */
[----:B------:R-:W-:-:S04]  /*1a730*/  MOV R68, R25 ;  /* 0x0000001900447202 */ /* 0x000fc80000000f00 */
[----:B------:R-:W1:Y:S01]  /*1a740*/  MUFU.EX2 R79, R79 ;  /* 0x0000004f004f7308 */ /* 0x000e620000000800 */
[----:B0-----:R-:W-:-:S07]  /*1a750*/  FADD.FTZ R53, R62, R53 ;  /* 0x000000353e357221 */ /* 0x001fce0000010000 */
[----:B------:R-:W0:Y:S01]  /*1a760*/  MUFU.EX2 R15, R15 ;  /* 0x0000000f000f7308 */ /* 0x000e220000000800 */
[----:B--2---:R-:W-:-:S01]  /*1a770*/  FADD.FTZ R84, R72, R53 ;  /* 0x0000003548547221 */ /* 0x004fc20000010000 */
[----:B------:R-:W-:Y:S01]  /*1a780*/  FADD.FTZ R53, R109, R82 ;  /* 0x000000526d357221 */ /* 0x000fe20000010000 */
[----:B------:R-:W-:-:S03]  /*1a790*/  IMAD.MOV.U32 R82, RZ, RZ, R25 ;  /* 0x000000ffff527224 */ /* 0x000fc600078e0019 */
[----:B------:R-:W-:Y:S01]  /*1a7a0*/  FADD.FTZ R6, R26, R53 ;  /* 0x000000351a067221 */ /* 0x000fe20000010000 */
[----:B------:R-:W-:Y:S01]  /*1a7b0*/  IMAD.MOV.U32 R26, RZ, RZ, R25 ;  /* 0x000000ffff1a7224 */ /* 0x000fe200078e0019 */
[----:B------:R-:W2:Y:S01]  /*1a7c0*/  MUFU.EX2 R66, R66 ;  /* 0x0000004200427308 */ /* 0x000ea20000000800 */
[----:B-1----:R-:W-:-:S01]  /*1a7d0*/  FADD.FTZ R84, R79, R84 ;  /* 0x000000544f547221 */ /* 0x002fc20000010000 */
[----:B------:R-:W-:Y:S01]  /*1a7e0*/  FADD.FTZ R53, R101, R6 ;  /* 0x0000000665357221 */ /* 0x000fe20000010000 */
[----:B------:R-:W-:Y:S01]  /*1a7f0*/  F2FP.SATFINITE.E4M3.F32.PACK_AB_MERGE_C R72, R79, R72, RZ ;  /* 0x000000484f48723e */ /* 0x000fe200048070ff */
[----:B------:R-:W-:Y:S02]  /*1a800*/  IMAD.MOV.U32 R79, RZ, RZ, R25 ;  /* 0x000000ffff4f7224 */ /* 0x000fe400078e0019 */
[----:B------:R-:W-:-:S01]  /*1a810*/  FADD.FTZ R24, R34, R53 ;  /* 0x0000003522187221 */ /* 0x000fc20000010000 */
[----:B------:R-:W-:Y:S01]  /*1a820*/  F2FP.SATFINITE.E4M3.F32.PACK_AB_MERGE_C R179, R62, R13, R72 ;  /* 0x0000000d3eb3723e */ /* 0x000fe20004807048 */
[----:B------:R-:W1:Y:S01]  /*1a830*/  MUFU.EX2 R63, R63 ;  /* 0x0000003f003f7308 */ /* 0x000e620000000800 */
[----:B0-----:R-:W-:-:S01]  /*1a840*/  FADD.FTZ R21, R15, R84 ;  /* 0x000000540f157221 */ /* 0x001fc20000010000 */
[----:B------:R-:W-:Y:S01]  /*1a850*/  FADD.FTZ R111, R111, R24 ;  /* 0x000000186f6f7221 */ /* 0x000fe20000010000 */
[----:B------:R-:W-:-:S02]  /*1a860*/  IMAD.MOV.U32 R34, RZ, RZ, R25 ;  /* 0x000000ffff227224 */ /* 0x000fc400078e0019 */
[----:B------:R-:W-:Y:S02]  /*1a870*/  IMAD.MOV.U32 R62, RZ, RZ, R25 ;  /* 0x000000ffff3e7224 */ /* 0x000fe400078e0019 */
[----:B------:R-:W-:-:S01]  /*1a880*/  FADD.FTZ R28, R30, R111 ;  /* 0x0000006f1e1c7221 */ /* 0x000fc20000010000 */
[----:B------:R-:W-:Y:S01]  /*1a890*/  IMAD.MOV.U32 R30, RZ, RZ, R25 ;  /* 0x000000ffff1e7224 */ /* 0x000fe200078e0019 */
[----:B------:R-:W0:Y:S01]  /*1a8a0*/  MUFU.EX2 R74, R74 ;  /* 0x0000004a004a7308 */ /* 0x000e220000000800 */
[----:B--2---:R-:W-:-:S01]  /*1a8b0*/  FADD.FTZ R6, R66, R21 ;  /* 0x0000001542067221 */ /* 0x004fc20000010000 */
[----:B------:R-:W-:Y:S01]  /*1a8c0*/  FADD.FTZ R53, R105, R28 ;  /* 0x0000001c69357221 */ /* 0x000fe20000010000 */
[--C-:B------:R-:W-:Y:S02]  /*1a8d0*/  IMAD.MOV.U32 R72, RZ, RZ, R25.reuse ;  /* 0x000000ffff487224 */ /* 0x100fe400078e0019 */
[----:B------:R-:W-:Y:S02]  /*1a8e0*/  IMAD.MOV.U32 R84, RZ, RZ, R25 ;  /* 0x000000ffff547224 */ /* 0x000fe400078e0019 */
[----:B------:R-:W-:-:S01]  /*1a8f0*/  FADD.FTZ R28, R40, R53 ;  /* 0x00000035281c7221 */ /* 0x000fc20000010000 */
[----:B------:R-:W-:Y:S01]  /*1a900*/  IMAD.MOV.U32 R40, RZ, RZ, R25 ;  /* 0x000000ffff287224 */ /* 0x000fe200078e0019 */
[----:B------:R-:W2:Y:S01]  /*1a910*/  MUFU.EX2 R61, R61 ;  /* 0x0000003d003d7308 */ /* 0x000ea20000000800 */
[----:B-1----:R-:W-:-:S01]  /*1a920*/  FADD.FTZ R21, R63, R6 ;  /* 0x000000063f157221 */ /* 0x002fc20000010000 */
[----:B------:R-:W-:Y:S01]  /*1a930*/  FADD.FTZ R28, R113, R28 ;  /* 0x0000001c711c7221 */ /* 0x000fe20000010000 */
[----:B------:R-:W-:-:S05]  /*1a940*/  IMAD.MOV.U32 R53, RZ, RZ, R25 ;  /* 0x000000ffff357224 */ /* 0x000fca00078e0019 */
[----:B------:R-:W1:Y:S01]  /*1a950*/  MUFU.EX2 R70, R70 ;  /* 0x0000004600467308 */ /* 0x000e620000000800 */
[----:B0-----:R-:W-:-:S01]  /*1a960*/  FADD.FTZ R24, R74, R21 ;  /* 0x000000154a187221 */ /* 0x001fc20000010000 */
[----:B------:R-:W-:Y:S01]  /*1a970*/  F2FP.SATFINITE.E4M3.F32.PACK_AB_MERGE_C R63, R74, R63, RZ ;  /* 0x0000003f4a3f723e */ /* 0x000fe200048070ff */
[----:B------:R-:W-:-:S03]  /*1a980*/  IMAD.MOV.U32 R74, RZ, RZ, R25 ;  /* 0x000000ffff4a7224 */ /* 0x000fc600078e0019 */
[----:B------:R-:W-:Y:S01]  /*1a990*/  F2FP.SATFINITE.E4M3.F32.PACK_AB_MERGE_C R181, R66, R15, R63 ;  /* 0x0000000f42b5723e */ /* 0x000fe2000480703f */
[----:B------:R-:W-:Y:S01]  /*1a9a0*/  IMAD.MOV.U32 R63, RZ, RZ, R25 ;  /* 0x000000ffff3f7224 */ /* 0x000fe200078e0019 */
[----:B------:R-:W0:Y:S01]  /*1a9b0*/  MUFU.EX2 R45, R45 ;  /* 0x0000002d002d7308 */ /* 0x000e220000000800 */
[----:B--2---:R-:W-:-:S01]  /*1a9c0*/  FADD.FTZ R21, R61, R24 ;  /* 0x000000183d157221 */ /* 0x004fc20000010000 */
[----:B------:R-:W-:-:S06]  /*1a9d0*/  IMAD.MOV.U32 R66, RZ, RZ, R25 ;  /* 0x000000ffff427224 */ /* 0x000fcc00078e0019 */
[----:B------:R-:W2:Y:S01]  /*1a9e0*/  MUFU.EX2 R76, R76 ;  /* 0x0000004c004c7308 */ /* 0x000ea20000000800 */
[----:B-1----:R-:W-:-:S07]  /*1a9f0*/  FADD.FTZ R24, R70, R21 ;  /* 0x0000001546187221 */ /* 0x002fce0000010000 */
[----:B------:R-:W1:Y:S01]  /*1aa00*/  MUFU.EX2 R0, R0 ;  /* 0x0000000000007308 */ /* 0x000e620000000800 */
[----:B0-----:R-:W-:-:S01]  /*1aa10*/  FADD.FTZ R21, R45, R24 ;  /* 0x000000182d157221 */ /* 0x001fc20000010000 */
[----:B------:R-:W-:-:S06]  /*1aa20*/  IMAD.MOV.U32 R24, RZ, RZ, R25 ;  /* 0x000000ffff187224 */ /* 0x000fcc00078e0019 */
[----:B------:R-:W0:Y:S01]  /*1aa30*/  MUFU.EX2 R47, R47 ;  /* 0x0000002f002f7308 */ /* 0x000e220000000800 */
[----:B--2---:R-:W-:-:S01]  /*1aa40*/  FADD.FTZ R21, R76, R21 ;  /* 0x000000154c157221 */ /* 0x004fc20000010000 */
[----:B------:R-:W-:Y:S01]  /*1aa50*/  F2FP.SATFINITE.E4M3.F32.PACK_AB_MERGE_C R45, R76, R45, RZ ;  /* 0x0000002d4c2d723e */ /* 0x000fe200048070ff */
[----:B------:R-:W-:-:S03]  /*1aa60*/  IMAD.MOV.U32 R76, RZ, RZ, R25 ;  /* 0x000000ffff4c7224 */ /* 0x000fc600078e0019 */
[----:B------:R-:W-:Y:S01]  /*1aa70*/  F2FP.SATFINITE.E4M3.F32.PACK_AB_MERGE_C R183, R70, R61, R45 ;  /* 0x0000003d46b7723e */ /* 0x000fe2000480702d */
[----:B------:R-:W-:Y:S01]  /*1aa80*/  IMAD.MOV.U32 R61, RZ, RZ, R25 ;  /* 0x000000ffff3d7224 */ /* 0x000fe200078e0019 */
[----:B------:R-:W-:Y:S01]  /*1aa90*/  MUFU.EX2 R42, R42 ;  /* 0x0000002a002a7308 */ /* 0x000fe20000000800 */
[----:B-1----:R-:W-:-:S01]  /*1aaa0*/  FADD.FTZ R4, R0, R21 ;  /* 0x0000001500047221 */ /* 0x002fc20000010000 */
[----:B------:R-:W-:Y:S01]  /*1aab0*/  MOV R45, R25 ;  /* 0x00000019002d7202 */ /* 0x000fe20000000f00 */
[----:B------:R-:W-:-:S05]  /*1aac0*/  IMAD.MOV.U32 R70, RZ, RZ, R25 ;  /* 0x000000ffff467224 */ /* 0x000fca00078e0019 */
[----:B------:R-:W1:Y:S01]  /*1aad0*/  MUFU.EX2 R121, R121 ;  /* 0x0000007900797308 */ /* 0x000e620000000800 */
[----:B0-----:R-:W-:-:S07]  /*1aae0*/  FADD.FTZ R8, R47, R4 ;  /* 0x000000042f087221 */ /* 0x001fce0000010000 */
[----:B------:R-:W0:Y:S08]  /*1aaf0*/  MUFU.EX2 R49, R49 ;  /* 0x0000003100317308 */ /* 0x000e300000000800 */
[----:B------:R-:W2:Y:S01]  /*1ab00*/  MUFU.EX2 R80, R80 ;  /* 0x0000005000507308 */ /* 0x000ea20000000800 */
[----:B-1----:R-:W-:-:S04]  /*1ab10*/  F2FP.SATFINITE.E4M3.F32.PACK_AB_MERGE_C R184, R121, R42, RZ ;  /* 0x0000002a79b8723e */ /* 0x002fc800048070ff */
[----:B------:R-:W-:-:S03]  /*1ab20*/  F2FP.SATFINITE.E4M3.F32.PACK_AB_MERGE_C R184, R38, R35, R184 ;  /* 0x0000002326b8723e */ /* 0x000fc600048070b8 */
[----:B------:R-:W1:Y:S01]  /*1ab30*/  MUFU.EX2 R48, R48 ;  /* 0x0000003000307308 */ /* 0x000e620000000800 */
[----:B0-----:R-:W-:-:S07]  /*1ab40*/  FADD.FTZ R21, R49, R8 ;  /* 0x0000000831157221 */ /* 0x001fce0000010000 */
[----:B------:R0:W-:Y:S01]  /*1ab50*/  MUFU.EX2 R6, R33 ;  /* 0x0000002100067308 */ /* 0x0001e20000000800 */
[C---:B--2---:R-:W-:Y:S01]  /*1ab60*/  F2FP.SATFINITE.E4M3.F32.PACK_AB_MERGE_C R49, R80.reuse, R49, RZ ;  /* 0x000000315031723e */ /* 0x044fe200048070ff */
[----:B------:R-:W-:-:S03]  /*1ab70*/  FADD.FTZ R80, R80, R21 ;  /* 0x0000001550507221 */ /* 0x000fc60000010000 */
[----:B------:R-:W-:Y:S01]  /*1ab80*/  F2FP.SATFINITE.E4M3.F32.PACK_AB_MERGE_C R185, R47, R0, R49 ;  /* 0x000000002fb9723e */ /* 0x000fe20004807031 */
[----:B------:R-:W-:Y:S02]  /*1ab90*/  IMAD.MOV.U32 R47, RZ, RZ, R25 ;  /* 0x000000ffff2f7224 */ /* 0x000fe400078e0019 */
[----:B------:R2:W3:Y:S01]  /*1aba0*/  MUFU.EX2 R29, R57 ;  /* 0x00000039001d7308 */ /* 0x0004e20000000800 */
[----:B0-----:R-:W-:-:S01]  /*1abb0*/  FADD.FTZ R33, R35, R28 ;  /* 0x0000001c23217221 */ /* 0x001fc20000010000 */
[-C--:B------:R-:W-:Y:S01]  /*1abc0*/  MOV R28, R25.reuse ;  /* 0x00000019001c7202 */ /* 0x080fe20000000f00 */
[----:B------:R-:W-:Y:S01]  /*1abd0*/  IMAD.MOV.U32 R49, RZ, RZ, R25 ;  /* 0x000000ffff317224 */ /* 0x000fe200078e0019 */
[----:B------:R-:W-:Y:S01]  /*1abe0*/  MOV R35, R25 ;  /* 0x0000001900237202 */ /* 0x000fe20000000f00 */
[----:B------:R-:W-:-:S01]  /*1abf0*/  FADD.FTZ R33, R38, R33 ;  /* 0x0000002126217221 */ /* 0x000fc20000010000 */
[----:B------:R-:W-:Y:S02]  /*1ac00*/  MOV R38, R25 ;  /* 0x0000001900267202 */ /* 0x000fe40000000f00 */
[----:B------:R-:W0:Y:S01]  /*1ac10*/  MUFU.EX2 R123, R123 ;  /* 0x0000007b007b7308 */ /* 0x000e220000000800 */
[----:B------:R-:W-:-:S01]  /*1ac20*/  FADD.FTZ R14, R42, R33 ;  /* 0x000000212a0e7221 */ /* 0x000fc20000010000 */
[----:B------:R-:W-:-:S02]  /*1ac30*/  IMAD.MOV.U32 R33, RZ, RZ, R25 ;  /* 0x000000ffff217224 */ /* 0x000fc400078e0019 */
[--C-:B------:R-:W-:Y:S02]  /*1ac40*/  IMAD.MOV.U32 R42, RZ, RZ, R25.reuse ;  /* 0x000000ffff2a7224 */ /* 0x100fe400078e0019 */
[----:B------:R-:W-:Y:S01]  /*1ac50*/  FADD.FTZ R121, R121, R14 ;  /* 0x0000000e79797221 */ /* 0x000fe20000010000 */
[----:B--2---:R-:W-:Y:S01]  /*1ac60*/  IMAD.MOV.U32 R57, RZ, RZ, R25 ;  /* 0x000000ffff397224 */ /* 0x004fe200078e0019 */
[----:B------:R-:W-:Y:S02]  /*1ac70*/  MUFU.EX2 R50, R50 ;  /* 0x0000003200327308 */ /* 0x000fe40000000800 */
[----:B-1----:R-:W-:-:S01]  /*1ac80*/  FADD.FTZ R8, R48, R121 ;  /* 0x0000007930087221 */ /* 0x002fc20000010000 */
[----:B---3--:R-:W-:Y:S01]  /*1ac90*/  FADD.FTZ R21, R29, R80 ;  /* 0x000000501d157221 */ /* 0x008fe20000010000 */
[----:B------:R-:W-:-:S04]  /*1aca0*/  IMAD.MOV.U32 R80, RZ, RZ, R25 ;  /* 0x000000ffff507224 */ /* 0x000fc800078e0019 */
[----:B------:R-:W1:Y:S01]  /*1acb0*/  MUFU.EX2 R125, R125 ;  /* 0x0000007d007d7308 */ /* 0x000e620000000800 */
[----:B0-----:R-:W-:-:S07]  /*1acc0*/  FADD.FTZ R27, R123, R8 ;  /* 0x000000087b1b7221 */ /* 0x001fce0000010000 */
[----:B------:R-:W0:Y:S08]  /*1acd0*/  MUFU.EX2 R78, R78 ;  /* 0x0000004e004e7308 */ /* 0x000e300000000800 */
[----:B------:R-:W2:Y:S01]  /*1ace0*/  MUFU.EX2 R51, R51 ;  /* 0x0000003300337308 */ /* 0x000ea20000000800 */
[----:B-1----:R-:W-:Y:S01]  /*1acf0*/  F2FP.SATFINITE.E4M3.F32.PACK_AB_MERGE_C R186, R125, R50, RZ ;  /* 0x000000327dba723e */ /* 0x002fe200048070ff */
[----:B------:R-:W-:Y:S01]  /*1ad00*/  FADD.FTZ R50, R50, R27 ;  /* 0x0000001b32327221 */ /* 0x000fe20000010000 */
[----:B------:R-:W-:-:S02]  /*1ad10*/  IMAD.MOV.U32 R27, RZ, RZ, R25 ;  /* 0x000000ffff1b7224 */ /* 0x000fc400078e0019 */
[----:B------:R-:W-:Y:S01]  /*1ad20*/  F2FP.SATFINITE.E4M3.F32.PACK_AB_MERGE_C R186, R123, R48, R186 ;  /* 0x000000307bba723e */ /* 0x000fe200048070ba */
[----:B------:R-:W-:-:S01]  /*1ad30*/  FADD.FTZ R125, R125, R50 ;  /* 0x000000327d7d7221 */ /* 0x000fc20000010000 */
[----:B------:R-:W-:Y:S01]  /*1ad40*/  MOV R48, R25 ;  /* 0x0000001900307202 */ /* 0x000fe20000000f00 */
[----:B------:R1:W3:Y:S01]  /*1ad50*/  MUFU.EX2 R12, R59 ;  /* 0x0000003b000c7308 */ /* 0x0002e20000000800 */
[----:B0-----:R-:W-:-:S01]  /*1ad60*/  FADD.FTZ R14, R78, R21 ;  /* 0x000000154e0e7221 */ /* 0x001fc20000010000 */
[----:B------:R-:W-:-:S06]  /*1ad70*/  IMAD.MOV.U32 R50, RZ, RZ, R25 ;  /* 0x000000ffff327224 */ /* 0x000fcc00078e0019 */
[----:B------:R-:W0:Y:S01]  /*1ad80*/  MUFU.EX2 R52, R52 ;  /* 0x0000003400347308 */ /* 0x000e220000000800 */
[----:B--2---:R-:W-:-:S01]  /*1ad90*/  FADD.FTZ R21, R51, R14 ;  /* 0x0000000e33157221 */ /* 0x004fc20000010000 */
[----:B-1----:R-:W-:-:S06]  /*1ada0*/  IMAD.MOV.U32 R59, RZ, RZ, R25 ;  /* 0x000000ffff3b7224 */ /* 0x002fcc00078e0019 */
[----:B------:R-:W-:Y:S01]  /*1adb0*/  MUFU.EX2 R46, R46 ;  /* 0x0000002e002e7308 */ /* 0x000fe20000000800 */
[C---:B---3--:R-:W-:Y:S01]  /*1adc0*/  F2FP.SATFINITE.E4M3.F32.PACK_AB_MERGE_C R51, R12.reuse, R51, RZ ;  /* 0x000000330c33723e */ /* 0x048fe200048070ff */
[----:B------:R-:W-:-:S03]  /*1add0*/  FADD.FTZ R21, R12, R21 ;  /* 0x000000150c157221 */ /* 0x000fc60000010000 */
[----:B------:R-:W-:Y:S01]  /*1ade0*/  F2FP.SATFINITE.E4M3.F32.PACK_AB_MERGE_C R187, R78, R29, R51 ;  /* 0x0000001d4ebb723e */ /* 0x000fe20004807033 */
[----:B------:R-:W-:-:S01]  /*1adf0*/  FADD.FTZ R14, R6, R21 ;  /* 0x00000015060e7221 */ /* 0x000fc20000010000 */
[----:B------:R-:W-:Y:S01]  /*1ae00*/  IMAD.MOV.U32 R29, RZ, RZ, R25 ;  /* 0x000000ffff1d7224 */ /* 0x000fe200078e0019 */
[----:B------:R-:W1:Y:S01]  /*1ae10*/  MUFU.EX2 R129, R129 ;  /* 0x0000008100817308 */ /* 0x000e620000000800 */
[----:B0-----:R-:W-:-:S01]  /*1ae20*/  FADD.FTZ R12, R52, R125 ;  /* 0x0000007d340c7221 */ /* 0x001fc20000010000 */
[----:B------:R-:W-:Y:S01]  /*1ae30*/  IMAD.MOV.U32 R51, RZ, RZ, R25 ;  /* 0x000000ffff337224 */ /* 0x000fe200078e0019 */
[----:B------:R-:W-:-:S05]  /*1ae40*/  MOV R78, R25 ;  /* 0x00000019004e7202 */ /* 0x000fca0000000f00 */
[----:B------:R-:W0:Y:S08]  /*1ae50*/  MUFU.EX2 R127, R127 ;  /* 0x0000007f007f7308 */ /* 0x000e300000000800 */
[----:B------:R-:W2:Y:S01]  /*1ae60*/  MUFU.EX2 R31, R31 ;  /* 0x0000001f001f7308 */ /* 0x000ea20000000800 */
[----:B-1----:R-:W-:-:S07]  /*1ae70*/  F2FP.SATFINITE.E4M3.F32.PACK_AB_MERGE_C R3, R129, R46, RZ ;  /* 0x0000002e8103723e */ /* 0x002fce00048070ff */
[----:B------:R-:W1:Y:S01]  /*1ae80*/  MUFU.EX2 R37, R37 ;  /* 0x0000002500257308 */ /* 0x000e620000000800 */
[C---:B0-----:R-:W-:Y:S01]  /*1ae90*/  F2FP.SATFINITE.E4M3.F32.PACK_AB_MERGE_C R188, R127.reuse, R52, R3 ;  /* 0x000000347fbc723e */ /* 0x041fe20004807003 */
[----:B------:R-:W-:Y:S01]  /*1aea0*/  FADD.FTZ R127, R127, R12 ;  /* 0x0000000c7f7f7221 */ /* 0x000fe20000010000 */
[----:B------:R-:W-:-:S03]  /*1aeb0*/  IMAD.MOV.U32 R52, RZ, RZ, R25 ;  /* 0x000000ffff347224 */ /* 0x000fc600078e0019 */
[----:B------:R-:W-:Y:S02]  /*1aec0*/  FADD.FTZ R46, R46, R127 ;  /* 0x0000007f2e2e7221 */ /* 0x000fe40000010000 */
[----:B------:R-:W0:Y:S01]  /*1aed0*/  MUFU.EX2 R4, R115 ;  /* 0x0000007300047308 */ /* 0x000e220000000800 */
[----:B--2---:R-:W-:-:S01]  /*1aee0*/  FADD.FTZ R14, R31, R14 ;  /* 0x0000000e1f0e7221 */ /* 0x004fc20000010000 */
[----:B------:R-:W-:Y:S01]  /*1aef0*/  FADD.FTZ R129, R129, R46 ;  /* 0x0000002e81817221 */ /* 0x000fe20000010000 */
[----:B------:R-:W-:-:S05]  /*1af00*/  IMAD.MOV.U32 R46, RZ, RZ, R25 ;  /* 0x000000ffff2e7224 */ /* 0x000fca00078e0019 */
[----:B------:R-:W2:Y:S01]  /*1af10*/  MUFU.EX2 R117, R117 ;  /* 0x0000007500757308 */ /* 0x000ea20000000800 */
[----:B-1----:R-:W-:-:S07]  /*1af20*/  FADD.FTZ R3, R37, R14 ;  /* 0x0000000e25037221 */ /* 0x002fce0000010000 */
[----:B------:R-:W-:Y:S01]  /*1af30*/  MUFU.EX2 R119, R119 ;  /* 0x0000007700777308 */ /* 0x000fe20000000800 */
[C---:B0-----:R-:W-:Y:S01]  /*1af40*/  F2FP.SATFINITE.E4M3.F32.PACK_AB_MERGE_C R37, R4.reuse, R37, RZ ;  /* 0x000000250425723e */ /* 0x041fe200048070ff */
[----:B------:R-:W-:-:S03]  /*1af50*/  FADD.FTZ R4, R4, R3 ;  /* 0x0000000304047221 */ /* 0x000fc60000010000 */
[----:B------:R-:W-:Y:S01]  /*1af60*/  F2FP.SATFINITE.E4M3.F32.PACK_AB_MERGE_C R189, R31, R6, R37 ;  /* 0x000000061fbd723e */ /* 0x000fe20004807025 */
[----:B------:R-:W-:Y:S02]  /*1af70*/  IMAD.MOV.U32 R31, RZ, RZ, R25 ;  /* 0x000000ffff1f7224 */ /* 0x000fe400078e0019 */
[----:B------:R0:W1:Y:S01]  /*1af80*/  MUFU.EX2 R12, R43 ;  /* 0x0000002b000c7308 */ /* 0x0000620000000800 */
[----:B--2---:R-:W-:-:S01]  /*1af90*/  FADD.FTZ R3, R117, R4 ;  /* 0x0000000475037221 */ /* 0x004fc20000010000 */
[----:B------:R-:W-:-:S06]  /*1afa0*/  IMAD.MOV.U32 R37, RZ, RZ, R25 ;  /* 0x000000ffff257224 */ /* 0x000fcc00078e0019 */
[----:B------:R2:W3:Y:S01]  /*1afb0*/  MUFU.EX2 R8, R39 ;  /* 0x0000002700087308 */ /* 0x0004e20000000800 */
[----:B0-----:R-:W-:-:S07]  /*1afc0*/  IMAD.MOV.U32 R43, RZ, RZ, R25 ;  /* 0x000000ffff2b7224 */ /* 0x001fce00078e0019 */
[----:B------:R-:W-:Y:S01]  /*1afd0*/  MUFU.EX2 R32, R32 ;  /* 0x0000002000207308 */ /* 0x000fe20000000800 */
[----:B-1----:R-:W-:Y:S01]  /*1afe0*/  F2FP.SATFINITE.E4M3.F32.PACK_AB_MERGE_C R4, R12, R119, RZ ;  /* 0x000000770c04723e */ /* 0x002fe200048070ff */
[----:B--2---:R-:W-:-:S06]  /*1aff0*/  IMAD.MOV.U32 R39, RZ, RZ, R25 ;  /* 0x000000ffff277224 */ /* 0x004fcc00078e0019 */
[----:B------:R-:W0:Y:S01]  /*1b000*/  MUFU.EX2 R133, R133 ;  /* 0x0000008500857308 */ /* 0x000e220000000800 */
[C---:B---3--:R-:W-:Y:S01]  /*1b010*/  F2FP.SATFINITE.E4M3.F32.PACK_AB_MERGE_C R191, R8.reuse, R117, R4 ;  /* 0x0000007508bf723e */ /* 0x048fe20004807004 */
[----:B------:R-:W-:Y:S01]  /*1b020*/  FADD.FTZ R0, R8, R3 ;  /* 0x0000000308007221 */ /* 0x000fe20000010000 */
[----:B------:R-:W-:-:S03]  /*1b030*/  IADD3 R4, R147, -0x2, RZ ;  /* 0xfffffffe93047810 */ /* 0x000fc60007ffe0ff */
[----:B------:R-:W-:Y:S01]  /*1b040*/  FADD.FTZ R3, R119, R0 ;  /* 0x0000000077037221 */ /* 0x000fe20000010000 */
[----:B------:R-:W-:Y:S01]  /*1b050*/  ISETP.GE.AND P1, PT, R4, R211, PT ;  /* 0x000000d30400720c */ /* 0x000fe20003f26270 */
[----:B------:R-:W1:Y:S02]  /*1b060*/  MUFU.EX2 R36, R36 ;  /* 0x0000002400247308 */ /* 0x000e640000000800 */
[----:B------:R-:W-:-:S06]  /*1b070*/  FADD.FTZ R3, R12, R3 ;  /* 0x000000030c037221 */ /* 0x000fcc0000010000 */
[----:B------:R-:W2:Y:S01]  /*1b080*/  MUFU.EX2 R131, R131 ;  /* 0x0000008300837308 */ /* 0x000ea20000000800 */
[----:B0-----:R-:W-:Y:S01]  /*1b090*/  F2FP.SATFINITE.E4M3.F32.PACK_AB_MERGE_C R5, R133, R32, RZ ;  /* 0x000000208505723e */ /* 0x001fe200048070ff */
[----:B-1----:R-:W-:-:S03]  /*1b0a0*/  FADD.FTZ R14, R36, R129 ;  /* 0x00000081240e7221 */ /* 0x002fc60000010000 */
[C---:B--2---:R-:W-:Y:S01]  /*1b0b0*/  F2FP.SATFINITE.E4M3.F32.PACK_AB_MERGE_C R190, R131.reuse, R36, R5 ;  /* 0x0000002483be723e */ /* 0x044fe20004807005 */
[----:B------:R-:W-:-:S01]  /*1b0c0*/  FADD.FTZ R131, R131, R14 ;  /* 0x0000000e83837221 */ /* 0x000fc20000010000 */
[----:B------:R-:W-:-:S03]  /*1b0d0*/  IMAD.MOV.U32 R36, RZ, RZ, R25 ;  /* 0x000000ffff247224 */ /* 0x000fc600078e0019 */
[----:B------:R-:W-:-:S04]  /*1b0e0*/  FADD.FTZ R32, R32, R131 ;  /* 0x0000008320207221 */ /* 0x000fc80000010000 */
[----:B------:R-:W-:Y:S01]  /*1b0f0*/  FADD.FTZ R0, R133, R32 ;  /* 0x0000002085007221 */ /* 0x000fe20000010000 */
[----:B------:R-:W-:Y:S01]  /*1b100*/  IMAD.MOV.U32 R32, RZ, RZ, R25 ;  /* 0x000000ffff207224 */ /* 0x000fe200078e0019 */
[----:B------:R-:W-:Y:S06]  /*1b110*/  @!P1 BRA `(.L_x_584) ;  /* 0x0000003400149947 */ /* 0x000fec0003800000 */
[----:B------:R-:W-:Y:S01]  /*1b120*/  IMAD.MOV.U32 R5, RZ, RZ, R11 ;  /* 0x000000ffff057224 */ /* 0x000fe200078e000b */
[----:B------:R-:W-:Y:S01]  /*1b130*/  MOV R6, R10 ;  /* 0x0000000a00067202 */ /* 0x000fe20000000f00 */
[----:B------:R-:W-:Y:S01]  /*1b140*/  IMAD.MOV.U32 R7, RZ, RZ, R208 ;  /* 0x000000ffff077224 */ /* 0x000fe200078e00d0 */
[----:B------:R-:W-:Y:S01]  /*1b150*/  CS2R R86, SRZ ;  /* 0x0000000000567805 */ /* 0x000fe2000001ff00 */
[----:B------:R-:W-:Y:S01]  /*1b160*/  IMAD.MOV.U32 R8, RZ, RZ, R202 ;  /* 0x000000ffff087224 */ /* 0x000fe200078e00ca */
        /* <DEDUP_REMOVED lines=30> */
[----:B------:R-:W-:-:S07]  /*1b350*/  CS2R R24, SRZ ;  /* 0x0000000000187805 */ /* 0x000fce000001ff00 */
.L_x_596:
[----:B------:R-:W-:Y:S01]  /*1b360*/  ISETP.NE.AND P1, PT, R8, 0x1, PT ;  /* 0x000000010800780c */ /* 0x000fe20003f25270 */
[----:B------:R-:W-:Y:S05]  /*1b370*/  YIELD ;  /* 0x0000000000007946 */ /* 0x000fea0003800000 */
[----:B------:R-:W-:Y:S02]  /*1b380*/  SEL R208, RZ, 0x1, P1 ;  /* 0x00000001ffd07807 */ /* 0x000fe40000800000 */
[----:B------:R-:W-:Y:S02]  /*1b390*/  ISETP.NE.AND P1, PT, R212, RZ, PT ;  /* 0x000000ffd400720c */ /* 0x000fe40003f25270 */
[----:B------:R-:W-:-:S11]  /*1b3a0*/  LOP3.LUT R208, R7, R208, RZ, 0x3c, !PT ;  /* 0x000000d007d07212 */ /* 0x000fd600078e3cff */
[----:B------:R-:W-:Y:S05]  /*1b3b0*/  @P1 BRA `(.L_x_585) ;  /* 0x00000000003c1947 */ /* 0x000fea0003800000 */
[----:B------:R-:W-:Y:S05]  /*1b3c0*/  @!P0 BRA `(.L_x_586) ;  /* 0x0000000000048947 */ /* 0x000fea0003800000 */
[----:B------:R-:W-:Y:S01]  /*1b3d0*/  BPT.TRAP 0x1 ;  /* 0x000000040000795c */ /* 0x000fe20000300000 */
.L_x_586:
[----:B------:R-:W-:-:S05]  /*1b3e0*/  VIADD R10, R8, 0x1 ;  /* 0x00000001080a7836 */ /* 0x000fca0000000000 */
[----:B------:R-:W-:-:S04]  /*1b3f0*/  ISETP.NE.AND P2, PT, R10, 0x2, PT ;  /* 0x000000020a00780c */ /* 0x000fc80003f45270 */
[----:B------:R-:W-:Y:S02]  /*1b400*/  SEL R11, R10, RZ, P2 ;  /* 0x000000ff0a0b7207 */ /* 0x000fe40001000000 */
[----:B------:R-:W-:-:S03]  /*1b410*/  SHF.L.U32 R10, R208, 0x1f, RZ ;  /* 0x0000001fd00a7819 */ /* 0x000fc600000006ff */
[----:B------:R-:W-:-:S04]  /*1b420*/  IMAD R11, R11, 0x8, R18 ;  /* 0x000000080b0b7824 */ /* 0x000fc800078e0212 */
[----:B------:R0:W1:Y:S01]  /*1b430*/  SYNCS.PHASECHK.TRANS64.TRYWAIT P2, [R11+URZ+0x29830], R10 ;  /* 0x0298300a0b0075a7 */ /* 0x000062000804017f */
[----:B------:R-:W-:Y:S05]  /*1b440*/  @!P0 BRA `(.L_x_587) ;  /* 0x0000000000048947 */ /* 0x000fea0003800000 */
[----:B------:R-:W-:Y:S01]  /*1b450*/  BPT.TRAP 0x1 ;  /* 0x000000040000795c */ /* 0x000fe20000300000 */
.L_x_587:
[----:B------:R-:W-:Y:S04]  /*1b460*/  BSSY B0, `(.L_x_585) ;  /* 0x0000004000007945 */ /* 0x000fe80003800000 */
[----:B-1----:R-:W-:Y:S05]  /*1b470*/  @P2 BRA `(.L_x_588) ;  /* 0x0000000000082947 */ /* 0x002fea0003800000 */
[----:B------:R-:W1:Y:S02]  /*1b480*/  SYNCS.PHASECHK.TRANS64.TRYWAIT P2, [R11+URZ+0x29830], R10 ;  /* 0x0298300a0b0075a7 */ /* 0x000e64000804017f */
[----:B-1----:R-:W-:Y:S05]  /*1b490*/  @!P2 BRA `(.L_x_589) ;  /* 0x0000010c00c4a947 */ /* 0x002fea0003800000 */
.L_x_588:
[----:B------:R-:W-:Y:S05]  /*1b4a0*/  BSYNC B0 ;  /* 0x0000000000007941 */ /* 0x000fea0003800000 */
.L_x_585:
[----:B01----:R-:W0:Y:S01]  /*1b4b0*/  S2R R10, SR_TID.X ;  /* 0x00000000000a7919 */ /* 0x003e220000002100 */
[----:B------:R-:W-:Y:S01]  /*1b4c0*/  IADD3 R202, R8, 0x1, RZ ;  /* 0x0000000108ca7810 */ /* 0x000fe20007ffe0ff */
[----:B------:R-:W-:Y:S05]  /*1b4d0*/  WARPSYNC.ALL ;  /* 0x0000000000007948 */ /* 0x000fea0003800000 */
[C---:B------:R-:W-:Y:S01]  /*1b4e0*/  ISETP.NE.AND P2, PT, R202.reuse, 0x2, PT ;  /* 0x00000002ca00780c */ /* 0x040fe20003f45270 */
[----:B------:R-:W-:Y:S01]  /*1b4f0*/  IMAD.MOV.U32 R11, RZ, RZ, -0x7fffffe0 ;  /* 0x80000020ff0b7424 */ /* 0x000fe200078e00ff */
[----:B------:R-:W-:Y:S01]  /*1b500*/  UMOV UR20, UR28 ;  /* 0x0000001c00147c82 */ /* 0x000fe20008000000 */
[----:B------:R-:W-:Y:S01]  /*1b510*/  UMOV UR21, UR29 ;  /* 0x0000001d00157c82 */ /* 0x000fe20008000000 */
[----:B------:R-:W-:Y:S01]  /*1b520*/  SEL R202, R202, RZ, P2 ;  /* 0x000000ffcaca7207 */ /* 0x000fe20001000000 */
[----:B------:R-:W-:Y:S01]  /*1b530*/  UMOV UR24, UR28 ;  /* 0x0000001c00187c82 */ /* 0x000fe20008000000 */
[----:B------:R-:W-:Y:S01]  /*1b540*/  R2UR UR23, R11 ;  /* 0x000000000b1772ca */ /* 0x000fe200000e0000 */
[----:B------:R-:W-:Y:S01]  /*1b550*/  UMOV UR25, UR29 ;  /* 0x0000001d00197c82 */ /* 0x000fe20008000000 */
[----:B------:R-:W-:Y:S01]  /*1b560*/  MOV R13, 0x80000020 ;  /* 0x80000020000d7802 */ /* 0x000fe20000000f00 */
[----:B------:R-:W-:Y:S01]  /*1b570*/  IMAD.MOV.U32 R21, RZ, RZ, -0x7fffffe0 ;  /* 0x80000020ff157424 */ /* 0x000fe200078e00ff */
[----:B------:R-:W-:Y:S01]  /*1b580*/  MOV R15, 0x80000020 ;  /* 0x80000020000f7802 */ /* 0x000fe20000000f00 */
[----:B------:R-:W-:Y:S01]  /*1b590*/  UMOV UR32, UR28 ;  /* 0x0000001c00207c82 */ /* 0x000fe20008000000 */
[----:B------:R-:W-:Y:S01]  /*1b5a0*/  R2UR UR27, R13 ;  /* 0x000000000d1b72ca */ /* 0x000fe200000e0000 */
[----:B------:R-:W-:Y:S01]  /*1b5b0*/  UMOV UR33, UR29 ;  /* 0x0000001d00217c82 */ /* 0x000fe20008000000 */
[----:B------:R-:W-:Y:S01]  /*1b5c0*/  R2UR UR31, R21 ;  /* 0x00000000151f72ca */ /* 0x000fe200000e0000 */
[----:B------:R-:W-:Y:S01]  /*1b5d0*/  UMOV UR40, UR28 ;  /* 0x0000001c00287c82 */ /* 0x000fe20008000000 */
[----:B------:R-:W-:Y:S01]  /*1b5e0*/  R2UR UR35, R15 ;  /* 0x000000000f2372ca */ /* 0x000fe200000e0000 */
[----:B------:R-:W-:Y:S01]  /*1b5f0*/  UMOV UR41, UR29 ;  /* 0x0000001d00297c82 */ /* 0x000fe20008000000 */
[----:B------:R-:W-:Y:S01]  /*1b600*/  R2UR UR43, R13 ;  /* 0x000000000d2b72ca */ /* 0x000fe200000e0000 */
[----:B------:R-:W-:Y:S01]  /*1b610*/  IMAD.MOV.U32 R15, RZ, RZ, -0x7fffffe0 ;  /* 0x80000020ff0f7424 */ /* 0x000fe200078e00ff */
[----:B------:R-:W-:Y:S01]  /*1b620*/  R2UR UR47, R21 ;  /* 0x00000000152f72ca */ /* 0x000fe200000e0000 */
[----:B------:R-:W-:-:S02]  /*1b630*/  IMAD.MOV.U32 R13, RZ, RZ, -0x7fffffe0 ;  /* 0x80000020ff0d7424 */ /* 0x000fc400078e00ff */
[----:B------:R-:W-:Y:S01]  /*1b640*/  IMAD.MOV.U32 R11, RZ, RZ, -0x7fffffe0 ;  /* 0x80000020ff0b7424 */ /* 0x000fe200078e00ff */
[----:B0-----:R-:W-:-:S05]  /*1b650*/  SHF.R.U32.HI R10, RZ, 0x7, R10 ;  /* 0x00000007ff0a7819 */ /* 0x001fca000001160a */
[----:B------:R-:W-:Y:S02]  /*1b660*/  VIADD R88, R10, 0x8 ;  /* 0x000000080a587836 */ /* 0x000fe40000000000 */
[----:B------:R-:W-:-:S03]  /*1b670*/  IMAD R10, R202, 0x780, R9 ;  /* 0x00000780ca0a7824 */ /* 0x000fc600078e0209 */
[----:B------:R0:W-:Y:S01]  /*1b680*/  BAR.SYNC.DEFER_BLOCKING R88, 0x100 ;  /* 0x000400580000751d */ /* 0x0001e20000010000 */
[C---:B------:R-:W-:Y:S01]  /*1b690*/  VIADD R12, R10.reuse, 0x80 ;  /* 0x000000800a0c7836 */ /* 0x040fe20000000000 */
[C---:B------:R-:W-:Y:S01]  /*1b6a0*/  R2UR UR22, R10.reuse ;  /* 0x000000000a1672ca */ /* 0x040fe200000e0000 */
[C---:B------:R-:W-:Y:S02]  /*1b6b0*/  VIADD R20, R10.reuse, 0x100 ;  /* 0x000001000a147836 */ /* 0x040fe40000000000 */
[----:B------:R-:W-:Y:S01]  /*1b6c0*/  VIADD R14, R10, 0x180 ;  /* 0x000001800a0e7836 */ /* 0x000fe20000000000 */
[----:B------:R-:W-:Y:S01]  /*1b6d0*/  R2UR UR26, R12 ;  /* 0x000000000c1a72ca */ /* 0x000fe200000e0000 */
        /* <DEDUP_REMOVED lines=8> */
[----:B------:R-:W-:-:S06]  /*1b760*/  WARPGROUP.ARRIVE ;  /* 0x00000000000079c5 */ /* 0x000fcc0000000000 */
[----:B------:R-:W-:Y:S01]  /*1b770*/  QGMMA.64x32x32.F32.E4M3.E4M3 R152, gdesc[UR20], RZ, !UPT, gsb0 ;  /* 0x00600000149879f3 */ /* 0x000fe2000c0008ff */
[----:B------:R-:W-:Y:S01]  /*1b780*/  R2UR UR22, R14 ;  /* 0x000000000e1672ca */ /* 0x000fe200000e0000 */
[----:B------:R-:W-:Y:S01]  /*1b790*/  UMOV UR20, UR44 ;  /* 0x0000002c00147c82 */ /* 0x000fe20008000000 */
[----:B------:R-:W-:Y:S01]  /*1b7a0*/  R2UR UR23, R15 ;  /* 0x000000000f1772ca */ /* 0x000fe200000e0000 */
[----:B------:R-:W-:Y:S01]  /*1b7b0*/  UMOV UR21, UR45 ;  /* 0x0000002d00157c82 */ /* 0x000fe20008000000 */
        /* <DEDUP_REMOVED lines=11> */
[----:B------:R-:W-:Y:S03]  /*1b870*/  QGMMA.64x32x32.F32.E4M3.E4M3 R120, gdesc[UR28], RZ, !UPT, gsb0 ;  /* 0x006000001c7879f3 */ /* 0x000fe6000c0008ff */
        /* <DEDUP_REMOVED lines=10> */
[----:B0-----:R-:W-:-:S06]  /*1b920*/  WARPGROUP.ARRIVE ;  /* 0x00000000000079c5 */ /* 0x001fcc0000000000 */
[----:B------:R-:W-:Y:S01]  /*1b930*/  QGMMA.64x32x32.F32.E4M3.E4M3 R88, gdesc[UR40], RZ, !UPT, gsb0 ;  /* 0x00600000285879f3 */ /* 0x000fe2000c0008ff */
[----:B------:R-:W-:Y:S01]  /*1b940*/  R2UR UR42, R12 ;  /* 0x000000000c2a72ca */ /* 0x000fe200000e0000 */
[----:B------:R-:W-:Y:S01]  /*1b950*/  UMOV UR40, UR44 ;  /* 0x0000002c00287c82 */ /* 0x000fe20008000000 */
[----:B------:R-:W-:Y:S01]  /*1b960*/  R2UR UR43, R13 ;  /* 0x000000000d2b72ca */ /* 0x000fe200000e0000 */
[----:B------:R-:W-:Y:S01]  /*1b970*/  UMOV UR41, UR45 ;  /* 0x0000002d00297c82 */ /* 0x000fe20008000000 */
[----:B------:R-:W-:Y:S01]  /*1b980*/  VIADD R12, R10, 0x280 ;  /* 0x000002800a0c7836 */ /* 0x000fe20000000000 */
[----:B------:R-:W-:-:S04]  /*1b990*/  MOV R13, 0x80000020 ;  /* 0x80000020000d7802 */ /* 0x000fc80000000f00 */
[----:B------:R-:W-:Y:S01]  /*1b9a0*/  R2UR UR6, R12 ;  /* 0x000000000c0672ca */ /* 0x000fe200000e0000 */
[----:B------:R-:W-:Y:S01]  /*1b9b0*/  VIADD R12, R10, 0x300 ;  /* 0x000003000a0c7836 */ /* 0x000fe20000000000 */
[----:B------:R-:W-:Y:S01]  /*1b9c0*/  R2UR UR7, R13 ;  /* 0x000000000d0772ca */ /* 0x000fe200000e0000 */
        /* <DEDUP_REMOVED lines=150> */
[C---:B------:R-:W-:Y:S01]  /*1c330*/  IADD3 R12, R10.reuse, 0x682, RZ ;  /* 0x000006820a0c7810 */ /* 0x040fe20007ffe0ff */
[----:B------:R-:W-:Y:S01]  /*1c340*/  VIADD R10, R10, 0x702 ;  /* 0x000007020a0a7836 */ /* 0x000fe20000000000 */
        /* <DEDUP_REMOVED lines=30> */
[----:B------:R-:W-:Y:S05]  /*1c530*/  @P1 BRA `(.L_x_590) ;  /* 0x0000000000281947 */ /* 0x000fea0003800000 */
[----:B------:R-:W-:Y:S05]  /*1c540*/  @!P0 BRA `(.L_x_591) ;  /* 0x0000000000048947 */ /* 0x000fea0003800000 */
[----:B------:R-:W-:Y:S01]  /*1c550*/  BPT.TRAP 0x1 ;  /* 0x000000040000795c */ /* 0x000fe20000300000 */
.L_x_591:
[----:B------:R-:W-:Y:S01]  /*1c560*/  SHF.L.U32 R7, R7, 0x1f, RZ ;  /* 0x0000001f07077819 */ /* 0x000fe200000006ff */
[----:B------:R-:W-:-:S04]  /*1c570*/  IMAD R10, R8, 0x8, R18 ;  /* 0x00000008080a7824 */ /* 0x000fc800078e0212 */
[----:B------:R0:W1:Y:S01]  /*1c580*/  SYNCS.PHASECHK.TRANS64.TRYWAIT P1, [R10+URZ+0x29850], R7 ;  /* 0x029850070a0075a7 */ /* 0x000062000802017f */
[----:B------:R-:W-:Y:S05]  /*1c590*/  @!P0 BRA `(.L_x_592) ;  /* 0x0000000000048947 */ /* 0x000fea0003800000 */
[----:B------:R-:W-:Y:S01]  /*1c5a0*/  BPT.TRAP 0x1 ;  /* 0x000000040000795c */ /* 0x000fe20000300000 */
.L_x_592:
[----:B-1----:R-:W-:Y:S05]  /*1c5b0*/  @P1 BRA `(.L_x_590) ;  /* 0x0000000000081947 */ /* 0x002fea0003800000 */
[----:B------:R-:W1:Y:S02]  /*1c5c0*/  SYNCS.PHASECHK.TRANS64.TRYWAIT P1, [R10+URZ+0x29850], R7 ;  /* 0x029850070a0075a7 */ /* 0x000e64000802017f */
[----:B-1----:R-:W-:Y:S05]  /*1c5d0*/  @!P1 BRA `(.L_x_593) ;  /* 0x000000fc00889947 */ /* 0x002fea0003800000 */
.L_x_590:
[----:B01----:R-:W-:Y:S01]  /*1c5e0*/  IADD3 R7, R18, 0x400, RZ ;  /* 0x0000040012077810 */ /* 0x003fe20007ffe0ff */
[----:B------:R-:W-:Y:S01]  /*1c5f0*/  IMAD.MOV.U32 R11, RZ, RZ, -0x3ffffff0 ;  /* 0xc0000010ff0b7424 */ /* 0x000fe200078e00ff */
[----:B------:R-:W-:Y:S05]  /*1c600*/  WARPSYNC.ALL ;  /* 0x0000000000007948 */ /* 0x000fea0003800000 */
[----:B------:R-:W-:Y:S01]  /*1c610*/  SHF.R.U32.HI R7, RZ, 0x4, R7 ;  /* 0x00000004ff077819 */ /* 0x000fe20000011607 */
[----:B------:R-:W-:Y:S01]  /*1c620*/  WARPGROUP.ARRIVE ;  /* 0x00000000000079c5 */ /* 0x000fe20000000000 */
[----:B------:R-:W-:Y:S01]  /*1c630*/  R2UR UR7, R11 ;  /* 0x000000000b0772ca */ /* 0x000fe200000e0000 */
[----:B------:R-:W-:Y:S01]  /*1c640*/  IMAD.MOV.U32 R13, RZ, RZ, -0x3ffffff0 ;  /* 0xc0000010ff0d7424 */ /* 0x000fe200078e00ff */
[----:B------:R-:W-:Y:S01]  /*1c650*/  LOP3.LUT R7, R7, 0x3fff, RZ, 0xc0, !PT ;  /* 0x00003fff07077812 */ /* 0x000fe200078ec0ff */
[----:B------:R-:W-:-:S02]  /*1c660*/  IMAD.MOV.U32 R11, RZ, RZ, -0x3ffffff0 ;  /* 0xc0000010ff0b7424 */ /* 0x000fc400078e00ff */
[----:B------:R-:W0:Y:S01]  /*1c670*/  S2R R14, SR_TID.X ;  /* 0x00000000000e7919 */ /* 0x000e220000002100 */
[----:B------:R-:W-:-:S05]  /*1c680*/  LOP3.LUT R7, R7, 0x10000, RZ, 0xfc, !PT ;  /* 0x0001000007077812 */ /* 0x000fca00078efcff */
[----:B------:R-:W-:-:S04]  /*1c690*/  IMAD R10, R8, 0x500, R7 ;  /* 0x00000500080a7824 */ /* 0x000fc800078e0207 */
[C---:B------:R-:W-:Y:S01]  /*1c6a0*/  VIADD R12, R10.reuse, 0x100 ;  /* 0x000001000a0c7836 */ /* 0x040fe20000000000 */
[----:B------:R-:W-:-:S13]  /*1c6b0*/  R2UR UR6, R10 ;  /* 0x000000000a0672ca */ /* 0x000fda00000e0000 */
[----:B------:R-:W-:Y:S01]  /*1c6c0*/  QGMMA.64x128x32.F32.E4M3.E4M3 R24, R172, gdesc[UR4], R24, gsb0 ;  /* 0x01e00004ac187df3 */ /* 0x000fe20008000818 */
[----:B------:R-:W-:Y:S01]  /*1c6d0*/  R2UR UR6, R12 ;  /* 0x000000000c0672ca */ /* 0x000fe200000e0000 */
[----:B------:R-:W-:Y:S01]  /*1c6e0*/  VIADD R12, R10, 0x200 ;  /* 0x000002000a0c7836 */ /* 0x000fe20000000000 */
[----:B------:R-:W-:Y:S02]  /*1c6f0*/  R2UR UR7, R13 ;  /* 0x000000000d0772ca */ /* 0x000fe400000e0000 */
[----:B------:R-:W-:Y:S02]  /*1c700*/  MOV R13, 0xc0000010 ;  /* 0xc0000010000d7802 */ /* 0x000fe40000000f00 */
[----:B0-----:R-:W-:-:S04]  /*1c710*/  SHF.R.U32.HI R14, RZ, 0x7, R14 ;  /* 0x00000007ff0e7819 */ /* 0x001fc8000001160e */
[----:B------:R-:W-:Y:S01]  /*1c720*/  IADD3 R7, -R14, 0xb, RZ ;  /* 0x0000000b0e077810 */ /* 0x000fe20007ffe1ff */
[----:B------:R-:W-:Y:S02]  /*1c730*/  WARPGROUP.DEPBAR.LE gsb0, 0x0 ;  /* 0x00008000000079c5 */ /* 0x000fe40000010000 */
[----:B------:R-:W-:-:S06]  /*1c740*/  WARPGROUP.ARRIVE ;  /* 0x00000000000079c5 */ /* 0x000fcc0000000000 */
[----:B------:R-:W-:Y:S01]  /*1c750*/  QGMMA.64x128x32.F32.E4M3.E4M3 R24, R176, gdesc[UR4], R24, gsb0 ;  /* 0x01e00004b0187df3 */ /* 0x000fe20008000818 */
[----:B------:R-:W-:Y:S01]  /*1c760*/  R2UR UR6, R12 ;  /* 0x000000000c0672ca */ /* 0x000fe200000e0000 */
[C---:B------:R-:W-:Y:S01]  /*1c770*/  VIADD R12, R10.reuse, 0x300 ;  /* 0x000003000a0c7836 */ /* 0x040fe20000000000 */
[----:B------:R-:W-:Y:S01]  /*1c780*/  R2UR UR7, R13 ;  /* 0x000000000d0772ca */ /* 0x000fe200000e0000 */
[----:B------:R-:W-:Y:S02]  /*1c790*/  IMAD.MOV.U32 R13, RZ, RZ, -0x3ffffff0 ;  /* 0xc0000010ff0d7424 */ /* 0x000fe400078e00ff */
[----:B------:R-:W-:Y:S01]  /*1c7a0*/  VIADD R10, R10, 0x400 ;  /* 0x000004000a0a7836 */ /* 0x000fe20000000000 */
[----:B------:R-:W-:Y:S02]  /*1c7b0*/  WARPGROUP.DEPBAR.LE gsb0, 0x0 ;  /* 0x00008000000079c5 */ /* 0x000fe40000010000 */
[----:B------:R-:W-:-:S07]  /*1c7c0*/  WARPGROUP.ARRIVE ;  /* 0x00000000000079c5 */ /* 0x000fce0000000000 */
[----:B------:R-:W-:Y:S01]  /*1c7d0*/  QGMMA.64x128x32.F32.E4M3.E4M3 R24, R180, gdesc[UR4], R24, gsb0 ;  /* 0x01e00004b4187df3 */ /* 0x000fe20008000818 */
[----:B------:R-:W-:Y:S02]  /*1c7e0*/  R2UR UR6, R12 ;  /* 0x000000000c0672ca */ /* 0x000fe400000e0000 */
[----:B------:R-:W-:Y:S01]  /*1c7f0*/  R2UR UR7, R13 ;  /* 0x000000000d0772ca */ /* 0x000fe200000e0000 */
[----:B------:R-:W-:Y:S02]  /*1c800*/  WARPGROUP.DEPBAR.LE gsb0, 0x0 ;  /* 0x00008000000079c5 */ /* 0x000fe40000010000 */
[----:B------:R-:W-:-:S10]  /*1c810*/  WARPGROUP.ARRIVE ;  /* 0x00000000000079c5 */ /* 0x000fd40000000000 */
[----:B------:R-:W-:Y:S01]  /*1c820*/  QGMMA.64x128x32.F32.E4M3.E4M3 R24, R184, gdesc[UR4], R24, gsb0 ;  /* 0x01e00004b8187df3 */ /* 0x000fe20008000818 */
[----:B------:R-:W-:Y:S02]  /*1c830*/  R2UR UR6, R10 ;  /* 0x000000000a0672ca */ /* 0x000fe400000e0000 */
[----:B------:R-:W-:Y:S01]  /*1c840*/  R2UR UR7, R11 ;  /* 0x000000000b0772ca */ /* 0x000fe200000e0000 */
[----:B------:R-:W-:Y:S02]  /*1c850*/  WARPGROUP.DEPBAR.LE gsb0, 0x0 ;  /* 0x00008000000079c5 */ /* 0x000fe40000010000 */
[----:B------:R-:W-:-:S10]  /*1c860*/  WARPGROUP.ARRIVE ;  /* 0x00000000000079c5 */ /* 0x000fd40000000000 */
[----:B------:R-:W-:Y:S03]  /*1c870*/  QGMMA.64x128x32.F32.E4M3.E4M3 R24, R188, gdesc[UR4], R24, gsb0 ;  /* 0x01e00004bc187df3 */ /* 0x000fe60008000818 */
[----:B------:R-:W-:Y:S02]  /*1c880*/  WARPGROUP.DEPBAR.LE gsb0, 0x0 ;  /* 0x00008000000079c5 */ /* 0x000fe40000010000 */
[----:B------:R0:W-:Y:S06]  /*1c890*/  BAR.ARV R7, 0x100 ;  /* 0x000400070000751d */ /* 0x0001ec0000002000 */
[----:B------:R-:W-:Y:S05]  /*1c8a0*/  @!P0 BRA `(.L_x_594) ;  /* 0x0000000000048947 */ /* 0x000fea0003800000 */
[----:B------:R-:W-:Y:S01]  /*1c8b0*/  BPT.TRAP 0x1 ;  /* 0x000000040000795c */ /* 0x000fe20000300000 */
.L_x_594:
[----:B0-----:R-:W-:Y:S01]  /*1c8c0*/  LEA R7, R202, R18, 0x3 ;  /* 0x00000012ca077211 */ /* 0x001fe200078e18ff */
[----:B------:R-:W-:-:S04]  /*1c8d0*/  IMAD.U32 R10, RZ, RZ, UR38 ;  /* 0x00000026ff0a7e24 */ /* 0x000fc8000f8e00ff */
[----:B------:R-:W-:-:S05]  /*1c8e0*/  VIADD R7, R7, 0x29840 ;  /* 0x0002984007077836 */ /* 0x000fca0000000000 */
[----:B------:R-:W-:-:S04]  /*1c8f0*/  PRMT R7, R10, 0x654, R7 ;  /* 0x000006540a077816 */ /* 0x000fc80000000007 */
[----:B------:R0:W-:Y:S02]  /*1c900*/  SYNCS.ARRIVE.TRANS64.RED.A1T0 RZ, [R7+URZ], RZ ;  /* 0x000000ff07ff79a7 */ /* 0x0001e4000810043f */
[----:B0-----:R-:W-:-:S04]  /*1c910*/  FMNMX.FTZ R7, R152, R6, !PT ;  /* 0x0000000698077209 */ /* 0x001fc80007810000 */
[----:B------:R-:W-:-:S04]  /*1c920*/  FMNMX.FTZ R7, R153, R7, !PT ;  /* 0x0000000799077209 */ /* 0x000fc80007810000 */
        /* <DEDUP_REMOVED lines=37> */
[----:B------:R-:W-:-:S05]  /*1cb80*/  FMNMX.FTZ R7, R101, R7, !PT ;  /* 0x0000000765077209 */ /* 0x000fca0007810000 */
[----:B------:R-:W0:Y:S02]  /*1cb90*/  SHFL.BFLY PT, R10, R7, 0x2, 0x1f ;  /* 0x0c401f00070a7f89 */ /* 0x000e2400000e0000 */
[----:B0-----:R-:W-:-:S05]  /*1cba0*/  FMNMX.FTZ R10, R7, R10, !PT ;  /* 0x0000000a070a7209 */ /* 0x001fca0007810000 */
[----:B------:R-:W0:Y:S02]  /*1cbb0*/  SHFL.BFLY PT, R7, R10, 0x1, 0x1f ;  /* 0x0c201f000a077f89 */ /* 0x000e2400000e0000 */
[----:B0-----:R-:W-:Y:S02]  /*1cbc0*/  FMNMX.FTZ R10, R10, R7, !PT ;  /* 0x000000070a0a7209 */ /* 0x001fe40007810000 */
[----:B------:R-:W-:-:S03]  /*1cbd0*/  FMNMX.FTZ R7, R154, R5, !PT ;  /* 0x000000059a077209 */ /* 0x000fc60007810000 */
[----:B------:R-:W-:Y:S01]  /*1cbe0*/  FADD.FTZ R6, -R10, R6 ;  /* 0x000000060a067221 */ /* 0x000fe20000010100 */
[----:B------:R-:W-:-:S03]  /*1cbf0*/  FMNMX.FTZ R7, R155, R7, !PT ;  /* 0x000000079b077209 */ /* 0x000fc60007810000 */
[----:B------:R-:W-:Y:S01]  /*1cc00*/  FMUL.FTZ R6, R2, R6 ;  /* 0x0000000602067220 */ /* 0x000fe20000410000 */
[----:B------:R-:W-:-:S04]  /*1cc10*/  FMNMX.FTZ R7, R158, R7, !PT ;  /* 0x000000079e077209 */ /* 0x000fc80007810000 */
[----:B------:R-:W-:Y:S01]  /*1cc20*/  FMNMX.FTZ R7, R159, R7, !PT ;  /* 0x000000079f077209 */ /* 0x000fe20007810000 */
[----:B------:R-:W-:Y:S03]  /*1cc30*/  MUFU.EX2 R6, R6 ;  /* 0x0000000600067308 */ /* 0x000fe60000000800 */
        /* <DEDUP_REMOVED lines=39> */
[----:B0-----:R-:W-:Y:S01]  /*1ceb0*/  FMNMX.FTZ R11, R11, R7, !PT ;  /* 0x000000070b0b7209 */ /* 0x001fe20007810000 */
[----:B------:R-:W-:-:S04]  /*1cec0*/  FFMA.FTZ R7, R2, R10, -8 ;  /* 0xc100000002077423 */ /* 0x000fc8000001000a */
[----:B------:R-:W-:Y:S01]  /*1ced0*/  FADD.FTZ R5, -R11, R5 ;  /* 0x000000050b057221 */ /* 0x000fe20000010100 */
[----:B------:R-:W-:-:S01]  /*1cee0*/  FFMA.FTZ R13, R2, R11, -8 ;  /* 0xc1000000020d7423 */ /* 0x000fc2000001000b */
[C-C-:B------:R-:W-:Y:S01]  /*1cef0*/  FFMA.FTZ R152, R2.reuse, R152, -R7.reuse ;  /* 0x0000009802987223 */ /* 0x140fe20000010807 */
[----:B------:R-:W-:-:S01]  /*1cf00*/  FFMA.FTZ R153, R2, R153, -R7 ;  /* 0x0000009902997223 */ /* 0x000fc20000010807 */
[C---:B------:R-:W-:Y:S01]  /*1cf10*/  FMUL.FTZ R5, R2.reuse, R5 ;  /* 0x0000000502057220 */ /* 0x040fe20000410000 */
[----:B------:R-:W-:-:S01]  /*1cf20*/  FFMA.FTZ R154, R2, R154, -R13 ;  /* 0x0000009a029a7223 */ /* 0x000fc2000001080d */
[C---:B------:R-:W-:Y:S01]  /*1cf30*/  FFMA.FTZ R155, R2.reuse, R155, -R13 ;  /* 0x0000009b029b7223 */ /* 0x040fe2000001080d */
[----:B------:R-:W-:-:S01]  /*1cf40*/  FFMA.FTZ R156, R2, R156, -R7 ;  /* 0x0000009c029c7223 */ /* 0x000fc20000010807 */
[----:B------:R-:W0:Y:S01]  /*1cf50*/  MUFU.EX2 R152, R152 ;  /* 0x0000009800987308 */ /* 0x000e220000000800 */
[----:B------:R-:W-:-:S01]  /*1cf60*/  FFMA.FTZ R158, R2, R158, -R13 ;  /* 0x0000009e029e7223 */ /* 0x000fc2000001080d */
[C---:B------:R-:W-:Y:S01]  /*1cf70*/  FFMA.FTZ R157, R2.reuse, R157, -R7 ;  /* 0x0000009d029d7223 */ /* 0x040fe20000010807 */
[----:B------:R-:W-:-:S01]  /*1cf80*/  FFMA.FTZ R159, R2, R159, -R13 ;  /* 0x0000009f029f7223 */ /* 0x000fc2000001080d */
[C---:B------:R-:W-:Y:S01]  /*1cf90*/  FFMA.FTZ R160, R2.reuse, R160, -R7 ;  /* 0x000000a002a07223 */ /* 0x040fe20000010807 */
[----:B------:R-:W-:-:S01]  /*1cfa0*/  FFMA.FTZ R162, R2, R162, -R13 ;  /* 0x000000a202a27223 */ /* 0x000fc2000001080d */
[C---:B------:R-:W-:Y:S01]  /*1cfb0*/  FFMA.FTZ R161, R2.reuse, R161, -R7 ;  /* 0x000000a102a17223 */ /* 0x040fe20000010807 */
[----:B------:R-:W-:-:S01]  /*1cfc0*/  FFMA.FTZ R163, R2, R163, -R13 ;  /* 0x000000a302a37223 */ /* 0x000fc2000001080d */
[----:B------:R-:W-:Y:S01]  /*1cfd0*/  MUFU.EX2 R5, R5 ;  /* 0x0000000500057308 */ /* 0x000fe20000000800 */
[----:B------:R-:W-:-:S01]  /*1cfe0*/  FFMA.FTZ R164, R2, R164, -R7 ;  /* 0x000000a402a47223 */ /* 0x000fc20000010807 */
[C---:B------:R-:W-:Y:S01]  /*1cff0*/  FFMA.FTZ R166, R2.reuse, R166, -R13 ;  /* 0x000000a602a67223 */ /* 0x040fe2000001080d */
[----:B------:R-:W-:-:S01]  /*1d000*/  FFMA.FTZ R165, R2, R165, -R7 ;  /* 0x000000a502a57223 */ /* 0x000fc20000010807 */
[C---:B------:R-:W-:Y:S01]  /*1d010*/  FFMA.FTZ R167, R2.reuse, R167, -R13 ;  /* 0x000000a702a77223 */ /* 0x040fe2000001080d */
[----:B------:R-:W-:-:S01]  /*1d020*/  FFMA.FTZ R136, R2, R136, -R7 ;  /* 0x0000008802887223 */ /* 0x000fc20000010807 */
[C---:B------:R-:W-:Y:S01]  /*1d030*/  FFMA.FTZ R138, R2.reuse, R138, -R13 ;  /* 0x0000008a028a7223 */ /* 0x040fe2000001080d */
[----:B------:R-:W-:-:S01]  /*1d040*/  FFMA.FTZ R137, R2, R137, -R7 ;  /* 0x0000008902897223 */ /* 0x000fc20000010807 */
[----:B------:R-:W1:Y:S01]  /*1d050*/  MUFU.EX2 R154, R154 ;  /* 0x0000009a009a7308 */ /* 0x000e620000000800 */
[----:B0-----:R-:W-:-:S01]  /*1d060*/  FFMA.FTZ R0, R6, R0, R152 ;  /* 0x0000000006007223 */ /* 0x001fc20000010098 */
[C---:B------:R-:W-:Y:S01]  /*1d070*/  FFMA.FTZ R139, R2.reuse, R139, -R13 ;  /* 0x0000008b028b7223 */ /* 0x040fe2000001080d */
[----:B------:R-:W-:-:S01]  /*1d080*/  FFMA.FTZ R140, R2, R140, -R7 ;  /* 0x0000008c028c7223 */ /* 0x000fc20000010807 */
[C---:B------:R-:W-:Y:S01]  /*1d090*/  FFMA.FTZ R142, R2.reuse, R142, -R13 ;  /* 0x0000008e028e7223 */ /* 0x040fe2000001080d */
        /* <DEDUP_REMOVED lines=11> */
[----:B------:R-:W2:Y:S01]  /*1d150*/  MUFU.EX2 R155, R155 ;  /* 0x0000009b009b7308 */ /* 0x000ea20000000800 */
[----:B-1----:R-:W-:-:S01]  /*1d160*/  FFMA.FTZ R3, R5, R3, R154 ;  /* 0x0000000305037223 */ /* 0x002fc2000001009a */
[C---:B------:R-:W-:Y:S01]  /*1d170*/  FFMA.FTZ R120, R2.reuse, R120, -R7 ;  /* 0x0000007802787223 */ /* 0x040fe20000010807 */
[----:B------:R-:W-:-:S01]  /*1d180*/  FFMA.FTZ R122, R2, R122, -R13 ;  /* 0x0000007a027a7223 */ /* 0x000fc2000001080d */
[C---:B------:R-:W-:Y:S01]  /*1d190*/  FFMA.FTZ R121, R2.reuse, R121, -R7 ;  /* 0x0000007902797223 */ /* 0x040fe20000010807 */
[----:B------:R-:W-:-:S01]  /*1d1a0*/  FFMA.FTZ R123, R2, R123, -R13 ;  /* 0x0000007b027b7223 */ /* 0x000fc2000001080d */
[C---:B------:R-:W-:Y:S01]  /*1d1b0*/  FFMA.FTZ R124, R2.reuse, R124, -R7 ;  /* 0x0000007c027c7223 */ /* 0x040fe20000010807 */
[----:B------:R-:W-:-:S01]  /*1d1c0*/  FFMA.FTZ R126, R2, R126, -R13 ;  /* 0x0000007e027e7223 */ /* 0x000fc2000001080d */
[----:B------:R-:W1:Y:S01]  /*1d1d0*/  MUFU.EX2 R156, R156 ;  /* 0x0000009c009c7308 */ /* 0x000e620000000800 */
[----:B0-----:R-:W-:-:S01]  /*1d1e0*/  FADD.FTZ R0, R153, R0 ;  /* 0x0000000099007221 */ /* 0x001fc20000010000 */
[C---:B------:R-:W-:Y:S01]  /*1d1f0*/  FFMA.FTZ R125, R2.reuse, R125, -R7 ;  /* 0x0000007d027d7223 */ /* 0x040fe20000010807 */
[----:B------:R-:W-:-:S01]  /*1d200*/  FFMA.FTZ R127, R2, R127, -R13 ;  /* 0x0000007f027f7223 */ /* 0x000fc2000001080d */
[C---:B------:R-:W-:Y:S01]  /*1d210*/  FFMA.FTZ R128, R2.reuse, R128, -R7 ;  /* 0x0000008002807223 */ /* 0x040fe20000010807 */
[----:B------:R-:W-:-:S01]  /*1d220*/  FFMA.FTZ R130, R2, R130, -R13 ;  /* 0x0000008202827223 */ /* 0x000fc2000001080d */
[C---:B------:R-:W-:Y:S01]  /*1d230*/  FFMA.FTZ R129, R2.reuse, R129, -R7 ;  /* 0x0000008102817223 */ /* 0x040fe20000010807 */
[----:B------:R-:W-:-:S01]  /*1d240*/  FFMA.FTZ R131, R2, R131, -R13 ;  /* 0x0000008302837223 */ /* 0x000fc2000001080d */
[----:B------:R-:W0:Y:S01]  /*1d250*/  MUFU.EX2 R158, R158 ;  /* 0x0000009e009e7308 */ /* 0x000e220000000800 */
[----:B--2---:R-:W-:-:S01]  /*1d260*/  FADD.FTZ R3, R155, R3 ;  /* 0x000000039b037221 */ /* 0x004fc20000010000 */
[C---:B------:R-:W-:Y:S01]  /*1d270*/  FFMA.FTZ R132, R2.reuse, R132, -R7 ;  /* 0x0000008402847223 */ /* 0x040fe20000010807 */
[----:B------:R-:W-:-:S01]  /*1d280*/  FFMA.FTZ R134, R2, R134, -R13 ;  /* 0x0000008602867223 */ /* 0x000fc2000001080d */
[C---:B------:R-:W-:Y:S01]  /*1d290*/  FFMA.FTZ R133, R2.reuse, R133, -R7 ;  /* 0x0000008502857223 */ /* 0x040fe20000010807 */
[----:B------:R-:W-:-:S01]  /*1d2a0*/  FFMA.FTZ R135, R2, R135, -R13 ;  /* 0x0000008702877223 */ /* 0x000fc2000001080d */
[C---:B------:R-:W-:Y:S01]  /*1d2b0*/  FFMA.FTZ R104, R2.reuse, R104, -R7 ;  /* 0x0000006802687223 */ /* 0x040fe20000010807 */
[----:B------:R-:W-:-:S01]  /*1d2c0*/  FFMA.FTZ R106, R2, R106, -R13 ;  /* 0x0000006a026a7223 */ /* 0x000fc2000001080d */
[----:B------:R-:W2:Y:S01]  /*1d2d0*/  MUFU.EX2 R157, R157 ;  /* 0x0000009d009d7308 */ /* 0x000ea20000000800 */
[----:B-1----:R-:W-:-:S01]  /*1d2e0*/  FADD.FTZ R0, R156, R0 ;  /* 0x000000009c007221 */ /* 0x002fc20000010000 */
        /* <DEDUP_REMOVED lines=180> */
.L_x_595:
[----:B------:R-:W-:Y:S01]  /*1de30*/  IMAD R8, R8, 0x8, R18 ;  /* 0x0000000808087824 */ /* 0x000fe200078e0212 */
[----:B------:R-:W-:Y:S01]  /*1de40*/  ISETP.GT.AND P1, PT, R4, R211, PT ;  /* 0x000000d30400720c */ /* 0x000fe20003f24270 */
[----:B------:R-:W-:Y:S01]  /*1de50*/  FMUL.FTZ R24, R24, R6 ;  /* 0x0000000618187220 */ /* 0x000fe20000410000 */
[----:B------:R-:W-:Y:S01]  /*1de60*/  MOV R12, UR38 ;  /* 0x00000026000c7c02 */ /* 0x000fe20008000f00 */
[----:B------:R-:W-:Y:S01]  /*1de70*/  VIADD R8, R8, 0x29860 ;  /* 0x0002986008087836 */ /* 0x000fe20000000000 */
[----:B------:R-:W-:Y:S01]  /*1de80*/  F2FP.SATFINITE.E4M3.F32.PACK_AB_MERGE_C R7, R7, R100, RZ ;  /* 0x000000640707723e */ /* 0x000fe200048070ff */
[----:B------:R-:W-:Y:S01]  /*1de90*/  FMUL.FTZ R25, R25, R6 ;  /* 0x0000000619197220 */ /* 0x000fe20000410000 */
[----:B------:R-:W-:Y:S01]  /*1dea0*/  F2FP.SATFINITE.E4M3.F32.PACK_AB_MERGE_C R156, R157, R156, RZ ;  /* 0x0000009c9d9c723e */ /* 0x000fe200048070ff */
[-C--:B------:R-:W-:Y:S01]  /*1deb0*/  FMUL.FTZ R28, R28, R6.reuse ;  /* 0x000000061c1c7220 */ /* 0x080fe20000410000 */
[----:B------:R-:W-:Y:S01]  /*1dec0*/  PRMT R8, R12, 0x654, R8 ;  /* 0x000006540c087816 */ /* 0x000fe20000000008 */
[----:B------:R-:W-:Y:S01]  /*1ded0*/  FMUL.FTZ R29, R29, R6 ;  /* 0x000000061d1d7220 */ /* 0x000fe20000410000 */
[----:B------:R-:W-:Y:S01]  /*1dee0*/  F2FP.SATFINITE.E4M3.F32.PACK_AB_MERGE_C R158, R159, R158, RZ ;  /* 0x0000009e9f9e723e */ /* 0x000fe200048070ff */
[----:B------:R-:W-:Y:S01]  /*1def0*/  FMUL.FTZ R32, R32, R6 ;  /* 0x0000000620207220 */ /* 0x000fe20000410000 */
[----:B------:R-:W-:Y:S01]  /*1df00*/  F2FP.SATFINITE.E4M3.F32.PACK_AB_MERGE_C R164, R165, R164, RZ ;  /* 0x000000a4a5a4723e */ /* 0x000fe200048070ff */
[----:B------:R0:W-:Y:S01]  /*1df10*/  SYNCS.ARRIVE.TRANS64.RED.A1T0 RZ, [R8+URZ], RZ ;  /* 0x000000ff08ff79a7 */ /* 0x0001e2000810043f */
[----:B------:R-:W-:Y:S01]  /*1df20*/  F2FP.SATFINITE.E4M3.F32.PACK_AB_MERGE_C R166, R167, R166, RZ ;  /* 0x000000a6a7a6723e */ /* 0x000fe200048070ff */
[----:B------:R-:W-:Y:S01]  /*1df30*/  FMUL.FTZ R33, R33, R6 ;  /* 0x0000000621217220 */ /* 0x000fe20000410000 */
        /* <DEDUP_REMOVED lines=75> */
[----:B------:R-:W-:Y:S01]  /*1e3f0*/  VIADD R4, R4, 0xffffffff ;  /* 0xffffffff04047836 */ /* 0x000fe20000000000 */
[----:B------:R-:W-:Y:S01]  /*1e400*/  F2FP.SATFINITE.E4M3.F32.PACK_AB_MERGE_C R173, R155, R154, R158 ;  /* 0x0000009a9bad723e */ /* 0x000fe2000480709e */
[----:B------:R-:W-:Y:S01]  /*1e410*/  IMAD.MOV.U32 R5, RZ, RZ, R11 ;  /* 0x000000ffff057224 */ /* 0x000fe200078e000b */
        /* <DEDUP_REMOVED lines=19> */
[----:B0-----:R-:W-:Y:S01]  /*1e550*/  MOV R8, R202 ;  /* 0x000000ca00087202 */ /* 0x001fe20000000f00 */
[----:B------:R-:W-:Y:S06]  /*1e560*/  @P1 BRA `(.L_x_596) ;  /* 0xffffffcc007c1947 */ /* 0x000fec000383ffff */
.L_x_584:
[----:B------:R-:W-:Y:S05]  /*1e570*/  WARPSYNC.ALL ;  /* 0x0000000000007948 */ /* 0x000fea0003800000 */
[----:B------:R-:W-:Y:S06]  /*1e580*/  BAR.ARV 0x8, 0x180 ;  /* 0x0206000000007b1d */ /* 0x000fec0000002000 */
[----:B------:R-:W-:Y:S05]  /*1e590*/  @!P0 BRA `(.L_x_597) ;  /* 0x0000000000048947 */ /* 0x000fea0003800000 */
[----:B------:R-:W-:Y:S01]  /*1e5a0*/  BPT.TRAP 0x1 ;  /* 0x000000040000795c */ /* 0x000fe20000300000 */
.L_x_597:
[----:B------:R-:W-:Y:S01]  /*1e5b0*/  IMAD R15, R202, 0x8, R18 ;  /* 0x00000008ca0f7824 */ /* 0x000fe200078e0212 */
[----:B------:R-:W-:-:S04]  /*1e5c0*/  SHF.L.U32 R4, R208, 0x1f, RZ ;  /* 0x0000001fd0047819 */ /* 0x000fc800000006ff */
[----:B------:R0:W1:Y:S01]  /*1e5d0*/  SYNCS.PHASECHK.TRANS64.TRYWAIT P1, [R15+URZ+0x29850], R4 ;  /* 0x029850040f0075a7 */ /* 0x000062000802017f */
[----:B------:R-:W-:Y:S05]  /*1e5e0*/  @!P0 BRA `(.L_x_598) ;  /* 0x0000000000048947 */ /* 0x000fea0003800000 */
[----:B------:R-:W-:Y:S01]  /*1e5f0*/  BPT.TRAP 0x1 ;  /* 0x000000040000795c */ /* 0x000fe20000300000 */
.L_x_598:
[----:B------:R-:W-:-:S05]  /*1e600*/  VIADD R18, R18, 0x400 ;  /* 0x0000040012127836 */ /* 0x000fca0000000000 */
[----:B------:R-:W-:-:S04]  /*1e610*/  SHF.R.U32.HI R18, RZ, 0x4, R18 ;  /* 0x00000004ff127819 */ /* 0x000fc80000011612 */
[----:B------:R-:W-:-:S04]  /*1e620*/  LOP3.LUT R18, R18, 0x3fff, RZ, 0xc0, !PT ;  /* 0x00003fff12127812 */ /* 0x000fc800078ec0ff */
[----:B------:R-:W-:Y:S01]  /*1e630*/  LOP3.LUT R5, R18, 0x10000, RZ, 0xfc, !PT ;  /* 0x0001000012057812 */ /* 0x000fe200078efcff */
[----:B-1----:R-:W-:Y:S06]  /*1e640*/  @P1 BRA `(.L_x_599) ;  /* 0x0000000000081947 */ /* 0x002fec0003800000 */
[----:B------:R-:W1:Y:S02]  /*1e650*/  SYNCS.PHASECHK.TRANS64.TRYWAIT P1, [R15+URZ+0x29850], R4 ;  /* 0x029850040f0075a7 */ /* 0x000e64000802017f */
[----:B-1----:R-:W-:Y:S05]  /*1e660*/  @!P1 BRA `(.L_x_600) ;  /* 0x000000dc00789947 */ /* 0x002fea0003800000 */
.L_x_599:
[----:B01----:R-:W-:Y:S01]  /*1e670*/  IMAD R4, R202, 0x500, R5 ;  /* 0x00000500ca047824 */ /* 0x003fe200078e0205 */
[----:B------:R-:W-:Y:S05]  /*1e680*/  WARPSYNC.ALL ;  /* 0x0000000000007948 */ /* 0x000fea0003800000 */
[----:B------:R-:W-:Y:S01]  /*1e690*/  IMAD.MOV.U32 R5, RZ, RZ, -0x3ffffff0 ;  /* 0xc0000010ff057424 */ /* 0x000fe200078e00ff */
[C---:B------:R-:W-:Y:S01]  /*1e6a0*/  R2UR UR6, R4.reuse ;  /* 0x00000000040672ca */ /* 0x040fe200000e0000 */
[----:B------:R-:W-:Y:S01]  /*1e6b0*/  WARPGROUP.ARRIVE ;  /* 0x00000000000079c5 */ /* 0x000fe20000000000 */
[C---:B------:R-:W-:Y:S01]  /*1e6c0*/  VIADD R6, R4.reuse, 0x100 ;  /* 0x0000010004067836 */ /* 0x040fe20000000000 */
[----:B------:R-:W-:Y:S01]  /*1e6d0*/  MOV R7, 0xc0000010 ;  /* 0xc000001000077802 */ /* 0x000fe20000000f00 */
[----:B------:R-:W-:Y:S01]  /*1e6e0*/  ULDC.64 UR4, c[0x0][0x9a0] ;  /* 0x0002680000047ab9 */ /* 0x000fe20000000a00 */
[----:B------:R-:W-:Y:S01]  /*1e6f0*/  R2UR UR7, R5 ;  /* 0x00000000050772ca */ /* 0x000fe200000e0000 */
[----:B------:R-:W-:Y:S01]  /*1e700*/  VIADD R12, R4, 0x200 ;  /* 0x00000200040c7836 */ /* 0x000fe20000000000 */
[----:B------:R-:W-:Y:S01]  /*1e710*/  ISETP.NE.U32.AND P1, PT, RZ, UR4, PT ;  /* 0x00000004ff007c0c */ /* 0x000fe2000bf25070 */
[----:B------:R-:W-:-:S02]  /*1e720*/  IMAD.MOV.U32 R13, RZ, RZ, -0x3ffffff0 ;  /* 0xc0000010ff0d7424 */ /* 0x000fc400078e00ff */
[----:B------:R-:W-:Y:S01]  /*1e730*/  IMAD.MOV.U32 R14, RZ, RZ, 0x3f800000 ;  /* 0x3f800000ff0e7424 */ /* 0x000fe200078e00ff */
[----:B------:R-:W-:-:S07]  /*1e740*/  ISETP.NE.AND.EX P1, PT, RZ, UR5, PT, P1 ;  /* 0x00000005ff007c0c */ /* 0x000fce000bf25310 */
[----:B------:R-:W-:Y:S01]  /*1e750*/  QGMMA.64x128x32.F32.E4M3.E4M3 R24, R172, gdesc[UR4], R24, gsb0 ;  /* 0x01e00004ac187df3 */ /* 0x000fe20008000818 */
[----:B------:R-:W-:Y:S02]  /*1e760*/  R2UR UR6, R6 ;  /* 0x00000000060672ca */ /* 0x000fe400000e0000 */
[----:B------:R-:W-:-:S03]  /*1e770*/  R2UR UR7, R7 ;  /* 0x00000000070772ca */ /* 0x000fc600000e0000 */
[----:B------:R-:W0:Y:S08]  /*1e780*/  @P1 LDC.64 R6, c[0x0][0x9c8] ;  /* 0x00027200ff061b82 */ /* 0x000e300000000a00 */
[----:B------:R-:W1:Y:S01]  /*1e790*/  @P1 LDC.64 R8, c[0x0][0x9d0] ;  /* 0x00027400ff081b82 */ /* 0x000e620000000a00 */
[----:B0-----:R-:W-:-:S04]  /*1e7a0*/  @P1 IMAD R5, R222, R6, RZ ;  /* 0x00000006de051224 */ /* 0x001fc800078e02ff */
[C---:B------:R-:W-:Y:S02]  /*1e7b0*/  @P1 IMAD R5, R214.reuse, R7, R5 ;  /* 0x00000007d6051224 */ /* 0x040fe400078e0205 */
[----:B------:R-:W-:-:S04]  /*1e7c0*/  @P1 IMAD.WIDE.U32 R6, R214, R6, RZ ;  /* 0x00000006d6061225 */ /* 0x000fc800078e00ff */
[----:B------:R-:W-:Y:S02]  /*1e7d0*/  @P1 IMAD.IADD R7, R7, 0x1, R5 ;  /* 0x0000000107071824 */ /* 0x000fe400078e0205 */
[----:B-1----:R-:W-:-:S04]  /*1e7e0*/  @P1 IMAD.WIDE.U32 R6, R169, R8, R6 ;  /* 0x00000008a9061225 */ /* 0x002fc800078e0006 */
[----:B------:R-:W-:Y:S01]  /*1e7f0*/  @P1 IMAD R9, R169, R9, R7 ;  /* 0x00000009a9091224 */ /* 0x000fe200078e0207 */
[----:B------:R-:W-:-:S04]  /*1e800*/  @P1 LEA R8, P2, R6, UR4, 0x2 ;  /* 0x0000000406081c11 */ /* 0x000fc8000f8410ff */
[----:B------:R-:W-:-:S05]  /*1e810*/  @P1 LEA.HI.X R9, R6, UR5, R9, 0x2, P2 ;  /* 0x0000000506091c11 */ /* 0x000fca00090f1409 */
[----:B------:R0:W2:Y:S01]  /*1e820*/  @P1 LDG.E R14, desc[UR50][R8.64] ;  /* 0x00000032080e1981 */ /* 0x0000a2000c1e1900 */
[----:B------:R-:W-:Y:S02]  /*1e830*/  WARPGROUP.DEPBAR.LE gsb0, 0x0 ;  /* 0x00008000000079c5 */ /* 0x000fe40000010000 */
[----:B------:R-:W-:-:S06]  /*1e840*/  WARPGROUP.ARRIVE ;  /* 0x00000000000079c5 */ /* 0x000fcc0000000000 */
[----:B------:R-:W-:Y:S01]  /*1e850*/  QGMMA.64x128x32.F32.E4M3.E4M3 R24, R176, gdesc[UR4], R24, gsb0 ;  /* 0x01e00004b0187df3 */ /* 0x000fe20008000818 */
[----:B------:R-:W-:Y:S02]  /*1e860*/  R2UR UR6, R12 ;  /* 0x000000000c0672ca */ /* 0x000fe400000e0000 */
[----:B------:R-:W-:Y:S01]  /*1e870*/  R2UR UR7, R13 ;  /* 0x000000000d0772ca */ /* 0x000fe200000e0000 */
[----:B------:R-:W-:Y:S01]  /*1e880*/  IMAD.MOV.U32 R7, RZ, RZ, -0x3ffffff0 ;  /* 0xc0000010ff077424 */ /* 0x000fe200078e00ff */
[----:B------:R-:W-:Y:S01]  /*1e890*/  IADD3 R6, R4, 0x300, RZ ;  /* 0x0000030004067810 */ /* 0x000fe20007ffe0ff */
[----:B------:R-:W-:Y:S02]  /*1e8a0*/  WARPGROUP.DEPBAR.LE gsb0, 0x0 ;  /* 0x00008000000079c5 */ /* 0x000fe40000010000 */
[----:B------:R-:W-:-:S08]  /*1e8b0*/  WARPGROUP.ARRIVE ;  /* 0x00000000000079c5 */ /* 0x000fd00000000000 */
[----:B------:R-:W-:Y:S01]  /*1e8c0*/  QGMMA.64x128x32.F32.E4M3.E4M3 R24, R180, gdesc[UR4], R24, gsb0 ;  /* 0x01e00004b4187df3 */ /* 0x000fe20008000818 */
[----:B------:R-:W-:Y:S02]  /*1e8d0*/  R2UR UR6, R6 ;  /* 0x00000000060672ca */ /* 0x000fe400000e0000 */
[----:B------:R-:W-:Y:S01]  /*1e8e0*/  R2UR UR7, R7 ;  /* 0x00000000070772ca */ /* 0x000fe200000e0000 */
[----:B------:R-:W-:Y:S02]  /*1e8f0*/  VIADD R4, R4, 0x400 ;  /* 0x0000040004047836 */ /* 0x000fe40000000000 */
[----:B------:R-:W-:Y:S01]  /*1e900*/  IMAD.MOV.U32 R5, RZ, RZ, -0x3ffffff0 ;  /* 0xc0000010ff057424 */ /* 0x000fe200078e00ff */
[----:B------:R-:W1:Y:S04]  /*1e910*/  SHFL.BFLY PT, R7, R0, 0x2, 0x1f ;  /* 0x0c401f0000077f89 */ /* 0x000e6800000e0000 */
[----:B------:R-:W3:Y:S01]  /*1e920*/  SHFL.BFLY PT, R6, R3, 0x2, 0x1f ;  /* 0x0c401f0003067f89 */ /* 0x000ee200000e0000 */
[----:B------:R-:W-:-:S02]  /*1e930*/  WARPGROUP.DEPBAR.LE gsb0, 0x0 ;  /* 0x00008000000079c5 */ /* 0x000fc40000010000 */
[----:B------:R-:W-:-:S06]  /*1e940*/  WARPGROUP.ARRIVE ;  /* 0x00000000000079c5 */ /* 0x000fcc0000000000 */
[----:B------:R-:W-:Y:S01]  /*1e950*/  QGMMA.64x128x32.F32.E4M3.E4M3 R24, R184, gdesc[UR4], R24, gsb0 ;  /* 0x01e00004b8187df3 */ /* 0x000fe20008000818 */
[----:B------:R-:W-:Y:S02]  /*1e960*/  R2UR UR6, R4 ;  /* 0x00000000040672ca */ /* 0x000fe400000e0000 */
[----:B------:R-:W-:Y:S01]  /*1e970*/  R2UR UR7, R5 ;  /* 0x00000000050772ca */ /* 0x000fe200000e0000 */
[----:B-1----:R-:W-:-:S01]  /*1e980*/  FADD.FTZ R7, R7, R0 ;  /* 0x0000000007077221 */ /* 0x002fc20000010000 */
[----:B---3--:R-:W-:-:S04]  /*1e990*/  FADD.FTZ R6, R6, R3 ;  /* 0x0000000306067221 */ /* 0x008fc80000010000 */
[----:B------:R-:W0:Y:S04]  /*1e9a0*/  SHFL.BFLY PT, R4, R7, 0x1, 0x1f ;  /* 0x0c201f0007047f89 */ /* 0x000e2800000e0000 */
        /* <DEDUP_REMOVED lines=10> */
[----:B------:R-:W-:Y:S02]  /*1ea50*/  FSETP.NE.FTZ.AND P1, PT, R9, RZ, PT ;  /* 0x000000ff0900720b */ /* 0x000fe40003f35000 */
[----:B------:R-:W-:Y:S01]  /*1ea60*/  MOV R7, RZ ;  /* 0x000000ff00077202 */ /* 0x000fe20000000f00 */
[----:B------:R-:W-:Y:S02]  /*1ea70*/  WARPGROUP.DEPBAR.LE gsb0, 0x0 ;  /* 0x00008000000079c5 */ /* 0x000fe40000010000 */
[----:B------:R-:W-:-:S06]  /*1ea80*/  WARPGROUP.ARRIVE ;  /* 0x00000000000079c5 */ /* 0x000fcc0000000000 */
[----:B------:R-:W-:Y:S01]  /*1ea90*/  QGMMA.64x128x32.F32.E4M3.E4M3 R24, R188, gdesc[UR4], R24, gsb0 ;  /* 0x01e00004bc187df3 */ /* 0x000fe20008000818 */
[----:B------:R-:W0:Y:S08]  /*1eaa0*/  @P2 MUFU.LG2 R0, R12 ;  /* 0x0000000c00002308 */ /* 0x000e300000000c00 */
[----:B------:R-:W1:Y:S08]  /*1eab0*/  @P3 MUFU.LG2 R4, R13 ;  /* 0x0000000d00043308 */ /* 0x000e700000000c00 */
[----:B------:R-:W3:Y:S01]  /*1eac0*/  @P1 MUFU.RCP R7, R9 ;  /* 0x0000000900071308 */ /* 0x000ee20000001000 */
[----:B------:R-:W-:Y:S01]  /*1ead0*/  @P2 FMUL.FTZ R5, R2, 0.69314718246459960938 ;  /* 0x3f31721802052820 */ /* 0x000fe20000410000 */
[----:B0-----:R-:W-:Y:S01]  /*1eae0*/  @P2 FMUL.FTZ R0, R0, 0.69314718246459960938 ;  /* 0x3f31721800002820 */ /* 0x001fe20000410000 */
[----:B------:R-:W-:Y:S01]  /*1eaf0*/  @P3 FMUL.FTZ R21, R2, 0.69314718246459960938 ;  /* 0x3f31721802153820 */ /* 0x000fe20000410000 */
[----:B------:R-:W-:-:S02]  /*1eb00*/  IMAD.MOV.U32 R88, RZ, RZ, -0x800000 ;  /* 0xff800000ff587424 */ /* 0x000fc400078e00ff */
[----:B--2---:R-:W-:Y:S01]  /*1eb10*/  FMUL.FTZ R3, R3, R14 ;  /* 0x0000000e03037220 */ /* 0x004fe20000410000 */
[----:B------:R-:W-:Y:S02]  /*1eb20*/  IMAD.MOV.U32 R89, RZ, RZ, -0x800000 ;  /* 0xff800000ff597424 */ /* 0x000fe400078e00ff */
[----:B-1----:R-:W-:Y:S01]  /*1eb30*/  @P3 FMUL.FTZ R4, R4, 0.69314718246459960938 ;  /* 0x3f31721804043820 */ /* 0x002fe20000410000 */
[----:B------:R-:W-:-:S03]  /*1eb40*/  @P2 FFMA.FTZ R88, R5, R10, R0 ;  /* 0x0000000a05582223 */ /* 0x000fc60000010000 */
[----:B------:R-:W-:Y:S01]  /*1eb50*/  @P3 FFMA.FTZ R89, R21, R11, R4 ;  /* 0x0000000b15593223 */ /* 0x000fe20000010004 */
[----:B---3--:R-:W-:Y:S01]  /*1eb60*/  FMUL.FTZ R5, R7, R14 ;  /* 0x0000000e07057220 */ /* 0x008fe20000410000 */
[----:B------:R-:W-:Y:S02]  /*1eb70*/  WARPGROUP.DEPBAR.LE gsb0, 0x0 ;  /* 0x00008000000079c5 */ /* 0x000fe40000010000 */
[----:B------:R-:W-:Y:S05]  /*1eb80*/  @!P0 BRA `(.L_x_601) ;  /* 0x0000000000048947 */ /* 0x000fea0003800000 */
[----:B------:R-:W-:Y:S01]  /*1eb90*/  BPT.TRAP 0x1 ;  /* 0x000000040000795c */ /* 0x000fe20000300000 */
.L_x_601:
[----:B------:R-:W-:Y:S01]  /*1eba0*/  VIADD R0, R15, 0x29860 ;  /* 0x000298600f007836 */ /* 0x000fe20000000000 */
[----:B------:R-:W-:Y:S01]  /*1ebb0*/  IADD3 R202, R202, 0x1, RZ ;  /* 0x00000001caca7810 */ /* 0x000fe20007ffe0ff */
[----:B------:R-:W-:Y:S02]  /*1ebc0*/  IMAD.U32 R7, RZ, RZ, UR38 ;  /* 0x00000026ff077e24 */ /* 0x000fe4000f8e00ff */
[-C--:B------:R-:W-:Y:S01]  /*1ebd0*/  FMUL.FTZ R91, R77, R3.reuse ;  /* 0x000000034d5b7220 */ /* 0x080fe20000410000 */
[-C--:B------:R-:W-:Y:S01]  /*1ebe0*/  FMUL.FTZ R6, R85, R3.reuse ;  /* 0x0000000355067220 */ /* 0x080fe20000410000 */
[----:B------:R-:W-:Y:S01]  /*1ebf0*/  ISETP.NE.AND P1, PT, R202, 0x2, PT ;  /* 0x00000002ca00780c */ /* 0x000fe20003f25270 */
[-C--:B------:R-:W-:Y:S01]  /*1ec00*/  FMUL.FTZ R117, R40, R3.reuse ;  /* 0x0000000328757220 */ /* 0x080fe20000410000 */
[----:B------:R-:W-:Y:S01]  /*1ec10*/  PRMT R2, R7, 0x654, R0 ;  /* 0x0000065407027816 */ /* 0x000fe20000000000 */
[-C--:B------:R-:W-:Y:S01]  /*1ec20*/  FMUL.FTZ R113, R48, R3.reuse ;  /* 0x0000000330717220 */ /* 0x080fe20000410000 */
[-C--:B------:R-:W-:Y:S01]  /*1ec30*/  FMUL.FTZ R109, R56, R3.reuse ;  /* 0x00000003386d7220 */ /* 0x080fe20000410000 */
[-C--:B------:R-:W-:Y:S01]  /*1ec40*/  FMUL.FTZ R93, R64, R3.reuse ;  /* 0x00000003405d7220 */ /* 0x080fe20000410000 */
[----:B------:R0:W-:Y:S01]  /*1ec50*/  SYNCS.ARRIVE.TRANS64.RED.A1T0 RZ, [R2+URZ], RZ ;  /* 0x000000ff02ff79a7 */ /* 0x0001e2000810043f */
        /* <DEDUP_REMOVED lines=26> */
[----:B------:R-:W-:Y:S01]  /*1ee00*/  SEL R3, RZ, 0x1, P1 ;  /* 0x00000001ff037807 */ /* 0x000fe20000800000 */
        /* <DEDUP_REMOVED lines=32> */
[----:B------:R-:W-:Y:S01]  /*1f010*/  FMUL.FTZ R74, R83, R5 ;  /* 0x00000005534a7220 */ /* 0x000fe20000410000 */
[----:B------:R-:W-:Y:S01]  /*1f020*/  LOP3.LUT R208, R208, R3, RZ, 0x3c, !PT ;  /* 0x00000003d0d07212 */ /* 0x000fe200078e3cff */
[----:B------:R-:W-:Y:S01]  /*1f030*/  UIADD3 UR37, UR37, 0x1, URZ ;  /* 0x0000000125257890 */ /* 0x000fe2000fffe03f */
[----:B0-----:R-:W-:-:S11]  /*1f040*/  SEL R202, R202, RZ, P1 ;  /* 0x000000ffcaca7207 */ /* 0x001fd60000800000 */
.L_x_543:
[----:B------:R-:W-:Y:S05]  /*1f050*/  WARPSYNC.ALL ;  /* 0x0000000000007948 */ /* 0x000fea0003800000 */
[----:B------:R-:W0:Y:S08]  /*1f060*/  S2UR UR38, SR_CgaCtaId ;  /* 0x00000000002679c3 */ /* 0x000e300000008800 */
[----:B------:R-:W-:Y:S01]  /*1f070*/  BAR.SYNC.DEFER_BLOCKING 0x5, 0x180 ;  /* 0x0146000000007b1d */ /* 0x000fe20000010000 */
[----:B------:R-:W-:-:S05]  /*1f080*/  ISETP.NE.AND P1, PT, R219, RZ, PT ;  /* 0x000000ffdb00720c */ /* 0x000fca0003f25270 */
[----:B------:R-:W-:Y:S01]  /*1f090*/  UMOV UR4, 0x400 ;  /* 0x0000040000047882 */ /* 0x000fe20000000000 */
[----:B------:R-:W-:Y:S07]  /*1f0a0*/  BSSY B0, `(.L_x_602) ;  /* 0x0000423000007945 */ /* 0x000fee0003800000 */
[----:B------:R-:W1:Y:S01]  /*1f0b0*/  @!P1 LDC R219, c[0x0][0xad4] ;  /* 0x0002b500ffdb9b82 */ /* 0x000e620000000800 */
[----:B0-----:R-:W-:-:S06]  /*1f0c0*/  ULEA UR4, UR38, UR4, 0x18 ;  /* 0x0000000426047291 */ /* 0x001fcc000f8ec03f */
[----:B------:R-:W-:-:S05]  /*1f0d0*/  IMAD.U32 R18, RZ, RZ, UR4 ;  /* 0x00000004ff127e24 */ /* 0x000fca000f8e00ff */
[----:B-----5:R0:W2:Y:S01]  /*1f0e0*/  LDS.128 R136, [R18+0x298d0] ;  /* 0x0298d00012887984 */ /* 0x0200a20000000c00 */
[----:B------:R-:W-:Y:S06]  /*1f0f0*/  BAR.ARV 0x4, 0x180 ;  /* 0x0106000000007b1d */ /* 0x000fec0000002000 */
[----:B------:R-:W-:Y:S05]  /*1f100*/  @P0 BRA `(.L_x_603) ;  /* 0x00000034005c0947 */ /* 0x000fea0003800000 */
[----:B------:R-:W3:Y:S01]  /*1f110*/  LDL R20, [R1+0x54] ;  /* 0x0000540001147983 */ /* 0x000ee20000100800 */
[----:B------:R-:W-:Y:S01]  /*1f120*/  ULDC.64 UR4, c[0x4][0x40] ;  /* 0x0100100000047ab9 */ /* 0x000fe20000000a00 */
[----:B------:R-:W4:Y:S01]  /*1f130*/  S2R R13, SR_TID.X ;  /* 0x00000000000d7919 */ /* 0x000f220000002100 */
[----:B------:R-:W0:Y:S01]  /*1f140*/  S2R R15, SR_SWINHI ;  /* 0x00000000000f7919 */ /* 0x000e220000002f00 */
[----:B----4-:R-:W-:Y:S01]  /*1f150*/  IMAD.SHL.U32 R2, R13, 0x4, RZ ;  /* 0x000000040d027824 */ /* 0x010fe200078e00ff */
[----:B------:R-:W-:Y:S02]  /*1f160*/  MOV R58, R18 ;  /* 0x00000012003a7202 */ /* 0x000fe40000000f00 */
[----:B0-----:R-:W-:Y:S02]  /*1f170*/  MOV R59, R15 ;  /* 0x0000000f003b7202 */ /* 0x001fe40000000f00 */
[----:B------:R-:W-:-:S04]  /*1f180*/  LOP3.LUT R2, R2, 0xc, RZ, 0xc0, !PT ;  /* 0x0000000c02027812 */ /* 0x000fc800078ec0ff */
[----:B------:R-:W-:-:S05]  /*1f190*/  IADD3 R2, P0, R2, UR4, RZ ;  /* 0x0000000402027c10 */ /* 0x000fca000ff1e0ff */
[----:B------:R-:W-:Y:S01]  /*1f1a0*/  IMAD.X R3, RZ, RZ, UR5, P0 ;  /* 0x00000005ff037e24 */ /* 0x000fe200080e06ff */
[----:B------:R-:W-:-:S04]  /*1f1b0*/  LOP3.LUT P0, R13, R13, 0x3, RZ, 0xc0, !PT ;  /* 0x000000030d0d7812 */ /* 0x000fc8000780c0ff */
[----:B------:R0:W5:Y:S01]  /*1f1c0*/  LDG.E.CONSTANT R5, desc[UR50][R2.64] ;  /* 0x0000003202057981 */ /* 0x000162000c1e9900 */
[----:B------:R-:W-:-:S04]  /*1f1d0*/  ISETP.EQ.OR P0, PT, R13, 0x3, !P0 ;  /* 0x000000030d00780c */ /* 0x000fc80004702670 */
[----:B------:R-:W-:Y:S02]  /*1f1e0*/  SEL R96, R10, R11, P0 ;  /* 0x0000000b0a607207 */ /* 0x000fe40000000000 */
[----:B------:R-:W-:Y:S02]  /*1f1f0*/  SEL R67, R11, R10, P0 ;  /* 0x0000000a0b437207 */ /* 0x000fe40000000000 */
[----:B------:R-:W-:Y:S02]  /*1f200*/  SEL R13, R14, R99, P0 ;  /* 0x000000630e0d7207 */ /* 0x000fe40000000000 */
[----:B------:R-:W-:Y:S01]  /*1f210*/  SEL R99, R99, R14, P0 ;  /* 0x0000000e63637207 */ /* 0x000fe20000000000 */
[----:B------:R-:W-:Y:S01]  /*1f220*/  UMOV UR4, 0xffffffff ;  /* 0xffffffff00047882 */ /* 0x000fe20000000000 */
[----:B---3--:R-:W-:-:S03]  /*1f230*/  IMAD.WIDE R32, R20, 0x2, R58 ;  /* 0x0000000214207825 */ /* 0x008fc600078e023a */
[C---:B------:R-:W-:Y:S02]  /*1f240*/  IADD3 R31, P5, R32.reuse, 0x4060, RZ ;  /* 0x00004060201f7810 */ /* 0x040fe40007fbe0ff */
[C---:B------:R-:W-:Y:S02]  /*1f250*/  IADD3 R29, P1, R32.reuse, 0x4040, RZ ;  /* 0x00004040201d7810 */ /* 0x040fe40007f3e0ff */
[----:B------:R-:W-:Y:S02]  /*1f260*/  LOP3.LUT R30, R31, 0x380, RZ, 0xc0, !PT ;  /* 0x000003801f1e7812 */ /* 0x000fe400078ec0ff */
[----:B------:R-:W-:Y:S02]  /*1f270*/  LOP3.LUT R28, R29, 0x380, RZ, 0xc0, !PT ;  /* 0x000003801d1c7812 */ /* 0x000fe400078ec0ff */
[----:B0-----:R-:W-:Y:S02]  /*1f280*/  IADD3 R3, P3, R32, 0x4000, RZ ;  /* 0x0000400020037810 */ /* 0x001fe40007f7e0ff */
[----:B------:R-:W-:-:S02]  /*1f290*/  SHF.R.U64 R30, R30, 0x3, RZ ;  /* 0x000000031e1e7819 */ /* 0x000fc400000012ff */
[----:B------:R-:W-:Y:S02]  /*1f2a0*/  SHF.R.U64 R28, R28, 0x3, RZ ;  /* 0x000000031c1c7819 */ /* 0x000fe400000012ff */
[----:B------:R-:W-:Y:S02]  /*1f2b0*/  LOP3.LUT R20, R3, 0x380, RZ, 0xc0, !PT ;  /* 0x0000038003147812 */ /* 0x000fe400078ec0ff */
[----:B------:R-:W-:Y:S01]  /*1f2c0*/  LOP3.LUT R30, R30, R31, RZ, 0x3c, !PT ;  /* 0x0000001f1e1e7212 */ /* 0x000fe200078e3cff */
[----:B------:R-:W-:Y:S01]  /*1f2d0*/  IMAD.X R31, RZ, RZ, R33, P5 ;  /* 0x000000ffff1f7224 */ /* 0x000fe200028e0621 */
[----:B------:R-:W-:Y:S02]  /*1f2e0*/  LOP3.LUT R28, R28, R29, RZ, 0x3c, !PT ;  /* 0x0000001d1c1c7212 */ /* 0x000fe400078e3cff */
[----:B------:R-:W-:Y:S02]  /*1f2f0*/  IADD3.X R29, RZ, R33, RZ, P1, !PT ;  /* 0x00000021ff1d7210 */ /* 0x000fe40000ffe4ff */
[----:B------:R-:W-:-:S02]  /*1f300*/  IADD3 R27, P2, R32, 0x4020, RZ ;  /* 0x00004020201b7810 */ /* 0x000fc40007f5e0ff */
[C---:B------:R-:W-:Y:S02]  /*1f310*/  IADD3 R21, P4, R32.reuse, 0x60, RZ ;  /* 0x0000006020157810 */ /* 0x040fe40007f9e0ff */
[----:B------:R-:W-:Y:S02]  /*1f320*/  IADD3 R15, P5, R32, 0x40, RZ ;  /* 0x00000040200f7810 */ /* 0x000fe40007fbe0ff */
[----:B------:R-:W-:Y:S02]  /*1f330*/  SHF.R.U64 R20, R20, 0x3, RZ ;  /* 0x0000000314147819 */ /* 0x000fe400000012ff */
[----:B------:R-:W-:Y:S02]  /*1f340*/  IADD3 R11, P1, R32, 0x20, RZ ;  /* 0x00000020200b7810 */ /* 0x000fe40007f3e0ff */
[----:B------:R-:W-:Y:S02]  /*1f350*/  LOP3.LUT R26, R27, 0x380, RZ, 0xc0, !PT ;  /* 0x000003801b1a7812 */ /* 0x000fe400078ec0ff */
[----:B------:R-:W-:-:S02]  /*1f360*/  LOP3.LUT R14, R21, 0x380, RZ, 0xc0, !PT ;  /* 0x00000380150e7812 */ /* 0x000fc400078ec0ff */
[----:B------:R-:W-:Y:S02]  /*1f370*/  LOP3.LUT R20, R20, R3, RZ, 0x3c, !PT ;  /* 0x0000000314147212 */ /* 0x000fe400078e3cff */
[----:B------:R-:W-:Y:S02]  /*1f380*/  LOP3.LUT R10, R15, 0x380, RZ, 0xc0, !PT ;  /* 0x000003800f0a7812 */ /* 0x000fe400078ec0ff */
[----:B------:R-:W-:Y:S02]  /*1f390*/  LOP3.LUT R2, R11, 0x380, RZ, 0xc0, !PT ;  /* 0x000003800b027812 */ /* 0x000fe400078ec0ff */
[----:B------:R-:W-:Y:S02]  /*1f3a0*/  LOP3.LUT R3, R32, 0x380, RZ, 0xc0, !PT ;  /* 0x0000038020037812 */ /* 0x000fe400078ec0ff */
[----:B------:R-:W-:Y:S02]  /*1f3b0*/  SHF.R.U64 R26, R26, 0x3, RZ ;  /* 0x000000031a1a7819 */ /* 0x000fe400000012ff */
[----:B------:R-:W-:-:S02]  /*1f3c0*/  SHF.R.U64 R14, R14, 0x3, RZ ;  /* 0x000000030e0e7819 */ /* 0x000fc400000012ff */
[----:B------:R-:W-:Y:S02]  /*1f3d0*/  SHF.R.U64 R10, R10, 0x3, RZ ;  /* 0x000000030a0a7819 */ /* 0x000fe400000012ff */
[----:B------:R-:W-:Y:S02]  /*1f3e0*/  SHF.R.U64 R2, R2, 0x3, RZ ;  /* 0x0000000302027819 */ /* 0x000fe400000012ff */
[----:B------:R-:W-:Y:S02]  /*1f3f0*/  SHF.R.U64 R3, R3, 0x3, RZ ;  /* 0x0000000303037819 */ /* 0x000fe400000012ff */
        /* <DEDUP_REMOVED lines=8> */
[----:B------:R-:W-:-:S02]  /*1f480*/  LOP3.LUT R32, R3, R32, RZ, 0x3c, !PT ;  /* 0x0000002003207212 */ /* 0x000fc400078e3cff */
[-C--:B------:R-:W-:Y:S02]  /*1f490*/  IADD3.X R3, RZ, R33.reuse, RZ, P1, !PT ;  /* 0x00000021ff037210 */ /* 0x080fe40000ffe4ff */
[----:B------:R-:W-:Y:S02]  /*1f4a0*/  MOV R107, R32 ;  /* 0x00000020006b7202 */ /* 0x000fe40000000f00 */
[----:B------:R-:W-:Y:S02]  /*1f4b0*/  MOV R103, R30 ;  /* 0x0000001e00677202 */ /* 0x000fe40000000f00 */
[----:B------:R-:W-:Y:S02]  /*1f4c0*/  MOV R102, R28 ;  /* 0x0000001c00667202 */ /* 0x000fe40000000f00 */
[----:B------:R-:W-:Y:S02]  /*1f4d0*/  MOV R101, R26 ;  /* 0x0000001a00657202 */ /* 0x000fe40000000f00 */
[----:B------:R-:W-:-:S02]  /*1f4e0*/  MOV R100, R20 ;  /* 0x0000001400647202 */ /* 0x000fc40000000f00 */
[----:B------:R-:W-:Y:S02]  /*1f4f0*/  MOV R106, R14 ;  /* 0x0000000e006a7202 */ /* 0x000fe40000000f00 */
[----:B------:R-:W-:Y:S02]  /*1f500*/  MOV R105, R10 ;  /* 0x0000000a00697202 */ /* 0x000fe40000000f00 */
[----:B------:R-:W-:Y:S01]  /*1f510*/  MOV R104, R2 ;  /* 0x0000000200687202 */ /* 0x000fe20000000f00 */
[----:B------:R-:W-:Y:S06]  /*1f520*/  BRA.DIV UR4, `(.L_x_604) ;  /* 0x000000ce04dc7947 */ /* 0x000fec000b800000 */
[----:B------:R-:W-:Y:S01]  /*1f530*/  SEL R46, R48, R91, P0 ;  /* 0x0000005b302e7207 */ /* 0x000fe20000000000 */
[----:B-----5:R-:W-:Y:S01]  /*1f540*/  SHFL.IDX PT, R95, R13, R5, 0x1c1f ;  /* 0x001c1f050d5f7589 */ /* 0x020fe200000e0000 */
[----:B------:R-:W-:Y:S02]  /*1f550*/  SEL R34, R36, R119, P0 ;  /* 0x0000007724227207 */ /* 0x000fe40000000000 */
[----:B------:R-:W-:Y:S01]  /*1f560*/  SEL R91, R91, R48, P0 ;  /* 0x000000305b5b7207 */ /* 0x000fe20000000000 */
[----:B------:R-:W-:Y:S01]  /*1f570*/  SHFL.IDX PT, R96, R96, R5, 0x1c1f ;  /* 0x001c1f0560607589 */ /* 0x000fe200000e0000 */
[----:B------:R-:W-:Y:S02]  /*1f580*/  SEL R119, R119, R36, P0 ;  /* 0x0000002477777207 */ /* 0x000fe40000000000 */
[----:B------:R-:W-:Y:S01]  /*1f590*/  SEL R48, R73, R6, P0 ;  /* 0x0000000649307207 */ /* 0x000fe20000000000 */
[----:B------:R-:W-:Y:S01]  /*1f5a0*/  SHFL.IDX PT, R75, R34, R5, 0x1c1f ;  /* 0x001c1f05224b7589 */ /* 0x000fe200000e0000 */
[----:B------:R-:W-:-:S02]  /*1f5b0*/  SEL R36, R117, R0, P0 ;  /* 0x0000000075247207 */ /* 0x000fc40000000000 */
[----:B------:R-:W-:Y:S01]  /*1f5c0*/  SEL R73, R6, R73, P0 ;  /* 0x0000004906497207 */ /* 0x000fe20000000000 */
[----:B------:R-:W-:Y:S01]  /*1f5d0*/  SHFL.IDX PT, R47, R46, R5, 0x1c1f ;  /* 0x001c1f052e2f7589 */ /* 0x000fe200000e0000 */
[----:B------:R-:W-:Y:S02]  /*1f5e0*/  SEL R117, R0, R117, P0 ;  /* 0x0000007500757207 */ /* 0x000fe40000000000 */
[----:B------:R-:W-:Y:S01]  /*1f5f0*/  SEL R70, R44, R121, P0 ;  /* 0x000000792c467207 */ /* 0x000fe20000000000 */
[----:B------:R-:W-:Y:S01]  /*1f600*/  SHFL.IDX PT, R3, R36, R5, 0x1c1f ;  /* 0x001c1f0524037589 */ /* 0x000fe200000e0000 */
[----:B------:R-:W-:Y:S02]  /*1f610*/  LOP3.LUT R6, R5, 0x2, RZ, 0x3c, !PT ;  /* 0x0000000205067812 */ /* 0x000fe400078e3cff */
[----:B------:R-:W-:Y:S01]  /*1f620*/  SEL R0, R85, R40, P0 ;  /* 0x0000002855007207 */ /* 0x000fe20000000000 */
[----:B------:R-:W-:Y:S01]  /*1f630*/  SHFL.IDX PT, R21, R70, R5, 0x1c1f ;  /* 0x001c1f0546157589 */ /* 0x000fe200000e0000 */
[----:B------:R-:W-:-:S02]  /*1f640*/  SEL R65, R40, R85, P0 ;  /* 0x0000005528417207 */ /* 0x000fc40000000000 */
[----:B------:R-:W-:Y:S01]  /*1f650*/  SEL R121, R121, R44, P0 ;  /* 0x0000002c79797207 */ /* 0x000fe20000000000 */
[----:B------:R-:W0:Y:S01]  /*1f660*/  SHFL.IDX PT, R2, R99, R6, 0x1c1f ;  /* 0x001c1f0663027589 */ /* 0x000e2200000e0000 */
[----:B------:R-:W-:Y:S02]  /*1f670*/  SEL R68, R60, R111, P0 ;  /* 0x0000006f3c447207 */ /* 0x000fe40000000000 */
[----:B------:R-:W-:Y:S01]  /*1f680*/  SEL R54, R57, R114, P0 ;  /* 0x0000007239367207 */ /* 0x000fe20000000000 */
[----:B------:R-:W3:Y:S01]  /*1f690*/  SHFL.IDX PT, R36, R117, R6, 0x1c1f ;  /* 0x001c1f0675247589 */ /* 0x000ee200000e0000 */
        /* <DEDUP_REMOVED lines=8> */
[----:B------:R-:W4:Y:S01]  /*1f720*/  SHFL.IDX PT, R67, R67, R6, 0x1c1f ;  /* 0x001c1f0643437589 */ /* 0x000f2200000e0000 */
[----:B------:R-:W-:Y:S02]  /*1f730*/  SEL R20, R115, R112, P0 ;  /* 0x0000007073147207 */ /* 0x000fe40000000000 */
[----:B------:R-:W-:Y:S01]  /*1f740*/  SEL R32, R113, R92, P0 ;  /* 0x0000005c71207207 */ /* 0x000fe20000000000 */
[----:B------:R-:W1:Y:S01]  /*1f750*/  SHFL.IDX PT, R65, R65, R6, 0x1c1f ;  /* 0x001c1f0641417589 */ /* 0x000e6200000e0000 */
[----:B------:R-:W-:-:S02]  /*1f760*/  SEL R66, R109, R90, P0 ;  /* 0x0000005a6d427207 */ /* 0x000fc40000000000 */
[----:B------:R-:W-:Y:S01]  /*1f770*/  SEL R93, R64, R93, P0 ;  /* 0x0000005d405d7207 */ /* 0x000fe20000000000 */
[----:B------:R-:W-:Y:S01]  /*1f780*/  SHFL.IDX PT, R57, R57, R6, 0x1c1f ;  /* 0x001c1f0639397589 */ /* 0x000fe200000e0000 */
        /* <DEDUP_REMOVED lines=44> */
[----:B------:R-:W2:Y:S01]  /*1fa50*/  SHFL.IDX PT, R110, R91, R6, 0x1c1f ;  /* 0x001c1f065b6e7589 */ /* 0x000ea200000e0000 */
        /* <DEDUP_REMOVED lines=9> */
[----:B0-----:R-:W-:Y:S02]  /*1faf0*/  SEL R98, R95, R2, P0 ;  /* 0x000000025f627207 */ /* 0x001fe40000000000 */
[----:B------:R-:W-:Y:S01]  /*1fb00*/  SEL R95, R2, R95, P0 ;  /* 0x0000005f025f7207 */ /* 0x000fe20000000000 */
[----:B------:R-:W0:Y:S01]  /*1fb10*/  SHFL.IDX PT, R20, R119, R6, 0x1c1f ;  /* 0x001c1f0677147589 */ /* 0x000e2200000e0000 */
[----:B---3--:R-:W-:Y:S02]  /*1fb20*/  SEL R2, R3, R36, P0 ;  /* 0x0000002403027207 */ /* 0x008fe40000000000 */
[----:B------:R-:W-:Y:S01]  /*1fb30*/  SEL R3, R36, R3, P0 ;  /* 0x0000000324037207 */ /* 0x000fe20000000000 */
[----:B------:R-:W3:Y:S01]  /*1fb40*/  SHFL.IDX PT, R80, R113, R6, 0x1c1f ;  /* 0x001c1f0671507589 */ /* 0x000ee200000e0000 */
[----:B----4-:R-:W-:-:S02]  /*1fb50*/  SEL R99, R96, R67, P0 ;  /* 0x0000004360637207 */ /* 0x010fc40000000000 */
[----:B-1----:R-:W-:Y:S01]  /*1fb60*/  SEL R78, R0, R65, P0 ;  /* 0x00000041004e7207 */ /* 0x002fe20000000000 */
[----:B------:R-:W1:Y:S01]  /*1fb70*/  SHFL.IDX PT, R82, R111, R6, 0x1c1f ;  /* 0x001c1f066f527589 */ /* 0x000e6200000e0000 */
[----:B------:R-:W-:Y:S02]  /*1fb80*/  SEL R96, R67, R96, P0 ;  /* 0x0000006043607207 */ /* 0x000fe40000000000 */
[----:B------:R-:W-:Y:S01]  /*1fb90*/  SEL R0, R65, R0, P0 ;  /* 0x0000000041007207 */ /* 0x000fe20000000000 */
[----:B------:R-:W4:Y:S01]  /*1fba0*/  SHFL.IDX PT, R84, R109, R6, 0x1c1f ;  /* 0x001c1f066d547589 */ /* 0x000f2200000e0000 */
[----:B--2---:R-:W-:Y:S02]  /*1fbb0*/  SEL R46, R47, R110, P0 ;  /* 0x0000006e2f2e7207 */ /* 0x004fe40000000000 */
[----:B------:R-:W-:Y:S01]  /*1fbc0*/  SEL R47, R110, R47, P0 ;  /* 0x0000002f6e2f7207 */ /* 0x000fe20000000000 */
[----:B------:R2:W4:Y:S04]  /*1fbd0*/  SHFL.IDX PT, R91, R53, R6, 0x1c1f ;  /* 0x001c1f06355b7589 */ /* 0x00052800000e0000 */
[----:B------:R4:W-:Y:S04]  /*1fbe0*/  SHFL.IDX PT, R79, R42, R5, 0x1c1f ;  /* 0x001c1f052a4f7589 */ /* 0x0009e800000e0000 */
[----:B------:R-:W-:Y:S01]  /*1fbf0*/  SHFL.IDX PT, R68, R30, R5, 0x1c1f ;  /* 0x001c1f051e447589 */ /* 0x000fe200000e0000 */
[----:B0-----:R-:W-:-:S02]  /*1fc00*/  SEL R74, R75, R20, P0 ;  /* 0x000000144b4a7207 */ /* 0x001fc40000000000 */
[----:B--2---:R-:W-:Y:S01]  /*1fc10*/  SEL R53, R54, R57, P0 ;  /* 0x0000003936357207 */ /* 0x004fe20000000000 */
[----:B------:R-:W-:Y:S01]  /*1fc20*/  SHFL.IDX PT, R66, R28, R5, 0x1c1f ;  /* 0x001c1f051c427589 */ /* 0x000fe200000e0000 */
[----:B---3--:R-:W-:Y:S02]  /*1fc30*/  SEL R36, R37, R80, P0 ;  /* 0x0000005025247207 */ /* 0x008fe40000000000 */
[----:B------:R-:W-:Y:S01]  /*1fc40*/  SEL R54, R57, R54, P0 ;  /* 0x0000003639367207 */ /* 0x000fe20000000000 */
[----:B------:R-:W-:Y:S01]  /*1fc50*/  SHFL.IDX PT, R72, R26, R5, 0x1c1f ;  /* 0x001c1f051a487589 */ /* 0x000fe200000e0000 */
[----:B-1----:R-:W-:Y:S02]  /*1fc60*/  SEL R38, R39, R82, P0 ;  /* 0x0000005227267207 */ /* 0x002fe40000000000 */
[----:B------:R-:W-:Y:S01]  /*1fc70*/  SEL R75, R20, R75, P0 ;  /* 0x0000004b144b7207 */ /* 0x000fe20000000000 */
[----:B------:R-:W-:Y:S01]  /*1fc80*/  SHFL.IDX PT, R70, R24, R5, 0x1c1f ;  /* 0x001c1f0518467589 */ /* 0x000fe200000e0000 */
[----:B----4-:R-:W-:-:S02]  /*1fc90*/  SEL R40, R41, R84, P0 ;  /* 0x0000005429287207 */ /* 0x010fc40000000000 */
        /* <DEDUP_REMOVED lines=10> */
[----:B------:R-:W0:Y:S01]  /*1fd40*/  SHFL.IDX PT, R34, R115, R6, 0x1c1f ;  /* 0x001c1f0673227589 */ /* 0x000e2200000e0000 */
[----:B------:R-:W-:Y:S02]  /*1fd50*/  SEL R80, R81, R114, P0 ;  /* 0x0000007251507207 */ /* 0x000fe40000000000 */
[----:B------:R-:W-:Y:S01]  /*1fd60*/  SEL R64, R97, R64, P0 ;  /* 0x0000004061407207 */ /* 0x000fe20000000000 */
[----:B------:R-:W1:Y:S01]  /*1fd70*/  SHFL.IDX PT, R32, R121, R6, 0x1c1f ;  /* 0x001c1f0679207589 */ /* 0x000e6200000e0000 */
[----:B------:R-:W-:Y:S01]  /*1fd80*/  SEL R43, R60, R43, P0 ;  /* 0x0000002b3c2b7207 */ /* 0x000fe20000000000 */
[----:B------:R-:W-:Y:S01]  /*1fd90*/  IMAD.MOV.U32 R97, RZ, RZ, RZ ;  /* 0x000000ffff617224 */ /* 0x000fe200078e00ff */
[----:B------:R-:W-:Y:S01]  /*1fda0*/  SEL R81, R114, R81, P0 ;  /* 0x0000005172517207 */ /* 0x000fe20000000000 */
[----:B------:R-:W2:Y:S04]  /*1fdb0*/  SHFL.IDX PT, R108, R93, R6, 0x1c1f ;  /* 0x001c1f065d6c7589 */ /* 0x000ea800000e0000 */
[----:B------:R-:W3:Y:S04]  /*1fdc0*/  SHFL.IDX PT, R112, R87, R6, 0x1c1f ;  /* 0x001c1f0657707589 */ /* 0x000ee800000e0000 */
[----:B------:R-:W4:Y:S04]  /*1fdd0*/  SHFL.IDX PT, R116, R71, R6, 0x1c1f ;  /* 0x001c1f0647747589 */ /* 0x000f2800000e0000 */
[----:B------:R-:W4:Y:S04]  /*1fde0*/  SHFL.IDX PT, R118, R69, R6, 0x1c1f ;  /* 0x001c1f0645767589 */ /* 0x000f2800000e0000 */
[----:B------:R-:W4:Y:S01]  /*1fdf0*/  SHFL.IDX PT, R63, R63, R6, 0x1c1f ;  /* 0x001c1f063f3f7589 */ /* 0x000f2200000e0000 */
[----:B0-----:R-:W-:-:S02]  /*1fe00*/  SEL R76, R77, R34, P0 ;  /* 0x000000224d4c7207 */ /* 0x001fc40000000000 */
[----:B------:R-:W-:Y:S01]  /*1fe10*/  SEL R77, R34, R77, P0 ;  /* 0x0000004d224d7207 */ /* 0x000fe20000000000 */
[----:B------:R-:W0:Y:S01]  /*1fe20*/  SHFL.IDX PT, R61, R61, R6, 0x1c1f ;  /* 0x001c1f063d3d7589 */ /* 0x000e2200000e0000 */
[----:B-1----:R-:W-:Y:S02]  /*1fe30*/  SEL R20, R21, R32, P0 ;  /* 0x0000002015147207 */ /* 0x002fe40000000000 */
[----:B------:R-:W-:Y:S01]  /*1fe40*/  SEL R21, R32, R21, P0 ;  /* 0x0000001520157207 */ /* 0x000fe20000000000 */
[----:B------:R1:W-:Y:S01]  /*1fe50*/  SHFL.IDX PT, R109, R49, R6, 0x1c1f ;  /* 0x001c1f06316d7589 */ /* 0x0003e200000e0000 */
[----:B--2---:R-:W-:Y:S02]  /*1fe60*/  SEL R44, R45, R108, P0 ;  /* 0x0000006c2d2c7207 */ /* 0x004fe40000000000 */
[----:B------:R-:W-:Y:S01]  /*1fe70*/  SEL R45, R108, R45, P0 ;  /* 0x0000002d6c2d7207 */ /* 0x000fe20000000000 */
[----:B------:R-:W2:Y:S01]  /*1fe80*/  SHFL.IDX PT, R29, R29, R6, 0x1c1f ;  /* 0x001c1f061d1d7589 */ /* 0x000ea200000e0000 */
[----:B---3--:R-:W-:-:S02]  /*1fe90*/  SEL R48, R79, R112, P0 ;  /* 0x000000704f307207 */ /* 0x008fc40000000000 */
[----:B------:R-:W-:Y:S01]  /*1fea0*/  SEL R79, R112, R79, P0 ;  /* 0x0000004f704f7207 */ /* 0x000fe20000000000 */
[----:B------:R-:W3:Y:S01]  /*1feb0*/  SHFL.IDX PT, R27, R27, R6, 0x1c1f ;  /* 0x001c1f061b1b7589 */ /* 0x000ee200000e0000 */
[----:B----4-:R-:W-:Y:S02]  /*1fec0*/  SEL R82, R83, R116, P0 ;  /* 0x0000007453527207 */ /* 0x010fe40000000000 */
[----:B------:R-:W-:Y:S01]  /*1fed0*/  SEL R83, R116, R83, P0 ;  /* 0x0000005374537207 */ /* 0x000fe20000000000 */
[----:B------:R-:W4:Y:S01]  /*1fee0*/  SHFL.IDX PT, R33, R33, R6, 0x1c1f ;  /* 0x001c1f0621217589 */ /* 0x000f2200000e0000 */
[----:B------:R-:W-:Y:S02]  /*1fef0*/  SEL R84, R85, R118, P0 ;  /* 0x0000007655547207 */ /* 0x000fe40000000000 */
[----:B------:R-:W-:Y:S01]  /*1ff00*/  SEL R85, R118, R85, P0 ;  /* 0x0000005576557207 */ /* 0x000fe20000000000 */
[----:B------:R-:W4:Y:S01]  /*1ff10*/  SHFL.IDX PT, R31, R31, R6, 0x1c1f ;  /* 0x001c1f061f1f7589 */ /* 0x000f2200000e0000 */
[----:B-1----:R-:W-:-:S02]  /*1ff20*/  SEL R49, R50, R63, P0 ;  /* 0x0000003f32317207 */ /* 0x002fc40000000000 */
[----:B------:R-:W-:Y:S01]  /*1ff30*/  SEL R50, R63, R50, P0 ;  /* 0x000000323f327207 */ /* 0x000fe20000000000 */
[----:B------:R-:W1:Y:S01]  /*1ff40*/  SHFL.IDX PT, R35, R35, R6, 0x1c1f ;  /* 0x001c1f0623237589 */ /* 0x000e6200000e0000 */
[----:B0-----:R-:W-:Y:S02]  /*1ff50*/  SEL R51, R52, R61, P0 ;  /* 0x0000003d34337207 */ /* 0x001fe40000000000 */
[----:B------:R-:W-:Y:S01]  /*1ff60*/  SEL R52, R61, R52, P0 ;  /* 0x000000343d347207 */ /* 0x000fe20000000000 */
[----:B------:R0:W1:Y:S04]  /*1ff70*/  SHFL.IDX PT, R111, R55, R6, 0x1c1f ;  /* 0x001c1f06376f7589 */ /* 0x00006800000e0000 */
[----:B------:R-:W1:Y:S01]  /*1ff80*/  SHFL.IDX PT, R25, R25, R6, 0x1c1f ;  /* 0x001c1f0619197589 */ /* 0x000e6200000e0000 */
[----:B--2---:R-:W-:-:S02]  /*1ff90*/  SEL R65, R66, R29, P0 ;  /* 0x0000001d42417207 */ /* 0x004fc40000000000 */
[----:B------:R-:W-:Y:S01]  /*1ffa0*/  SEL R66, R29, R66, P0 ;  /* 0x000000421d427207 */ /* 0x000fe20000000000 */
[----:B------:R2:W2:Y:S01]  /*1ffb0*/  SHFL.IDX PT, R62, R62, R5, 0x1c1f ;  /* 0x001c1f053e3e7589 */ /* 0x0004a200000e0000 */
[----:B---3--:R-:W-:Y:S02]  /*1ffc0*/  SEL R67, R68, R27, P0 ;  /* 0x0000001b44437207 */ /* 0x008fe40000000000 */
[----:B0-----:R-:W-:Y:S01]  /*1ffd0*/  SEL R55, R56, R109, P0 ;  /* 0x0000006d38377207 */ /* 0x001fe20000000000 */
[----:B------:R0:W3:Y:S01]  /*1ffe0*/  SHFL.IDX PT, R4, R4, R5, 0x1c1f ;  /* 0x001c1f0504047589 */ /* 0x0000e200000e0000 */
[----:B----4-:R-:W-:Y:S02]  /*1fff0*/  SEL R69, R70, R33, P0 ;  /* 0x0000002146457207 */ /* 0x010fe40000000000 */
[----:B------:R-:W-:Y:S01]  /*20000*/  SEL R56, R109, R56, P0 ;  /* 0x000000386d387207 */ /* 0x000fe20000000000 */
[----:B------:R0:W4:Y:S01]  /*20010*/  SHFL.IDX PT, R9, R9, R6, 0x1c1f ;  /* 0x001c1f0609097589 */ /* 0x00012200000e0000 */
[----:B------:R-:W-:-:S02]  /*20020*/  SEL R71, R72, R31, P0 ;  /* 0x0000001f48477207 */ /* 0x000fc40000000000 */
[----:B------:R-:W-:Y:S01]  /*20030*/  SEL R68, R27, R68, P0 ;  /* 0x000000441b447207 */ /* 0x000fe20000000000 */
[----:B------:R0:W0:Y:S01]  /*20040*/  SHFL.IDX PT, R14, R7, R6, 0x1c1f ;  /* 0x001c1f06070e7589 */ /* 0x00002200000e0000 */
[----:B-1----:R-:W-:Y:S02]  /*20050*/  SEL R87, R90, R35, P0 ;  /* 0x000000235a577207 */ /* 0x002fe40000000000 */
[----:B------:R-:W-:Y:S02]  /*20060*/  SEL R72, R31, R72, P0 ;  /* 0x000000481f487207 */ /* 0x000fe40000000000 */
[----:B------:R-:W-:Y:S02]  /*20070*/  SEL R91, R92, R111, P0 ;  /* 0x0000006f5c5b7207 */ /* 0x000fe40000000000 */
[----:B------:R-:W-:Y:S02]  /*20080*/  SEL R70, R33, R70, P0 ;  /* 0x0000004621467207 */ /* 0x000fe40000000000 */
[----:B------:R-:W-:-:S02]  /*20090*/  SEL R93, R94, R25, P0 ;  /* 0x000000195e5d7207 */ /* 0x000fc40000000000 */
[----:B------:R-:W-:Y:S02]  /*200a0*/  SEL R90, R35, R90, P0 ;  /* 0x0000005a235a7207 */ /* 0x000fe40000000000 */
[----:B------:R-:W-:Y:S02]  /*200b0*/  SEL R94, R25, R94, P0 ;  /* 0x0000005e195e7207 */ /* 0x000fe40000000000 */
[----:B--2---:R-:W-:-:S07]  /*200c0*/  SEL R92, R111, R92, P0 ;  /* 0x0000005c6f5c7207 */ /* 0x004fce0000000000 */
.L_x_885:
[----:B------:R-:W-:Y:S05]  /*200d0*/  WARPSYNC.ALL ;  /* 0x0000000000007948 */ /* 0x000fea0003800000 */
[----:B------:R-:W-:Y:S01]  /*200e0*/  BAR.SYNC.DEFER_BLOCKING 0x1, 0x100 ;  /* 0x0044000000007b1d */ /* 0x000fe20000010000 */
[----:B---34-:R-:W-:Y:S02]  /*200f0*/  SEL R61, R4, R9, P0 ;  /* 0x00000009043d7207 */ /* 0x018fe40000000000 */
[----:B------:R-:W-:Y:S02]  /*20100*/  SEL R63, R9, R4, P0 ;  /* 0x00000004093f7207 */ /* 0x000fe40000000000 */
[----:B0-----:R-:W-:Y:S01]  /*20110*/  SEL R60, R62, R14, P0 ;  /* 0x0000000e3e3c7207 */ /* 0x001fe20000000000 */
[----:B------:R-:W-:Y:S01]  /*20120*/  ULDC.64 UR6, c[0x0][0xc08] ;  /* 0x0003020000067ab9 */ /* 0x000fe20000000a00 */
[----:B------:R-:W-:Y:S01]  /*20130*/  F2FP.BF16.F32.PACK_AB R4, R98, R99 ;  /* 0x000000636204723e */ /* 0x000fe200000010ff */
[----:B------:R-:W-:Y:S01]  /*20140*/  ULDC.64 UR4, c[0x0][0xc00] ;  /* 0x0003000000047ab9 */ /* 0x000fe20000000a00 */
[----:B------:R-:W-:-:S02]  /*20150*/  F2FP.BF16.F32.PACK_AB R5, R84, R49 ;  /* 0x000000315405723e */ /* 0x000fc400000010ff */
[----:B------:R-:W-:Y:S02]  /*20160*/  F2FP.BF16.F32.PACK_AB R6, R95, R96 ;  /* 0x000000605f06723e */ /* 0x000fe400000010ff */
[----:B------:R-:W-:Y:S02]  /*20170*/  F2FP.BF16.F32.PACK_AB R7, R85, R50 ;  /* 0x000000325507723e */ /* 0x000fe400000010ff */
[----:B------:R-:W-:Y:S02]  /*20180*/  SEL R62, R14, R62, P0 ;  /* 0x0000003e0e3e7207 */ /* 0x000fe40000000000 */
[----:B------:R-:W-:Y:S02]  /*20190*/  F2FP.BF16.F32.PACK_AB R8, R74, R76 ;  /* 0x0000004c4a08723e */ /* 0x000fe400000010ff */
[----:B------:R-:W-:Y:S02]  /*201a0*/  F2FP.BF16.F32.PACK_AB R9, R51, R53 ;  /* 0x000000353309723e */ /* 0x000fe400000010ff */
[----:B------:R-:W-:-:S02]  /*201b0*/  F2FP.BF16.F32.PACK_AB R10, R75, R77 ;  /* 0x0000004d4b0a723e */ /* 0x000fc400000010ff */
[----:B------:R-:W-:Y:S01]  /*201c0*/  F2FP.BF16.F32.PACK_AB R11, R52, R54 ;  /* 0x00000036340b723e */ /* 0x000fe200000010ff */
[----:B------:R0:W-:Y:S01]  /*201d0*/  STSM.16.M88.4 [R107], R4 ;  /* 0x000000046b007844 */ /* 0x0001e20000000200 */
        /* <DEDUP_REMOVED lines=10> */
[----:B------:R-:W-:Y:S02]  /*20280*/  F2FP.BF16.F32.PACK_AB R28, R38, R40 ;  /* 0x00000028261c723e */ /* 0x000fe400000010ff */
[----:B------:R-:W-:Y:S01]  /*20290*/  F2FP.BF16.F32.PACK_AB R29, R69, R71 ;  /* 0x00000047451d723e */ /* 0x000fe200000010ff */
[----:B------:R-:W-:Y:S01]  /*202a0*/  STSM.16.M88.4 [R106], R24 ;  /* 0x000000186a007844 */ /* 0x000fe20000000200 */
[----:B------:R-:W-:-:S02]  /*202b0*/  F2FP.BF16.F32.PACK_AB R30, R39, R41 ;  /* 0x00000029271e723e */ /* 0x000fc400000010ff */
[----:B------:R-:W-:Y:S02]  /*202c0*/  F2FP.BF16.F32.PACK_AB R31, R70, R72 ;  /* 0x00000048461f723e */ /* 0x000fe400000010ff */
[----:B------:R-:W-:Y:S02]  /*202d0*/  F2FP.BF16.F32.PACK_AB R32, R42, R44 ;  /* 0x0000002c2a20723e */ /* 0x000fe400000010ff */
[----:B------:R-:W-:Y:S01]  /*202e0*/  F2FP.BF16.F32.PACK_AB R33, R73, R87 ;  /* 0x000000574921723e */ /* 0x000fe200000010ff */
[----:B------:R-:W-:Y:S01]  /*202f0*/  STSM.16.M88.4 [R100], R28 ;  /* 0x0000001c64007844 */ /* 0x000fe20000000200 */
[----:B------:R-:W-:Y:S02]  /*20300*/  F2FP.BF16.F32.PACK_AB R34, R43, R45 ;  /* 0x0000002d2b22723e */ /* 0x000fe400000010ff */
[----:B------:R-:W-:Y:S02]  /*20310*/  F2FP.BF16.F32.PACK_AB R35, R86, R90 ;  /* 0x0000005a5623723e */ /* 0x000fe400000010ff */
[----:B0-----:R-:W-:-:S02]  /*20320*/  F2FP.BF16.F32.PACK_AB R4, R46, R48 ;  /* 0x000000302e04723e */ /* 0x001fc400000010ff */
[----:B------:R-:W-:Y:S01]  /*20330*/  F2FP.BF16.F32.PACK_AB R5, R91, R93 ;  /* 0x0000005d5b05723e */ /* 0x000fe200000010ff */
[----:B------:R0:W-:Y:S01]  /*20340*/  STSM.16.M88.4 [R101], R32 ;  /* 0x0000002065007844 */ /* 0x0001e20000000200 */
[----:B------:R-:W-:Y:S02]  /*20350*/  F2FP.BF16.F32.PACK_AB R6, R47, R79 ;  /* 0x0000004f2f06723e */ /* 0x000fe400000010ff */
[----:B------:R-:W-:Y:S02]  /*20360*/  F2FP.BF16.F32.PACK_AB R7, R92, R94 ;  /* 0x0000005e5c07723e */ /* 0x000fe400000010ff */
[----:B-1----:R-:W-:Y:S02]  /*20370*/  F2FP.BF16.F32.PACK_AB R8, R80, R82 ;  /* 0x000000525008723e */ /* 0x002fe400000010ff */
[----:B------:R-:W-:Y:S01]  /*20380*/  F2FP.BF16.F32.PACK_AB R10, R81, R83 ;  /* 0x00000053510a723e */ /* 0x000fe200000010ff */
[----:B------:R1:W-:Y:S01]  /*20390*/  STSM.16.M88.4 [R102], R4 ;  /* 0x0000000466007844 */ /* 0x0003e20000000200 */
[----:B------:R-:W-:-:S02]  /*203a0*/  F2FP.BF16.F32.PACK_AB R9, R61, R60 ;  /* 0x0000003c3d09723e */ /* 0x000fc400000010ff */
[----:B------:R-:W-:Y:S02]  /*203b0*/  F2FP.BF16.F32.PACK_AB R11, R63, R62 ;  /* 0x0000003e3f0b723e */ /* 0x000fe400000010ff */
[----:B------:R-:W-:Y:S02]  /*203c0*/  ISETP.NE.U32.AND P3, PT, RZ, UR6, PT ;  /* 0x00000006ff007c0c */ /* 0x000fe4000bf65070 */
[----:B------:R-:W-:Y:S01]  /*203d0*/  ISETP.NE.U32.AND P0, PT, RZ, UR4, PT ;  /* 0x00000004ff007c0c */ /* 0x000fe2000bf05070 */
[----:B------:R3:W-:Y:S01]  /*203e0*/  STSM.16.M88.4 [R103], R8 ;  /* 0x0000000867007844 */ /* 0x0007e20000000200 */
[----:B------:R-:W-:Y:S01]  /*203f0*/  BAR.SYNC.DEFER_BLOCKING 0x1, 0x100 ;  /* 0x0044000000007b1d */ /* 0x000fe20000010000 */
[----:B------:R-:W-:Y:S02]  /*20400*/  ISETP.NE.AND.EX P3, PT, RZ, UR7, PT, P3 ;  /* 0x00000007ff007c0c */ /* 0x000fe4000bf65330 */
[----:B--2---:R-:W-:Y:S02]  /*20410*/  IADD3 R12, P1, R220, UR4, RZ ;  /* 0x00000004dc0c7c10 */ /* 0x004fe4000ff3e0ff */
[----:B------:R-:W-:-:S03]  /*20420*/  ISETP.NE.AND.EX P0, PT, RZ, UR5, PT, P0 ;  /* 0x00000005ff007c0c */ /* 0x000fc6000bf05300 */
[----:B0-----:R-:W0:Y:S01]  /*20430*/  LDC R101, c[0x0][0xbe8] ;  /* 0x0002fa00ff657b82 */ /* 0x001e220000000800 */
[----:B------:R-:W-:-:S05]  /*20440*/  IADD3.X R13, R221, UR5, RZ, P1, !PT ;  /* 0x00000005dd0d7c10 */ /* 0x000fca0008ffe4ff */
[----:B------:R-:W-:Y:S01]  /*20450*/  @P3 IADD3 R220, P1, R220, UR6, RZ ;  /* 0x00000006dcdc3c10 */ /* 0x000fe2000ff3e0ff */
[----:B------:R-:W-:Y:S02]  /*20460*/  ULDC UR6, c[0x0][0xa88] ;  /* 0x0002a20000067ab9 */ /* 0x000fe40000000800 */
[----:B------:R-:W-:Y:S01]  /*20470*/  IMAD.U32 R100, RZ, RZ, UR6 ;  /* 0x00000006ff647e24 */ /* 0x000fe2000f8e00ff */
[----:B------:R-:W-:Y:S01]  /*20480*/  @P3 IADD3.X R221, R221, UR7, RZ, P1, !PT ;  /* 0x00000007dddd3c10 */ /* 0x000fe20008ffe4ff */
[----:B------:R2:W5:Y:S04]  /*20490*/  @P0 LDG.E R97, desc[UR50][R12.64] ;  /* 0x000000320c610981 */ /* 0x000568000c1e1900 */
[----:B------:R2:W5:Y:S01]  /*204a0*/  @P3 LDG.E R100, desc[UR50][R220.64] ;  /* 0x00000032dc643981 */ /* 0x000562000c1e1900 */
[----:B-1----:R-:W-:Y:S01]  /*204b0*/  IMAD.MOV.U32 R4, RZ, RZ, 0x9b8 ;  /* 0x000009b8ff047424 */ /* 0x002fe200078e00ff */
[----:B------:R-:W-:-:S02]  /*204c0*/  ISETP.GT.AND P2, PT, R219, 0x1, PT ;  /* 0x00000001db00780c */ /* 0x000fc40003f44270 */
[----:B0-----:R-:W-:Y:S02]  /*204d0*/  ISETP.NE.AND P1, PT, R101, 0x1, PT ;  /* 0x000000016500780c */ /* 0x001fe40003f25270 */
[----:B------:R-:W-:-:S04]  /*204e0*/  SEL R4, R4, 0x978, P2 ;  /* 0x0000097804047807 */ /* 0x000fc80001000000 */
[----:B---3--:R2:W0:Y:S08]  /*204f0*/  LDC.64 R10, c[0x0][R4+0x220] ;  /* 0x00008800040a7b82 */ /* 0x0084300000000a00 */
[----:B------:R2:W1:Y:S08]  /*20500*/  LDC.64 R14, c[0x0][R4+0x218] ;  /* 0x00008600040e7b82 */ /* 0x0004700000000a00 */
[----:B------:R2:W3:Y:S01]  /*20510*/  LDC.64 R8, c[0x0][R4+0x228] ;  /* 0x00008a0004087b82 */ /* 0x0004e20000000a00 */
[----:B------:R-:W-:Y:S05]  /*20520*/  @P3 BRA `(.L_x_605) ;  /* 0x0000000000103947 */ /* 0x000fea0003800000 */
[----:B------:R-:W-:Y:S05]  /*20530*/  @!P0 BRA `(.L_x_605) ;  /* 0x00000000000c8947 */ /* 0x000fea0003800000 */
[----:B------:R-:W4:Y:S04]  /*20540*/  LDG.E R5, desc[UR50][R12.64] ;  /* 0x000000320c057981 */ /* 0x000f28000c1e1900 */
[----:B-----5:R-:W4:Y:S02]  /*20550*/  LDG.E R100, desc[UR50][R12.64+0x4] ;  /* 0x000004320c647981 */ /* 0x020f24000c1e1900 */
[----:B----4-:R-:W-:-:S07]  /*20560*/  IMAD.IADD R100, R100, 0x1, -R5 ;  /* 0x0000000164647824 */ /* 0x010fce00078e0a05 */
.L_x_605:
[----:B------:R-:W4:Y:S01]  /*20570*/  LDL R24, [R1+0x50] ;  /* 0x0000500001187983 */ /* 0x000f220000100800 */
[----:B--2---:R-:W2:Y:S01]  /*20580*/  LDC.64 R4, c[0x0][R4+0x210] ;  /* 0x0000840004047b82 */ /* 0x004ea20000000a00 */
[----:B------:R-:W-:Y:S01]  /*20590*/  ISETP.NE.U32.AND P0, PT, RZ, UR4, PT ;  /* 0x00000004ff007c0c */ /* 0x000fe2000bf05070 */
[-C--:B-1----:R-:W-:Y:S01]  /*205a0*/  IMAD R27, R15, R169.reuse, RZ ;  /* 0x000000a90f1b7224 */ /* 0x082fe200078e02ff */
[----:B------:R-:W2:Y:S01]  /*205b0*/  LDL R28, [R1+0x48] ;  /* 0x00004800011c7983 */ /* 0x000ea20000100800 */
[----:B------:R-:W-:Y:S01]  /*205c0*/  IMAD.WIDE.U32 R14, R14, R169, RZ ;  /* 0x000000a90e0e7225 */ /* 0x000fe200078e00ff */
[----:B------:R-:W-:-:S03]  /*205d0*/  ISETP.NE.AND.EX P0, PT, RZ, UR5, PT, P0 ;  /* 0x00000005ff007c0c */ /* 0x000fc6000bf05300 */
[----:B------:R-:W1:Y:S01]  /*205e0*/  @P1 LDC R12, c[0x0][0xbec] ;  /* 0x0002fb00ff0c1b82 */ /* 0x000e620000000800 */
[----:B------:R-:W-:-:S07]  /*205f0*/  SEL R13, R214, RZ, !P0 ;  /* 0x000000ffd60d7207 */ /* 0x000fce0004000000 */
[----:B------:R-:W1:Y:S08]  /*20600*/  @P1 LDC R31, c[0x0][0xbf0] ;  /* 0x0002fc00ff1f1b82 */ /* 0x000e700000000800 */
[----:B------:R-:W1:Y:S01]  /*20610*/  LDC.64 R6, c[0x0][0xba8] ;  /* 0x0002ea00ff067b82 */ /* 0x000e620000000a00 */
[----:B------:R-:W1:Y:S01]  /*20620*/  S2R R26, SR_TID.X ;  /* 0x00000000001a7919 */ /* 0x000e620000002100 */
[----:B------:R-:W-:Y:S01]  /*20630*/  SEL R25, R222, RZ, !P0 ;  /* 0x000000ffde197207 */ /* 0x000fe20004000000 */
[----:B0-----:R-:W-:-:S04]  /*20640*/  IMAD R11, R11, R13, RZ ;  /* 0x0000000d0b0b7224 */ /* 0x001fc800078e02ff */
[C---:B------:R-:W-:Y:S02]  /*20650*/  IMAD R29, R10.reuse, R25, R11 ;  /* 0x000000190a1d7224 */ /* 0x040fe400078e020b */
[----:B------:R-:W-:Y:S01]  /*20660*/  IMAD.WIDE.U32 R10, R10, R13, RZ ;  /* 0x0000000d0a0a7225 */ /* 0x000fe200078e00ff */
[----:B------:R-:W-:-:S03]  /*20670*/  SEL R25, R226, RZ, P2 ;  /* 0x000000ffe2197207 */ /* 0x000fc60001000000 */
[----:B------:R-:W-:Y:S02]  /*20680*/  IMAD.IADD R29, R11, 0x1, R29 ;  /* 0x000000010b1d7824 */ /* 0x000fe400078e021d */
[----:B------:R-:W-:Y:S01]  /*20690*/  IMAD.IADD R27, R15, 0x1, R27 ;  /* 0x000000010f1b7824 */ /* 0x000fe200078e021b */
[--C-:B-----5:R-:W-:Y:S01]  /*206a0*/  IADD3 R14, P0, P3, R10, R14, R97.reuse ;  /* 0x0000000e0a0e7210 */ /* 0x120fe20007b1e061 */
[-C--:B---3--:R-:W-:Y:S01]  /*206b0*/  IMAD R15, R9, R25.reuse, RZ ;  /* 0x00000019090f7224 */ /* 0x088fe200078e02ff */
[----:B------:R-:W-:Y:S01]  /*206c0*/  SHF.R.S32.HI R10, RZ, 0x1f, R97 ;  /* 0x0000001fff0a7819 */ /* 0x000fe20000011461 */
[----:B------:R-:W-:Y:S01]  /*206d0*/  IMAD.WIDE.U32 R8, R8, R25, RZ ;  /* 0x0000001908087225 */ /* 0x000fe200078e00ff */
[----:B-1----:R-:W0:Y:S04]  /*206e0*/  @!P2 LDC R6, c[0x0][0xb50] ;  /* 0x0002d400ff06ab82 */ /* 0x002e280000000800 */
[----:B------:R-:W-:-:S04]  /*206f0*/  IADD3 R15, R9, R15, RZ ;  /* 0x0000000f090f7210 */ /* 0x000fc80007ffe0ff */
[----:B------:R-:W1:Y:S01]  /*20700*/  @!P2 LDC R7, c[0x0][0xb54] ;  /* 0x0002d500ff07ab82 */ /* 0x000e620000000800 */
[----:B------:R-:W-:-:S05]  /*20710*/  VIADD R30, R26, 0xffffff80 ;  /* 0xffffff801a1e7836 */ /* 0x000fca0000000000 */
[----:B------:R-:W-:-:S04]  /*20720*/  SHF.R.S32.HI R26, RZ, 0x1f, R30 ;  /* 0x0000001fff1a7819 */ /* 0x000fc8000001141e */
[----:B------:R-:W-:-:S04]  /*20730*/  LEA.HI R26, R26, R30, RZ, 0x7 ;  /* 0x0000001e1a1a7211 */ /* 0x000fc800078f38ff */
[----:B------:R-:W-:Y:S01]  /*20740*/  LOP3.LUT R26, R26, 0xffffff80, RZ, 0xc0, !PT ;  /* 0xffffff801a1a7812 */ /* 0x000fe200078ec0ff */
[----:B------:R-:W-:-:S04]  /*20750*/  IMAD R100, R100, R101, RZ ;  /* 0x0000006564647224 */ /* 0x000fc800078e02ff */
[----:B------:R-:W-:Y:S01]  /*20760*/  IMAD.IADD R26, R30, 0x1, -R26 ;  /* 0x000000011e1a7824 */ /* 0x000fe200078e0a1a */
[----:B----4-:R-:W-:-:S05]  /*20770*/  LEA R33, R223, R24, 0x7 ;  /* 0x00000018df217211 */ /* 0x010fca00078e38ff */
[----:B------:R-:W-:-:S04]  /*20780*/  @P1 IMAD.HI.U32 R12, R33, R12, RZ ;  /* 0x0000000c210c1227 */ /* 0x000fc800078e00ff */
[----:B------:R-:W-:Y:S01]  /*20790*/  IMAD.MOV.U32 R11, RZ, RZ, R33 ;  /* 0x000000ffff0b7224 */ /* 0x000fe200078e0021 */
[----:B------:R-:W-:Y:S02]  /*207a0*/  @P1 SHF.R.U32.HI R11, RZ, R31, R12 ;  /* 0x0000001fff0b1219 */ /* 0x000fe4000001160c */
[----:B------:R-:W-:-:S03]  /*207b0*/  IADD3.X R12, R29, R27, R10, P0, P3 ;  /* 0x0000001b1d0c7210 */ /* 0x000fc600007e640a */
[--C-:B------:R-:W-:Y:S01]  /*207c0*/  IMAD.MOV R24, RZ, RZ, -R11.reuse ;  /* 0x000000ffff187224 */ /* 0x100fe200078e0a0b */
[----:B------:R-:W-:Y:S02]  /*207d0*/  IADD3 R8, P0, P3, R11, R14, R8 ;  /* 0x0000000e0b087210 */ /* 0x000fe40007b1e008 */
[----:B------:R-:W-:Y:S01]  /*207e0*/  SHF.R.S32.HI R9, RZ, 0x1f, R11 ;  /* 0x0000001fff097819 */ /* 0x000fe2000001140b */
[----:B------:R-:W-:-:S03]  /*207f0*/  IMAD R11, R101, R24, R33 ;  /* 0x00000018650b7224 */ /* 0x000fc600078e0221 */
[----:B------:R-:W-:Y:S01]  /*20800*/  IADD3.X R9, R9, R12, R15, P0, P3 ;  /* 0x0000000c09097210 */ /* 0x000fe200007e640f */
[-C--:B--2---:R-:W-:Y:S01]  /*20810*/  IMAD R5, R5, R11.reuse, RZ ;  /* 0x0000000b05057224 */ /* 0x084fe200078e02ff */
[----:B------:R-:W-:Y:S01]  /*20820*/  SHF.R.S32.HI R15, RZ, 0x1f, R11 ;  /* 0x0000001fff0f7819 */ /* 0x000fe2000001140b */
[----:B------:R-:W-:-:S04]  /*20830*/  IMAD.WIDE.U32 R8, R4, R11, R8 ;  /* 0x0000000b04087225 */ /* 0x000fc800078e0008 */
[----:B------:R-:W-:-:S04]  /*20840*/  IMAD R5, R4, R15, R5 ;  /* 0x0000000f04057224 */ /* 0x000fc800078e0205 */
[----:B------:R-:W-:Y:S01]  /*20850*/  IMAD.IADD R4, R9, 0x1, R5 ;  /* 0x0000000109047824 */ /* 0x000fe200078e0205 */
[----:B0-----:R-:W-:-:S04]  /*20860*/  LEA R9, P0, R8, R6, 0x2 ;  /* 0x0000000608097211 */ /* 0x001fc800078010ff */
[----:B-1----:R-:W-:Y:S01]  /*20870*/  LEA.HI.X R8, R8, R7, R4, 0x2, P0 ;  /* 0x0000000708087211 */ /* 0x002fe200000f1404 */
[----:B------:R-:W-:Y:S01]  /*20880*/  SHFL.IDX PT, R6, R9, 0x1, 0x1c1f ;  /* 0x003c1f0009067f89 */ /* 0x000fe200000e0000 */
[----:B------:R-:W-:-:S03]  /*20890*/  IMAD R35, R223, 0x80, R28 ;  /* 0x00000080df237824 */ /* 0x000fc600078e021c */
[----:B------:R-:W-:Y:S04]  /*208a0*/  SHFL.IDX PT, R4, R9, RZ, 0x1c1f ;  /* 0x001c1fff09047589 */ /* 0x000fe800000e0000 */
[----:B------:R-:W0:Y:S04]  /*208b0*/  SHFL.IDX PT, R5, R8, RZ, 0x1c1f ;  /* 0x001c1fff08057589 */ /* 0x000e2800000e0000 */
[----:B------:R-:W1:Y:S01]  /*208c0*/  SHFL.IDX PT, R7, R8, 0x1, 0x1c1f ;  /* 0x003c1f0008077f89 */ /* 0x000e6200000e0000 */
[----:B------:R-:W-:Y:S02]  /*208d0*/  LOP3.LUT P0, RZ, R26, 0x3, RZ, 0xc0, !PT ;  /* 0x000000031aff7812 */ /* 0x000fe4000780c0ff */
[----:B------:R-:W-:-:S02]  /*208e0*/  IADD3 R27, R35, 0x8, RZ ;  /* 0x00000008231b7810 */ /* 0x000fc40007ffe0ff */
[-C--:B------:R-:W-:Y:S02]  /*208f0*/  ISETP.GE.OR P3, PT, R35, R100.reuse, P0 ;  /* 0x000000642300720c */ /* 0x080fe40000766670 */
[----:B------:R-:W-:-:S11]  /*20900*/  ISETP.GE.OR P0, PT, R27, R100, P0 ;  /* 0x000000641b00720c */ /* 0x000fd60000706670 */
[----:B0-----:R0:W-:Y:S04]  /*20910*/  @!P3 ST.E desc[UR50][R4.64], R88 ;  /* 0x000000580400b985 */ /* 0x0011e8000c101932 */
[----:B-1----:R0:W-:Y:S01]  /*20920*/  @!P0 ST.E desc[UR50][R6.64], R89 ;  /* 0x0000005906008985 */ /* 0x0021e2000c101932 */
[----:B------:R-:W-:Y:S05]  /*20930*/  @P2 BRA `(.L_x_606) ;  /* 0x0000000800c02947 */ /* 0x000fea0003800000 */
[----:B------:R-:W1:Y:S01]  /*20940*/  S2R R26, SR_TID.X ;  /* 0x00000000001a7919 */ /* 0x000e620000002100 */
[----:B------:R-:W-:Y:S01]  /*20950*/  IMAD.SHL.U32 R9, R217, 0x8, RZ ;  /* 0x00000008d9097824 */ /* 0x000fe200078e00ff */
[----:B------:R-:W2:Y:S01]  /*20960*/  @P1 LDC R15, c[0x0][0xbec] ;  /* 0x0002fb00ff0f1b82 */ /* 0x000ea20000000800 */
[----:B------:R-:W-:-:S07]  /*20970*/  ULDC.64 UR4, c[0x0][0xaa0] ;  /* 0x0002a80000047ab9 */ /* 0x000fce0000000a00 */
[----:B------:R-:W3:Y:S01]  /*20980*/  @P1 LDC R21, c[0x0][0xbf0] ;  /* 0x0002fc00ff151b82 */ /* 0x000ee20000000800 */
[----:B-1----:R-:W-:-:S05]  /*20990*/  VIADD R26, R26, 0xffffff80 ;  /* 0xffffff801a1a7836 */ /* 0x002fca0000000000 */
[----:B------:R-:W-:-:S04]  /*209a0*/  SHF.R.S32.HI R102, RZ, 0x1f, R26 ;  /* 0x0000001fff667819 */ /* 0x000fc8000001141a */
[----:B------:R-:W-:-:S04]  /*209b0*/  LEA.HI R102, R102, R26, RZ, 0x3 ;  /* 0x0000001a66667211 */ /* 0x000fc800078f18ff */
[----:B------:R-:W-:-:S05]  /*209c0*/  SHF.R.S32.HI R102, RZ, 0x3, R102 ;  /* 0x00000003ff667819 */ /* 0x000fca0000011466 */
[----:B------:R-:W-:-:S04]  /*209d0*/  IMAD R3, R102, 0x40, R9 ;  /* 0x0000004066037824 */ /* 0x000fc800078e0209 */
[----:B------:R-:W-:-:S03]  /*209e0*/  IMAD.WIDE R58, R3, 0x2, R58 ;  /* 0x00000002033a7825 */ /* 0x000fc600078e023a */
[C---:B------:R-:W-:Y:S02]  /*209f0*/  IADD3 R29, P0, R58.reuse, 0x2000, RZ ;  /* 0x000020003a1d7810 */ /* 0x040fe40007f1e0ff */
[----:B------:R-:W-:Y:S02]  /*20a00*/  IADD3 R25, P5, R58, 0x1000, RZ ;  /* 0x000010003a197810 */ /* 0x000fe40007fbe0ff */
[----:B------:R-:W-:Y:S02]  /*20a10*/  LOP3.LUT R28, R29, 0x380, RZ, 0xc0, !PT ;  /* 0x000003801d1c7812 */ /* 0x000fe400078ec0ff */
[----:B------:R-:W-:Y:S02]  /*20a20*/  LOP3.LUT R24, R25, 0x380, RZ, 0xc0, !PT ;  /* 0x0000038019187812 */ /* 0x000fe400078ec0ff */
[----:B------:R-:W-:Y:S01]  /*20a30*/  SHF.R.U64 R28, R28, 0x3, RZ ;  /* 0x000000031c1c7819 */ /* 0x000fe200000012ff */
[----:B------:R-:W-:Y:S01]  /*20a40*/  IMAD R10, R10, UR4, RZ ;  /* 0x000000040a0a7c24 */ /* 0x000fe2000f8e02ff */
[----:B------:R-:W-:-:S02]  /*20a50*/  SHF.R.U64 R24, R24, 0x3, RZ ;  /* 0x0000000318187819 */ /* 0x000fc400000012ff */
[----:B------:R-:W-:Y:S02]  /*20a60*/  LOP3.LUT R28, R28, R29, RZ, 0x3c, !PT ;  /* 0x0000001d1c1c7212 */ /* 0x000fe400078e3cff */
[----:B------:R-:W-:Y:S02]  /*20a70*/  IADD3.X R29, RZ, R59, RZ, P0, !PT ;  /* 0x0000003bff1d7210 */ /* 0x000fe400007fe4ff */
[----:B------:R-:W-:Y:S01]  /*20a80*/  IADD3 R3, P0, R58, 0x7000, RZ ;  /* 0x000070003a037810 */ /* 0x000fe20007f1e0ff */
[----:B------:R-:W-:Y:S01]  /*20a90*/  IMAD R11, R97, UR5, R10 ;  /* 0x00000005610b7c24 */ /* 0x000fe2000f8e020a */
[----:B------:R-:W-:Y:S01]  /*20aa0*/  LOP3.LUT R24, R24, R25, RZ, 0x3c, !PT ;  /* 0x0000001918187212 */ /* 0x000fe200078e3cff */
[----:B------:R-:W-:Y:S01]  /*20ab0*/  IMAD.X R25, RZ, RZ, R59, P5 ;  /* 0x000000ffff197224 */ /* 0x000fe200028e063b */
[----:B------:R-:W-:Y:S01]  /*20ac0*/  LOP3.LUT R0, R3, 0x380, RZ, 0xc0, !PT ;  /* 0x0000038003007812 */ /* 0x000fe200078ec0ff */
[----:B------:R-:W5:Y:S01]  /*20ad0*/  LD.E.128 R28, desc[UR50][R28.64] ;  /* 0x000000321c1c7980 */ /* 0x000f62000c101d00 */
[----:B------:R-:W-:-:S02]  /*20ae0*/  IADD3 R33, P2, R58, 0x3000, RZ ;  /* 0x000030003a217810 */ /* 0x000fc40007f5e0ff */
[----:B------:R-:W-:Y:S01]  /*20af0*/  SHF.R.U64 R0, R0, 0x3, RZ ;  /* 0x0000000300007819 */ /* 0x000fe200000012ff */
[----:B------:R-:W5:Y:S01]  /*20b00*/  LD.E.128 R24, desc[UR50][R24.64] ;  /* 0x0000003218187980 */ /* 0x000f62000c101d00 */
[----:B------:R-:W-:Y:S02]  /*20b10*/  IADD3 R37, P3, R58, 0x4000, RZ ;  /* 0x000040003a257810 */ /* 0x000fe40007f7e0ff */
[----:B------:R-:W-:Y:S01]  /*20b20*/  LOP3.LUT R48, R0, R3, RZ, 0x3c, !PT ;  /* 0x0000000300307212 */ /* 0x000fe200078e3cff */
[----:B------:R-:W-:Y:S01]  /*20b30*/  IMAD.WIDE.U32 R2, R97, UR4, RZ ;  /* 0x0000000461027c25 */ /* 0x000fe2000f8e00ff */
[C---:B------:R-:W-:Y:S01]  /*20b40*/  IADD3 R41, P4, R58.reuse, 0x5000, RZ ;  /* 0x000050003a297810 */ /* 0x040fe20007f9e0ff */
[----:B------:R-:W-:Y:S01]  /*20b50*/  ULDC.64 UR4, c[0x0][0xae8] ;  /* 0x0002ba0000047ab9 */ /* 0x000fe20000000a00 */
[----:B------:R-:W-:Y:S01]  /*20b60*/  IADD3 R45, P5, R58, 0x6000, RZ ;  /* 0x000060003a2d7810 */ /* 0x000fe20007fbe0ff */
[----:B------:R-:W-:Y:S01]  /*20b70*/  IMAD R0, R217, 0x20, R102 ;  /* 0x00000020d9007824 */ /* 0x000fe200078e0266 */
[----:B------:R-:W-:Y:S01]  /*20b80*/  LOP3.LUT R32, R33, 0x380, RZ, 0xc0, !PT ;  /* 0x0000038021207812 */ /* 0x000fe200078ec0ff */
[----:B------:R-:W-:Y:S01]  /*20b90*/  IMAD.IADD R3, R3, 0x1, R11 ;  /* 0x0000000103037824 */ /* 0x000fe200078e020b */
[----:B------:R-:W-:Y:S01]  /*20ba0*/  LOP3.LUT R36, R37, 0x380, RZ, 0xc0, !PT ;  /* 0x0000038025247812 */ /* 0x000fe200078ec0ff */
[----:B------:R-:W-:Y:S01]  /*20bb0*/  IMAD R10, R223, 0x80, R0 ;  /* 0x00000080df0a7824 */ /* 0x000fe200078e0200 */
[----:B------:R-:W-:Y:S01]  /*20bc0*/  LOP3.LUT R40, R41, 0x380, RZ, 0xc0, !PT ;  /* 0x0000038029287812 */ /* 0x000fe200078ec0ff */
[----:B------:R-:W-:Y:S01]  /*20bd0*/  IMAD.WIDE.U32 R2, R169, UR4, R2 ;  /* 0x00000004a9027c25 */ /* 0x000fe2000f8e0002 */
[----:B------:R-:W-:-:S02]  /*20be0*/  LOP3.LUT R44, R45, 0x380, RZ, 0xc0, !PT ;  /* 0x000003802d2c7812 */ /* 0x000fc400078ec0ff */
[----:B0-----:R-:W-:Y:S01]  /*20bf0*/  LOP3.LUT R5, R58, 0x380, RZ, 0xc0, !PT ;  /* 0x000003803a057812 */ /* 0x001fe200078ec0ff */
[----:B--2---:R-:W-:Y:S01]  /*20c00*/  @P1 IMAD.HI.U32 R0, R10, R15, RZ ;  /* 0x0000000f0a001227 */ /* 0x004fe200078e00ff */
[----:B------:R-:W-:Y:S02]  /*20c10*/  SHF.R.S32.HI R8, RZ, 0x1f, R13 ;  /* 0x0000001fff087819 */ /* 0x000fe4000001140d */
[----:B------:R-:W-:Y:S01]  /*20c20*/  SHF.R.U64 R32, R32, 0x3, RZ ;  /* 0x0000000320207819 */ /* 0x000fe200000012ff */
[----:B------:R-:W-:Y:S01]  /*20c30*/  IMAD R3, R169, UR5, R3 ;  /* 0x00000005a9037c24 */ /* 0x000fe2000f8e0203 */
[----:B------:R-:W-:Y:S01]  /*20c40*/  SHF.R.U64 R36, R36, 0x3, RZ ;  /* 0x0000000324247819 */ /* 0x000fe200000012ff */
[----:B------:R-:W-:Y:S01]  /*20c50*/  ULDC.64 UR4, c[0x0][0xaf0] ;  /* 0x0002bc0000047ab9 */ /* 0x000fe20000000a00 */
[----:B------:R-:W-:Y:S02]  /*20c60*/  SHF.R.U64 R40, R40, 0x3, RZ ;  /* 0x0000000328287819 */ /* 0x000fe400000012ff */
[----:B------:R-:W-:Y:S01]  /*20c70*/  SHF.R.U64 R44, R44, 0x3, RZ ;  /* 0x000000032c2c7819 */ /* 0x000fe200000012ff */
[----:B------:R-:W-:Y:S01]  /*20c80*/  IMAD.MOV.U32 R11, RZ, RZ, R10 ;  /* 0x000000ffff0b7224 */ /* 0x000fe200078e000a */
[----:B------:R-:W-:Y:S01]  /*20c90*/  SHF.R.U64 R5, R5, 0x3, RZ ;  /* 0x0000000305057819 */ /* 0x000fe200000012ff */
[----:B------:R-:W-:Y:S01]  /*20ca0*/  IMAD R8, R8, UR4, RZ ;  /* 0x0000000408087c24 */ /* 0x000fe2000f8e02ff */
        /* <DEDUP_REMOVED lines=8> */
[----:B---3--:R-:W-:-:S02]  /*20d30*/  @P1 SHF.R.U32.HI R11, RZ, R21, R0 ;  /* 0x00000015ff0b1219 */ /* 0x008fc40000011600 */
[----:B------:R-:W-:Y:S01]  /*20d40*/  IADD3.X R49, RZ, R59, RZ, P0, !PT ;  /* 0x0000003bff317210 */ /* 0x000fe200007fe4ff */
[----:B------:R-:W-:Y:S01]  /*20d50*/  IMAD R15, R13, UR5, R8 ;  /* 0x000000050d0f7c24 */ /* 0x000fe2000f8e0208 */
[----:B------:R-:W-:Y:S01]  /*20d60*/  LOP3.LUT R58, R5, R58, RZ, 0x3c, !PT ;  /* 0x0000003a053a7212 */ /* 0x000fe200078e3cff */
[----:B------:R-:W5:Y:S01]  /*20d70*/  LD.E.128 R32, desc[UR50][R32.64] ;  /* 0x0000003220207980 */ /* 0x000f62000c101d00 */
[----:B------:R-:W-:Y:S01]  /*20d80*/  IADD3 R8, -R11, RZ, RZ ;  /* 0x000000ff0b087210 */ /* 0x000fe20007ffe1ff */
[----:B------:R-:W-:Y:S01]  /*20d90*/  IMAD.WIDE.U32 R2, R13, UR4, R2 ;  /* 0x000000040d027c25 */ /* 0x000fe2000f8e0002 */
[----:B------:R-:W-:Y:S01]  /*20da0*/  SHF.R.S32.HI R0, RZ, 0x1f, R11 ;  /* 0x0000001fff007819 */ /* 0x000fe2000001140b */
[----:B------:R0:W5:Y:S01]  /*20db0*/  LD.E.128 R4, desc[UR50][R58.64] ;  /* 0x000000323a047980 */ /* 0x000162000c101d00 */
[----:B------:R-:W-:Y:S01]  /*20dc0*/  ULDC.64 UR4, c[0x0][0xae0] ;  /* 0x0002b80000047ab9 */ /* 0x000fe20000000a00 */
[----:B------:R-:W-:Y:S02]  /*20dd0*/  IMAD R101, R101, R8, R10 ;  /* 0x0000000865657224 */ /* 0x000fe400078e020a */
[----:B------:R-:W5:Y:S04]  /*20de0*/  LD.E.128 R36, desc[UR50][R36.64] ;  /* 0x0000003224247980 */ /* 0x000f68000c101d00 */
[----:B------:R-:W5:Y:S04]  /*20df0*/  LD.E.128 R40, desc[UR50][R40.64] ;  /* 0x0000003228287980 */ /* 0x000f68000c101d00 */
[----:B------:R-:W5:Y:S04]  /*20e00*/  LD.E.128 R44, desc[UR50][R44.64] ;  /* 0x000000322c2c7980 */ /* 0x000f68000c101d00 */
[----:B------:R-:W5:Y:S01]  /*20e10*/  LD.E.128 R48, desc[UR50][R48.64] ;  /* 0x0000003230307980 */ /* 0x000f62000c101d00 */
[----:B------:R-:W-:Y:S01]  /*20e20*/  IMAD.IADD R3, R3, 0x1, R15 ;  /* 0x0000000103037824 */ /* 0x000fe200078e020f */
[----:B------:R-:W-:Y:S01]  /*20e30*/  @!PT LDS RZ, [RZ] ;  /* 0x00000000fffff984 */ /* 0x000fe20000000800 */
[----:B------:R-:W-:Y:S01]  /*20e40*/  @!PT LDS RZ, [RZ] ;  /* 0x00000000fffff984 */ /* 0x000fe20000000800 */
[----:B------:R-:W-:Y:S01]  /*20e50*/  @!PT LDS RZ, [RZ] ;  /* 0x00000000fffff984 */ /* 0x000fe20000000800 */
[----:B------:R-:W-:Y:S01]  /*20e60*/  @!PT LDS RZ, [RZ] ;  /* 0x00000000fffff984 */ /* 0x000fe20000000800 */
[----:B------:R1:W-:Y:S06]  /*20e70*/  MEMBAR.ALL.CTA ;  /* 0x0000000000007992 */ /* 0x0003ec0000008000 */
[----:B-1----:R-:W1:Y:S01]  /*20e80*/  FENCE.VIEW.ASYNC.S ;  /* 0x00000000000073c6 */ /* 0x002e620000000000 */
[----:B------:R-:W-:Y:S01]  /*20e90*/  IMAD R10, R0, UR4, RZ ;  /* 0x00000004000a7c24 */ /* 0x000fe2000f8e02ff */
[----:B------:R-:W-:Y:S01]  /*20ea0*/  SHF.R.S32.HI R8, RZ, 0x1f, R101 ;  /* 0x0000001fff087819 */ /* 0x000fe20000011465 */
[----:B------:R-:W-:-:S04]  /*20eb0*/  IMAD.WIDE.U32 R2, R11, UR4, R2 ;  /* 0x000000040b027c25 */ /* 0x000fc8000f8e0002 */
[----:B------:R-:W-:Y:S01]  /*20ec0*/  IMAD R13, R11, UR5, R10 ;  /* 0x000000050b0d7c24 */ /* 0x000fe2000f8e020a */
[----:B------:R-:W-:Y:S02]  /*20ed0*/  ULDC.64 UR4, c[0x0][0xad8] ;  /* 0x0002b60000047ab9 */ /* 0x000fe40000000a00 */
[----:B------:R-:W-:Y:S02]  /*20ee0*/  IMAD R8, R8, UR4, RZ ;  /* 0x0000000408087c24 */ /* 0x000fe4000f8e02ff */
[----:B------:R-:W-:Y:S02]  /*20ef0*/  IMAD.IADD R3, R3, 0x1, R13 ;  /* 0x0000000103037824 */ /* 0x000fe400078e020d */
[----:B------:R-:W-:Y:S02]  /*20f00*/  VIADD R0, R18, 0x29820 ;  /* 0x0002982012007836 */ /* 0x000fe40000000000 */
[C---:B------:R-:W-:Y:S02]  /*20f10*/  IMAD R13, R101.reuse, UR5, R8 ;  /* 0x00000005650d7c24 */ /* 0x040fe4000f8e0208 */
[----:B------:R-:W-:Y:S01]  /*20f20*/  IMAD.WIDE.U32 R10, R101, UR4, R2 ;  /* 0x00000004650a7c25 */ /* 0x000fe2000f8e0002 */
[----:B------:R-:W-:Y:S01]  /*20f30*/  ULDC.64 UR4, c[0x0][0xa80] ;  /* 0x0002a00000047ab9 */ /* 0x000fe20000000a00 */
[----:B------:R-:W-:-:S02]  /*20f40*/  PRMT R0, RZ, 0x654, R0 ;  /* 0x00000654ff007816 */ /* 0x000fc40000000000 */
[----:B------:R-:W-:Y:S01]  /*20f50*/  IMAD.IADD R3, R11, 0x1, R13 ;  /* 0x000000010b037824 */ /* 0x000fe200078e020d */
[C---:B------:R-:W-:Y:S01]  /*20f60*/  LEA R2, P0, R10.reuse, UR4, 0x1 ;  /* 0x000000040a027c11 */ /* 0x040fe2000f8008ff */
[----:B------:R-:W-:Y:S01]  /*20f70*/  UMOV UR4, 0xffffffff ;  /* 0xffffffff00047882 */ /* 0x000fe20000000000 */
[----:B------:R-:W-:Y:S01]  /*20f80*/  IADD3 R53, R9, 0x40, RZ ;  /* 0x0000004009357810 */ /* 0x000fe20007ffe0ff */
[----:B-1----:R0:W-:Y:S01]  /*20f90*/  SYNCS.ARRIVE.TRANS64.RED.A1T0 RZ, [R0+URZ], RZ ;  /* 0x000000ff00ff79a7 */ /* 0x0021e2000810043f */
[----:B------:R-:W-:Y:S02]  /*20fa0*/  LEA.HI.X R3, R10, UR5, R3, 0x1, P0 ;  /* 0x000000050a037c11 */ /* 0x000fe400080f0c03 */
[----:B------:R-:W-:Y:S02]  /*20fb0*/  SHF.R.S32.HI R8, RZ, 0x1f, R9 ;  /* 0x0000001fff087819 */ /* 0x000fe40000011409 */
[----:B------:R-:W-:Y:S01]  /*20fc0*/  SHF.R.S32.HI R20, RZ, 0x1f, R53 ;  /* 0x0000001fff147819 */ /* 0x000fe20000011435 */
[----:B------:R-:W-:Y:S06]  /*20fd0*/  BRA.DIV UR4, `(.L_x_607) ;  /* 0x000000d2049c7947 */ /* 0x000fec000b800000 */
[----:B0-----:R0:W1:Y:S04]  /*20fe0*/  SHFL.IDX PT, R0, R3, RZ, 0x181f ;  /* 0x00181fff03007589 */ /* 0x00106800000e0000 */
[----:B------:R0:W2:Y:S02]  /*20ff0*/  SHFL.IDX PT, R14, R2, RZ, 0x181f ;  /* 0x00181fff020e7589 */ /* 0x0000a400000e0000 */
.L_x_888:
[----:B------:R-:W-:Y:S01]  /*21000*/  IMAD R21, R223, 0x80, R102 ;  /* 0x00000080df157824 */ /* 0x000fe200078e0266 */
[----:B------:R-:W-:Y:S04]  /*21010*/  BSSY B1, `(.L_x_608) ;  /* 0x000000c000017945 */ /* 0x000fe80003800000 */
[----:B------:R-:W-:-:S13]  /*21020*/  ISETP.GE.AND P0, PT, R21, R100, PT ;  /* 0x000000641500720c */ /* 0x000fda0003f06270 */
[----:B------:R-:W-:Y:S05]  /*21030*/  @P0 BRA `(.L_x_609) ;  /* 0x0000000000240947 */ /* 0x000fea0003800000 */
[----:B------:R-:W-:Y:S02]  /*21040*/  ULDC UR4, c[0x0][0xac8] ;  /* 0x0002b20000047ab9 */ /* 0x000fe40000000800 */
[----:B------:R-:W-:Y:S02]  /*21050*/  ISETP.GE.AND P0, PT, R9, UR4, PT ;  /* 0x0000000409007c0c */ /* 0x000fe4000bf06270 */
[----:B------:R-:W-:-:S11]  /*21060*/  ISETP.GE.AND P1, PT, R53, UR4, PT ;  /* 0x0000000435007c0c */ /* 0x000fd6000bf26270 */
[-C--:B--2---:R-:W-:Y:S02]  /*21070*/  @!P0 LEA R10, P2, R9, R14.reuse, 0x1 ;  /* 0x0000000e090a8211 */ /* 0x084fe400078408ff */
[----:B------:R-:W-:Y:S02]  /*21080*/  @!P1 LEA R14, P3, R53, R14, 0x1 ;  /* 0x0000000e350e9211 */ /* 0x000fe400078608ff */
[-C--:B-1----:R-:W-:Y:S02]  /*21090*/  @!P0 LEA.HI.X R11, R9, R0.reuse, R8, 0x1, P2 ;  /* 0x00000000090b8211 */ /* 0x082fe400010f0c08 */
[----:B------:R-:W-:-:S03]  /*210a0*/  @!P1 LEA.HI.X R15, R53, R0, R20, 0x1, P3 ;  /* 0x00000000350f9211 */ /* 0x000fc600018f0c14 */
[----:B-----5:R3:W-:Y:S04]  /*210b0*/  @!P0 ST.E.128 desc[UR50][R10.64], R4 ;  /* 0x000000040a008985 */ /* 0x0207e8000c101d32 */
[----:B------:R3:W-:Y:S02]  /*210c0*/  @!P1 ST.E.128 desc[UR50][R14.64], R36 ;  /* 0x000000240e009985 */ /* 0x0007e4000c101d32 */
.L_x_609:
[----:B------:R-:W-:Y:S05]  /*210d0*/  BSYNC B1 ;  /* 0x0000000000017941 */ /* 0x000fea0003800000 */
.L_x_608:
[----:B------:R-:W-:-:S03]  /*210e0*/  UMOV UR4, 0xffffffff ;  /* 0xffffffff00047882 */ /* 0x000fc60000000000 */
[----:B------:R-:W-:Y:S05]  /*210f0*/  BRA.DIV UR4, `(.L_x_610) ;  /* 0x000000d204887947 */ /* 0x000fea000b800000 */
[----:B-1----:R1:W4:Y:S04]  /*21100*/  SHFL.IDX PT, R0, R3, 0x1, 0x181f ;  /* 0x00381f0003007f89 */ /* 0x00232800000e0000 */
[----:B--23--:R1:W2:Y:S02]  /*21110*/  SHFL.IDX PT, R14, R2, 0x1, 0x181f ;  /* 0x00381f00020e7f89 */ /* 0x00c2a400000e0000 */
.L_x_892:
[----:B-----5:R-:W-:Y:S01]  /*21120*/  VIADD R5, R21, 0x20 ;  /* 0x0000002015057836 */ /* 0x020fe20000000000 */
        /* <DEDUP_REMOVED lines=8> */
[-C--:B----4-:R-:W-:Y:S02]  /*211b0*/  @!P2 LEA.HI.X R5, R9, R0.reuse, R8, 0x1, P0 ;  /* 0x000000000905a211 */ /* 0x090fe400000f0c08 */
[----:B------:R-:W-:-:S03]  /*211c0*/  @!P3 LEA.HI.X R15, R53, R0, R20, 0x1, P1 ;  /* 0x00000000350fb211 */ /* 0x000fc600008f0c14 */
[----:B------:R3:W-:Y:S04]  /*211d0*/  @!P2 ST.E.128 desc[UR50][R4.64], R24 ;  /* 0x000000180400a985 */ /* 0x0007e8000c101d32 */
[----:B------:R3:W-:Y:S02]  /*211e0*/  @!P3 ST.E.128 desc[UR50][R14.64], R40 ;  /* 0x000000280e00b985 */ /* 0x0007e4000c101d32 */
.L_x_612:
[----:B------:R-:W-:Y:S05]  /*211f0*/  BSYNC B1 ;  /* 0x0000000000017941 */ /* 0x000fea0003800000 */
.L_x_611:
[----:B------:R-:W-:-:S03]  /*21200*/  UMOV UR4, 0xffffffff ;  /* 0xffffffff00047882 */ /* 0x000fc60000000000 */
[----:B------:R-:W-:Y:S05]  /*21210*/  BRA.DIV UR4, `(.L_x_613) ;  /* 0x000000d204887947 */ /* 0x000fea000b800000 */
[----:B----4-:R4:W0:Y:S04]  /*21220*/  SHFL.IDX PT, R0, R3, 0x2, 0x181f ;  /* 0x00581f0003007f89 */ /* 0x01082800000e0000 */
[----:B--23--:R4:W2:Y:S02]  /*21230*/  SHFL.IDX PT, R14, R2, 0x2, 0x181f ;  /* 0x00581f00020e7f89 */ /* 0x00c8a400000e0000 */
.L_x_896:
[----:B------:R-:W-:Y:S01]  /*21240*/  VIADD R5, R21, 0x40 ;  /* 0x0000004015057836 */ /* 0x000fe20000000000 */
        /* <DEDUP_REMOVED lines=8> */
[-C--:B0-----:R-:W-:Y:S02]  /*212d0*/  @!P2 LEA.HI.X R5, R9, R0.reuse, R8, 0x1, P0 ;  /* 0x000000000905a211 */ /* 0x081fe400000f0c08 */
[----:B------:R-:W-:-:S03]  /*212e0*/  @!P3 LEA.HI.X R15, R53, R0, R20, 0x1, P1 ;  /* 0x00000000350fb211 */ /* 0x000fc600008f0c14 */
[----:B------:R3:W-:Y:S04]  /*212f0*/  @!P2 ST.E.128 desc[UR50][R4.64], R28 ;  /* 0x0000001c0400a985 */ /* 0x0007e8000c101d32 */
[----:B------:R3:W-:Y:S02]  /*21300*/  @!P3 ST.E.128 desc[UR50][R14.64], R44 ;  /* 0x0000002c0e00b985 */ /* 0x0007e4000c101d32 */
.L_x_615:
[----:B------:R-:W-:Y:S05]  /*21310*/  BSYNC B1 ;  /* 0x0000000000017941 */ /* 0x000fea0003800000 */
.L_x_614:
[----:B------:R-:W-:-:S03]  /*21320*/  UMOV UR4, 0xffffffff ;  /* 0xffffffff00047882 */ /* 0x000fc60000000000 */
[----:B------:R-:W-:Y:S05]  /*21330*/  BRA.DIV UR4, `(.L_x_616) ;  /* 0x000000d204887947 */ /* 0x000fea000b800000 */
[----:B0-----:R0:W0:Y:S04]  /*21340*/  SHFL.IDX PT, R0, R3, 0x3, 0x181f ;  /* 0x00781f0003007f89 */ /* 0x00102800000e0000 */
[----:B--23--:R2:W3:Y:S02]  /*21350*/  SHFL.IDX PT, R14, R2, 0x3, 0x181f ;  /* 0x00781f00020e7f89 */ /* 0x00c4e400000e0000 */
.L_x_900:
[----:B01--4-:R-:W-:-:S05]  /*21360*/  VIADD R3, R21, 0x60 ;  /* 0x0000006015037836 */ /* 0x013fca0000000000 */
[----:B------:R-:W-:-:S13]  /*21370*/  ISETP.GE.AND P0, PT, R3, R100, PT ;  /* 0x000000640300720c */ /* 0x000fda0003f06270 */
[----:B------:R-:W-:Y:S05]  /*21380*/  @P0 BRA `(.L_x_617) ;  /* 0x0000001c00d00947 */ /* 0x000fea0003800000 */
[----:B------:R-:W-:Y:S02]  /*21390*/  ULDC UR4, c[0x0][0xac8] ;  /* 0x0002b20000047ab9 */ /* 0x000fe40000000800 */
[----:B------:R-:W-:-:S13]  /*213a0*/  ISETP.GE.AND P1, PT, R9, UR4, PT ;  /* 0x0000000409007c0c */ /* 0x000fda000bf26270 */
[----:B--23--:R-:W-:-:S04]  /*213b0*/  @!P1 LEA R2, P0, R9, R14, 0x1 ;  /* 0x0000000e09029211 */ /* 0x00cfc800078008ff */
[----:B------:R-:W-:Y:S02]  /*213c0*/  @!P1 LEA.HI.X R3, R9, R0, R8, 0x1, P0 ;  /* 0x0000000009039211 */ /* 0x000fe400000f0c08 */
[----:B------:R-:W-:-:S03]  /*213d0*/  ISETP.GE.AND P0, PT, R53, UR4, PT ;  /* 0x0000000435007c0c */ /* 0x000fc6000bf06270 */
[----:B------:R0:W-:Y:S10]  /*213e0*/  @!P1 ST.E.128 desc[UR50][R2.64], R32 ;  /* 0x0000002002009985 */ /* 0x0001f4000c101d32 */
[----:B------:R-:W-:Y:S05]  /*213f0*/  @P0 BRA `(.L_x_617) ;  /* 0x0000001c00b40947 */ /* 0x000fea0003800000 */
[----:B------:R-:W-:-:S04]  /*21400*/  LEA R14, P0, R53, R14, 0x1 ;  /* 0x0000000e350e7211 */ /* 0x000fc800078008ff */
[----:B------:R-:W-:-:S05]  /*21410*/  LEA.HI.X R15, R53, R0, R20, 0x1, P0 ;  /* 0x00000000350f7211 */ /* 0x000fca00000f0c14 */
[----:B------:R1:W-:Y:S01]  /*21420*/  ST.E.128 desc[UR50][R14.64], R48 ;  /* 0x000000300e007985 */ /* 0x0003e2000c101d32 */
[----:B------:R-:W-:Y:S05]  /*21430*/  BRA `(.L_x_617) ;  /* 0x0000001c00a47947 */ /* 0x000fea0003800000 */
.L_x_606:
[----:B------:R-:W-:Y:S01]  /*21440*/  ULDC.64 UR4, c[0x0][0xb08] ;  /* 0x0002c20000047ab9 */ /* 0x000fe20000000a00 */
[----:B------:R-:W1:Y:S01]  /*21450*/  @P1 LDC R8, c[0x0][0xbec] ;  /* 0x0002fb00ff081b82 */ /* 0x000e620000000800 */
[----:B------:R-:W-:Y:S01]  /*21460*/  IMAD R10, R10, UR4, RZ ;  /* 0x000000040a0a7c24 */ /* 0x000fe2000f8e02ff */
[----:B0-----:R-:W-:Y:S01]  /*21470*/  SHF.R.S32.HI R6, RZ, 0x1f, R13 ;  /* 0x0000001fff067819 */ /* 0x001fe2000001140d */
[----:B------:R-:W-:-:S04]  /*21480*/  IMAD.WIDE.U32 R4, R97, UR4, RZ ;  /* 0x0000000461047c25 */ /* 0x000fc8000f8e00ff */
[----:B------:R-:W-:Y:S01]  /*21490*/  IMAD R97, R97, UR5, R10 ;  /* 0x0000000561617c24 */ /* 0x000fe2000f8e020a */
[----:B------:R-:W0:Y:S01]  /*214a0*/  @P1 LDC R11, c[0x0][0xbf0] ;  /* 0x0002fc00ff0b1b82 */ /* 0x000e220000000800 */
[----:B------:R-:W-:Y:S01]  /*214b0*/  ULDC.64 UR4, c[0x0][0xb38] ;  /* 0x0002ce0000047ab9 */ /* 0x000fe20000000a00 */
[----:B------:R-:W-:Y:S02]  /*214c0*/  IMAD.MOV.U32 R7, RZ, RZ, R33 ;  /* 0x000000ffff077224 */ /* 0x000fe400078e0021 */
[----:B------:R-:W-:-:S03]  /*214d0*/  IADD3 R5, R5, R97, RZ ;  /* 0x0000006105057210 */ /* 0x000fc60007ffe0ff */
[----:B------:R-:W-:-:S04]  /*214e0*/  IMAD.WIDE.U32 R4, R169, UR4, R4 ;  /* 0x00000004a9047c25 */ /* 0x000fc8000f8e0004 */
[----:B------:R-:W-:Y:S01]  /*214f0*/  IMAD R5, R169, UR5, R5 ;  /* 0x00000005a9057c24 */ /* 0x000fe2000f8e0205 */
[----:B------:R-:W-:Y:S02]  /*21500*/  ULDC.64 UR4, c[0x0][0xb40] ;  /* 0x0002d00000047ab9 */ /* 0x000fe40000000a00 */
[----:B------:R-:W-:Y:S02]  /*21510*/  IMAD R6, R6, UR4, RZ ;  /* 0x0000000406067c24 */ /* 0x000fe4000f8e02ff */
[----:B------:R-:W-:-:S04]  /*21520*/  IMAD.WIDE.U32 R4, R13, UR4, R4 ;  /* 0x000000040d047c25 */ /* 0x000fc8000f8e0004 */
[----:B------:R-:W-:Y:S01]  /*21530*/  IMAD R9, R13, UR5, R6 ;  /* 0x000000050d097c24 */ /* 0x000fe2000f8e0206 */
[----:B------:R-:W-:Y:S01]  /*21540*/  ULDC.64 UR4, c[0x0][0xb48] ;  /* 0x0002d20000047ab9 */ /* 0x000fe20000000a00 */
[----:B-1----:R-:W-:-:S04]  /*21550*/  @P1 IMAD.HI.U32 R8, R33, R8, RZ ;  /* 0x0000000821081227 */ /* 0x002fc800078e00ff */
[----:B------:R-:W-:Y:S01]  /*21560*/  IMAD.IADD R5, R5, 0x1, R9 ;  /* 0x0000000105057824 */ /* 0x000fe200078e0209 */
[----:B0-----:R-:W-:Y:S01]  /*21570*/  @P1 SHF.R.U32.HI R7, RZ, R11, R8 ;  /* 0x0000000bff071219 */ /* 0x001fe20000011608 */
[----:B------:R-:W-:Y:S02]  /*21580*/  VIADD R9, R18, 0x29820 ;  /* 0x0002982012097836 */ /* 0x000fe40000000000 */
[----:B------:R-:W-:Y:S01]  /*21590*/  IMAD.WIDE.U32 R4, R226, UR4, R4 ;  /* 0x00000004e2047c25 */ /* 0x000fe2000f8e0004 */
[----:B------:R-:W-:-:S03]  /*215a0*/  SHF.R.S32.HI R6, RZ, 0x1f, R7 ;  /* 0x0000001fff067819 */ /* 0x000fc60000011407 */
[----:B------:R-:W-:Y:S01]  /*215b0*/  IMAD R5, R226, UR5, R5 ;  /* 0x00000005e2057c24 */ /* 0x000fe2000f8e0205 */
[----:B------:R-:W-:Y:S01]  /*215c0*/  ULDC.64 UR4, c[0x0][0xb30] ;  /* 0x0002cc0000047ab9 */ /* 0x000fe20000000a00 */
[----:B------:R-:W-:Y:S02]  /*215d0*/  IMAD.MOV R8, RZ, RZ, -R7 ;  /* 0x000000ffff087224 */ /* 0x000fe400078e0a07 */
[----:B------:R-:W-:Y:S02]  /*215e0*/  IMAD R6, R6, UR4, RZ ;  /* 0x0000000406067c24 */ /* 0x000fe4000f8e02ff */
[----:B------:R-:W-:Y:S01]  /*215f0*/  IMAD R101, R101, R8, R33 ;  /* 0x0000000865657224 */ /* 0x000fe200078e0221 */
[----:B------:R-:W-:Y:S01]  /*21600*/  PRMT R8, RZ, 0x654, R9 ;  /* 0x00000654ff087816 */ /* 0x000fe20000000009 */
[C---:B------:R-:W-:Y:S02]  /*21610*/  IMAD R9, R7.reuse, UR5, R6 ;  /* 0x0000000507097c24 */ /* 0x040fe4000f8e0206 */
[----:B------:R-:W-:Y:S01]  /*21620*/  IMAD.WIDE.U32 R4, R7, UR4, R4 ;  /* 0x0000000407047c25 */ /* 0x000fe2000f8e0004 */
[----:B------:R-:W-:Y:S01]  /*21630*/  SHF.R.S32.HI R6, RZ, 0x1f, R101 ;  /* 0x0000001fff067819 */ /* 0x000fe20000011465 */
[----:B------:R-:W-:Y:S01]  /*21640*/  ULDC.64 UR4, c[0x0][0xb28] ;  /* 0x0002ca0000047ab9 */ /* 0x000fe20000000a00 */
[----:B------:R0:W-:Y:S02]  /*21650*/  SYNCS.ARRIVE.TRANS64.RED.A1T0 RZ, [R8+URZ], RZ ;  /* 0x000000ff08ff79a7 */ /* 0x0001e4000810043f */
[----:B------:R-:W-:Y:S01]  /*21660*/  IADD3 R5, R5, R9, RZ ;  /* 0x0000000905057210 */ /* 0x000fe20007ffe0ff */
[----:B------:R-:W-:-:S02]  /*21670*/  IMAD R6, R6, UR4, RZ ;  /* 0x0000000406067c24 */ /* 0x000fc4000f8e02ff */
[----:B------:R-:W-:-:S04]  /*21680*/  IMAD.WIDE.U32 R4, R101, UR4, R4 ;  /* 0x0000000465047c25 */ /* 0x000fc8000f8e0004 */
[----:B------:R-:W-:Y:S01]  /*21690*/  IMAD R101, R101, UR5, R6 ;  /* 0x0000000565657c24 */ /* 0x000fe2000f8e0206 */
[----:B------:R-:W-:Y:S02]  /*216a0*/  ULDC.64 UR4, c[0x0][0xb00] ;  /* 0x0002c00000047ab9 */ /* 0x000fe40000000a00 */
[----:B------:R-:W-:Y:S01]  /*216b0*/  LEA R30, P0, R4, UR4, 0x2 ;  /* 0x00000004041e7c11 */ /* 0x000fe2000f8010ff */
[----:B------:R-:W-:Y:S01]  /*216c0*/  IMAD.IADD R5, R5, 0x1, R101 ;  /* 0x0000000105057824 */ /* 0x000fe200078e0265 */
[----:B------:R-:W-:-:S04]  /*216d0*/  UMOV UR4, 0xffffffff ;  /* 0xffffffff00047882 */ /* 0x000fc80000000000 */
[----:B------:R-:W-:Y:S01]  /*216e0*/  LEA.HI.X R32, R4, UR5, R5, 0x2, P0 ;  /* 0x0000000504207c11 */ /* 0x000fe200080f1405 */
[----:B0-----:R-:W-:Y:S06]  /*216f0*/  BRA.DIV UR4, `(.L_x_618) ;  /* 0x000000ce04e07947 */ /* 0x001fec000b800000 */
[----:B------:R0:W1:Y:S01]  /*21700*/  SHFL.IDX PT, R31, R32, RZ, 0x1c1f ;  /* 0x001c1fff201f7589 */ /* 0x00006200000e0000 */
[C---:B------:R-:W-:Y:S01]  /*21710*/  VIADD R29, R218.reuse, 0x10 ;  /* 0x00000010da1d7836 */ /* 0x040fe20000000000 */
[C---:B------:R-:W-:Y:S01]  /*21720*/  IADD3 R25, R218.reuse, 0x28, RZ ;  /* 0x00000028da197810 */ /* 0x040fe20007ffe0ff */
[C---:B------:R-:W-:Y:S01]  /*21730*/  VIADD R28, R218.reuse, 0x18 ;  /* 0x00000018da1c7836 */ /* 0x040fe20000000000 */
[----:B------:R0:W2:Y:S01]  /*21740*/  SHFL.IDX PT, R14, R30, RZ, 0x1c1f ;  /* 0x001c1fff1e0e7589 */ /* 0x0000a200000e0000 */
[C---:B------:R-:W-:Y:S02]  /*21750*/  VIADD R26, R218.reuse, 0x20 ;  /* 0x00000020da1a7836 */ /* 0x040fe40000000000 */
[----:B------:R-:W-:-:S07]  /*21760*/  VIADD R24, R218, 0x30 ;  /* 0x00000030da187836 */ /* 0x000fce0000000000 */
.L_x_903:
[----:B------:R-:W-:Y:S01]  /*21770*/  ISETP.GE.AND P0, PT, R35, R100, PT ;  /* 0x000000642300720c */ /* 0x000fe20003f06270 */
[----:B------:R-:W-:-:S12]  /*21780*/  BSSY B1, `(.L_x_619) ;  /* 0x0000079000017945 */ /* 0x000fd80003800000 */
[----:B------:R-:W-:Y:S05]  /*21790*/  @P0 BRA `(.L_x_620) ;  /* 0x0000000400dc0947 */ /* 0x000fea0003800000 */
[----:B------:R-:W-:Y:S01]  /*217a0*/  ULDC UR4, c[0x0][0xac8] ;  /* 0x0002b20000047ab9 */ /* 0x000fe20000000800 */
[----:B------:R-:W-:Y:S01]  /*217b0*/  SHF.R.S32.HI R8, RZ, 0x1f, R225 ;  /* 0x0000001fff087819 */ /* 0x000fe200000114e1 */
        /* <DEDUP_REMOVED lines=8> */
[----:B------:R-:W-:Y:S01]  /*21840*/  VIADD R33, R218, 0x58 ;  /* 0x00000058da217836 */ /* 0x000fe20000000000 */
[----:B------:R-:W-:-:S02]  /*21850*/  SHF.R.S32.HI R10, RZ, 0x1f, R29 ;  /* 0x0000001fff0a7819 */ /* 0x000fc4000001141d */
[----:B------:R-:W-:Y:S02]  /*21860*/  ISETP.GE.AND P1, PT, R25, UR4, PT ;  /* 0x0000000419007c0c */ /* 0x000fe4000bf26270 */
[----:B------:R-:W-:Y:S01]  /*21870*/  SHF.R.S32.HI R11, RZ, 0x1f, R26 ;  /* 0x0000001fff0b7819 */ /* 0x000fe2000001141a */
[----:B--2---:R-:W-:Y:S01]  /*21880*/  @!P0 IMAD.MOV.U32 R4, RZ, RZ, R14 ;  /* 0x000000ffff048224 */ /* 0x004fe200078e000e */
[----:B------:R-:W-:Y:S01]  /*21890*/  @!P0 MOV R7, R98 ;  /* 0x0000006200078202 */ /* 0x000fe20000000f00 */
[----:B-1----:R-:W-:Y:S01]  /*218a0*/  @!P0 IMAD.MOV.U32 R5, RZ, RZ, R31 ;  /* 0x000000ffff058224 */ /* 0x002fe200078e001f */
[----:B------:R-:W-:Y:S01]  /*218b0*/  SHF.R.S32.HI R12, RZ, 0x1f, R25 ;  /* 0x0000001fff0c7819 */ /* 0x000fe20000011419 */
[----:B------:R-:W-:Y:S01]  /*218c0*/  @!P0 IMAD.MOV.U32 R6, RZ, RZ, R99 ;  /* 0x000000ffff068224 */ /* 0x000fe200078e0063 */
[----:B------:R-:W-:Y:S01]  /*218d0*/  SHF.R.S32.HI R58, RZ, 0x1f, R58 ;  /* 0x0000001fff3a7819 */ /* 0x000fe2000001143a */
[----:B------:R-:W-:-:S04]  /*218e0*/  @!P0 IMAD.WIDE R4, R218, 0x4, R4 ;  /* 0x00000004da048825 */ /* 0x000fc800078e0204 */
[----:B------:R-:W-:Y:S01]  /*218f0*/  @!P2 IMAD.MOV.U32 R9, RZ, RZ, R95 ;  /* 0x000000ffff09a224 */ /* 0x000fe200078e005f */
[----:B------:R1:W-:Y:S02]  /*21900*/  @!P0 ST.E.64 desc[UR50][R4.64], R6 ;  /* 0x0000000604008985 */ /* 0x0003e4000c101b32 */
[-C--:B-1----:R-:W-:Y:S02]  /*21910*/  @!P2 LEA R4, P0, R225, R14.reuse, 0x2 ;  /* 0x0000000ee104a211 */ /* 0x082fe400078010ff */
[----:B------:R-:W-:Y:S02]  /*21920*/  @!P4 LEA R6, P5, R29, R14, 0x2 ;  /* 0x0000000e1d06c211 */ /* 0x000fe400078a10ff */
[-C--:B------:R-:W-:Y:S01]  /*21930*/  @!P2 LEA.HI.X R5, R225, R31.reuse, R8, 0x2, P0 ;  /* 0x0000001fe105a211 */ /* 0x080fe200000f1408 */
[----:B------:R-:W-:Y:S01]  /*21940*/  @!P2 IMAD.MOV.U32 R8, RZ, RZ, R96 ;  /* 0x000000ffff08a224 */ /* 0x000fe200078e0060 */
[----:B------:R-:W-:Y:S02]  /*21950*/  ISETP.GE.AND P0, PT, R26, UR4, PT ;  /* 0x000000041a007c0c */ /* 0x000fe4000bf06270 */
[----:B------:R-:W-:-:S02]  /*21960*/  @!P4 LEA.HI.X R7, R29, R31, R10, 0x2, P5 ;  /* 0x0000001f1d07c211 */ /* 0x000fc400028f140a */
[----:B------:R1:W-:Y:S01]  /*21970*/  @!P2 ST.E.64 desc[UR50][R4.64], R8 ;  /* 0x000000080400a985 */ /* 0x0003e2000c101b32 */
[----:B------:R-:W-:Y:S01]  /*21980*/  SHF.R.S32.HI R10, RZ, 0x1f, R28 ;  /* 0x0000001fff0a7819 */ /* 0x000fe2000001141c */
[----:B-1----:R-:W-:Y:S01]  /*21990*/  @!P4 IMAD.MOV.U32 R4, RZ, RZ, R76 ;  /* 0x000000ffff04c224 */ /* 0x002fe200078e004c */
[----:B------:R-:W-:Y:S01]  /*219a0*/  @!P3 MOV R8, R77 ;  /* 0x0000004d0008b202 */ /* 0x000fe20000000f00 */
[----:B------:R-:W-:Y:S02]  /*219b0*/  @!P4 IMAD.MOV.U32 R5, RZ, RZ, R74 ;  /* 0x000000ffff05c224 */ /* 0x000fe400078e004a */
[----:B------:R-:W-:-:S03]  /*219c0*/  @!P3 IMAD.MOV.U32 R9, RZ, RZ, R75 ;  /* 0x000000ffff09b224 */ /* 0x000fc600078e004b */
[----:B------:R1:W-:Y:S02]  /*219d0*/  @!P4 ST.E.64 desc[UR50][R6.64], R4 ;  /* 0x000000040600c985 */ /* 0x0003e4000c101b32 */
[-C--:B-1----:R-:W-:Y:S02]  /*219e0*/  @!P3 LEA R6, P2, R28, R14.reuse, 0x2 ;  /* 0x0000000e1c06b211 */ /* 0x082fe400078410ff */
[-C--:B------:R-:W-:Y:S02]  /*219f0*/  @!P0 LEA R4, P5, R26, R14.reuse, 0x2 ;  /* 0x0000000e1a048211 */ /* 0x080fe400078a10ff */
[-C--:B------:R-:W-:Y:S02]  /*21a00*/  @!P3 LEA.HI.X R7, R28, R31.reuse, R10, 0x2, P2 ;  /* 0x0000001f1c07b211 */ /* 0x080fe400010f140a */
[----:B------:R-:W-:Y:S02]  /*21a10*/  ISETP.GE.AND P2, PT, R24, UR4, PT ;  /* 0x0000000418007c0c */ /* 0x000fe4000bf46270 */
[----:B------:R-:W-:Y:S01]  /*21a20*/  @!P1 LEA R10, P4, R25, R14, 0x2 ;  /* 0x0000000e190a9211 */ /* 0x000fe200078810ff */
[----:B------:R1:W-:Y:S01]  /*21a30*/  @!P3 ST.E.64 desc[UR50][R6.64], R8 ;  /* 0x000000080600b985 */ /* 0x0003e2000c101b32 */
[----:B------:R-:W-:-:S02]  /*21a40*/  @!P0 LEA.HI.X R5, R26, R31, R11, 0x2, P5 ;  /* 0x0000001f1a058211 */ /* 0x000fc400028f140b */
[----:B------:R-:W-:Y:S02]  /*21a50*/  @!P1 LEA.HI.X R11, R25, R31, R12, 0x2, P4 ;  /* 0x0000001f190b9211 */ /* 0x000fe400020f140c */
[----:B------:R-:W-:Y:S02]  /*21a60*/  ISETP.GE.AND P3, PT, R224, UR4, PT ;  /* 0x00000004e0007c0c */ /* 0x000fe4000bf66270 */
[----:B------:R-:W-:Y:S02]  /*21a70*/  ISETP.GE.AND P4, PT, R13, UR4, PT ;  /* 0x000000040d007c0c */ /* 0x000fe4000bf86270 */
[----:B------:R-:W-:Y:S01]  /*21a80*/  SHF.R.S32.HI R12, RZ, 0x1f, R224 ;  /* 0x0000001fff0c7819 */ /* 0x000fe200000114e0 */
[----:B-1----:R-:W-:Y:S01]  /*21a90*/  @!P0 IMAD.MOV.U32 R6, RZ, RZ, R2 ;  /* 0x000000ffff068224 */ /* 0x002fe200078e0002 */
[----:B------:R-:W-:Y:S01]  /*21aa0*/  @!P1 MOV R2, R3 ;  /* 0x0000000300029202 */ /* 0x000fe20000000f00 */
[----:B------:R-:W-:Y:S02]  /*21ab0*/  @!P0 IMAD.MOV.U32 R7, RZ, RZ, R78 ;  /* 0x000000ffff078224 */ /* 0x000fe400078e004e */
[----:B------:R-:W-:Y:S01]  /*21ac0*/  @!P1 IMAD.MOV.U32 R3, RZ, RZ, R0 ;  /* 0x000000ffff039224 */ /* 0x000fe200078e0000 */
[----:B------:R-:W-:-:S02]  /*21ad0*/  SHF.R.S32.HI R0, RZ, 0x1f, R24 ;  /* 0x0000001fff007819 */ /* 0x000fc40000011418 */
[----:B------:R1:W-:Y:S04]  /*21ae0*/  @!P0 ST.E.64 desc[UR50][R4.64], R6 ;  /* 0x0000000604008985 */ /* 0x0003e8000c101b32 */
[----:B------:R2:W-:Y:S01]  /*21af0*/  @!P1 ST.E.64 desc[UR50][R10.64], R2 ;  /* 0x000000020a009985 */ /* 0x0005e2000c101b32 */
[----:B------:R-:W-:Y:S01]  /*21b00*/  ISETP.GE.AND P1, PT, R34, UR4, PT ;  /* 0x0000000422007c0c */ /* 0x000fe2000bf26270 */
[----:B-1----:R-:W-:Y:S01]  /*21b10*/  @!P2 IMAD.MOV.U32 R6, RZ, RZ, R36 ;  /* 0x000000ffff06a224 */ /* 0x002fe200078e0024 */
[----:B------:R-:W-:Y:S02]  /*21b20*/  @!P2 MOV R7, R20 ;  /* 0x000000140007a202 */ /* 0x000fe40000000f00 */
[-C--:B------:R-:W-:Y:S02]  /*21b30*/  @!P3 LEA R4, P5, R224, R14.reuse, 0x2 ;  /* 0x0000000ee004b211 */ /* 0x080fe400078a10ff */
[----:B--2---:R-:W-:-:S02]  /*21b40*/  @!P2 LEA R2, P0, R24, R14, 0x2 ;  /* 0x0000000e1802a211 */ /* 0x004fc400078010ff */
[-C--:B------:R-:W-:Y:S02]  /*21b50*/  @!P3 LEA.HI.X R5, R224, R31.reuse, R12, 0x2, P5 ;  /* 0x0000001fe005b211 */ /* 0x080fe400028f140c */
[----:B------:R-:W-:Y:S02]  /*21b60*/  @!P2 LEA.HI.X R3, R24, R31, R0, 0x2, P0 ;  /* 0x0000001f1803a211 */ /* 0x000fe400000f1400 */
[----:B------:R-:W-:-:S03]  /*21b70*/  ISETP.GE.AND P0, PT, R15, UR4, PT ;  /* 0x000000040f007c0c */ /* 0x000fc6000bf06270 */
[----:B------:R1:W-:Y:S10]  /*21b80*/  @!P2 ST.E.64 desc[UR50][R2.64], R6 ;  /* 0x000000060200a985 */ /* 0x0003f4000c101b32 */
[----:B------:R-:W-:-:S02]  /*21b90*/  @!P0 LEA R8, P5, R15, R14, 0x2 ;  /* 0x0000000e0f088211 */ /* 0x000fc400078a10ff */
[C---:B-1----:R-:W-:Y:S01]  /*21ba0*/  @!P4 LEA R6, P2, R13.reuse, R14, 0x2 ;  /* 0x0000000e0d06c211 */ /* 0x042fe200078410ff */
[----:B------:R-:W-:Y:S02]  /*21bb0*/  @!P3 IMAD.MOV.U32 R2, RZ, RZ, R37 ;  /* 0x000000ffff02b224 */ /* 0x000fe400078e0025 */
[----:B------:R-:W-:Y:S01]  /*21bc0*/  @!P3 IMAD.MOV.U32 R3, RZ, RZ, R21 ;  /* 0x000000ffff03b224 */ /* 0x000fe200078e0015 */
[----:B------:R-:W-:Y:S01]  /*21bd0*/  @!P4 LEA.HI.X R7, R13, R31, R58, 0x2, P2 ;  /* 0x0000001f0d07c211 */ /* 0x000fe200010f143a */
[C---:B------:R-:W-:Y:S01]  /*21be0*/  VIADD R13, R218.reuse, 0x60 ;  /* 0x00000060da0d7836 */ /* 0x040fe20000000000 */
[----:B------:R-:W-:Y:S02]  /*21bf0*/  IADD3 R58, R218, 0x48, RZ ;  /* 0x00000048da3a7810 */ /* 0x000fe40007ffe0ff */
[----:B------:R1:W-:Y:S01]  /*21c00*/  @!P3 ST.E.64 desc[UR50][R4.64], R2 ;  /* 0x000000020400b985 */ /* 0x0003e2000c101b32 */
[----:B------:R-:W-:Y:S02]  /*21c10*/  ISETP.GE.AND P2, PT, R33, UR4, PT ;  /* 0x0000000421007c0c */ /* 0x000fe4000bf46270 */
[----:B------:R-:W-:-:S02]  /*21c20*/  SHF.R.S32.HI R58, RZ, 0x1f, R58 ;  /* 0x0000001fff3a7819 */ /* 0x000fc4000001143a */
[C---:B-1----:R-:W-:Y:S01]  /*21c30*/  @!P1 LEA R2, P3, R34.reuse, R14, 0x2 ;  /* 0x0000000e22029211 */ /* 0x042fe200078610ff */
[----:B------:R-:W-:Y:S02]  /*21c40*/  @!P4 IMAD.MOV.U32 R4, RZ, RZ, R40 ;  /* 0x000000ffff04c224 */ /* 0x000fe400078e0028 */
[----:B------:R-:W-:Y:S01]  /*21c50*/  @!P4 IMAD.MOV.U32 R5, RZ, RZ, R38 ;  /* 0x000000ffff05c224 */ /* 0x000fe200078e0026 */
[----:B------:R-:W-:Y:S01]  /*21c60*/  @!P1 LEA.HI.X R3, R34, R31, R58, 0x2, P3 ;  /* 0x0000001f22039211 */ /* 0x000fe200018f143a */
[----:B------:R-:W-:Y:S01]  /*21c70*/  VIADD R34, R218, 0x50 ;  /* 0x00000050da227836 */ /* 0x000fe20000000000 */
[----:B------:R-:W-:Y:S02]  /*21c80*/  @!P1 MOV R38, R41 ;  /* 0x0000002900269202 */ /* 0x000fe40000000f00 */
[----:B------:R-:W-:Y:S01]  /*21c90*/  ISETP.GE.AND P3, PT, R13, UR4, PT ;  /* 0x000000040d007c0c */ /* 0x000fe2000bf66270 */
[----:B------:R1:W-:Y:S01]  /*21ca0*/  @!P4 ST.E.64 desc[UR50][R6.64], R4 ;  /* 0x000000040600c985 */ /* 0x0003e2000c101b32 */
[----:B------:R-:W-:-:S02]  /*21cb0*/  SHF.R.S32.HI R34, RZ, 0x1f, R34 ;  /* 0x0000001fff227819 */ /* 0x000fc40000011422 */
[----:B------:R-:W-:Y:S01]  /*21cc0*/  ISETP.GE.AND P4, PT, R229, UR4, PT ;  /* 0x00000004e5007c0c */ /* 0x000fe2000bf86270 */
[----:B------:R2:W-:Y:S01]  /*21cd0*/  @!P1 ST.E.64 desc[UR50][R2.64], R38 ;  /* 0x0000002602009985 */ /* 0x0005e2000c101b32 */
[----:B------:R-:W-:Y:S01]  /*21ce0*/  @!P0 LEA.HI.X R9, R15, R31, R34, 0x2, P5 ;  /* 0x0000001f0f098211 */ /* 0x000fe200028f1422 */
[C---:B------:R-:W-:Y:S01]  /*21cf0*/  VIADD R34, R218.reuse, 0x58 ;  /* 0x00000058da227836 */ /* 0x040fe20000000000 */
[----:B------:R-:W-:Y:S01]  /*21d00*/  @!P2 LEA R10, P1, R33, R14, 0x2 ;  /* 0x0000000e210aa211 */ /* 0x000fe200078210ff */
[----:B------:R-:W-:Y:S01]  /*21d10*/  VIADD R15, R218, 0x60 ;  /* 0x00000060da0f7836 */ /* 0x000fe20000000000 */
[----:B------:R-:W-:Y:S02]  /*21d20*/  ISETP.GE.AND P5, PT, R228, UR4, PT ;  /* 0x00000004e4007c0c */ /* 0x000fe4000bfa6270 */
[----:B------:R-:W-:Y:S02]  /*21d30*/  SHF.R.S32.HI R34, RZ, 0x1f, R34 ;  /* 0x0000001fff227819 */ /* 0x000fe40000011422 */
[----:B------:R-:W-:-:S02]  /*21d40*/  SHF.R.S32.HI R15, RZ, 0x1f, R15 ;  /* 0x0000001fff0f7819 */ /* 0x000fc4000001140f */
[----:B------:R-:W-:Y:S02]  /*21d50*/  @!P2 LEA.HI.X R11, R33, R31, R34, 0x2, P1 ;  /* 0x0000001f210ba211 */ /* 0x000fe400008f1422 */
[C---:B-1----:R-:W-:Y:S01]  /*21d60*/  @!P3 LEA R4, P1, R13.reuse, R14, 0x2 ;  /* 0x0000000e0d04b211 */ /* 0x042fe200078210ff */
[----:B--2---:R-:W-:Y:S01]  /*21d70*/  @!P0 IMAD.MOV.U32 R2, RZ, RZ, R44 ;  /* 0x000000ffff028224 */ /* 0x004fe200078e002c */
[----:B------:R-:W-:Y:S01]  /*21d80*/  SHF.R.S32.HI R34, RZ, 0x1f, R229 ;  /* 0x0000001fff227819 */ /* 0x000fe200000114e5 */
[----:B------:R-:W-:Y:S01]  /*21d90*/  @!P0 IMAD.MOV.U32 R3, RZ, RZ, R42 ;  /* 0x000000ffff038224 */ /* 0x000fe200078e002a */
[----:B------:R-:W-:Y:S02]  /*21da0*/  @!P2 MOV R42, R45 ;  /* 0x0000002d002aa202 */ /* 0x000fe40000000f00 */
[----:B------:R-:W-:Y:S02]  /*21db0*/  @!P3 LEA.HI.X R5, R13, R31, R15, 0x2, P1 ;  /* 0x0000001f0d05b211 */ /* 0x000fe400008f140f */
[----:B------:R1:W-:Y:S01]  /*21dc0*/  @!P0 ST.E.64 desc[UR50][R8.64], R2 ;  /* 0x0000000208008985 */ /* 0x0003e2000c101b32 */
[----:B------:R-:W-:-:S02]  /*21dd0*/  ISETP.GE.AND P0, PT, R227, UR4, PT ;  /* 0x00000004e3007c0c */ /* 0x000fc4000bf06270 */
[CC--:B------:R-:W-:Y:S01]  /*21de0*/  @!P4 LEA R6, P1, R229.reuse, R14.reuse, 0x2 ;  /* 0x0000000ee506c211 */ /* 0x0c0fe200078210ff */
[----:B------:R-:W-:Y:S01]  /*21df0*/  @!P2 ST.E.64 desc[UR50][R10.64], R42 ;  /* 0x0000002a0a00a985 */ /* 0x000fe2000c101b32 */
[----:B------:R-:W-:Y:S02]  /*21e00*/  SHF.R.S32.HI R33, RZ, 0x1f, R228 ;  /* 0x0000001fff217819 */ /* 0x000fe400000114e4 */
[----:B------:R-:W-:Y:S02]  /*21e10*/  SHF.R.S32.HI R15, RZ, 0x1f, R227 ;  /* 0x0000001fff0f7819 */ /* 0x000fe400000114e3 */
[-C--:B------:R-:W-:Y:S01]  /*21e20*/  @!P4 LEA.HI.X R7, R229, R31.reuse, R34, 0x2, P1 ;  /* 0x0000001fe507c211 */ /* 0x080fe200008f1422 */
[----:B-1----:R-:W-:Y:S01]  /*21e30*/  @!P3 IMAD.MOV.U32 R2, RZ, RZ, R48 ;  /* 0x000000ffff02b224 */ /* 0x002fe200078e0030 */
[C---:B------:R-:W-:Y:S01]  /*21e40*/  @!P5 LEA R8, P2, R228.reuse, R14, 0x2 ;  /* 0x0000000ee408d211 */ /* 0x040fe200078410ff */
[----:B------:R-:W-:Y:S02]  /*21e50*/  @!P3 IMAD.MOV.U32 R3, RZ, RZ, R46 ;  /* 0x000000ffff03b224 */ /* 0x000fe400078e002e */
[----:B------:R-:W-:Y:S01]  /*21e60*/  @!P4 IMAD.MOV.U32 R46, RZ, RZ, R79 ;  /* 0x000000ffff2ec224 */ /* 0x000fe200078e004f */
[----:B------:R-:W-:-:S02]  /*21e70*/  @!P5 LEA.HI.X R9, R228, R31, R33, 0x2, P2 ;  /* 0x0000001fe409d211 */ /* 0x000fc400010f1421 */
[----:B------:R1:W-:Y:S01]  /*21e80*/  @!P3 ST.E.64 desc[UR50][R4.64], R2 ;  /* 0x000000020400b985 */ /* 0x0003e2000c101b32 */
[----:B------:R-:W-:-:S03]  /*21e90*/  @!P0 LEA R12, P3, R227, R14, 0x2 ;  /* 0x0000000ee30c8211 */ /* 0x000fc600078610ff */
[----:B------:R3:W-:Y:S01]  /*21ea0*/  @!P4 ST.E.64 desc[UR50][R6.64], R46 ;  /* 0x0000002e0600c985 */ /* 0x0007e2000c101b32 */
[----:B------:R-:W-:Y:S01]  /*21eb0*/  @!P0 LEA.HI.X R13, R227, R31, R15, 0x2, P3 ;  /* 0x0000001fe30d8211 */ /* 0x000fe200018f140f */
[----:B-1----:R-:W-:Y:S01]  /*21ec0*/  @!P5 IMAD.MOV.U32 R2, RZ, RZ, R82 ;  /* 0x000000ffff02d224 */ /* 0x002fe200078e0052 */
[----:B------:R-:W-:Y:S01]  /*21ed0*/  @!P5 MOV R3, R80 ;  /* 0x000000500003d202 */ /* 0x000fe20000000f00 */
[----:B------:R-:W-:-:S04]  /*21ee0*/  @!P0 IMAD.MOV.U32 R80, RZ, RZ, R83 ;  /* 0x000000ffff508224 */ /* 0x000fc800078e0053 */
[----:B------:R3:W-:Y:S04]  /*21ef0*/  @!P5 ST.E.64 desc[UR50][R8.64], R2 ;  /* 0x000000020800d985 */ /* 0x0007e8000c101b32 */
[----:B------:R3:W-:Y:S02]  /*21f00*/  @!P0 ST.E.64 desc[UR50][R12.64], R80 ;  /* 0x000000500c008985 */ /* 0x0007e4000c101b32 */
.L_x_620:
[----:B------:R-:W-:Y:S05]  /*21f10*/  BSYNC B1 ;  /* 0x0000000000017941 */ /* 0x000fea0003800000 */
.L_x_619:
[----:B------:R-:W-:-:S03]  /*21f20*/  UMOV UR4, 0xffffffff ;  /* 0xffffffff00047882 */ /* 0x000fc60000000000 */
[----:B------:R-:W-:Y:S05]  /*21f30*/  BRA.DIV UR4, `(.L_x_621) ;  /* 0x000000ca04187947 */ /* 0x000fea000b800000 */
[----:B---3--:R3:W4:Y:S04]  /*21f40*/  SHFL.IDX PT, R3, R32, 0x1, 0x1c1f ;  /* 0x003c1f0020037f89 */ /* 0x00872800000e0000 */
[----:B--2---:R3:W2:Y:S02]  /*21f50*/  SHFL.IDX PT, R14, R30, 0x1, 0x1c1f ;  /* 0x003c1f001e0e7f89 */ /* 0x0046a400000e0000 */
.L_x_907:
[----:B------:R-:W-:-:S13]  /*21f60*/  ISETP.GE.AND P0, PT, R27, R100, PT ;  /* 0x000000641b00720c */ /* 0x000fda0003f06270 */
[----:B------:R-:W-:Y:S05]  /*21f70*/  @P0 BRA `(.L_x_617) ;  /* 0x0000001000d40947 */ /* 0x000fea0003800000 */
[----:B------:R-:W-:Y:S01]  /*21f80*/  ULDC UR4, c[0x0][0xac8] ;  /* 0x0002b20000047ab9 */ /* 0x000fe20000000800 */
[----:B------:R-:W-:Y:S01]  /*21f90*/  SHF.R.S32.HI R4, RZ, 0x1f, R225 ;  /* 0x0000001fff047819 */ /* 0x000fe200000114e1 */
[C---:B-1----:R-:W-:Y:S01]  /*21fa0*/  VIADD R31, R218.reuse, 0x40 ;  /* 0x00000040da1f7836 */ /* 0x042fe20000000000 */
[C---:B------:R-:W-:Y:S01]  /*21fb0*/  ISETP.GE.AND P2, PT, R218.reuse, UR4, PT ;  /* 0x00000004da007c0c */ /* 0x040fe2000bf46270 */
[C---:B------:R-:W-:Y:S01]  /*21fc0*/  VIADD R33, R218.reuse, 0x40 ;  /* 0x00000040da217836 */ /* 0x040fe20000000000 */
[----:B------:R-:W-:Y:S01]  /*21fd0*/  ISETP.GE.AND P3, PT, R225, UR4, PT ;  /* 0x00000004e1007c0c */ /* 0x000fe2000bf66270 */
[----:B------:R-:W-:Y:S01]  /*21fe0*/  VIADD R15, R218, 0x58 ;  /* 0x00000058da0f7836 */ /* 0x000fe20000000000 */
[----:B------:R-:W-:Y:S02]  /*21ff0*/  ISETP.GE.AND P1, PT, R29, UR4, PT ;  /* 0x000000041d007c0c */ /* 0x000fe4000bf26270 */
[----:B------:R-:W-:Y:S02]  /*22000*/  ISETP.GE.AND P0, PT, R28, UR4, PT ;  /* 0x000000041c007c0c */ /* 0x000fe4000bf06270 */
[----:B------:R-:W-:-:S02]  /*22010*/  SHF.R.S32.HI R0, RZ, 0x1f, R29 ;  /* 0x0000001fff007819 */ /* 0x000fc4000001141d */
[----:B------:R-:W-:Y:S02]  /*22020*/  ISETP.GE.AND P4, PT, R26, UR4, PT ;  /* 0x000000041a007c0c */ /* 0x000fe4000bf86270 */
[C---:B0--3--:R-:W-:Y:S01]  /*22030*/  IADD3 R30, R218.reuse, 0x48, RZ ;  /* 0x00000048da1e7810 */ /* 0x049fe20007ffe0ff */
[----:B--2---:R-:W-:Y:S01]  /*22040*/  @!P2 IMAD.MOV.U32 R2, RZ, RZ, R14 ;  /* 0x000000ffff02a224 */ /* 0x004fe200078e000e */
[----:B------:R-:W-:Y:S01]  /*22050*/  SHF.R.S32.HI R33, RZ, 0x1f, R33 ;  /* 0x0000001fff217819 */ /* 0x000fe20000011421 */
[----:B------:R-:W-:Y:S01]  /*22060*/  @!P2 IMAD.MOV.U32 R10, RZ, RZ, R49 ;  /* 0x000000ffff0aa224 */ /* 0x000fe200078e0031 */
[C---:B------:R-:W-:Y:S01]  /*22070*/  @!P3 LEA R12, P5, R225.reuse, R14, 0x2 ;  /* 0x0000000ee10cb211 */ /* 0x040fe200078a10ff */
[----:B----4-:R-:W-:Y:S01]  /*22080*/  @!P2 IMAD.WIDE R8, R218, 0x4, R2 ;  /* 0x00000004da08a825 */ /* 0x010fe200078e0202 */
[----:B------:R-:W-:Y:S02]  /*22090*/  SHF.R.S32.HI R2, RZ, 0x1f, R28 ;  /* 0x0000001fff027819 */ /* 0x000fe4000001141c */
[-C--:B------:R-:W-:Y:S01]  /*220a0*/  @!P3 LEA.HI.X R13, R225, R3.reuse, R4, 0x2, P5 ;  /* 0x00000003e10db211 */ /* 0x080fe200028f1404 */
[----:B------:R-:W-:Y:S01]  /*220b0*/  @!P2 IMAD.MOV.U32 R11, RZ, RZ, R84 ;  /* 0x000000ffff0ba224 */ /* 0x000fe200078e0054 */
[----:B------:R-:W-:Y:S01]  /*220c0*/  @!P3 MOV R84, R50 ;  /* 0x000000320054b202 */ /* 0x000fe20000000f00 */
[----:B------:R-:W-:Y:S01]  /*220d0*/  @!P1 IMAD.MOV.U32 R50, RZ, RZ, R53 ;  /* 0x000000ffff329224 */ /* 0x000fe200078e0035 */
[CC--:B------:R-:W-:Y:S01]  /*220e0*/  @!P0 LEA R4, P5, R28.reuse, R14.reuse, 0x2 ;  /* 0x0000000e1c048211 */ /* 0x0c0fe200078a10ff */
[----:B------:R-:W-:Y:S01]  /*220f0*/  @!P0 IMAD.MOV.U32 R53, RZ, RZ, R52 ;  /* 0x000000ffff358224 */ /* 0x000fe200078e0034 */
[----:B------:R0:W-:Y:S01]  /*22100*/  @!P2 ST.E.64 desc[UR50][R8.64], R10 ;  /* 0x0000000a0800a985 */ /* 0x0001e2000c101b32 */
[C---:B------:R-:W-:Y:S01]  /*22110*/  @!P1 LEA R6, P2, R29.reuse, R14, 0x2 ;  /* 0x0000000e1d069211 */ /* 0x040fe200078410ff */
[----:B------:R-:W-:Y:S01]  /*22120*/  @!P0 IMAD.MOV.U32 R52, RZ, RZ, R54 ;  /* 0x000000ffff348224 */ /* 0x000fe200078e0036 */
[-C--:B------:R-:W-:Y:S01]  /*22130*/  @!P0 LEA.HI.X R5, R28, R3.reuse, R2, 0x2, P5 ;  /* 0x000000031c058211 */ /* 0x080fe200028f1402 */
[----:B------:R-:W-:Y:S01]  /*22140*/  @!P3 ST.E.64 desc[UR50][R12.64], R84 ;  /* 0x000000540c00b985 */ /* 0x000fe2000c101b32 */
[----:B------:R-:W-:Y:S01]  /*22150*/  @!P1 LEA.HI.X R7, R29, R3, R0, 0x2, P2 ;  /* 0x000000031d079211 */ /* 0x000fe200010f1400 */
[----:B------:R-:W-:Y:S01]  /*22160*/  @!P4 IMAD.MOV.U32 R54, RZ, RZ, R57 ;  /* 0x000000ffff36c224 */ /* 0x000fe200078e0039 */
[----:B------:R-:W-:-:S02]  /*22170*/  ISETP.GE.AND P2, PT, R25, UR4, PT ;  /* 0x0000000419007c0c */ /* 0x000fc4000bf46270 */
[----:B------:R-:W-:Y:S01]  /*22180*/  ISETP.GE.AND P3, PT, R24, UR4, PT ;  /* 0x0000000418007c0c */ /* 0x000fe2000bf66270 */
[----:B------:R1:W-:Y:S01]  /*22190*/  @!P1 ST.E.64 desc[UR50][R6.64], R50 ;  /* 0x0000003206009985 */ /* 0x0003e2000c101b32 */
[----:B------:R-:W-:Y:S02]  /*221a0*/  SHF.R.S32.HI R0, RZ, 0x1f, R26 ;  /* 0x0000001fff007819 */ /* 0x000fe4000001141a */
[----:B------:R-:W-:Y:S01]  /*221b0*/  ISETP.GE.AND P1, PT, R224, UR4, PT ;  /* 0x00000004e0007c0c */ /* 0x000fe2000bf26270 */
[----:B------:R2:W-:Y:S01]  /*221c0*/  @!P0 ST.E.64 desc[UR50][R4.64], R52 ;  /* 0x0000003404008985 */ /* 0x0005e2000c101b32 */
[CC--:B0-----:R-:W-:Y:S02]  /*221d0*/  @!P4 LEA R8, P5, R26.reuse, R14.reuse, 0x2 ;  /* 0x0000000e1a08c211 */ /* 0x0c1fe400078a10ff */
[----:B------:R-:W-:Y:S02]  /*221e0*/  ISETP.GE.AND P0, PT, R31, UR4, PT ;  /* 0x000000041f007c0c */ /* 0x000fe4000bf06270 */
[-C--:B------:R-:W-:Y:S01]  /*221f0*/  @!P4 LEA.HI.X R9, R26, R3.reuse, R0, 0x2, P5 ;  /* 0x000000031a09c211 */ /* 0x080fe200028f1400 */
[----:B------:R-:W-:Y:S01]  /*22200*/  @!P2 IMAD.MOV.U32 R57, RZ, RZ, R56 ;  /* 0x000000ffff39a224 */ /* 0x000fe200078e0038 */
[----:B------:R-:W-:Y:S01]  /*22210*/  SHF.R.S32.HI R0, RZ, 0x1f, R25 ;  /* 0x0000001fff007819 */ /* 0x000fe20000011419 */
[----:B------:R-:W-:Y:S01]  /*22220*/  @!P2 IMAD.MOV.U32 R56, RZ, RZ, R64 ;  /* 0x000000ffff38a224 */ /* 0x000fe200078e0040 */
[CC--:B------:R-:W-:Y:S01]  /*22230*/  @!P2 LEA R10, P5, R25.reuse, R14.reuse, 0x2 ;  /* 0x0000000e190aa211 */ /* 0x0c0fe200078a10ff */
[----:B------:R0:W-:Y:S01]  /*22240*/  @!P4 ST.E.64 desc[UR50][R8.64], R54 ;  /* 0x000000360800c985 */ /* 0x0001e2000c101b32 */
[----:B------:R-:W-:Y:S01]  /*22250*/  ISETP.GE.AND P4, PT, R30, UR4, PT ;  /* 0x000000041e007c0c */ /* 0x000fe2000bf86270 */
[----:B------:R-:W-:Y:S01]  /*22260*/  @!P3 IMAD.MOV.U32 R64, RZ, RZ, R67 ;  /* 0x000000ffff40b224 */ /* 0x000fe200078e0043 */
[-C--:B------:R-:W-:Y:S01]  /*22270*/  @!P2 LEA.HI.X R11, R25, R3.reuse, R0, 0x2, P5 ;  /* 0x00000003190ba211 */ /* 0x080fe200028f1400 */
[----:B------:R-:W-:Y:S01]  /*22280*/  @!P1 IMAD.MOV.U32 R67, RZ, RZ, R66 ;  /* 0x000000ffff439224 */ /* 0x000fe200078e0042 */
[----:B------:R-:W-:Y:S01]  /*22290*/  SHF.R.S32.HI R0, RZ, 0x1f, R24 ;  /* 0x0000001fff007819 */ /* 0x000fe20000011418 */
[----:B------:R-:W-:Y:S01]  /*222a0*/  @!P1 IMAD.MOV.U32 R66, RZ, RZ, R68 ;  /* 0x000000ffff429224 */ /* 0x000fe200078e0044 */
[-C--:B------:R-:W-:Y:S01]  /*222b0*/  @!P3 LEA R20, P5, R24, R14.reuse, 0x2 ;  /* 0x0000000e1814b211 */ /* 0x080fe200078a10ff */
[----:B------:R3:W-:Y:S01]  /*222c0*/  @!P2 ST.E.64 desc[UR50][R10.64], R56 ;  /* 0x000000380a00a985 */ /* 0x0007e2000c101b32 */
[----:B-1----:R-:W-:Y:S01]  /*222d0*/  @!P1 LEA R6, P2, R224, R14, 0x2 ;  /* 0x0000000ee0069211 */ /* 0x002fe200078410ff */
[----:B------:R-:W-:Y:S01]  /*222e0*/  @!P0 IMAD.MOV.U32 R68, RZ, RZ, R71 ;  /* 0x000000ffff448224 */ /* 0x000fe200078e0047 */
[----:B------:R-:W-:-:S02]  /*222f0*/  @!P3 LEA.HI.X R21, R24, R3, R0, 0x2, P5 ;  /* 0x000000031815b211 */ /* 0x000fc400028f1400 */
[----:B------:R-:W-:Y:S01]  /*22300*/  SHF.R.S32.HI R0, RZ, 0x1f, R224 ;  /* 0x0000001fff007819 */ /* 0x000fe200000114e0 */
[----:B------:R-:W-:Y:S01]  /*22310*/  @!P4 IMAD.MOV.U32 R71, RZ, RZ, R70 ;  /* 0x000000ffff47c224 */ /* 0x000fe200078e0046 */
[C---:B--2---:R-:W-:Y:S01]  /*22320*/  @!P0 LEA R4, P5, R31.reuse, R14, 0x2 ;  /* 0x0000000e1f048211 */ /* 0x044fe200078a10ff */
[----:B------:R-:W-:Y:S01]  /*22330*/  @!P3 ST.E.64 desc[UR50][R20.64], R64 ;  /* 0x000000401400b985 */ /* 0x000fe2000c101b32 */
[----:B------:R-:W-:Y:S01]  /*22340*/  IADD3 R32, R218, 0x50, RZ ;  /* 0x00000050da207810 */ /* 0x000fe20007ffe0ff */
[----:B------:R-:W-:Y:S01]  /*22350*/  @!P4 IMAD.MOV.U32 R70, RZ, RZ, R72 ;  /* 0x000000ffff46c224 */ /* 0x000fe200078e0048 */
[-C--:B------:R-:W-:Y:S02]  /*22360*/  @!P1 LEA.HI.X R7, R224, R3.reuse, R0, 0x2, P2 ;  /* 0x00000003e0079211 */ /* 0x080fe400010f1400 */
[----:B------:R-:W-:Y:S01]  /*22370*/  @!P0 LEA.HI.X R5, R31, R3, R33, 0x2, P5 ;  /* 0x000000031f058211 */ /* 0x000fe200028f1421 */
[----:B------:R-:W-:Y:S01]  /*22380*/  VIADD R31, R218, 0x60 ;  /* 0x00000060da1f7836 */ /* 0x000fe20000000000 */
[----:B------:R-:W-:Y:S01]  /*22390*/  ISETP.GE.AND P2, PT, R32, UR4, PT ;  /* 0x0000000420007c0c */ /* 0x000fe2000bf46270 */
[----:B------:R1:W-:Y:S01]  /*223a0*/  @!P1 ST.E.64 desc[UR50][R6.64], R66 ;  /* 0x0000004206009985 */ /* 0x0003e2000c101b32 */
[----:B------:R-:W-:-:S02]  /*223b0*/  IADD3 R33, R218, 0x48, RZ ;  /* 0x00000048da217810 */ /* 0x000fc40007ffe0ff */
[CC--:B0-----:R-:W-:Y:S01]  /*223c0*/  @!P4 LEA R8, P3, R30.reuse, R14.reuse, 0x2 ;  /* 0x0000000e1e08c211 */ /* 0x0c1fe200078610ff */
[----:B------:R0:W-:Y:S01]  /*223d0*/  @!P0 ST.E.64 desc[UR50][R4.64], R68 ;  /* 0x0000004404008985 */ /* 0x0001e2000c101b32 */
[----:B------:R-:W-:Y:S02]  /*223e0*/  SHF.R.S32.HI R33, RZ, 0x1f, R33 ;  /* 0x0000001fff217819 */ /* 0x000fe40000011421 */
[----:B------:R-:W-:Y:S02]  /*223f0*/  ISETP.GE.AND P1, PT, R15, UR4, PT ;  /* 0x000000040f007c0c */ /* 0x000fe4000bf26270 */
[----:B------:R-:W-:Y:S01]  /*22400*/  @!P4 LEA.HI.X R9, R30, R3, R33, 0x2, P3 ;  /* 0x000000031e09c211 */ /* 0x000fe200018f1421 */
[C---:B------:R-:W-:Y:S01]  /*22410*/  VIADD R30, R218.reuse, 0x58 ;  /* 0x00000058da1e7836 */ /* 0x040fe20000000000 */
[----:B------:R-:W-:Y:S01]  /*22420*/  IADD3 R33, R218, 0x50, RZ ;  /* 0x00000050da217810 */ /* 0x000fe20007ffe0ff */
[----:B------:R-:W-:Y:S01]  /*22430*/  @!P2 IMAD.MOV.U32 R72, RZ, RZ, R87 ;  /* 0x000000ffff48a224 */ /* 0x000fe200078e0057 */
[----:B---3--:R-:W-:Y:S01]  /*22440*/  @!P2 LEA R10, P0, R32, R14, 0x2 ;  /* 0x0000000e200aa211 */ /* 0x008fe200078010ff */
[----:B------:R2:W-:Y:S01]  /*22450*/  @!P4 ST.E.64 desc[UR50][R8.64], R70 ;  /* 0x000000460800c985 */ /* 0x0005e2000c101b32 */
[----:B------:R-:W-:-:S02]  /*22460*/  SHF.R.S32.HI R33, RZ, 0x1f, R33 ;  /* 0x0000001fff217819 */ /* 0x000fc40000011421 */
[----:B------:R-:W-:Y:S02]  /*22470*/  ISETP.GE.AND P3, PT, R31, UR4, PT ;  /* 0x000000041f007c0c */ /* 0x000fe4000bf66270 */
[----:B------:R-:W-:Y:S01]  /*22480*/  ISETP.GE.AND P5, PT, R229, UR4, PT ;  /* 0x00000004e5007c0c */ /* 0x000fe2000bfa6270 */
[----:B------:R-:W-:Y:S01]  /*22490*/  @!P1 IMAD.MOV.U32 R87, RZ, RZ, R86 ;  /* 0x000000ffff579224 */ /* 0x000fe200078e0056 */
[----:B------:R-:W-:Y:S01]  /*224a0*/  ISETP.GE.AND P4, PT, R228, UR4, PT ;  /* 0x00000004e4007c0c */ /* 0x000fe2000bf86270 */
[----:B------:R-:W-:Y:S01]  /*224b0*/  @!P1 IMAD.MOV.U32 R86, RZ, RZ, R90 ;  /* 0x000000ffff569224 */ /* 0x000fe200078e005a */
[-C--:B------:R-:W-:Y:S02]  /*224c0*/  @!P2 LEA.HI.X R11, R32, R3.reuse, R33, 0x2, P0 ;  /* 0x00000003200ba211 */ /* 0x080fe400000f1421 */
[----:B------:R-:W-:Y:S02]  /*224d0*/  SHF.R.S32.HI R30, RZ, 0x1f, R30 ;  /* 0x0000001fff1e7819 */ /* 0x000fe4000001141e */
[CC--:B-1----:R-:W-:Y:S01]  /*224e0*/  @!P1 LEA R6, P0, R15.reuse, R14.reuse, 0x2 ;  /* 0x0000000e0f069211 */ /* 0x0c2fe200078010ff */
[----:B------:R1:W-:Y:S01]  /*224f0*/  @!P2 ST.E.64 desc[UR50][R10.64], R72 ;  /* 0x000000480a00a985 */ /* 0x0003e2000c101b32 */
[----:B------:R-:W-:Y:S01]  /*22500*/  IADD3 R32, R218, 0x60, RZ ;  /* 0x00000060da207810 */ /* 0x000fe20007ffe0ff */
[----:B------:R-:W-:Y:S01]  /*22510*/  @!P3 IMAD.MOV.U32 R90, RZ, RZ, R93 ;  /* 0x000000ffff5ab224 */ /* 0x000fe200078e005d */
[----:B------:R-:W-:Y:S01]  /*22520*/  @!P1 LEA.HI.X R7, R15, R3, R30, 0x2, P0 ;  /* 0x000000030f079211 */ /* 0x000fe200000f141e */
[----:B------:R-:W-:Y:S01]  /*22530*/  @!P5 IMAD.MOV.U32 R95, RZ, RZ, R92 ;  /* 0x000000ffff5fd224 */ /* 0x000fe200078e005c */
[----:B0-----:R-:W-:-:S02]  /*22540*/  @!P3 LEA R4, P0, R31, R14, 0x2 ;  /* 0x0000000e1f04b211 */ /* 0x001fc400078010ff */
[----:B------:R-:W-:Y:S01]  /*22550*/  SHF.R.S32.HI R32, RZ, 0x1f, R32 ;  /* 0x0000001fff207819 */ /* 0x000fe20000011420 */
[----:B------:R1:W-:Y:S01]  /*22560*/  @!P1 ST.E.64 desc[UR50][R6.64], R86 ;  /* 0x0000005606009985 */ /* 0x0003e2000c101b32 */
[-C--:B--2---:R-:W-:Y:S02]  /*22570*/  @!P5 LEA R8, P1, R229, R14.reuse, 0x2 ;  /* 0x0000000ee508d211 */ /* 0x084fe400078210ff */
[----:B------:R-:W-:Y:S02]  /*22580*/  SHF.R.S32.HI R30, RZ, 0x1f, R229 ;  /* 0x0000001fff1e7819 */ /* 0x000fe400000114e5 */
[----:B------:R-:W-:Y:S02]  /*22590*/  @!P4 LEA R12, P2, R228, R14, 0x2 ;  /* 0x0000000ee40cc211 */ /* 0x000fe400078410ff */
[----:B------:R-:W-:Y:S02]  /*225a0*/  SHF.R.S32.HI R15, RZ, 0x1f, R228 ;  /* 0x0000001fff0f7819 */ /* 0x000fe400000114e4 */
[----:B------:R-:W-:-:S02]  /*225b0*/  @!P3 LEA.HI.X R5, R31, R3, R32, 0x2, P0 ;  /* 0x000000031f05b211 */ /* 0x000fc400000f1420 */
[-C--:B------:R-:W-:Y:S02]  /*225c0*/  @!P5 LEA.HI.X R9, R229, R3.reuse, R30, 0x2, P1 ;  /* 0x00000003e509d211 */ /* 0x080fe400008f141e */
[----:B------:R-:W-:Y:S01]  /*225d0*/  @!P4 LEA.HI.X R13, R228, R3, R15, 0x2, P2 ;  /* 0x00000003e40dc211 */ /* 0x000fe200010f140f */
[----:B------:R1:W-:Y:S01]  /*225e0*/  @!P3 ST.E.64 desc[UR50][R4.64], R90 ;  /* 0x0000005a0400b985 */ /* 0x0003e2000c101b32 */
[----:B------:R-:W-:-:S03]  /*225f0*/  ISETP.GE.AND P0, PT, R227, UR4, PT ;  /* 0x00000004e3007c0c */ /* 0x000fc6000bf06270 */
[----:B------:R1:W-:Y:S04]  /*22600*/  @!P5 ST.E.64 desc[UR50][R8.64], R94 ;  /* 0x0000005e0800d985 */ /* 0x0003e8000c101b32 */
[----:B------:R1:W-:Y:S06]  /*22610*/  @!P4 ST.E.64 desc[UR50][R12.64], R60 ;  /* 0x0000003c0c00c985 */ /* 0x0003ec000c101b32 */
[----:B------:R-:W-:Y:S05]  /*22620*/  @P0 BRA `(.L_x_617) ;  /* 0x0000000c00280947 */ /* 0x000fea0003800000 */
[----:B------:R-:W-:Y:S02]  /*22630*/  SHF.R.S32.HI R30, RZ, 0x1f, R227 ;  /* 0x0000001fff1e7819 */ /* 0x000fe400000114e3 */
[----:B------:R-:W-:-:S04]  /*22640*/  LEA R14, P0, R227, R14, 0x2 ;  /* 0x0000000ee30e7211 */ /* 0x000fc800078010ff */
[----:B------:R-:W-:-:S05]  /*22650*/  LEA.HI.X R15, R227, R3, R30, 0x2, P0 ;  /* 0x00000003e30f7211 */ /* 0x000fca00000f141e */
[----:B------:R0:W-:Y:S01]  /*22660*/  ST.E.64 desc[UR50][R14.64], R62 ;  /* 0x0000003e0e007985 */ /* 0x0001e2000c101b32 */
[----:B------:R-:W-:Y:S05]  /*22670*/  BRA `(.L_x_617) ;  /* 0x0000000c00147947 */ /* 0x000fea0003800000 */
.L_x_603:
[----:B------:R-:W-:Y:S01]  /*22680*/  ULDC.64 UR6, c[0x0][0xc08] ;  /* 0x0003020000067ab9 */ /* 0x000fe20000000a00 */
[----:B------:R-:W-:Y:S01]  /*22690*/  ULDC.64 UR4, c[0x0][0xc00] ;  /* 0x0003000000047ab9 */ /* 0x000fe20000000a00 */
[----:B------:R-:W-:Y:S01]  /*226a0*/  ISETP.NE.U32.AND P1, PT, RZ, UR6, PT ;  /* 0x00000006ff007c0c */ /* 0x000fe2000bf25070 */
[----:B------:R-:W-:Y:S01]  /*226b0*/  IMAD.MOV.U32 R13, RZ, RZ, RZ ;  /* 0x000000ffff0d7224 */ /* 0x000fe200078e00ff */
[----:B------:R-:W-:Y:S01]  /*226c0*/  ISETP.NE.U32.AND P0, PT, RZ, UR4, PT ;  /* 0x00000004ff007c0c */ /* 0x000fe2000bf05070 */
[----:B------:R-:W3:Y:S01]  /*226d0*/  S2R R0, SR_TID.X ;  /* 0x0000000000007919 */ /* 0x000ee20000002100 */
[----:B------:R-:W-:Y:S02]  /*226e0*/  ISETP.NE.AND.EX P1, PT, RZ, UR7, PT, P1 ;  /* 0x00000007ff007c0c */ /* 0x000fe4000bf25310 */
[----:B------:R-:W-:Y:S02]  /*226f0*/  IADD3 R2, P2, R220, UR4, RZ ;  /* 0x00000004dc027c10 */ /* 0x000fe4000ff5e0ff */
[----:B------:R-:W-:-:S02]  /*22700*/  ISETP.NE.AND.EX P0, PT, RZ, UR5, PT, P0 ;  /* 0x00000005ff007c0c */ /* 0x000fc4000bf05300 */
[----:B------:R-:W-:Y:S01]  /*22710*/  IADD3.X R3, R221, UR5, RZ, P2, !PT ;  /* 0x00000005dd037c10 */ /* 0x000fe200097fe4ff */
[----:B------:R-:W-:Y:S02]  /*22720*/  ULDC UR4, c[0x0][0xa88] ;  /* 0x0002a20000047ab9 */ /* 0x000fe40000000800 */
[----:B------:R-:W-:-:S04]  /*22730*/  MOV R20, UR4 ;  /* 0x0000000400147c02 */ /* 0x000fc80008000f00 */
[----:B------:R-:W-:-:S04]  /*22740*/  @P1 IADD3 R220, P2, R220, UR6, RZ ;  /* 0x00000006dcdc1c10 */ /* 0x000fc8000ff5e0ff */
[----:B------:R-:W-:Y:S01]  /*22750*/  @P1 IADD3.X R221, R221, UR7, RZ, P2, !PT ;  /* 0x00000007dddd1c10 */ /* 0x000fe200097fe4ff */
[----:B------:R4:W5:Y:S04]  /*22760*/  @P0 LDG.E R13, desc[UR50][R2.64] ;  /* 0x00000032020d0981 */ /* 0x000968000c1e1900 */
[----:B------:R4:W5:Y:S01]  /*22770*/  @P1 LDG.E R20, desc[UR50][R220.64] ;  /* 0x00000032dc141981 */ /* 0x000962000c1e1900 */
[----:B-1----:R-:W-:Y:S01]  /*22780*/  ISETP.GT.AND P2, PT, R219, 0x1, PT ;  /* 0x00000001db00780c */ /* 0x002fe20003f44270 */
[----:B---3--:R-:W-:-:S05]  /*22790*/  VIADD R24, R0, 0xffffff80 ;  /* 0xffffff8000187836 */ /* 0x008fca0000000000 */
[----:B------:R-:W-:Y:S01]  /*227a0*/  ISETP.GT.AND P3, PT, R24, 0x7f, PT ;  /* 0x0000007f1800780c */ /* 0x000fe20003f64270 */
[----:B----4-:R-:W-:-:S12]  /*227b0*/  @P1 BRA `(.L_x_622) ;  /* 0x0000000000101947 */ /* 0x010fd80003800000 */
[----:B------:R-:W-:Y:S05]  /*227c0*/  @!P0 BRA `(.L_x_622) ;  /* 0x00000000000c8947 */ /* 0x000fea0003800000 */
[----:B------:R-:W3:Y:S04]  /*227d0*/  LDG.E R5, desc[UR50][R2.64] ;  /* 0x0000003202057981 */ /* 0x000ee8000c1e1900 */
[----:B-----5:R-:W3:Y:S02]  /*227e0*/  LDG.E R20, desc[UR50][R2.64+0x4] ;  /* 0x0000043202147981 */ /* 0x020ee4000c1e1900 */
[----:B---3--:R-:W-:-:S07]  /*227f0*/  IMAD.IADD R20, R20, 0x1, -R5 ;  /* 0x0000000114147824 */ /* 0x008fce00078e0a05 */
.L_x_622:
[----:B------:R-:W-:Y:S01]  /*22800*/  BSSY B1, `(.L_x_623) ;  /* 0x0000036000017945 */ /* 0x000fe20003800000 */
[----:B------:R-:W-:Y:S02]  /*22810*/  SEL R21, R214, RZ, !P0 ;  /* 0x000000ffd6157207 */ /* 0x000fe40004000000 */
[----:B------:R-:W-:Y:S02]  /*22820*/  SEL R222, R222, RZ, !P0 ;  /* 0x000000ffdede7207 */ /* 0x000fe40004000000 */
[----:B-----5:R-:W-:Y:S01]  /*22830*/  SHF.R.S32.HI R12, RZ, 0x1f, R13 ;  /* 0x0000001fff0c7819 */ /* 0x020fe2000001140d */
[----:B------:R-:W-:Y:S06]  /*22840*/  @P3 BRA `(.L_x_624) ;  /* 0x0000000000c43947 */ /* 0x000fec0003800000 */
[----:B------:R-:W1:Y:S01]  /*22850*/  LDC R27, c[0x0][0xbe8] ;  /* 0x0002fa00ff1b7b82 */ /* 0x000e620000000800 */
[----:B------:R-:W-:-:S04]  /*22860*/  IMAD R0, R223, 0x80, R0 ;  /* 0x00000080df007824 */ /* 0x000fc800078e0200 */
[----:B------:R-:W-:Y:S02]  /*22870*/  VIADD R25, R0, 0xffffff80 ;  /* 0xffffff8000197836 */ /* 0x000fe40000000000 */
[----:B-1----:R-:W-:-:S05]  /*22880*/  IMAD R2, R20, R27, RZ ;  /* 0x0000001b14027224 */ /* 0x002fca00078e02ff */
[----:B------:R-:W-:-:S13]  /*22890*/  ISETP.GE.AND P0, PT, R25, R2, PT ;  /* 0x000000021900720c */ /* 0x000fda0003f06270 */
[----:B------:R-:W-:Y:S05]  /*228a0*/  @P0 BRA `(.L_x_624) ;  /* 0x0000000000ac0947 */ /* 0x000fea0003800000 */
[----:B------:R-:W-:Y:S01]  /*228b0*/  IMAD.MOV.U32 R0, RZ, RZ, 0x9b8 ;  /* 0x000009b8ff007424 */ /* 0x000fe200078e00ff */
[----:B------:R-:W-:Y:S01]  /*228c0*/  ISETP.GT.AND P3, PT, R219, 0x1, PT ;  /* 0x00000001db00780c */ /* 0x000fe20003f64270 */
[----:B------:R-:W1:Y:S01]  /*228d0*/  LDC.64 R28, c[0x0][0xba8] ;  /* 0x0002ea00ff1c7b82 */ /* 0x000e620000000a00 */
[----:B------:R-:W-:Y:S02]  /*228e0*/  ISETP.NE.AND P0, PT, R27, 0x1, PT ;  /* 0x000000011b00780c */ /* 0x000fe40003f05270 */
[----:B------:R-:W-:Y:S02]  /*228f0*/  SEL R14, R0, 0x978, P3 ;  /* 0x00000978000e7807 */ /* 0x000fe40001800000 */
[----:B------:R-:W-:-:S03]  /*22900*/  MOV R15, R25 ;  /* 0x00000019000f7202 */ /* 0x000fc60000000f00 */
[----:B------:R-:W3:Y:S08]  /*22910*/  LDC.64 R6, c[0x0][R14+0x220] ;  /* 0x000088000e067b82 */ /* 0x000ef00000000a00 */
[----:B------:R-:W4:Y:S08]  /*22920*/  LDC.64 R2, c[0x0][R14+0x218] ;  /* 0x000086000e027b82 */ /* 0x000f300000000a00 */
[----:B------:R-:W5:Y:S08]  /*22930*/  LDC.64 R8, c[0x0][R14+0x228] ;  /* 0x00008a000e087b82 */ /* 0x000f700000000a00 */
[----:B------:R-:W0:Y:S08]  /*22940*/  LDC.64 R4, c[0x0][R14+0x210] ;  /* 0x000084000e047b82 */ /* 0x000e300000000a00 */
[----:B------:R-:W2:Y:S08]  /*22950*/  @P0 LDC R0, c[0x0][0xbec] ;  /* 0x0002fb00ff000b82 */ /* 0x000eb00000000800 */
[----:B------:R-:W5:Y:S01]  /*22960*/  @P0 LDC R33, c[0x0][0xbf0] ;  /* 0x0002fc00ff210b82 */ /* 0x000f620000000800 */
[----:B---3--:R-:W-:-:S07]  /*22970*/  IMAD R7, R7, R21, RZ ;  /* 0x0000001507077224 */ /* 0x008fce00078e02ff */
[----:B-1----:R-:W1:Y:S01]  /*22980*/  @!P3 LDC R28, c[0x0][0xb50] ;  /* 0x0002d400ff1cbb82 */ /* 0x002e620000000800 */
[----:B------:R-:W-:Y:S02]  /*22990*/  IMAD R7, R6, R222, R7 ;  /* 0x000000de06077224 */ /* 0x000fe400078e0207 */
[----:B--2---:R-:W-:-:S05]  /*229a0*/  @P0 IMAD.HI.U32 R0, R25, R0, RZ ;  /* 0x0000000019000227 */ /* 0x004fca00078e00ff */
[----:B------:R-:W2:Y:S01]  /*229b0*/  @!P3 LDC R29, c[0x0][0xb54] ;  /* 0x0002d500ff1dbb82 */ /* 0x000ea20000000800 */
[-C--:B----4-:R-:W-:Y:S02]  /*229c0*/  IMAD R31, R3, R169.reuse, RZ ;  /* 0x000000a9031f7224 */ /* 0x090fe400078e02ff */
[----:B------:R-:W-:Y:S01]  /*229d0*/  IMAD.WIDE.U32 R10, R2, R169, RZ ;  /* 0x000000a9020a7225 */ /* 0x000fe200078e00ff */
[----:B-----5:R-:W-:-:S03]  /*229e0*/  @P0 SHF.R.U32.HI R15, RZ, R33, R0 ;  /* 0x00000021ff0f0219 */ /* 0x020fc60000011600 */
[----:B------:R-:W-:Y:S01]  /*229f0*/  IMAD.WIDE.U32 R2, R6, R21, RZ ;  /* 0x0000001506027225 */ /* 0x000fe200078e00ff */
[----:B------:R-:W-:-:S03]  /*22a00*/  SEL R33, R226, RZ, P3 ;  /* 0x000000ffe2217207 */ /* 0x000fc60001800000 */
[----:B------:R-:W-:Y:S01]  /*22a10*/  IMAD.IADD R11, R31, 0x1, R11 ;  /* 0x000000011f0b7824 */ /* 0x000fe200078e020b */
[----:B------:R-:W-:Y:S01]  /*22a20*/  IADD3 R10, P0, P1, R2, R10, R13 ;  /* 0x0000000a020a7210 */ /* 0x000fe2000791e00d */
[----:B------:R-:W-:Y:S02]  /*22a30*/  IMAD.MOV R0, RZ, RZ, -R15 ;  /* 0x000000ffff007224 */ /* 0x000fe400078e0a0f */
[----:B------:R-:W-:Y:S02]  /*22a40*/  IMAD.IADD R6, R3, 0x1, R7 ;  /* 0x0000000103067824 */ /* 0x000fe400078e0207 */
[----:B------:R-:W-:-:S04]  /*22a50*/  IMAD.WIDE.U32 R2, R8, R33, RZ ;  /* 0x0000002108027225 */ /* 0x000fc800078e00ff */
[----:B------:R-:W-:Y:S02]  /*22a60*/  IMAD R9, R9, R33, RZ ;  /* 0x0000002109097224 */ /* 0x000fe400078e02ff */
[----:B------:R-:W-:Y:S01]  /*22a70*/  IMAD R7, R27, R0, R25 ;  /* 0x000000001b077224 */ /* 0x000fe200078e0219 */
[----:B------:R-:W-:Y:S01]  /*22a80*/  IADD3.X R0, R6, R11, R12, P0, P1 ;  /* 0x0000000b06007210 */ /* 0x000fe200007e240c */
[----:B------:R-:W-:Y:S01]  /*22a90*/  IMAD.IADD R3, R9, 0x1, R3 ;  /* 0x0000000109037824 */ /* 0x000fe200078e0203 */
[----:B------:R-:W-:Y:S02]  /*22aa0*/  IADD3 R2, P0, P1, R15, R10, R2 ;  /* 0x0000000a0f027210 */ /* 0x000fe4000791e002 */
[----:B------:R-:W-:Y:S02]  /*22ab0*/  SHF.R.S32.HI R15, RZ, 0x1f, R15 ;  /* 0x0000001fff0f7819 */ /* 0x000fe4000001140f */
[----:B------:R-:W-:Y:S02]  /*22ac0*/  SHF.R.S32.HI R9, RZ, 0x1f, R7 ;  /* 0x0000001fff097819 */ /* 0x000fe40000011407 */
[----:B------:R-:W-:Y:S01]  /*22ad0*/  IADD3.X R3, R15, R0, R3, P0, P1 ;  /* 0x000000000f037210 */ /* 0x000fe200007e2403 */
[----:B0-----:R-:W-:-:S04]  /*22ae0*/  IMAD R0, R5, R7, RZ ;  /* 0x0000000705007224 */ /* 0x001fc800078e02ff */
[C---:B------:R-:W-:Y:S02]  /*22af0*/  IMAD R9, R4.reuse, R9, R0 ;  /* 0x0000000904097224 */ /* 0x040fe400078e0200 */
[----:B------:R-:W-:-:S05]  /*22b00*/  IMAD.WIDE.U32 R2, R4, R7, R2 ;  /* 0x0000000704027225 */ /* 0x000fca00078e0002 */
[----:B------:R-:W-:Y:S01]  /*22b10*/  IADD3 R0, R3, R9, RZ ;  /* 0x0000000903007210 */ /* 0x000fe20007ffe0ff */
[----:B------:R-:W-:Y:S01]  /*22b20*/  IMAD.MOV.U32 R3, RZ, RZ, -0x800000 ;  /* 0xff800000ff037424 */ /* 0x000fe200078e00ff */
[----:B-1----:R-:W-:-:S04]  /*22b30*/  LEA R4, P0, R2, R28, 0x2 ;  /* 0x0000001c02047211 */ /* 0x002fc800078010ff */
[----:B--2---:R-:W-:-:S05]  /*22b40*/  LEA.HI.X R5, R2, R29, R0, 0x2, P0 ;  /* 0x0000001d02057211 */ /* 0x004fca00000f1400 */
[----:B------:R1:W-:Y:S04]  /*22b50*/  STG.E desc[UR50][R4.64], R3 ;  /* 0x0000000304007986 */ /* 0x0003e8000c101932 */
.L_x_624:
[----:B------:R-:W-:Y:S05]  /*22b60*/  BSYNC B1 ;  /* 0x0000000000017941 */ /* 0x000fea0003800000 */
.L_x_623:
[----:B------:R-:W-:Y:S05]  /*22b70*/  @P2 BRA `(.L_x_617) ;  /* 0x0000000400d42947 */ /* 0x000fea0003800000 */
[----:B------:R-:W3:Y:S01]  /*22b80*/  LDC R25, c[0x0][0xbe8] ;  /* 0x0002fa00ff197b82 */ /* 0x000ee20000000800 */
[----:B------:R-:W-:Y:S01]  /*22b90*/  SHF.R.S32.HI R6, RZ, 0x1f, R24 ;  /* 0x0000001fff067819 */ /* 0x000fe20000011418 */
[----:B------:R-:W-:Y:S01]  /*22ba0*/  ULDC.64 UR4, c[0x0][0xaa0] ;  /* 0x0002a80000047ab9 */ /* 0x000fe20000000a00 */
[----:B------:R-:W-:Y:S01]  /*22bb0*/  ULDC.64 UR6, c[0x0][0xaf0] ;  /* 0x0002bc0000067ab9 */ /* 0x000fe20000000a00 */
[----:B------:R-:W-:Y:S01]  /*22bc0*/  IMAD R0, R12, UR4, RZ ;  /* 0x000000040c007c24 */ /* 0x000fe2000f8e02ff */
[----:B------:R-:W-:Y:S01]  /*22bd0*/  LEA.HI R6, R6, R24, RZ, 0x3 ;  /* 0x0000001806067211 */ /* 0x000fe200078f18ff */
[----:B-1----:R-:W-:-:S03]  /*22be0*/  IMAD.WIDE.U32 R2, R13, UR4, RZ ;  /* 0x000000040d027c25 */ /* 0x002fc6000f8e00ff */
[----:B------:R-:W-:Y:S01]  /*22bf0*/  SHF.R.S32.HI R6, RZ, 0x3, R6 ;  /* 0x00000003ff067819 */ /* 0x000fe20000011406 */
[----:B------:R-:W-:Y:S01]  /*22c00*/  IMAD R5, R13, UR5, R0 ;  /* 0x000000050d057c24 */ /* 0x000fe2000f8e0200 */
[----:B------:R-:W-:-:S03]  /*22c10*/  ULDC.64 UR4, c[0x0][0xae8] ;  /* 0x0002ba0000047ab9 */ /* 0x000fc60000000a00 */
[----:B------:R-:W-:Y:S02]  /*22c20*/  IMAD R0, R217, 0x20, R6 ;  /* 0x00000020d9007824 */ /* 0x000fe400078e0206 */
[----:B------:R-:W-:Y:S02]  /*22c30*/  IMAD.IADD R3, R3, 0x1, R5 ;  /* 0x0000000103037824 */ /* 0x000fe400078e0205 */
[----:B------:R-:W-:Y:S02]  /*22c40*/  IMAD R9, R223, 0x80, R0 ;  /* 0x00000080df097824 */ /* 0x000fe400078e0200 */
[----:B------:R-:W-:-:S03]  /*22c50*/  IMAD.WIDE.U32 R2, R169, UR4, R2 ;  /* 0x00000004a9027c25 */ /* 0x000fc6000f8e0002 */
[----:B------:R-:W-:Y:S01]  /*22c60*/  MOV R5, R9 ;  /* 0x0000000900057202 */ /* 0x000fe20000000f00 */
[----:B------:R-:W-:Y:S01]  /*22c70*/  IMAD R3, R169, UR5, R3 ;  /* 0x00000005a9037c24 */ /* 0x000fe2000f8e0203 */
[----:B---3--:R-:W-:Y:S01]  /*22c80*/  ISETP.NE.AND P0, PT, R25, 0x1, PT ;  /* 0x000000011900780c */ /* 0x008fe20003f05270 */
[----:B------:R-:W-:Y:S01]  /*22c90*/  ULDC.64 UR4, c[0x0][0xae0] ;  /* 0x0002b80000047ab9 */ /* 0x000fe20000000a00 */
[----:B------:R-:W-:-:S11]  /*22ca0*/  IMAD.WIDE.U32 R2, R21, UR6, R2 ;  /* 0x0000000615027c25 */ /* 0x000fd6000f8e0002 */
[----:B------:R-:W1:Y:S08]  /*22cb0*/  @P0 LDC R4, c[0x0][0xbec] ;  /* 0x0002fb00ff040b82 */ /* 0x000e700000000800 */
[----:B------:R-:W3:Y:S01]  /*22cc0*/  @P0 LDC R7, c[0x0][0xbf0] ;  /* 0x0002fc00ff070b82 */ /* 0x000ee20000000800 */
[----:B-1----:R-:W-:-:S04]  /*22cd0*/  @P0 IMAD.HI.U32 R0, R9, R4, RZ ;  /* 0x0000000409000227 */ /* 0x002fc800078e00ff */
[----:B------:R-:W-:Y:S01]  /*22ce0*/  IMAD R4, R222, UR6, RZ ;  /* 0x00000006de047c24 */ /* 0x000fe2000f8e02ff */
[----:B---3--:R-:W-:-:S03]  /*22cf0*/  @P0 SHF.R.U32.HI R5, RZ, R7, R0 ;  /* 0x00000007ff050219 */ /* 0x008fc60000011600 */
[----:B------:R-:W-:Y:S01]  /*22d00*/  IMAD R7, R21, UR7, R4 ;  /* 0x0000000715077c24 */ /* 0x000fe2000f8e0204 */
[--C-:B------:R-:W-:Y:S01]  /*22d10*/  SHF.R.S32.HI R0, RZ, 0x1f, R5.reuse ;  /* 0x0000001fff007819 */ /* 0x100fe20000011405 */
[----:B------:R-:W-:Y:S02]  /*22d20*/  IMAD.MOV R4, RZ, RZ, -R5 ;  /* 0x000000ffff047224 */ /* 0x000fe400078e0a05 */
[----:B------:R-:W-:Y:S02]  /*22d30*/  IMAD.IADD R3, R3, 0x1, R7 ;  /* 0x0000000103037824 */ /* 0x000fe400078e0207 */
[----:B------:R-:W-:Y:S02]  /*22d40*/  IMAD R0, R0, UR4, RZ ;  /* 0x0000000400007c24 */ /* 0x000fe4000f8e02ff */
[----:B------:R-:W-:Y:S02]  /*22d50*/  IMAD R7, R25, R4, R9 ;  /* 0x0000000419077224 */ /* 0x000fe400078e0209 */
[----:B------:R-:W-:-:S02]  /*22d60*/  IMAD R9, R5, UR5, R0 ;  /* 0x0000000505097c24 */ /* 0x000fc4000f8e0200 */
[----:B------:R-:W-:Y:S01]  /*22d70*/  IMAD.WIDE.U32 R2, R5, UR4, R2 ;  /* 0x0000000405027c25 */ /* 0x000fe2000f8e0002 */
[----:B------:R-:W-:Y:S01]  /*22d80*/  SHF.R.S32.HI R0, RZ, 0x1f, R7 ;  /* 0x0000001fff007819 */ /* 0x000fe20000011407 */
[----:B------:R-:W-:Y:S02]  /*22d90*/  ULDC.64 UR4, c[0x0][0xad8] ;  /* 0x0002b60000047ab9 */ /* 0x000fe40000000a00 */
[----:B------:R-:W-:Y:S02]  /*22da0*/  IMAD.IADD R3, R3, 0x1, R9 ;  /* 0x0000000103037824 */ /* 0x000fe400078e0209 */
[----:B------:R-:W-:Y:S02]  /*22db0*/  IMAD R0, R0, UR4, RZ ;  /* 0x0000000400007c24 */ /* 0x000fe4000f8e02ff */
[----:B------:R-:W-:-:S04]  /*22dc0*/  IMAD.WIDE.U32 R4, R7, UR4, R2 ;  /* 0x0000000407047c25 */ /* 0x000fc8000f8e0002 */
[----:B------:R-:W-:Y:S01]  /*22dd0*/  IMAD R3, R7, UR5, R0 ;  /* 0x0000000507037c24 */ /* 0x000fe2000f8e0200 */
[----:B------:R-:W-:Y:S01]  /*22de0*/  ULDC.64 UR4, c[0x0][0xa80] ;  /* 0x0002a00000047ab9 */ /* 0x000fe20000000a00 */
[----:B------:R-:W-:Y:S01]  /*22df0*/  IMAD.SHL.U32 R9, R217, 0x8, RZ ;  /* 0x00000008d9097824 */ /* 0x000fe200078e00ff */
[C---:B------:R-:W-:Y:S01]  /*22e00*/  LEA R2, P0, R4.reuse, UR4, 0x1 ;  /* 0x0000000404027c11 */ /* 0x040fe2000f8008ff */
[----:B------:R-:W-:Y:S01]  /*22e10*/  IMAD.IADD R3, R5, 0x1, R3 ;  /* 0x0000000105037824 */ /* 0x000fe200078e0203 */
[----:B------:R-:W-:Y:S02]  /*22e20*/  UMOV UR4, 0xffffffff ;  /* 0xffffffff00047882 */ /* 0x000fe40000000000 */
[----:B------:R-:W-:Y:S02]  /*22e30*/  IADD3 R7, R9, 0x40, RZ ;  /* 0x0000004009077810 */ /* 0x000fe40007ffe0ff */
[----:B------:R-:W-:Y:S02]  /*22e40*/  LEA.HI.X R3, R4, UR5, R3, 0x1, P0 ;  /* 0x0000000504037c11 */ /* 0x000fe400080f0c03 */
[----:B------:R-:W-:-:S02]  /*22e50*/  SHF.R.S32.HI R5, RZ, 0x1f, R9 ;  /* 0x0000001fff057819 */ /* 0x000fc40000011409 */
[----:B------:R-:W-:Y:S01]  /*22e60*/  SHF.R.S32.HI R8, RZ, 0x1f, R7 ;  /* 0x0000001fff087819 */ /* 0x000fe20000011407 */
[----:B------:R-:W-:Y:S06]  /*22e70*/  BRA.DIV UR4, `(.L_x_625) ;  /* 0x000000ba04907947 */ /* 0x000fec000b800000 */
[----:B------:R1:W3:Y:S04]  /*22e80*/  SHFL.IDX PT, R0, R3, RZ, 0x181f ;  /* 0x00181fff03007589 */ /* 0x0002e800000e0000 */
[----:B------:R1:W4:Y:S02]  /*22e90*/  SHFL.IDX PT, R14, R2, RZ, 0x181f ;  /* 0x00181fff020e7589 */ /* 0x00032400000e0000 */
.L_x_910:
[----:B------:R-:W-:Y:S01]  /*22ea0*/  IMAD R25, R20, R25, RZ ;  /* 0x0000001914197224 */ /* 0x000fe200078e02ff */
[----:B------:R-:W-:Y:S01]  /*22eb0*/  BSSY B1, `(.L_x_626) ;  /* 0x000000d000017945 */ /* 0x000fe20003800000 */
[----:B------:R-:W-:-:S05]  /*22ec0*/  IMAD R6, R223, 0x80, R6 ;  /* 0x00000080df067824 */ /* 0x000fca00078e0206 */
[----:B------:R-:W-:-:S13]  /*22ed0*/  ISETP.GE.AND P0, PT, R6, R25, PT ;  /* 0x000000190600720c */ /* 0x000fda0003f06270 */
[----:B------:R-:W-:Y:S05]  /*22ee0*/  @P0 BRA `(.L_x_627) ;  /* 0x0000000000240947 */ /* 0x000fea0003800000 */
[----:B------:R-:W-:Y:S02]  /*22ef0*/  ULDC UR4, c[0x0][0xac8] ;  /* 0x0002b20000047ab9 */ /* 0x000fe40000000800 */
[----:B------:R-:W-:Y:S02]  /*22f00*/  ISETP.GE.AND P2, PT, R9, UR4, PT ;  /* 0x0000000409007c0c */ /* 0x000fe4000bf46270 */
[----:B------:R-:W-:-:S11]  /*22f10*/  ISETP.GE.AND P3, PT, R7, UR4, PT ;  /* 0x0000000407007c0c */ /* 0x000fd6000bf66270 */
[-C--:B----4-:R-:W-:Y:S02]  /*22f20*/  @!P2 LEA R10, P0, R9, R14.reuse, 0x1 ;  /* 0x0000000e090aa211 */ /* 0x090fe400078008ff */
[----:B------:R-:W-:Y:S02]  /*22f30*/  @!P3 LEA R14, P1, R7, R14, 0x1 ;  /* 0x0000000e070eb211 */ /* 0x000fe400078208ff */
[-C--:B---3--:R-:W-:Y:S02]  /*22f40*/  @!P2 LEA.HI.X R11, R9, R0.reuse, R5, 0x1, P0 ;  /* 0x00000000090ba211 */ /* 0x088fe400000f0c05 */
[----:B------:R-:W-:-:S03]  /*22f50*/  @!P3 LEA.HI.X R15, R7, R0, R8, 0x1, P1 ;  /* 0x00000000070fb211 */ /* 0x000fc600008f0c08 */
[----:B------:R3:W-:Y:S04]  /*22f60*/  @!P2 ST.E.128 desc[UR50][R10.64], RZ ;  /* 0x000000ff0a00a985 */ /* 0x0007e8000c101d32 */
[----:B------:R3:W-:Y:S02]  /*22f70*/  @!P3 ST.E.128 desc[UR50][R14.64], RZ ;  /* 0x000000ff0e00b985 */ /* 0x0007e4000c101d32 */
.L_x_627:
[----:B------:R-:W-:Y:S05]  /*22f80*/  BSYNC B1 ;  /* 0x0000000000017941 */ /* 0x000fea0003800000 */
.L_x_626:
[----:B------:R-:W-:-:S03]  /*22f90*/  UMOV UR4, 0xffffffff ;  /* 0xffffffff00047882 */ /* 0x000fc60000000000 */
[----:B------:R-:W-:Y:S05]  /*22fa0*/  BRA.DIV UR4, `(.L_x_628) ;  /* 0x000000ba04787947 */ /* 0x000fea000b800000 */
[----:B---3--:R3:W0:Y:S04]  /*22fb0*/  SHFL.IDX PT, R0, R3, 0x1, 0x181f ;  /* 0x00381f0003007f89 */ /* 0x00862800000e0000 */
[----:B----4-:R3:W4:Y:S02]  /*22fc0*/  SHFL.IDX PT, R14, R2, 0x1, 0x181f ;  /* 0x00381f00020e7f89 */ /* 0x01072400000e0000 */
.L_x_914:
[----:B------:R-:W-:Y:S01]  /*22fd0*/  VIADD R4, R6, 0x20 ;  /* 0x0000002006047836 */ /* 0x000fe20000000000 */
[----:B------:R-:W-:Y:S04]  /*22fe0*/  BSSY B1, `(.L_x_629) ;  /* 0x000000c000017945 */ /* 0x000fe80003800000 */
[----:B------:R-:W-:-:S13]  /*22ff0*/  ISETP.GE.AND P0, PT, R4, R25, PT ;  /* 0x000000190400720c */ /* 0x000fda0003f06270 */
[----:B------:R-:W-:Y:S05]  /*23000*/  @P0 BRA `(.L_x_630) ;  /* 0x0000000000240947 */ /* 0x000fea0003800000 */
[----:B------:R-:W-:Y:S02]  /*23010*/  ULDC UR4, c[0x0][0xac8] ;  /* 0x0002b20000047ab9 */ /* 0x000fe40000000800 */
[----:B------:R-:W-:Y:S02]  /*23020*/  ISETP.GE.AND P2, PT, R9, UR4, PT ;  /* 0x0000000409007c0c */ /* 0x000fe4000bf46270 */
[----:B------:R-:W-:-:S11]  /*23030*/  ISETP.GE.AND P3, PT, R7, UR4, PT ;  /* 0x0000000407007c0c */ /* 0x000fd6000bf66270 */
[-C--:B----4-:R-:W-:Y:S02]  /*23040*/  @!P2 LEA R10, P0, R9, R14.reuse, 0x1 ;  /* 0x0000000e090aa211 */ /* 0x090fe400078008ff */
[----:B------:R-:W-:Y:S02]  /*23050*/  @!P3 LEA R14, P1, R7, R14, 0x1 ;  /* 0x0000000e070eb211 */ /* 0x000fe400078208ff */
[-C--:B0-----:R-:W-:Y:S02]  /*23060*/  @!P2 LEA.HI.X R11, R9, R0.reuse, R5, 0x1, P0 ;  /* 0x00000000090ba211 */ /* 0x081fe400000f0c05 */
[----:B------:R-:W-:-:S03]  /*23070*/  @!P3 LEA.HI.X R15, R7, R0, R8, 0x1, P1 ;  /* 0x00000000070fb211 */ /* 0x000fc600008f0c08 */
[----:B------:R0:W-:Y:S04]  /*23080*/  @!P2 ST.E.128 desc[UR50][R10.64], RZ ;  /* 0x000000ff0a00a985 */ /* 0x0001e8000c101d32 */
[----:B------:R0:W-:Y:S02]  /*23090*/  @!P3 ST.E.128 desc[UR50][R14.64], RZ ;  /* 0x000000ff0e00b985 */ /* 0x0001e4000c101d32 */
.L_x_630:
[----:B------:R-:W-:Y:S05]  /*230a0*/  BSYNC B1 ;  /* 0x0000000000017941 */ /* 0x000fea0003800000 */
.L_x_629:
[----:B------:R-:W-:-:S03]  /*230b0*/  UMOV UR4, 0xffffffff ;  /* 0xffffffff00047882 */ /* 0x000fc60000000000 */
[----:B------:R-:W-:Y:S05]  /*230c0*/  BRA.DIV UR4, `(.L_x_631) ;  /* 0x000000ba04787947 */ /* 0x000fea000b800000 */
[----:B0-----:R0:W0:Y:S04]  /*230d0*/  SHFL.IDX PT, R0, R3, 0x2, 0x181f ;  /* 0x00581f0003007f89 */ /* 0x00102800000e0000 */
[----:B----4-:R4:W0:Y:S02]  /*230e0*/  SHFL.IDX PT, R14, R2, 0x2, 0x181f ;  /* 0x00581f00020e7f89 */ /* 0x01082400000e0000 */
.L_x_918:
[----:B------:R-:W-:Y:S01]  /*230f0*/  VIADD R4, R6, 0x40 ;  /* 0x0000004006047836 */ /* 0x000fe20000000000 */
[----:B------:R-:W-:Y:S04]  /*23100*/  BSSY B1, `(.L_x_632) ;  /* 0x000000c000017945 */ /* 0x000fe80003800000 */
[----:B------:R-:W-:-:S13]  /*23110*/  ISETP.GE.AND P0, PT, R4, R25, PT ;  /* 0x000000190400720c */ /* 0x000fda0003f06270 */
[----:B------:R-:W-:Y:S05]  /*23120*/  @P0 BRA `(.L_x_633) ;  /* 0x0000000000240947 */ /* 0x000fea0003800000 */
[----:B------:R-:W-:Y:S02]  /*23130*/  ULDC UR4, c[0x0][0xac8] ;  /* 0x0002b20000047ab9 */ /* 0x000fe40000000800 */
[----:B------:R-:W-:Y:S02]  /*23140*/  ISETP.GE.AND P2, PT, R9, UR4, PT ;  /* 0x0000000409007c0c */ /* 0x000fe4000bf46270 */
[----:B------:R-:W-:-:S11]  /*23150*/  ISETP.GE.AND P3, PT, R7, UR4, PT ;  /* 0x0000000407007c0c */ /* 0x000fd6000bf66270 */
[-C--:B0-----:R-:W-:Y:S02]  /*23160*/  @!P2 LEA R10, P0, R9, R14.reuse, 0x1 ;  /* 0x0000000e090aa211 */ /* 0x081fe400078008ff */
[----:B------:R-:W-:Y:S02]  /*23170*/  @!P3 LEA R14, P1, R7, R14, 0x1 ;  /* 0x0000000e070eb211 */ /* 0x000fe400078208ff */
[-C--:B------:R-:W-:Y:S02]  /*23180*/  @!P2 LEA.HI.X R11, R9, R0.reuse, R5, 0x1, P0 ;  /* 0x00000000090ba211 */ /* 0x080fe400000f0c05 */
[----:B------:R-:W-:-:S03]  /*23190*/  @!P3 LEA.HI.X R15, R7, R0, R8, 0x1, P1 ;  /* 0x00000000070fb211 */ /* 0x000fc600008f0c08 */
[----:B------:R0:W-:Y:S04]  /*231a0*/  @!P2 ST.E.128 desc[UR50][R10.64], RZ ;  /* 0x000000ff0a00a985 */ /* 0x0001e8000c101d32 */
[----:B------:R0:W-:Y:S02]  /*231b0*/  @!P3 ST.E.128 desc[UR50][R14.64], RZ ;  /* 0x000000ff0e00b985 */ /* 0x0001e4000c101d32 */
.L_x_633:
[----:B------:R-:W-:Y:S05]  /*231c0*/  BSYNC B1 ;  /* 0x0000000000017941 */ /* 0x000fea0003800000 */
.L_x_632:
[----:B------:R-:W-:-:S03]  /*231d0*/  UMOV UR4, 0xffffffff ;  /* 0xffffffff00047882 */ /* 0x000fc60000000000 */
[----:B------:R-:W-:Y:S05]  /*231e0*/  BRA.DIV UR4, `(.L_x_634) ;  /* 0x000000ba04787947 */ /* 0x000fea000b800000 */
[----:B0-----:R0:W0:Y:S04]  /*231f0*/  SHFL.IDX PT, R0, R3, 0x3, 0x181f ;  /* 0x00781f0003007f89 */ /* 0x00102800000e0000 */
[----:B------:R0:W0:Y:S02]  /*23200*/  SHFL.IDX PT, R14, R2, 0x3, 0x181f ;  /* 0x00781f00020e7f89 */ /* 0x00002400000e0000 */
.L_x_922:
[----:B01-34-:R-:W-:-:S04]  /*23210*/  IADD3 R2, R6, 0x60, RZ ;  /* 0x0000006006027810 */ /* 0x01bfc80007ffe0ff */
[----:B------:R-:W-:-:S13]  /*23220*/  ISETP.GE.AND P0, PT, R2, R25, PT ;  /* 0x000000190200720c */ /* 0x000fda0003f06270 */
[----:B------:R-:W-:Y:S05]  /*23230*/  @P0 BRA `(.L_x_617) ;  /* 0x0000000000240947 */ /* 0x000fea0003800000 */
[----:B------:R-:W-:Y:S02]  /*23240*/  ULDC UR4, c[0x0][0xac8] ;  /* 0x0002b20000047ab9 */ /* 0x000fe40000000800 */
[----:B------:R-:W-:Y:S02]  /*23250*/  ISETP.GE.AND P2, PT, R9, UR4, PT ;  /* 0x0000000409007c0c */ /* 0x000fe4000bf46270 */
[----:B------:R-:W-:-:S11]  /*23260*/  ISETP.GE.AND P3, PT, R7, UR4, PT ;  /* 0x0000000407007c0c */ /* 0x000fd6000bf66270 */
[-C--:B------:R-:W-:Y:S02]  /*23270*/  @!P2 LEA R2, P0, R9, R14.reuse, 0x1 ;  /* 0x0000000e0902a211 */ /* 0x080fe400078008ff */
[----:B------:R-:W-:Y:S02]  /*23280*/  @!P3 LEA R14, P1, R7, R14, 0x1 ;  /* 0x0000000e070eb211 */ /* 0x000fe400078208ff */
[-C--:B------:R-:W-:Y:S02]  /*23290*/  @!P2 LEA.HI.X R3, R9, R0.reuse, R5, 0x1, P0 ;  /* 0x000000000903a211 */ /* 0x080fe400000f0c05 */
[----:B------:R-:W-:-:S03]  /*232a0*/  @!P3 LEA.HI.X R15, R7, R0, R8, 0x1, P1 ;  /* 0x00000000070fb211 */ /* 0x000fc600008f0c08 */
[----:B------:R0:W-:Y:S04]  /*232b0*/  @!P2 ST.E.128 desc[UR50][R2.64], RZ ;  /* 0x000000ff0200a985 */ /* 0x0001e8000c101d32 */
[----:B------:R0:W-:Y:S02]  /*232c0*/  @!P3 ST.E.128 desc[UR50][R14.64], RZ ;  /* 0x000000ff0e00b985 */ /* 0x0001e4000c101d32 */
.L_x_617:
[----:B------:R-:W-:Y:S05]  /*232d0*/  BSYNC B0 ;  /* 0x0000000000007941 */ /* 0x000fea0003800000 */
.L_x_602:
[----:B------:R-:W-:Y:S02]  /*232e0*/  ULDC UR4, c[0x0][0xc3c] ;  /* 0x00030f0000047ab9 */ /* 0x000fe40000000800 */
[----:B--2---:R-:W-:-:S13]  /*232f0*/  ISETP.GE.AND P0, PT, R139, UR4, PT ;  /* 0x000000048b007c0c */ /* 0x004fda000bf06270 */
[----:B------:R-:W-:Y:S05]  /*23300*/  @!P0 BRA `(.L_x_635) ;  /* 0xfffffde000988947 */ /* 0x000fea000383ffff */
[----:B------:R-:W-:Y:S05]  /*23310*/  BRA `(.L_x_423) ;  /* 0x0000008000a47947 */ /* 0x000fea0003800000 */
.L_x_421:
[----:B------:R-:W-:-:S08]  /*23320*/  NOP ;  /* 0x0000000000007918 */ /* 0x000fd00000000000 */
[----:B------:R-:W0:-:S00]  /*23330*/  USETMAXREG.DEALLOC.CTAPOOL 0x28 ;  /* 0x00000028000079c8 */ /* 0x000e0000080e0500 */
[----:B0-----:R-:W2:Y:S01]  /*23340*/  LDL.LU R3, [R1] ;  /* 0x0000000001037983 */ /* 0x001ea20000300800 */
[----:B------:R-:W-:-:S06]  /*23350*/  LOP3.LUT R0, R0, 0x3, RZ, 0xc0, !PT ;  /* 0x0000000300007812 */ /* 0x000fcc00078ec0ff */
[----:B------:R-:W0:Y:S02]  /*23360*/  SHFL.IDX PT, R0, R0, RZ, 0x1f ;  /* 0x00001fff00007589 */ /* 0x000e2400000e0000 */
[----:B0-----:R-:W-:-:S13]  /*23370*/  ISETP.NE.AND P0, PT, R0, RZ, PT ;  /* 0x000000ff0000720c */ /* 0x001fda0003f05270 */
[----:B------:R-:W-:Y:S01]  /*23380*/  @P0 BAR.SYNC.DEFER_BLOCKING 0x5, 0x180 ;  /* 0x0146000000000b1d */ /* 0x000fe20000010000 */
[----:B--2---:R-:W-:-:S04]  /*23390*/  LOP3.LUT R3, R3, 0xfffffeff, RZ, 0xc0, !PT ;  /* 0xfffffeff03037812 */ /* 0x004fc800078ec0ff */
[----:B------:R-:W-:-:S05]  /*233a0*/  @P0 LOP3.LUT R3, R3, 0x100, RZ, 0xfc, !PT ;  /* 0x0000010003030812 */ /* 0x000fca00078efcff */
[----:B------:R0:W-:Y:S02]  /*233b0*/  STL [R1], R3 ;  /* 0x0000000301007387 */ /* 0x0001e40000100800 */
[----:B0-----:R-:W-:-:S04]  /*233c0*/  @P0 MOV R3, 0x400 ;  /* 0x0000040000030802 */ /* 0x001fc80000000f00 */
[----:B------:R-:W-:-:S05]  /*233d0*/  @P0 LEA R2, R2, R3, 0x18 ;  /* 0x0000000302020211 */ /* 0x000fca00078ec0ff */
[----:B------:R0:W1:Y:S01]  /*233e0*/  @P0 LDS.128 R16, [R2+0x298d0] ;  /* 0x0298d00002100984 */ /* 0x0000620000000c00 */
[----:B------:R-:W-:Y:S06]  /*233f0*/  @P0 BAR.ARV 0x4, 0x180 ;  /* 0x0106000000000b1d */ /* 0x000fec0000002000 */
[----:B------:R-:W-:Y:S05]  /*23400*/  @P0 BRA `(.L_x_636) ;  /* 0x0000000800980947 */ /* 0x000fea0003800000 */
[----:B------:R-:W2:Y:S01]  /*23410*/  S2R R4, SR_TID.X ;  /* 0x0000000000047919 */ /* 0x000ea20000002100 */
[----:B------:R-:W-:Y:S01]  /*23420*/  ULDC UR4, c[0x0][0xc3c] ;  /* 0x00030f0000047ab9 */ /* 0x000fe20000000800 */
[----:B------:R-:W-:Y:S02]  /*23430*/  IMAD.MOV.U32 R0, RZ, RZ, RZ ;  /* 0x000000ffff007224 */ /* 0x000fe400078e00ff */
[----:B------:R-:W-:Y:S01]  /*23440*/  IMAD.MOV.U32 R9, RZ, RZ, RZ ;  /* 0x000000ffff097224 */ /* 0x000fe200078e00ff */
[----:B------:R-:W3:Y:S01]  /*23450*/  S2UR UR6, SR_CTAID.X ;  /* 0x00000000000679c3 */ /* 0x000ee20000002500 */
[----:B------:R-:W-:Y:S01]  /*23460*/  ULDC UR5, c[0x0][0xc38] ;  /* 0x00030e0000057ab9 */ /* 0x000fe20000000800 */
[----:B--2---:R-:W-:-:S04]  /*23470*/  LOP3.LUT R7, R4, 0x1f, RZ, 0xc0, !PT ;  /* 0x0000001f04077812 */ /* 0x004fc800078ec0ff */
[----:B------:R-:W-:-:S04]  /*23480*/  ISETP.NE.AND P0, PT, R7, 0x1f, PT ;  /* 0x0000001f0700780c */ /* 0x000fc80003f05270 */
[----:B------:R-:W-:-:S13]  /*23490*/  ISETP.GE.OR P1, PT, R7, UR4, !P0 ;  /* 0x0000000407007c0c */ /* 0x000fda000c726670 */
[----:B------:R-:W2:Y:S08]  /*234a0*/  @!P1 LDC.64 R4, c[0x0][0xc80] ;  /* 0x00032000ff049b82 */ /* 0x000eb00000000a00 */
[----:B0-----:R-:W0:Y:S01]  /*234b0*/  @!P1 LDC.64 R2, c[0x0][0xc78] ;  /* 0x00031e00ff029b82 */ /* 0x001e220000000a00 */
[----:B--2---:R-:W-:-:S05]  /*234c0*/  @!P1 IMAD.WIDE.U32 R4, R7, 0x4, R4 ;  /* 0x0000000407049825 */ /* 0x004fca00078e0004 */
[----:B------:R-:W2:Y:S01]  /*234d0*/  @!P1 LDG.E R0, desc[UR50][R4.64] ;  /* 0x0000003204009981 */ /* 0x000ea2000c1e1900 */
[----:B0-----:R-:W-:-:S05]  /*234e0*/  @!P1 IMAD.WIDE.U32 R2, R7, 0x4, R2 ;  /* 0x0000000407029825 */ /* 0x001fca00078e0002 */
[----:B------:R-:W2:Y:S01]  /*234f0*/  @!P1 LDG.E R9, desc[UR50][R2.64] ;  /* 0x0000003202099981 */ /* 0x000ea2000c1e1900 */
[C---:B------:R-:W-:Y:S02]  /*23500*/  ISETP.NE.AND P1, PT, R7.reuse, RZ, PT ;  /* 0x000000ff0700720c */ /* 0x040fe40003f25270 */
[C---:B------:R-:W-:Y:S02]  /*23510*/  ISETP.GE.U32.AND P2, PT, R7.reuse, 0x2, PT ;  /* 0x000000020700780c */ /* 0x040fe40003f46070 */
[C---:B------:R-:W-:Y:S02]  /*23520*/  ISETP.GE.U32.AND P3, PT, R7.reuse, 0x4, PT ;  /* 0x000000040700780c */ /* 0x040fe40003f66070 */
[C---:B------:R-:W-:Y:S02]  /*23530*/  ISETP.GE.U32.AND P4, PT, R7.reuse, 0x8, PT ;  /* 0x000000080700780c */ /* 0x040fe40003f86070 */
[----:B------:R-:W-:Y:S01]  /*23540*/  ISETP.GE.U32.AND P5, PT, R7, 0x10, PT ;  /* 0x000000100700780c */ /* 0x000fe20003fa6070 */
[----:B------:R-:W-:Y:S01]  /*23550*/  UMOV UR4, URZ ;  /* 0x0000003f00047c82 */ /* 0x000fe20008000000 */
        /* <DEDUP_REMOVED lines=8> */
[----:B0-----:R-:W-:-:S04]  /*235e0*/  SEL R3, R4, RZ, P3 ;  /* 0x000000ff04037207 */ /* 0x001fc80001800000 */
[----:B------:R-:W-:-:S05]  /*235f0*/  IADD3 R3, R8, R3, RZ ;  /* 0x0000000308037210 */ /* 0x000fca0007ffe0ff */
[----:B------:R-:W0:Y:S02]  /*23600*/  SHFL.UP PT, R2, R3, 0x8, RZ ;  /* 0x0500000003027989 */ /* 0x000e2400000e00ff */
[----:B0-----:R-:W-:-:S05]  /*23610*/  SEL R2, R2, RZ, P4 ;  /* 0x000000ff02027207 */ /* 0x001fca0002000000 */
[----:B------:R-:W-:-:S05]  /*23620*/  IMAD.IADD R2, R3, 0x1, R2 ;  /* 0x0000000103027824 */ /* 0x000fca00078e0202 */
[----:B------:R-:W0:Y:S02]  /*23630*/  SHFL.UP PT, R4, R2, 0x10, RZ ;  /* 0x0600000002047989 */ /* 0x000e2400000e00ff */
[----:B0-----:R-:W-:-:S05]  /*23640*/  SEL R5, R4, RZ, P5 ;  /* 0x000000ff04057207 */ /* 0x001fca0002800000 */
[----:B------:R-:W-:-:S05]  /*23650*/  IMAD.IADD R5, R2, 0x1, R5 ;  /* 0x0000000102057824 */ /* 0x000fca00078e0205 */
[----:B------:R-:W0:Y:S02]  /*23660*/  SHFL.IDX PT, R6, R5, 0x1f, 0x1f ;  /* 0x03e01f0005067f89 */ /* 0x000e2400000e0000 */
[----:B0-----:R-:W-:-:S05]  /*23670*/  IMAD R6, R6, UR5, RZ ;  /* 0x0000000506067c24 */ /* 0x001fca000f8e02ff */
[----:B---3--:R-:W-:Y:S01]  /*23680*/  ISETP.GT.AND P6, PT, R6, UR6, PT ;  /* 0x0000000606007c0c */ /* 0x008fe2000bfc4270 */
[----:B------:R-:W-:-:S12]  /*23690*/  IMAD.MOV.U32 R3, RZ, RZ, R6 ;  /* 0x000000ffff037224 */ /* 0x000fd800078e0006 */
[----:B------:R-:W-:Y:S05]  /*236a0*/  @P6 BRA `(.L_x_637) ;  /* 0x0000000000a06947 */ /* 0x000fea0003800000 */
[----:B------:R-:W-:Y:S01]  /*236b0*/  IMAD.MOV.U32 R6, RZ, RZ, R3 ;  /* 0x000000ffff067224 */ /* 0x000fe200078e0003 */
[----:B------:R-:W-:Y:S01]  /*236c0*/  UMOV UR4, URZ ;  /* 0x0000003f00047c82 */ /* 0x000fe20008000000 */
[----:B------:R-:W-:-:S05]  /*236d0*/  ULDC UR5, c[0x0][0xc38] ;  /* 0x00030e0000057ab9 */ /* 0x000fca0000000800 */
.L_x_639:
[----:B------:R-:W0:Y:S01]  /*236e0*/  LDC R0, c[0x0][0xc3c] ;  /* 0x00030f00ff007b82 */ /* 0x000e220000000800 */
[----:B------:R-:W-:Y:S01]  /*236f0*/  UIADD3 UR4, UR4, 0x1f, URZ ;  /* 0x0000001f04047890 */ /* 0x000fe2000fffe03f */
[----:B------:R-:W-:Y:S02]  /*23700*/  ULDC UR7, c[0x0][0xc3c] ;  /* 0x00030f0000077ab9 */ /* 0x000fe40000000800 */
[----:B-1----:R-:W-:-:S03]  /*23710*/  MOV R19, UR7 ;  /* 0x0000000700137c02 */ /* 0x002fc60008000f00 */
[----:B0-----:R-:W-:-:S13]  /*23720*/  ISETP.LE.AND P6, PT, R0, UR4, PT ;  /* 0x0000000400007c0c */ /* 0x001fda000bfc3270 */
[----:B------:R-:W-:Y:S05]  /*23730*/  @P6 BRA `(.L_x_638) ;  /* 0x0000000400a86947 */ /* 0x000fea0003800000 */
[----:B------:R-:W-:-:S05]  /*23740*/  VIADD R9, R7, UR4 ;  /* 0x0000000407097c36 */ /* 0x000fca0008000000 */
[----:B------:R-:W-:Y:S01]  /*23750*/  ISETP.GE.OR P6, PT, R9, R0, !P0 ;  /* 0x000000000900720c */ /* 0x000fe200047c6670 */
[----:B------:R-:W-:-:S12]  /*23760*/  IMAD.MOV.U32 R0, RZ, RZ, RZ ;  /* 0x000000ffff007224 */ /* 0x000fd800078e00ff */
[----:B------:R-:W0:Y:S08]  /*23770*/  @!P6 LDC.64 R4, c[0x0][0xc80] ;  /* 0x00032000ff04eb82 */ /* 0x000e300000000a00 */
[----:B------:R-:W1:Y:S01]  /*23780*/  @!P6 LDC.64 R2, c[0x0][0xc78] ;  /* 0x00031e00ff02eb82 */ /* 0x000e620000000a00 */
[----:B0-----:R-:W-:-:S05]  /*23790*/  @!P6 IMAD.WIDE R4, R9, 0x4, R4 ;  /* 0x000000040904e825 */ /* 0x001fca00078e0204 */
[----:B------:R-:W2:Y:S01]  /*237a0*/  @!P6 LDG.E R0, desc[UR50][R4.64] ;  /* 0x000000320400e981 */ /* 0x000ea2000c1e1900 */
[----:B-1----:R-:W-:-:S04]  /*237b0*/  @!P6 IMAD.WIDE R2, R9, 0x4, R2 ;  /* 0x000000040902e825 */ /* 0x002fc800078e0202 */
[----:B------:R-:W-:-:S06]  /*237c0*/  IMAD.MOV.U32 R9, RZ, RZ, RZ ;  /* 0x000000ffff097224 */ /* 0x000fcc00078e00ff */
[----:B------:R-:W2:Y:S02]  /*237d0*/  @!P6 LDG.E R9, desc[UR50][R2.64] ;  /* 0x000000320209e981 */ /* 0x000ea4000c1e1900 */
[----:B--2---:R-:W-:-:S05]  /*237e0*/  IMAD R13, R0, R9, RZ ;  /* 0x00000009000d7224 */ /* 0x004fca00078e02ff */
        /* <DEDUP_REMOVED lines=15> */
[----:B------:R-:W0:Y:S02]  /*238e0*/  SHFL.IDX PT, R2, R5, 0x1f, 0x1f ;  /* 0x03e01f0005027f89 */ /* 0x000e2400000e0000 */
[----:B0-----:R-:W-:-:S04]  /*238f0*/  IMAD R3, R2, UR5, RZ ;  /* 0x0000000502037c24 */ /* 0x001fc8000f8e02ff */
[----:B------:R-:W-:-:S05]  /*23900*/  IMAD.IADD R6, R3, 0x1, R6 ;  /* 0x0000000103067824 */ /* 0x000fca00078e0206 */
[----:B------:R-:W-:-:S13]  /*23910*/  ISETP.GT.AND P6, PT, R6, UR6, PT ;  /* 0x0000000606007c0c */ /* 0x000fda000bfc4270 */
[----:B------:R-:W-:Y:S05]  /*23920*/  @!P6 BRA `(.L_x_639) ;  /* 0xfffffffc006ce947 */ /* 0x000fea000383ffff */
.L_x_637:
[----:B------:R-:W-:Y:S01]  /*23930*/  IADD3 R10, -R3, R6, RZ ;  /* 0x00000006030a7210 */ /* 0x000fe20007ffe1ff */
[----:B-1----:R-:W-:-:S04]  /*23940*/  IMAD.MOV.U32 R16, RZ, RZ, RZ ;  /* 0x000000ffff107224 */ /* 0x002fc800078e00ff */
[----:B------:R-:W-:-:S05]  /*23950*/  IMAD R2, R5, UR5, R10 ;  /* 0x0000000505027c24 */ /* 0x000fca000f8e020a */
[----:B------:R-:W-:-:S13]  /*23960*/  ISETP.GT.AND P0, PT, R2, UR6, PT ;  /* 0x0000000602007c0c */ /* 0x000fda000bf04270 */
[----:B------:R-:W-:-:S04]  /*23970*/  VOTE.ANY R6, PT, !P0 ;  /* 0x0000000000067806 */ /* 0x000fc800040e0100 */
[----:B------:R-:W0:Y:S01]  /*23980*/  POPC R19, R6 ;  /* 0x0000000600137309 */ /* 0x000e220000000000 */
[----:B------:R-:W-:Y:S01]  /*23990*/  ISETP.NE.AND P0, PT, R6, RZ, PT ;  /* 0x000000ff0600720c */ /* 0x000fe20003f05270 */
[----:B0-----:R-:W0:Y:S04]  /*239a0*/  SHFL.IDX PT, R0, R0, R19, 0x1f ;  /* 0x00001f1300007589 */ /* 0x001e2800000e0000 */
        /* <DEDUP_REMOVED lines=8> */
[----:B------:R-:W-:-:S06]  /*23a30*/  VIADD R16, R19, 0xffffffff ;  /* 0xffffffff13107836 */ /* 0x000fcc0000000000 */
[----:B------:R0:W1:Y:S02]  /*23a40*/  SHFL.IDX PT, R16, R5, R16, 0x1f ;  /* 0x00001f1005107589 */ /* 0x00006400000e0000 */
.L_x_640:
[----:B-1----:R-:W-:Y:S01]  /*23a50*/  IMAD R16, R16, UR5, R10 ;  /* 0x0000000510107c24 */ /* 0x002fe2000f8e020a */
[----:B------:R-:W-:Y:S01]  /*23a60*/  MOV R2, RZ ;  /* 0x000000ff00027202 */ /* 0x000fe20000000f00 */
[----:B------:R-:W-:Y:S01]  /*23a70*/  IMAD R11, R11, R4, RZ ;  /* 0x000000040b0b7224 */ /* 0x000fe200078e02ff */
[----:B------:R-:W-:Y:S01]  /*23a80*/  IABS R10, R0 ;  /* 0x00000000000a7213 */ /* 0x000fe20000000000 */
[----:B------:R-:W-:Y:S01]  /*23a90*/  VIADD R19, R19, UR4 ;  /* 0x0000000413137c36 */ /* 0x000fe20008000000 */
[----:B------:R-:W-:Y:S01]  /*23aa0*/  IADD3 R17, -R16, UR6, RZ ;  /* 0x0000000610117c10 */ /* 0x000fe2000fffe1ff */
[----:B------:R-:W-:Y:S01]  /*23ab0*/  IMAD.HI.U32 R2, R3, R11, R2 ;  /* 0x0000000b03027227 */ /* 0x000fe200078e0002 */
[----:B0-----:R-:W-:Y:S02]  /*23ac0*/  IABS R5, R9 ;  /* 0x0000000900057213 */ /* 0x001fe40000000000 */
[----:B------:R-:W-:Y:S01]  /*23ad0*/  IABS R8, R17 ;  /* 0x0000001100087213 */ /* 0x000fe20000000000 */
[----:B------:R-:W-:Y:S01]  /*23ae0*/  IMAD.MOV R10, RZ, RZ, -R10 ;  /* 0x000000ffff0a7224 */ /* 0x000fe200078e0a0a */
[----:B------:R-:W0:Y:S03]  /*23af0*/  I2F.RP R6, R5 ;  /* 0x0000000500067306 */ /* 0x000e260000209400 */
[----:B------:R-:W-:-:S02]  /*23b00*/  IMAD.MOV.U32 R3, RZ, RZ, R8 ;  /* 0x000000ffff037224 */ /* 0x000fc400078e0008 */
[----:B------:R-:W-:Y:S02]  /*23b10*/  IMAD.MOV.U32 R8, RZ, RZ, R10 ;  /* 0x000000ffff087224 */ /* 0x000fe400078e000a */
[----:B------:R-:W-:-:S04]  /*23b20*/  IMAD.HI.U32 R2, R2, R3, RZ ;  /* 0x0000000302027227 */ /* 0x000fc800078e00ff */
[----:B------:R-:W-:Y:S01]  /*23b30*/  IMAD R3, R2, R8, R3 ;  /* 0x0000000802037224 */ /* 0x000fe200078e0203 */
[----:B0-----:R-:W0:Y:S04]  /*23b40*/  MUFU.RCP R6, R6 ;  /* 0x0000000600067308 */ /* 0x001e280000001000 */
[----:B------:R-:W-:-:S13]  /*23b50*/  ISETP.GT.U32.AND P1, PT, R4, R3, PT ;  /* 0x000000030400720c */ /* 0x000fda0003f24070 */
[----:B------:R-:W-:Y:S02]  /*23b60*/  @!P1 IMAD.IADD R3, R3, 0x1, -R4 ;  /* 0x0000000103039824 */ /* 0x000fe400078e0a04 */
[----:B------:R-:W-:Y:S01]  /*23b70*/  @!P1 VIADD R2, R2, 0x1 ;  /* 0x0000000102029836 */ /* 0x000fe20000000000 */
[----:B0-----:R-:W-:Y:S02]  /*23b80*/  IADD3 R8, R6, 0xffffffe, RZ ;  /* 0x0ffffffe06087810 */ /* 0x001fe40007ffe0ff */
[----:B------:R-:W-:Y:S02]  /*23b90*/  ISETP.GE.U32.AND P0, PT, R3, R4, PT ;  /* 0x000000040300720c */ /* 0x000fe40003f06070 */
[----:B------:R-:W-:Y:S01]  /*23ba0*/  LOP3.LUT R4, R17, R0, RZ, 0x3c, !PT ;  /* 0x0000000011047212 */ /* 0x000fe200078e3cff */
[----:B------:R0:W1:Y:S01]  /*23bb0*/  F2I.FTZ.U32.TRUNC.NTZ R3, R8 ;  /* 0x0000000800037305 */ /* 0x000062000021f000 */
[----:B------:R-:W-:Y:S02]  /*23bc0*/  ISETP.NE.AND P1, PT, R0, RZ, PT ;  /* 0x000000ff0000720c */ /* 0x000fe40003f25270 */
[----:B------:R-:W-:-:S02]  /*23bd0*/  ISETP.GE.AND P2, PT, R4, RZ, PT ;  /* 0x000000ff0400720c */ /* 0x000fc40003f46270 */
[----:B0-----:R-:W-:-:S05]  /*23be0*/  IABS R8, R9 ;  /* 0x0000000900087213 */ /* 0x001fca0000000000 */
[----:B------:R-:W-:-:S04]  /*23bf0*/  @P0 VIADD R2, R2, 0x1 ;  /* 0x0000000102020836 */ /* 0x000fc80000000000 */
[----:B------:R-:W-:Y:S02]  /*23c00*/  IMAD.MOV.U32 R6, RZ, RZ, R2 ;  /* 0x000000ffff067224 */ /* 0x000fe400078e0002 */
[----:B-1----:R-:W-:Y:S02]  /*23c10*/  IMAD.MOV R2, RZ, RZ, -R3 ;  /* 0x000000ffff027224 */ /* 0x002fe400078e0a03 */
[----:B------:R-:W-:Y:S01]  /*23c20*/  IMAD.MOV R8, RZ, RZ, -R8 ;  /* 0x000000ffff087224 */ /* 0x000fe200078e0a08 */
[----:B------:R-:W-:Y:S01]  /*23c30*/  @!P2 IADD3 R6, -R6, RZ, RZ ;  /* 0x000000ff0606a210 */ /* 0x000fe20007ffe1ff */
[----:B------:R-:W-:Y:S01]  /*23c40*/  IMAD R11, R2, R5, RZ ;  /* 0x00000005020b7224 */ /* 0x000fe200078e02ff */
[----:B------:R-:W-:Y:S01]  /*23c50*/  @!P1 LOP3.LUT R6, RZ, R0, RZ, 0x33, !PT ;  /* 0x00000000ff069212 */ /* 0x000fe200078e33ff */
[----:B------:R-:W-:-:S03]  /*23c60*/  IMAD.MOV.U32 R2, RZ, RZ, RZ ;  /* 0x000000ffff027224 */ /* 0x000fc600078e00ff */
[----:B------:R-:W-:Y:S01]  /*23c70*/  IABS R4, R6 ;  /* 0x0000000600047213 */ /* 0x000fe20000000000 */
[----:B------:R-:W-:-:S04]  /*23c80*/  IMAD.HI.U32 R2, R3, R11, R2 ;  /* 0x0000000b03027227 */ /* 0x000fc800078e0002 */
[----:B------:R-:W-:Y:S02]  /*23c90*/  IMAD.MOV.U32 R3, RZ, RZ, R4 ;  /* 0x000000ffff037224 */ /* 0x000fe400078e0004 */
[----:B------:R-:W-:Y:S02]  /*23ca0*/  IMAD.MOV.U32 R4, RZ, RZ, R8 ;  /* 0x000000ffff047224 */ /* 0x000fe400078e0008 */
[----:B------:R-:W-:-:S04]  /*23cb0*/  IMAD.HI.U32 R2, R2, R3, RZ ;  /* 0x0000000302027227 */ /* 0x000fc800078e00ff */
[----:B------:R-:W-:Y:S01]  /*23cc0*/  IMAD R4, R2, R4, R3 ;  /* 0x0000000402047224 */ /* 0x000fe200078e0203 */
[----:B------:R-:W-:Y:S01]  /*23cd0*/  LOP3.LUT R3, R6, R9, RZ, 0x3c, !PT ;  /* 0x0000000906037212 */ /* 0x000fe200078e3cff */
[----:B------:R-:W-:-:S03]  /*23ce0*/  IMAD R0, R0, R6, RZ ;  /* 0x0000000600007224 */ /* 0x000fc600078e02ff */
[----:B------:R-:W-:Y:S01]  /*23cf0*/  ISETP.GT.U32.AND P1, PT, R5, R4, PT ;  /* 0x000000040500720c */ /* 0x000fe20003f24070 */
[----:B------:R-:W-:Y:S01]  /*23d00*/  IMAD.IADD R17, R17, 0x1, -R0 ;  /* 0x0000000111117824 */ /* 0x000fe200078e0a00 */
[----:B------:R-:W-:-:S11]  /*23d10*/  ISETP.GE.AND P2, PT, R3, RZ, PT ;  /* 0x000000ff0300720c */ /* 0x000fd60003f46270 */
[-C--:B------:R-:W-:Y:S01]  /*23d20*/  @!P1 IADD3 R4, R4, -R5.reuse, RZ ;  /* 0x8000000504049210 */ /* 0x080fe20007ffe0ff */
[----:B------:R-:W-:Y:S01]  /*23d30*/  @!P1 VIADD R2, R2, 0x1 ;  /* 0x0000000102029836 */ /* 0x000fe20000000000 */
[----:B------:R-:W-:Y:S02]  /*23d40*/  ISETP.NE.AND P1, PT, R9, RZ, PT ;  /* 0x000000ff0900720c */ /* 0x000fe40003f25270 */
[----:B------:R-:W-:-:S13]  /*23d50*/  ISETP.GE.U32.AND P0, PT, R4, R5, PT ;  /* 0x000000050400720c */ /* 0x000fda0003f06070 */
[----:B------:R-:W-:-:S04]  /*23d60*/  @P0 VIADD R2, R2, 0x1 ;  /* 0x0000000102020836 */ /* 0x000fc80000000000 */
[----:B------:R-:W-:Y:S01]  /*23d70*/  @!P2 IMAD.MOV R2, RZ, RZ, -R2 ;  /* 0x000000ffff02a224 */ /* 0x000fe200078e0a02 */
[----:B------:R-:W-:-:S05]  /*23d80*/  @!P1 LOP3.LUT R2, RZ, R9, RZ, 0x33, !PT ;  /* 0x00000009ff029212 */ /* 0x000fca00078e33ff */
[----:B------:R-:W-:-:S04]  /*23d90*/  IMAD.MOV R18, RZ, RZ, -R2 ;  /* 0x000000ffff127224 */ /* 0x000fc800078e0a02 */
[C---:B------:R-:W-:Y:S01]  /*23da0*/  IMAD R18, R9.reuse, R18, R6 ;  /* 0x0000001209127224 */ /* 0x040fe200078e0206 */
[----:B------:R-:W-:-:S05]  /*23db0*/  LEA R9, R9, R2, 0x18 ;  /* 0x0000000209097211 */ /* 0x000fca00078ec0ff */
[----:B------:R-:W-:Y:S01]  /*23dc0*/  IMAD R18, R18, 0x10000, R9 ;  /* 0x0001000012127824 */ /* 0x000fe200078e0209 */
[----:B------:R-:W-:Y:S06]  /*23dd0*/  BRA `(.L_x_641) ;  /* 0x00000000000c7947 */ /* 0x000fec0003800000 */
.L_x_638:
[----:B------:R-:W-:Y:S01]  /*23de0*/  IMAD.MOV.U32 R17, RZ, RZ, RZ ;  /* 0x000000ffff117224 */ /* 0x000fe200078e00ff */
[----:B------:R-:W-:Y:S01]  /*23df0*/  MOV R16, UR6 ;  /* 0x0000000600107c02 */ /* 0x000fe20008000f00 */
[----:B------:R-:W-:-:S07]  /*23e00*/  IMAD.MOV.U32 R18, RZ, RZ, RZ ;  /* 0x000000ffff127224 */ /* 0x000fce00078e00ff */
.L_x_641:
[----:B------:R-:W-:-:S13]  /*23e10*/  ISETP.NE.AND P0, PT, R7, RZ, PT ;  /* 0x000000ff0700720c */ /* 0x000fda0003f05270 */
[----:B------:R-:W0:Y:S01]  /*23e20*/  @!P0 S2R R3, SR_CgaCtaId ;  /* 0x0000000000038919 */ /* 0x000e220000008800 */
[----:B------:R-:W-:-:S04]  /*23e30*/  @!P0 MOV R0, 0x400 ;  /* 0x0000040000008802 */ /* 0x000fc80000000f00 */
[----:B0-----:R-:W-:-:S05]  /*23e40*/  @!P0 LEA R0, R3, R0, 0x18 ;  /* 0x0000000003008211 */ /* 0x001fca00078ec0ff */
[----:B------:R2:W-:Y:S01]  /*23e50*/  @!P0 STS.128 [R0+0x298d0], R16 ;  /* 0x0298d01000008388 */ /* 0x0005e20000000c00 */
[----:B------:R-:W-:Y:S06]  /*23e60*/  BAR.ARV 0x5, 0x180 ;  /* 0x0146000000007b1d */ /* 0x000fec0000002000 */
.L_x_636:
[----:B------:R3:W-:Y:S01]  /*23e70*/  STL [R1+0x38], RZ ;  /* 0x000038ff01007387 */ /* 0x0007e20000100800 */
[----:B------:R-:W-:Y:S01]  /*23e80*/  ULDC UR4, c[0x0][0xc3c] ;  /* 0x00030f0000047ab9 */ /* 0x000fe20000000800 */
[----:B------:R-:W-:Y:S01]  /*23e90*/  IMAD.MOV.U32 R34, RZ, RZ, 0x1 ;  /* 0x00000001ff227424 */ /* 0x000fe200078e00ff */
[----:B-1----:R-:W-:Y:S01]  /*23ea0*/  ISETP.GE.AND P0, PT, R19, UR4, PT ;  /* 0x0000000413007c0c */ /* 0x002fe2000bf06270 */
[----:B------:R-:W-:-:S12]  /*23eb0*/  IMAD.MOV.U32 R23, RZ, RZ, RZ ;  /* 0x000000ffff177224 */ /* 0x000fd800078e00ff */
[----:B---3--:R-:W-:Y:S05]  /*23ec0*/  @P0 BRA `(.L_x_642) ;  /* 0x0000007000bc0947 */ /* 0x008fea0003800000 */
[----:B------:R-:W1:Y:S01]  /*23ed0*/  S2R R12, SR_TID.X ;  /* 0x00000000000c7919 */ /* 0x000e620000002100 */
[----:B------:R-:W3:Y:S01]  /*23ee0*/  S2UR UR4, SR_CgaCtaId ;  /* 0x00000000000479c3 */ /* 0x000ee20000008800 */
[----:B------:R-:W-:Y:S01]  /*23ef0*/  MOV R37, 0x40 ;  /* 0x0000004000257802 */ /* 0x000fe20000000f00 */
[----:B------:R-:W-:Y:S01]  /*23f00*/  BSSY B7, `(.L_x_642) ;  /* 0x000072b000077945 */ /* 0x000fe20003800000 */
[----:B------:R-:W-:Y:S01]  /*23f10*/  MOV R22, 0x400 ;  /* 0x0000040000167802 */ /* 0x000fe20000000f00 */
[----:B------:R-:W-:Y:S01]  /*23f20*/  IMAD.MOV.U32 R35, RZ, RZ, 0x1 ;  /* 0x00000001ff237424 */ /* 0x000fe200078e00ff */
[----:B------:R-:W-:Y:S01]  /*23f30*/  MOV R23, RZ ;  /* 0x000000ff00177202 */ /* 0x000fe20000000f00 */
[----:B------:R-:W-:Y:S01]  /*23f40*/  IMAD.MOV.U32 R28, RZ, RZ, RZ ;  /* 0x000000ffff1c7224 */ /* 0x000fe200078e00ff */
[----:B------:R-:W-:Y:S01]  /*23f50*/  ULDC.64 UR40, c[0x0][0x198] ;  /* 0x0000660000287ab9 */ /* 0x000fe20000000a00 */
[----:B------:R-:W-:Y:S01]  /*23f60*/  IMAD.MOV.U32 R34, RZ, RZ, 0x1 ;  /* 0x00000001ff227424 */ /* 0x000fe200078e00ff */
[----:B------:R-:W-:-:S02]  /*23f70*/  ULOP3.LUT UR39, UR36, 0x2, URZ, 0xfc, !UPT ;  /* 0x0000000224277892 */ /* 0x000fc4000f8efc3f */
[----:B------:R-:W-:Y:S01]  /*23f80*/  ULOP3.LUT UR37, UR36, 0x1, URZ, 0xfc, !UPT ;  /* 0x0000000124257892 */ /* 0x000fe2000f8efc3f */
[----:B------:R-:W-:Y:S01]  /*23f90*/  ULDC UR38, c[0x0][0xc] ;  /* 0x0000030000267ab9 */ /* 0x000fe20000000800 */
[C---:B-1----:R-:W-:Y:S01]  /*23fa0*/  LOP3.LUT R10, R12.reuse, 0x7f, RZ, 0xc0, !PT ;  /* 0x0000007f0c0a7812 */ /* 0x042fe200078ec0ff */
[C---:B0-----:R-:W-:Y:S01]  /*23fb0*/  IMAD.SHL.U32 R2, R12.reuse, 0x10, RZ ;  /* 0x000000100c027824 */ /* 0x041fe200078e00ff */
[C---:B------:R-:W-:Y:S01]  /*23fc0*/  SHF.L.U32 R3, R12.reuse, 0x7, RZ ;  /* 0x000000070c037819 */ /* 0x040fe200000006ff */
[C---:B------:R-:W-:Y:S01]  /*23fd0*/  IMAD.SHL.U32 R11, R12.reuse, 0x2, RZ ;  /* 0x000000020c0b7824 */ /* 0x040fe200078e00ff */
[----:B------:R-:W-:Y:S01]  /*23fe0*/  SHF.R.U32.HI R7, RZ, 0x5, R10 ;  /* 0x00000005ff077819 */ /* 0x000fe2000001160a */
[----:B------:R-:W-:Y:S01]  /*23ff0*/  IMAD.SHL.U32 R36, R12, 0x4, RZ ;  /* 0x000000040c247824 */ /* 0x000fe200078e00ff */
[----:B--2---:R-:W-:Y:S02]  /*24000*/  LOP3.LUT R0, R2, 0x1b0, RZ, 0xc0, !PT ;  /* 0x000001b002007812 */ /* 0x004fe400078ec0ff */
[----:B------:R-:W-:Y:S01]  /*24010*/  SHF.R.U32.HI R5, RZ, 0x1, R12 ;  /* 0x00000001ff057819 */ /* 0x000fe2000001160c */
[----:B------:R-:W-:Y:S01]  /*24020*/  IMAD.SHL.U32 R9, R7, 0x200, RZ ;  /* 0x0000020007097824 */ /* 0x000fe200078e00ff */
[----:B------:R-:W-:Y:S01]  /*24030*/  LOP3.LUT R11, R0, 0x30, R11, 0x78, !PT ;  /* 0x00000030000b7812 */ /* 0x000fe200078e780b */
[----:B------:R-:W-:Y:S01]  /*24040*/  IMAD.SHL.U32 R0, R12, 0x20, RZ ;  /* 0x000000200c007824 */ /* 0x000fe200078e00ff */
[----:B------:R-:W-:-:S02]  /*24050*/  LOP3.LUT R4, R3, 0x380, RZ, 0xc0, !PT ;  /* 0x0000038003047812 */ /* 0x000fc400078ec0ff */
[C---:B------:R-:W-:Y:S02]  /*24060*/  LOP3.LUT R6, R9.reuse, 0x40, R2, 0xf8, !PT ;  /* 0x0000004009067812 */ /* 0x040fe400078ef802 */
[----:B------:R-:W-:Y:S02]  /*24070*/  LOP3.LUT R5, R4, 0x30, R5, 0xf8, !PT ;  /* 0x0000003004057812 */ /* 0x000fe400078ef805 */
[----:B------:R-:W-:Y:S02]  /*24080*/  LOP3.LUT R4, R0, 0x80, RZ, 0xc0, !PT ;  /* 0x0000008000047812 */ /* 0x000fe400078ec0ff */
[----:B------:R-:W-:Y:S02]  /*24090*/  LOP3.LUT R8, R6, R11, RZ, 0xfc, !PT ;  /* 0x0000000b06087212 */ /* 0x000fe400078efcff */
[----:B------:R-:W-:Y:S02]  /*240a0*/  LOP3.LUT R6, R4, 0x10, R12, 0xf8, !PT ;  /* 0x0000001004067812 */ /* 0x000fe400078ef80c */
[----:B------:R-:W-:Y:S01]  /*240b0*/  LOP3.LUT R9, R9, 0x60, R0, 0xf8, !PT ;  /* 0x0000006009097812 */ /* 0x000fe200078ef800 */
[----:B------:R-:W-:Y:S01]  /*240c0*/  STL [R1+0x14], R8 ;  /* 0x0000140801007387 */ /* 0x000fe20000100800 */
[----:B------:R-:W-:Y:S01]  /*240d0*/  LOP3.LUT R4, R5, 0x70, R2, 0x78, !PT ;  /* 0x0000007005047812 */ /* 0x000fe200078e7802 */
[----:B------:R-:W-:Y:S01]  /*240e0*/  IMAD.SHL.U32 R5, R7, 0x400, RZ ;  /* 0x0000040007057824 */ /* 0x000fe200078e00ff */
[----:B------:R-:W-:-:S02]  /*240f0*/  LOP3.LUT R6, R6, 0x10, R36, 0x78, !PT ;  /* 0x0000001006067812 */ /* 0x000fc400078e7824 */
[----:B------:R-:W-:Y:S02]  /*24100*/  LOP3.LUT R9, R9, 0x100, R0, 0xf8, !PT ;  /* 0x0000010009097812 */ /* 0x000fe400078ef800 */
[----:B------:R-:W-:Y:S02]  /*24110*/  LOP3.LUT R4, R4, 0xc00, R3, 0xf8, !PT ;  /* 0x00000c0004047812 */ /* 0x000fe400078ef803 */
[----:B------:R-:W-:Y:S02]  /*24120*/  LOP3.LUT R3, R9, R6, RZ, 0xfc, !PT ;  /* 0x0000000609037212 */ /* 0x000fe400078efcff */
[----:B------:R-:W-:Y:S01]  /*24130*/  R2P PR, R12, 0x14 ;  /* 0x000000140c007804 */ /* 0x000fe20000000000 */
[----:B------:R0:W-:Y:S01]  /*24140*/  STL [R1+0x1c], R4 ;  /* 0x00001c0401007387 */ /* 0x0001e20000100800 */
[----:B------:R-:W-:-:S03]  /*24150*/  LOP3.LUT R11, R0, 0x380, RZ, 0xc0, !PT ;  /* 0x00000380000b7812 */ /* 0x000fc600078ec0ff */
[----:B------:R3:W-:Y:S01]  /*24160*/  STL [R1+0x18], R3 ;  /* 0x0000180301007387 */ /* 0x0007e20000100800 */
[----:B------:R-:W-:Y:S02]  /*24170*/  SEL R5, R37, 0xffffffc0, !P2 ;  /* 0xffffffc025057807 */ /* 0x000fe40005000000 */
[----:B------:R-:W-:Y:S02]  /*24180*/  LOP3.LUT R11, R11, 0x30, R2, 0xf8, !PT ;  /* 0x000000300b0b7812 */ /* 0x000fe400078ef802 */
[----:B------:R-:W-:Y:S01]  /*24190*/  LOP3.LUT R2, R2, 0x30, RZ, 0xc0, !PT ;  /* 0x0000003002027812 */ /* 0x000fe200078ec0ff */
[----:B------:R-:W-:Y:S01]  /*241a0*/  STL [R1+0x20], R5 ;  /* 0x0000200501007387 */ /* 0x000fe20000100800 */
[----:B0-----:R-:W-:Y:S02]  /*241b0*/  SHF.R.U32.HI R4, RZ, 0x2, R10 ;  /* 0x00000002ff047819 */ /* 0x001fe4000001160a */
[----:B------:R-:W-:Y:S01]  /*241c0*/  LOP3.LUT R36, R11, 0x70, R36, 0x78, !PT ;  /* 0x000000700b247812 */ /* 0x000fe200078e7824 */
[----:B---3--:R-:W-:Y:S01]  /*241d0*/  IMAD.U32 R3, RZ, RZ, UR4 ;  /* 0x00000004ff037e24 */ /* 0x008fe2000f8e00ff */
[----:B------:R-:W-:-:S02]  /*241e0*/  LOP3.LUT R0, R4, 0x60, R0, 0xf8, !PT ;  /* 0x0000006004007812 */ /* 0x000fc400078ef800 */
[----:B------:R-:W-:Y:S02]  /*241f0*/  LOP3.LUT R4, R2, 0x40, RZ, 0xfc, !PT ;  /* 0x0000004002047812 */ /* 0x000fe400078efcff */
[----:B------:R-:W-:Y:S01]  /*24200*/  LEA R22, R3, R22, 0x18 ;  /* 0x0000001603167211 */ /* 0x000fe200078ec0ff */
[----:B------:R0:W-:Y:S01]  /*24210*/  STL [R1+0x10], R3 ;  /* 0x0000100301007387 */ /* 0x0001e20000100800 */
[----:B------:R-:W-:-:S03]  /*24220*/  SEL R37, R37, 0xffffffc0, !P4 ;  /* 0xffffffc025257807 */ /* 0x000fc60006000000 */
[----:B------:R1:W-:Y:S01]  /*24230*/  STL [R1+0x38], RZ ;  /* 0x000038ff01007387 */ /* 0x0003e20000100800 */
[----:B0-----:R-:W-:Y:S02]  /*24240*/  LOP3.LUT R3, R2, 0x80, RZ, 0xfc, !PT ;  /* 0x0000008002037812 */ /* 0x001fe400078efcff */
[----:B------:R-:W-:Y:S01]  /*24250*/  LOP3.LUT R2, R0, 0x80, RZ, 0xfc, !PT ;  /* 0x0000008000027812 */ /* 0x000fe200078efcff */
[----:B------:R-:W-:-:S05]  /*24260*/  IMAD.IADD R0, R22, 0x1, R8 ;  /* 0x0000000116007824 */ /* 0x000fca00078e0208 */
[----:B------:R1:W-:Y:S02]  /*24270*/  STL [R1+0x24], R0 ;  /* 0x0000240001007387 */ /* 0x0003e40000100800 */
.L_x_760:
[----:B0-----:R-:W0:Y:S02]  /*24280*/  LDC.64 R24, c[0x0][0xc88] ;  /* 0x00032200ff187b82 */ /* 0x001e240000000a00 */
[----:B0-----:R-:W-:-:S06]  /*24290*/  IMAD.WIDE R24, R19, 0x4, R24 ;  /* 0x0000000413187825 */ /* 0x001fcc00078e0218 */
[----:B-1----:R-:W1:Y:S01]  /*242a0*/  LDG.E R24, desc[UR50][R24.64] ;  /* 0x0000003218187981 */ /* 0x002e62000c1e1900 */
[----:B------:R-:W-:Y:S05]  /*242b0*/  YIELD ;  /* 0x0000000000007946 */ /* 0x000fea0003800000 */
[----:B------:R-:W-:Y:S01]  /*242c0*/  ULDC.64 UR4, c[0x0][0xa28] ;  /* 0x00028a0000047ab9 */ /* 0x000fe20000000a00 */
[----:B------:R-:W-:Y:S01]  /*242d0*/  ULDC.64 UR8, c[0x0][0xa18] ;  /* 0x0002860000087ab9 */ /* 0x000fe20000000a00 */
[----:B------:R-:W-:Y:S01]  /*242e0*/  ISETP.NE.U32.AND P0, PT, RZ, UR4, PT ;  /* 0x00000004ff007c0c */ /* 0x000fe2000bf05070 */
[----:B------:R-:W-:Y:S01]  /*242f0*/  IMAD.MOV.U32 R9, RZ, RZ, RZ ;  /* 0x000000ffff097224 */ /* 0x000fe200078e00ff */
[----:B------:R-:W-:-:S02]  /*24300*/  ULDC.64 UR6, c[0x0][0xa10] ;  /* 0x0002840000067ab9 */ /* 0x000fc40000000a00 */
[----:B------:R-:W-:Y:S02]  /*24310*/  ISETP.NE.AND.EX P0, PT, RZ, UR5, PT, P0 ;  /* 0x00000005ff007c0c */ /* 0x000fe4000bf05300 */
[----:B------:R-:W-:-:S04]  /*24320*/  ISETP.NE.U32.AND P2, PT, RZ, UR6, PT ;  /* 0x00000006ff007c0c */ /* 0x000fc8000bf45070 */
[----:B------:R-:W-:Y:S02]  /*24330*/  ISETP.NE.AND.EX P2, PT, RZ, UR7, PT, P2 ;  /* 0x00000007ff007c0c */ /* 0x000fe4000bf45320 */
[----:B------:R-:W-:Y:S02]  /*24340*/  MOV R30, RZ ;  /* 0x000000ff001e7202 */ /* 0x000fe40000000f00 */
[----:B-1-3--:R-:W-:-:S03]  /*24350*/  SHF.R.S32.HI R0, RZ, 0x1f, R24 ;  /* 0x0000001fff007819 */ /* 0x00afc60000011418 */
[C---:B--2---:R-:W-:Y:S01]  /*24360*/  @P0 LEA R2, P1, R24.reuse, UR4, 0x2 ;  /* 0x0000000418020c11 */ /* 0x044fe2000f8210ff */
[C---:B------:R-:W-:Y:S01]  /*24370*/  IMAD.SHL.U32 R25, R24.reuse, 0x4, RZ ;  /* 0x0000000418197824 */ /* 0x040fe200078e00ff */
[C-C-:B------:R-:W-:Y:S01]  /*24380*/  SHF.L.U64.HI R26, R24.reuse, 0x2, R0.reuse ;  /* 0x00000002181a7819 */ /* 0x140fe20000010200 */
[----:B------:R0:W-:Y:S01]  /*24390*/  STL [R1+0x30], R0 ;  /* 0x0000300001007387 */ /* 0x0001e20000100800 */
[----:B------:R-:W-:Y:S01]  /*243a0*/  @P0 LEA.HI.X R3, R24, UR5, R0, 0x2, P1 ;  /* 0x0000000518030c11 */ /* 0x000fe200088f1400 */
[----:B------:R-:W-:Y:S01]  /*243b0*/  ULDC.64 UR4, c[0x0][0xa00] ;  /* 0x0002800000047ab9 */ /* 0x000fe20000000a00 */
[----:B------:R-:W-:-:S03]  /*243c0*/  ISETP.NE.U32.AND P1, PT, RZ, UR8, PT ;  /* 0x00000008ff007c0c */ /* 0x000fc6000bf25070 */
[----:B------:R1:W2:Y:S01]  /*243d0*/  @P0 LDG.E R9, desc[UR50][R2.64] ;  /* 0x0000003202090981 */ /* 0x0002a2000c1e1900 */
[----:B------:R-:W-:Y:S02]  /*243e0*/  ISETP.NE.AND.EX P1, PT, RZ, UR9, PT, P1 ;  /* 0x00000009ff007c0c */ /* 0x000fe4000bf25310 */
[----:B------:R-:W-:Y:S01]  /*243f0*/  ISETP.NE.U32.AND P0, PT, RZ, UR4, PT ;  /* 0x00000004ff007c0c */ /* 0x000fe2000bf05070 */
[----:B0-----:R-:W-:Y:S01]  /*24400*/  IMAD.MOV.U32 R0, RZ, RZ, RZ ;  /* 0x000000ffff007224 */ /* 0x001fe200078e00ff */
[C---:B------:R-:W-:Y:S02]  /*24410*/  IADD3 R4, P4, R25.reuse, UR6, RZ ;  /* 0x0000000619047c10 */ /* 0x040fe4000ff9e0ff */
[----:B------:R-:W-:Y:S02]  /*24420*/  ISETP.NE.AND.EX P0, PT, RZ, UR5, PT, P0 ;  /* 0x00000005ff007c0c */ /* 0x000fe4000bf05300 */
[----:B------:R-:W-:Y:S02]  /*24430*/  IADD3.X R5, R26, UR7, RZ, P4, !PT ;  /* 0x000000071a057c10 */ /* 0x000fe4000a7fe4ff */
[----:B-1----:R-:W-:Y:S01]  /*24440*/  IADD3 R2, P3, R25, UR4, RZ ;  /* 0x0000000419027c10 */ /* 0x002fe2000ff7e0ff */
[----:B------:R-:W-:-:S02]  /*24450*/  ULDC UR4, c[0x0][0x288] ;  /* 0x0000a20000047ab9 */ /* 0x000fc40000000800 */
[----:B------:R-:W5:Y:S01]  /*24460*/  @P2 LDG.E R0, desc[UR50][R4.64] ;  /* 0x0000003204002981 */ /* 0x000f62000c1e1900 */
[C---:B------:R-:W-:Y:S02]  /*24470*/  IADD3.X R3, R26.reuse, UR5, RZ, P3, !PT ;  /* 0x000000051a037c10 */ /* 0x040fe40009ffe4ff */
[----:B------:R-:W-:Y:S01]  /*24480*/  @P1 IADD3 R6, P3, R25, UR8, RZ ;  /* 0x0000000819061c10 */ /* 0x000fe2000ff7e0ff */
[----:B------:R-:W-:Y:S01]  /*24490*/  IMAD.U32 R8, RZ, RZ, UR4 ;  /* 0x00000004ff087e24 */ /* 0x000fe2000f8e00ff */
[----:B------:R-:W-:Y:S01]  /*244a0*/  ULDC.64 UR4, c[0x0][0x418] ;  /* 0x0001060000047ab9 */ /* 0x000fe20000000a00 */
[----:B------:R-:W5:Y:S01]  /*244b0*/  @P0 LDG.E R30, desc[UR50][R2.64] ;  /* 0x00000032021e0981 */ /* 0x000f62000c1e1900 */
[----:B------:R-:W-:-:S05]  /*244c0*/  @P1 IADD3.X R7, R26, UR9, RZ, P3, !PT ;  /* 0x000000091a071c10 */ /* 0x000fca0009ffe4ff */
[----:B------:R0:W3:Y:S01]  /*244d0*/  @P1 LDG.E R8, desc[UR50][R6.64] ;  /* 0x0000003206081981 */ /* 0x0000e2000c1e1900 */
[----:B------:R-:W-:-:S03]  /*244e0*/  UISETP.NE.U32.AND UP0, UPT, UR4, URZ, UPT ;  /* 0x0000003f0400728c */ /* 0x000fc6000bf05070 */
[----:B------:R-:W-:Y:S01]  /*244f0*/  ULDC UR4, c[0x0][0x424] ;  /* 0x0001090000047ab9 */ /* 0x000fe20000000800 */
[----:B------:R-:W-:-:S03]  /*24500*/  UISETP.NE.AND.EX UP0, UPT, UR5, URZ, UPT, UP0 ;  /* 0x0000003f0500728c */ /* 0x000fc6000bf05300 */
[----:B------:R-:W-:Y:S01]  /*24510*/  ULDC UR5, c[0x0][0x2f0] ;  /* 0x0000bc0000057ab9 */ /* 0x000fe20000000800 */
[----:B------:R-:W-:-:S04]  /*24520*/  USEL UR4, UR4, 0x1, UP0 ;  /* 0x0000000104047887 */ /* 0x000fc80008000000 */
[----:B------:R-:W-:-:S03]  /*24530*/  UIMAD UR4, UR4, UR5, URZ ;  /* 0x00000005040472a4 */ /* 0x000fc6000f8e023f */
[----:B------:R-:W-:Y:S02]  /*24540*/  ULDC UR5, c[0x0][0x348] ;  /* 0x0000d20000057ab9 */ /* 0x000fe40000000800 */
[----:B0-----:R-:W-:Y:S01]  /*24550*/  IMAD.U32 R6, RZ, RZ, UR5 ;  /* 0x00000005ff067e24 */ /* 0x001fe2000f8e00ff */
[----:B--2---:R-:W-:Y:S04]  /*24560*/  STL [R1+0x4], R9 ;  /* 0x0000040901007387 */ /* 0x004fe80000100800 */
[----:B---3--:R0:W-:Y:S02]  /*24570*/  STL [R1+0x34], R8 ;  /* 0x0000340801007387 */ /* 0x0081e40000100800 */
[----:B0-----:R-:W-:Y:S01]  /*24580*/  IMAD.U32 R8, RZ, RZ, UR4 ;  /* 0x00000004ff087e24 */ /* 0x001fe2000f8e00ff */
[----:B------:R-:W-:Y:S06]  /*24590*/  @P1 BRA `(.L_x_643) ;  /* 0x0000000000141947 */ /* 0x000fec0003800000 */
[----:B------:R-:W-:Y:S05]  /*245a0*/  @!P0 BRA `(.L_x_643) ;  /* 0x0000000000108947 */ /* 0x000fea0003800000 */
[----:B------:R-:W2:Y:S04]  /*245b0*/  LDG.E R7, desc[UR50][R2.64] ;  /* 0x0000003202077981 */ /* 0x000ea8000c1e1900 */
[----:B------:R-:W2:Y:S02]  /*245c0*/  LDG.E R2, desc[UR50][R2.64+0x4] ;  /* 0x0000043202027981 */ /* 0x000ea4000c1e1900 */
[----:B--2---:R-:W-:-:S05]  /*245d0*/  IADD3 R2, -R7, R2, RZ ;  /* 0x0000000207027210 */ /* 0x004fca0007ffe1ff */
[----:B------:R0:W-:Y:S02]  /*245e0*/  STL [R1+0x34], R2 ;  /* 0x0000340201007387 */ /* 0x0001e40000100800 */
.L_x_643:
[----:B------:R-:W-:Y:S01]  /*245f0*/  ULDC.64 UR4, c[0x0][0xa20] ;  /* 0x0002880000047ab9 */ /* 0x000fe20000000a00 */
[C---:B------:R-:W-:Y:S01]  /*24600*/  LOP3.LUT R7, R18.reuse, 0xff000000, RZ, 0xc0, !PT ;  /* 0xff00000012077812 */ /* 0x040fe200078ec0ff */
[----:B------:R-:W-:Y:S01]  /*24610*/  IMAD.MOV.U32 R33, RZ, RZ, R24 ;  /* 0x000000ffff217224 */ /* 0x000fe200078e0018 */
[----:B------:R-:W-:Y:S02]  /*24620*/  ISETP.NE.U32.AND P0, PT, RZ, UR4, PT ;  /* 0x00000004ff007c0c */ /* 0x000fe4000bf05070 */
[----:B------:R-:W-:Y:S02]  /*24630*/  SHF.R.U32.HI R7, RZ, 0x8, R7 ;  /* 0x00000008ff077819 */ /* 0x000fe40000011607 */
[----:B------:R-:W-:Y:S02]  /*24640*/  ISETP.NE.AND.EX P0, PT, RZ, UR5, PT, P0 ;  /* 0x00000005ff007c0c */ /* 0x000fe4000bf05300 */
[C---:B0-----:R-:W-:Y:S02]  /*24650*/  LOP3.LUT R2, R18.reuse, 0xff0000, RZ, 0xc0, !PT ;  /* 0x00ff000012027812 */ /* 0x041fe400078ec0ff */
[----:B------:R-:W-:-:S02]  /*24660*/  LOP3.LUT R18, R18, 0xffff, RZ, 0xc0, !PT ;  /* 0x0000ffff12127812 */ /* 0x000fc400078ec0ff */
[----:B------:R-:W-:-:S07]  /*24670*/  LEA.HI R7, R2, R7, RZ, 0x10 ;  /* 0x0000000702077211 */ /* 0x000fce00078f80ff */
[----:B------:R-:W-:Y:S05]  /*24680*/  @!P0 BRA `(.L_x_644) ;  /* 0x0000000000108947 */ /* 0x000fea0003800000 */
[----:B------:R-:W-:-:S04]  /*24690*/  IADD3 R2, P0, R25, UR4, RZ ;  /* 0x0000000419027c10 */ /* 0x000fc8000ff1e0ff */
[----:B------:R-:W-:-:S05]  /*246a0*/  IADD3.X R3, R26, UR5, RZ, P0, !PT ;  /* 0x000000051a037c10 */ /* 0x000fca00087fe4ff */
[----:B------:R0:W5:Y:S01]  /*246b0*/  LDG.E R8, desc[UR50][R2.64] ;  /* 0x0000003202087981 */ /* 0x000162000c1e1900 */
[----:B------:R-:W-:Y:S05]  /*246c0*/  BRA `(.L_x_645) ;  /* 0x0000000000247947 */ /* 0x000fea0003800000 */
.L_x_644:
        /* <DEDUP_REMOVED lines=9> */
.L_x_645:
[----:B0-----:R-:W2:Y:S04]  /*24760*/  @P2 LDG.E R2, desc[UR50][R4.64] ;  /* 0x0000003204022981 */ /* 0x001ea8000c1e1900 */
[----:B------:R0:W2:Y:S01]  /*24770*/  @P2 LDG.E R4, desc[UR50][R4.64+0x4] ;  /* 0x0000043204042981 */ /* 0x0000a2000c1e1900 */
[----:B-----5:R-:W-:Y:S01]  /*24780*/  IMAD.IADD R8, R8, 0x1, -R9 ;  /* 0x0000000108087824 */ /* 0x020fe200078e0a09 */
[----:B------:R-:W-:Y:S01]  /*24790*/  BSSY B0, `(.L_x_646) ;  /* 0x000002a000007945 */ /* 0x000fe20003800000 */
[----:B------:R-:W-:Y:S01]  /*247a0*/  LOP3.LUT R20, R7, 0xff, RZ, 0xc0, !PT ;  /* 0x000000ff07147812 */ /* 0x000fe200078ec0ff */
[----:B------:R-:W-:Y:S01]  /*247b0*/  IMAD.MOV.U32 R3, RZ, RZ, RZ ;  /* 0x000000ffff037224 */ /* 0x000fe200078e00ff */
[----:B0-----:R-:W-:Y:S01]  /*247c0*/  SHF.R.U32.HI R5, RZ, 0x10, R7 ;  /* 0x00000010ff057819 */ /* 0x001fe20000011607 */
[----:B--2---:R-:W-:-:S05]  /*247d0*/  @P2 IMAD.IADD R6, R4, 0x1, -R2 ;  /* 0x0000000104062824 */ /* 0x004fca00078e0a02 */
[----:B------:R-:W-:-:S04]  /*247e0*/  IADD3 R27, R8, R6, RZ ;  /* 0x00000006081b7210 */ /* 0x000fc80007ffe0ff */
[C---:B------:R-:W-:Y:S01]  /*247f0*/  ISETP.GE.AND P1, PT, R27.reuse, 0x1, PT ;  /* 0x000000011b00780c */ /* 0x040fe20003f26270 */
[----:B------:R-:W-:-:S04]  /*24800*/  VIADD R4, R27, 0x9f ;  /* 0x0000009f1b047836 */ /* 0x000fc80000000000 */
[----:B------:R-:W-:-:S05]  /*24810*/  IMAD.HI R4, R4, 0x66666667, RZ ;  /* 0x6666666704047827 */ /* 0x000fca00078e02ff */
[----:B------:R-:W-:-:S04]  /*24820*/  SHF.R.U32.HI R2, RZ, 0x1f, R4 ;  /* 0x0000001fff027819 */ /* 0x000fc80000011604 */
[----:B------:R-:W-:Y:S01]  /*24830*/  LEA.HI.SX32 R4, R4, R2, 0x1a ;  /* 0x0000000204047211 */ /* 0x000fe200078fd2ff */
[----:B------:R-:W-:Y:S06]  /*24840*/  @!P1 BRA `(.L_x_647) ;  /* 0x0000000000789947 */ /* 0x000fec0003800000 */
[----:B------:R-:W-:Y:S01]  /*24850*/  ISETP.NE.AND P0, PT, R5, RZ, PT ;  /* 0x000000ff0500720c */ /* 0x000fe20003f05270 */
[----:B------:R-:W-:-:S03]  /*24860*/  ULDC UR4, c[0x0][0x9f0] ;  /* 0x00027c0000047ab9 */ /* 0x000fc60000000800 */
[----:B------:R-:W-:-:S04]  /*24870*/  SEL R7, R5, UR4, P0 ;  /* 0x0000000405077c07 */ /* 0x000fc80008000000 */
[----:B------:R-:W-:Y:S02]  /*24880*/  IABS R9, R7 ;  /* 0x0000000700097213 */ /* 0x000fe40000000000 */
[----:B------:R-:W-:Y:S02]  /*24890*/  IADD3 R10, R7, -0x1, R4 ;  /* 0xffffffff070a7810 */ /* 0x000fe40007ffe004 */
[----:B------:R-:W0:Y:S08]  /*248a0*/  I2F.RP R2, R9 ;  /* 0x0000000900027306 */ /* 0x000e300000209400 */
[----:B0-----:R-:W0:Y:S02]  /*248b0*/  MUFU.RCP R2, R2 ;  /* 0x0000000200027308 */ /* 0x001e240000001000 */
[----:B0-----:R-:W-:-:S06]  /*248c0*/  VIADD R2, R2, 0xffffffe ;  /* 0x0ffffffe02027836 */ /* 0x001fcc0000000000 */
[----:B------:R0:W1:Y:S02]  /*248d0*/  F2I.FTZ.U32.TRUNC.NTZ R3, R2 ;  /* 0x0000000200037305 */ /* 0x000064000021f000 */
[----:B0-----:R-:W-:-:S04]  /*248e0*/  LOP3.LUT R2, R10, R7, RZ, 0x3c, !PT ;  /* 0x000000070a027212 */ /* 0x001fc800078e3cff */
[----:B------:R-:W-:Y:S01]  /*248f0*/  ISETP.GE.AND P4, PT, R2, RZ, PT ;  /* 0x000000ff0200720c */ /* 0x000fe20003f86270 */
[----:B-1----:R-:W-:-:S04]  /*24900*/  IMAD.MOV R2, RZ, RZ, -R3 ;  /* 0x000000ffff027224 */ /* 0x002fc800078e0a03 */
[----:B------:R-:W-:Y:S01]  /*24910*/  IMAD R11, R2, R9, RZ ;  /* 0x00000009020b7224 */ /* 0x000fe200078e02ff */
[----:B------:R-:W-:-:S05]  /*24920*/  MOV R2, RZ ;  /* 0x000000ff00027202 */ /* 0x000fca0000000f00 */
[----:B------:R-:W-:Y:S01]  /*24930*/  IMAD.HI.U32 R11, R3, R11, R2 ;  /* 0x0000000b030b7227 */ /* 0x000fe200078e0002 */
[----:B------:R-:W-:Y:S02]  /*24940*/  IABS R2, R7 ;  /* 0x0000000700027213 */ /* 0x000fe40000000000 */
[----:B------:R-:W-:-:S03]  /*24950*/  IABS R3, R10 ;  /* 0x0000000a00037213 */ /* 0x000fc60000000000 */
[----:B------:R-:W-:-:S04]  /*24960*/  IMAD.MOV R2, RZ, RZ, -R2 ;  /* 0x000000ffff027224 */ /* 0x000fc800078e0a02 */
[----:B------:R-:W-:Y:S02]  /*24970*/  IMAD.MOV.U32 R10, RZ, RZ, R2 ;  /* 0x000000ffff0a7224 */ /* 0x000fe400078e0002 */
[----:B------:R-:W-:-:S04]  /*24980*/  IMAD.HI.U32 R2, R11, R3, RZ ;  /* 0x000000030b027227 */ /* 0x000fc800078e00ff */
[----:B------:R-:W-:-:S05]  /*24990*/  IMAD R3, R2, R10, R3 ;  /* 0x0000000a02037224 */ /* 0x000fca00078e0203 */
[----:B------:R-:W-:-:S13]  /*249a0*/  ISETP.GT.U32.AND P3, PT, R9, R3, PT ;  /* 0x000000030900720c */ /* 0x000fda0003f64070 */
[----:B------:R-:W-:Y:S02]  /*249b0*/  @!P3 IMAD.IADD R3, R3, 0x1, -R9 ;  /* 0x000000010303b824 */ /* 0x000fe400078e0a09 */
[----:B------:R-:W-:Y:S01]  /*249c0*/  @!P3 VIADD R2, R2, 0x1 ;  /* 0x000000010202b836 */ /* 0x000fe20000000000 */
[----:B------:R-:W-:Y:S02]  /*249d0*/  ISETP.NE.AND P3, PT, R7, RZ, PT ;  /* 0x000000ff0700720c */ /* 0x000fe40003f65270 */
[----:B------:R-:W-:-:S13]  /*249e0*/  ISETP.GE.U32.AND P0, PT, R3, R9, PT ;  /* 0x000000090300720c */ /* 0x000fda0003f06070 */
[----:B------:R-:W-:-:S05]  /*249f0*/  @P0 IADD3 R2, R2, 0x1, RZ ;  /* 0x0000000102020810 */ /* 0x000fca0007ffe0ff */
[----:B------:R-:W-:Y:S01]  /*24a00*/  @!P4 IMAD.MOV R2, RZ, RZ, -R2 ;  /* 0x000000ffff02c224 */ /* 0x000fe200078e0a02 */
[----:B------:R-:W-:-:S05]  /*24a10*/  @!P3 LOP3.LUT R2, RZ, R7, RZ, 0x33, !PT ;  /* 0x00000007ff02b212 */ /* 0x000fca00078e33ff */
[----:B------:R-:W-:-:S07]  /*24a20*/  IMAD.MOV.U32 R3, RZ, RZ, R2 ;  /* 0x000000ffff037224 */ /* 0x000fce00078e0002 */
.L_x_647:
[----:B------:R-:W-:Y:S05]  /*24a30*/  BSYNC B0 ;  /* 0x0000000000007941 */ /* 0x000fea0003800000 */
.L_x_646:
[-C--:B------:R-:W-:Y:S01]  /*24a40*/  IMAD R2, R20, R3.reuse, RZ ;  /* 0x0000000314027224 */ /* 0x080fe200078e02ff */
[----:B------:R-:W-:Y:S04]  /*24a50*/  BSSY B0, `(.L_x_648) ;  /* 0x0000113000007945 */ /* 0x000fe80003800000 */
[C---:B------:R-:W-:Y:S01]  /*24a60*/  VIADDMNMX R3, R2.reuse, R3, R4, PT ;  /* 0x0000000302037246 */ /* 0x040fe20003800104 */
[----:B------:R-:W-:-:S04]  /*24a70*/  IMAD R2, R2, 0xa0, -R8 ;  /* 0x000000a002027824 */ /* 0x000fc800078e0a08 */
[----:B------:R-:W-:Y:S01]  /*24a80*/  IMAD R3, R3, 0xa0, -R8 ;  /* 0x000000a003037824 */ /* 0x000fe200078e0a08 */
[----:B------:R-:W-:-:S04]  /*24a90*/  VIMNMX R2, RZ, R2, !PT ;  /* 0x00000002ff027248 */ /* 0x000fc80007fe0100 */
[----:B------:R-:W-:-:S04]  /*24aa0*/  VIMNMX R3, R3, R6, PT ;  /* 0x0000000603037248 */ /* 0x000fc80003fe0100 */
[----:B------:R-:W-:-:S13]  /*24ab0*/  ISETP.GT.AND P0, PT, R3, R2, PT ;  /* 0x000000020300720c */ /* 0x000fda0003f04270 */
[----:B------:R-:W-:Y:S02]  /*24ac0*/  @P0 VIADD R6, R3, 0x9f ;  /* 0x0000009f03060836 */ /* 0x000fe40000000000 */
[----:B------:R-:W-:-:S04]  /*24ad0*/  IMAD.WIDE.U32 R2, R2, -0x33333333, RZ ;  /* 0xcccccccd02027825 */ /* 0x000fc800078e00ff */
[----:B------:R-:W-:Y:S01]  /*24ae0*/  @P0 IMAD.HI R2, R6, 0x66666667, RZ ;  /* 0x6666666706020827 */ /* 0x000fe200078e02ff */
[----:B------:R-:W-:-:S04]  /*24af0*/  SHF.R.U32.HI R3, RZ, 0x7, R3 ;  /* 0x00000007ff037819 */ /* 0x000fc80000011603 */
[----:B------:R-:W-:Y:S01]  /*24b00*/  @P0 SHF.R.U32.HI R7, RZ, 0x1f, R2 ;  /* 0x0000001fff070819 */ /* 0x000fe20000011602 */
[----:B------:R-:W-:-:S03]  /*24b10*/  IMAD.MOV.U32 R6, RZ, RZ, R3 ;  /* 0x000000ffff067224 */ /* 0x000fc600078e0003 */
[----:B------:R-:W-:Y:S02]  /*24b20*/  @P0 LEA.HI.SX32 R6, R2, R7, 0x1a ;  /* 0x0000000702060211 */ /* 0x000fe400078fd2ff */
[----:B------:R-:W-:Y:S02]  /*24b30*/  PLOP3.LUT P0, PT, PT, PT, PT, 0x80, 0x0 ;  /* 0x000000000000781c */ /* 0x000fe40003f0f070 */
[----:B------:R-:W-:-:S13]  /*24b40*/  ISETP.GT.AND P3, PT, R6, R3, PT ;  /* 0x000000030600720c */ /* 0x000fda0003f64270 */
[----:B------:R-:W-:Y:S05]  /*24b50*/  @!P3 BRA `(.L_x_649) ;  /* 0x000000100008b947 */ /* 0x000fea0003800000 */
[----:B------:R-:W-:Y:S01]  /*24b60*/  UMOV UR4, 0xffffffff ;  /* 0xffffffff00047882 */ /* 0x000fe20000000000 */
[----:B------:R-:W-:Y:S02]  /*24b70*/  SEL R2, R33, RZ, !P2 ;  /* 0x000000ff21027207 */ /* 0x000fe40005000000 */
[----:B------:R-:W-:Y:S05]  /*24b80*/  BRA.DIV UR4, `(.L_x_650) ;  /* 0x000000a204587947 */ /* 0x000fea000b800000 */
[----:B------:R-:W0:Y:S02]  /*24b90*/  S2R R7, SR_TID.X ;  /* 0x0000000000077919 */ /* 0x000e240000002100 */
[----:B0-----:R-:W-:-:S04]  /*24ba0*/  SHF.R.U32.HI R7, RZ, 0x5, R7 ;  /* 0x00000005ff077819 */ /* 0x001fc80000011607 */
[----:B------:R-:W-:-:S05]  /*24bb0*/  LOP3.LUT R7, R7, 0x3, RZ, 0xc0, !PT ;  /* 0x0000000307077812 */ /* 0x000fca00078ec0ff */
[----:B------:R0:W1:Y:S02]  /*24bc0*/  SHFL.IDX PT, R14, R7, RZ, 0x1f ;  /* 0x00001fff070e7589 */ /* 0x00006400000e0000 */
.L_x_925:
[----:B-1----:R-:W-:Y:S02]  /*24bd0*/  ISETP.NE.AND P0, PT, R14, RZ, PT ;  /* 0x000000ff0e00720c */ /* 0x002fe40003f05270 */
[----:B------:R-:W-:-:S11]  /*24be0*/  PLOP3.LUT P6, PT, PT, PT, PT, 0x8, 0x0 ;  /* 0x000000000000781c */ /* 0x000fd60003fce170 */
[----:B------:R-:W-:Y:S05]  /*24bf0*/  @P0 BRA `(.L_x_651) ;  /* 0x00000000000c0947 */ /* 0x000fea0003800000 */
[----:B------:R-:W-:-:S03]  /*24c00*/  UMOV UR4, 0xffffffff ;  /* 0xffffffff00047882 */ /* 0x000fc60000000000 */
[----:B------:R-:W-:Y:S05]  /*24c10*/  BRA.DIV UR4, `(.L_x_652) ;  /* 0x000000a204687947 */ /* 0x000fea000b800000 */
[----:B------:R-:W-:-:S13]  /*24c20*/  ELECT P6, URZ, PT ;  /* 0x00000000003f782f */ /* 0x000fda00038c0000 */
.L_x_651:
[----:B0-----:R-:W2:Y:S01]  /*24c30*/  LDL R7, [R1+0x38] ;  /* 0x0000380001077983 */ /* 0x001ea20000100800 */
[----:B------:R-:W-:Y:S01]  /*24c40*/  BSSY B1, `(.L_x_653) ;  /* 0x0000008000017945 */ /* 0x000fe20003800000 */
[----:B--2---:R-:W-:-:S04]  /*24c50*/  IADD3 R7, R7, 0x1, RZ ;  /* 0x0000000107077810 */ /* 0x004fc80007ffe0ff */
[----:B------:R-:W-:-:S04]  /*24c60*/  LEA.HI R8, R7, R7, RZ, 0x1 ;  /* 0x0000000707087211 */ /* 0x000fc800078f08ff */
[----:B------:R-:W-:-:S05]  /*24c70*/  LOP3.LUT R8, R8, 0xfffffffe, RZ, 0xc0, !PT ;  /* 0xfffffffe08087812 */ /* 0x000fca00078ec0ff */
[----:B------:R-:W-:-:S05]  /*24c80*/  IMAD.IADD R7, R7, 0x1, -R8 ;  /* 0x0000000107077824 */ /* 0x000fca00078e0a08 */
[----:B------:R-:W-:-:S04]  /*24c90*/  SHF.L.U32 R7, R7, 0x1f, RZ ;  /* 0x0000001f07077819 */ /* 0x000fc800000006ff */
[----:B------:R-:W0:Y:S02]  /*24ca0*/  SYNCS.PHASECHK.TRANS64.TRYWAIT P0, [R22+URZ+0x29820], R7 ;  /* 0x02982007160075a7 */ /* 0x000e24000800017f */
[----:B0-----:R-:W-:Y:S05]  /*24cb0*/  @!P0 BRA `(.L_x_654) ;  /* 0x000000a000608947 */ /* 0x001fea0003800000 */
.L_x_928:
[----:B------:R-:W-:Y:S05]  /*24cc0*/  BSYNC B1 ;  /* 0x0000000000017941 */ /* 0x000fea0003800000 */
.L_x_653:
[----:B------:R-:W-:Y:S04]  /*24cd0*/  BSSY B1, `(.L_x_655) ;  /* 0x000006c000017945 */ /* 0x000fe80003800000 */
[----:B------:R-:W-:Y:S05]  /*24ce0*/  @!P6 BRA `(.L_x_656) ;  /* 0x0000000400a8e947 */ /* 0x000fea0003800000 */
[----:B------:R-:W-:Y:S01]  /*24cf0*/  IMAD R10, R28, 0x8, R22 ;  /* 0x000000081c0a7824 */ /* 0x000fe200078e0216 */
[----:B------:R-:W-:Y:S01]  /*24d00*/  SHF.L.U32 R12, R35, 0x1f, RZ ;  /* 0x0000001f230c7819 */ /* 0x000fe200000006ff */
[----:B------:R-:W1:Y:S01]  /*24d10*/  S2R R8, SR_TID.X ;  /* 0x0000000000087919 */ /* 0x000e620000002100 */
[----:B------:R-:W-:Y:S02]  /*24d20*/  BSSY B2, `(.L_x_657) ;  /* 0x0000005000027945 */ /* 0x000fe40003800000 */
[----:B------:R-:W2:Y:S01]  /*24d30*/  SYNCS.PHASECHK.TRANS64.TRYWAIT P0, [R10+URZ+0x298a0], R12 ;  /* 0x0298a00c0a0075a7 */ /* 0x000ea2000800017f */
[----:B-1----:R-:W-:-:S04]  /*24d40*/  LOP3.LUT R8, R8, 0x7f, RZ, 0xc0, !PT ;  /* 0x0000007f08087812 */ /* 0x002fc800078ec0ff */
[----:B------:R-:W-:Y:S01]  /*24d50*/  ISETP.NE.AND P2, PT, R8, RZ, PT ;  /* 0x000000ff0800720c */ /* 0x000fe20003f45270 */
[----:B--2---:R-:W-:-:S12]  /*24d60*/  @!P0 BRA `(.L_x_658) ;  /* 0x000000a000488947 */ /* 0x004fd80003800000 */
.L_x_929:
[----:B------:R-:W-:Y:S05]  /*24d70*/  BSYNC B2 ;  /* 0x0000000000027941 */ /* 0x000fea0003800000 */
.L_x_657:
[----:B------:R-:W-:Y:S04]  /*24d80*/  BSSY B2, `(.L_x_659) ;  /* 0x0000009000027945 */ /* 0x000fe80003800000 */
[----:B------:R-:W-:Y:S05]  /*24d90*/  @P2 BRA `(.L_x_660) ;  /* 0x00000000001c2947 */ /* 0x000fea0003800000 */
[----:B0-----:R-:W0:Y:S02]  /*24da0*/  S2R R7, SR_TID.X ;  /* 0x0000000000077919 */ /* 0x001e240000002100 */
[----:B0-----:R-:W-:Y:S01]  /*24db0*/  LOP3.LUT R8, R7, 0x1f, RZ, 0xc0, !PT ;  /* 0x0000001f07087812 */ /* 0x001fe200078ec0ff */
[----:B------:R-:W-:-:S03]  /*24dc0*/  IMAD.MOV.U32 R7, RZ, RZ, 0x7800 ;  /* 0x00007800ff077424 */ /* 0x000fc600078e00ff */
[----:B------:R-:W-:Y:S01]  /*24dd0*/  ISETP.NE.AND P0, PT, R8, RZ, PT ;  /* 0x000000ff0800720c */ /* 0x000fe20003f05270 */
[----:B------:R2:W-:-:S12]  /*24de0*/  SYNCS.ARRIVE.TRANS64 RZ, [R10+URZ+0x29890], R7 ;  /* 0x029890070aff79a7 */ /* 0x0005d8000800003f */
[----:B--2---:R-:W-:Y:S05]  /*24df0*/  @!P0 BRA `(.L_x_660) ;  /* 0x0000000000048947 */ /* 0x004fea0003800000 */
[----:B------:R-:W-:Y:S01]  /*24e00*/  BPT.TRAP 0x1 ;  /* 0x000000040000795c */ /* 0x000fe20000300000 */
.L_x_660:
[----:B------:R-:W-:Y:S05]  /*24e10*/  BSYNC B2 ;  /* 0x0000000000027941 */ /* 0x000fea0003800000 */
.L_x_659:
[----:B------:R-:W-:Y:S01]  /*24e20*/  IMAD.MOV.U32 R13, RZ, RZ, RZ ;  /* 0x000000ffff0d7224 */ /* 0x000fe200078e00ff */
[----:B------:R-:W-:Y:S01]  /*24e30*/  UIADD3 UR4, UP0, UR40, 0x570, URZ ;  /* 0x0000057028047890 */ /* 0x000fe2000ff1e03f */
[----:B------:R-:W-:Y:S01]  /*24e40*/  IMAD R8, R6, 0xa0, R0 ;  /* 0x000000a006087824 */ /* 0x000fe200078e0200 */
[----:B------:R-:W-:Y:S01]  /*24e50*/  PLOP3.LUT P0, PT, PT, PT, PT, 0x80, 0x0 ;  /* 0x000000000000781c */ /* 0x000fe20003f0f070 */
[----:B------:R-:W-:Y:S01]  /*24e60*/  IMAD R9, R28, 0x7800, R22 ;  /* 0x000078001c097824 */ /* 0x000fe200078e0216 */
[----:B------:R-:W-:Y:S01]  /*24e70*/  R2UR UR10, R13 ;  /* 0x000000000d0a72ca */ /* 0x000fe200000e0000 */
[----:B0-----:R-:W-:Y:S01]  /*24e80*/  VIADD R7, R10, 0x29890 ;  /* 0x000298900a077836 */ /* 0x001fe20000000000 */
[----:B------:R-:W-:Y:S01]  /*24e90*/  IADD3 R8, R8, -0xa0, RZ ;  /* 0xffffff6008087810 */ /* 0x000fe20007ffe0ff */
[----:B------:R-:W-:Y:S01]  /*24ea0*/  VIADD R11, R9, 0x1a400 ;  /* 0x0001a400090b7836 */ /* 0x000fe20000000000 */
[----:B------:R-:W-:Y:S01]  /*24eb0*/  UIADD3.X UR5, URZ, UR41, URZ, UP0, !UPT ;  /* 0x000000293f057290 */ /* 0x000fe200087fe43f */
[----:B------:R-:W-:Y:S01]  /*24ec0*/  UMOV UR6, 0x0 ;  /* 0x0000000000067882 */ /* 0x000fe20000000000 */
[----:B------:R-:W-:-:S10]  /*24ed0*/  UMOV UR7, 0x12f00000 ;  /* 0x12f0000000077882 */ /* 0x000fd40000000000 */
.L_x_661:
[----:B------:R-:W-:-:S13]  /*24ee0*/  @P0 ELECT P3, URZ, PT ;  /* 0x00000000003f082f */ /* 0x000fda0003860000 */
[----:B------:R-:W-:Y:S02]  /*24ef0*/  @P3 R2UR UR13, R2 ;  /* 0x00000000020d32ca */ /* 0x000fe400000e0000 */
[----:B------:R-:W-:Y:S02]  /*24f00*/  @P3 R2UR UR12, R18 ;  /* 0x00000000120c32ca */ /* 0x000fe400000e0000 */
[----:B------:R-:W-:Y:S02]  /*24f10*/  @P3 R2UR UR11, R8 ;  /* 0x00000000080b32ca */ /* 0x000fe400000e0000 */
[----:B------:R-:W-:Y:S02]  /*24f20*/  @P3 R2UR UR9, R7 ;  /* 0x00000000070932ca */ /* 0x000fe400000e0000 */
[----:B------:R-:W-:Y:S02]  /*24f30*/  @P3 R2UR UR8, R11 ;  /* 0x000000000b0832ca */ /* 0x000fe400000e0000 */
[----:B------:R-:W-:-:S02]  /*24f40*/  @P3 PLOP3.LUT P0, PT, P3, PT, PT, 0x8, 0x0 ;  /* 0x000000000000381c */ /* 0x000fc40001f0e170 */
[----:B------:R-:W-:-:S09]  /*24f50*/  PLOP3.LUT P3, PT, PT, PT, PT, 0x8, 0x0 ;  /* 0x000000000000781c */ /* 0x000fd20003f6e170 */
[----:B------:R0:W-:Y:S02]  /*24f60*/  UTMALDG.4D [UR8], [UR4], desc[UR6] ;  /* 0x00000608040075b4 */ /* 0x0001e40008019000 */
[----:B0-----:R-:W-:Y:S05]  /*24f70*/  @P0 BRA.U.ANY `(.L_x_661) ;  /* 0xfffffffd00d80947 */ /* 0x001fea000393ffff */
[----:B------:R-:W-:Y:S01]  /*24f80*/  PLOP3.LUT P0, PT, PT, PT, PT, 0x80, 0x0 ;  /* 0x000000000000781c */ /* 0x000fe20003f0f070 */
[----:B------:R-:W-:Y:S01]  /*24f90*/  VIADD R11, R9, 0x1cc00 ;  /* 0x0001cc00090b7836 */ /* 0x000fe20000000000 */
[----:B------:R-:W-:Y:S01]  /*24fa0*/  UMOV UR6, 0x0 ;  /* 0x0000000000067882 */ /* 0x000fe20000000000 */
[----:B------:R-:W-:Y:S01]  /*24fb0*/  UMOV UR7, 0x12f00000 ;  /* 0x12f0000000077882 */ /* 0x000fe20000000000 */
[----:B------:R-:W-:-:S09]  /*24fc0*/  UMOV UR10, 0x40 ;  /* 0x00000040000a7882 */ /* 0x000fd20000000000 */
.L_x_662:
        /* <DEDUP_REMOVED lines=15> */
.L_x_663:
        /* <DEDUP_REMOVED lines=10> */
[----:B------:R-:W0:Y:S01]  /*25160*/  SYNCS.PHASECHK.TRANS64.TRYWAIT P0, [R10+URZ+0x298c0], R12 ;  /* 0x0298c00c0a0075a7 */ /* 0x000e22000800017f */
[----:B------:R-:W-:Y:S04]  /*25170*/  BSSY B2, `(.L_x_664) ;  /* 0x0000002000027945 */ /* 0x000fe80003800000 */
[----:B0-----:R-:W-:Y:S05]  /*25180*/  @!P0 BRA `(.L_x_665) ;  /* 0x0000009c00548947 */ /* 0x001fea0003800000 */
.L_x_930:
[----:B------:R-:W-:Y:S05]  /*25190*/  BSYNC B2 ;  /* 0x0000000000027941 */ /* 0x000fea0003800000 */
.L_x_664:
[----:B------:R-:W-:Y:S01]  /*251a0*/  BSSY B2, `(.L_x_666) ;  /* 0x000000b000027945 */ /* 0x000fe20003800000 */
[----:B------:R-:W-:Y:S01]  /*251b0*/  MOV R14, 0x0 ;  /* 0x00000000000e7802 */ /* 0x000fe20000000f00 */
[----:B------:R-:W-:Y:S02]  /*251c0*/  IMAD.MOV.U32 R15, RZ, RZ, 0x12f00000 ;  /* 0x12f00000ff0f7424 */ /* 0x000fe400078e00ff */
[----:B------:R-:W-:Y:S05]  /*251d0*/  @P2 BRA `(.L_x_667) ;  /* 0x00000000001c2947 */ /* 0x000fea0003800000 */
[----:B------:R-:W2:Y:S02]  /*251e0*/  S2R R7, SR_TID.X ;  /* 0x0000000000077919 */ /* 0x000ea40000002100 */
[----:B--2---:R-:W-:Y:S01]  /*251f0*/  LOP3.LUT R9, R7, 0x1f, RZ, 0xc0, !PT ;  /* 0x0000001f07097812 */ /* 0x004fe200078ec0ff */
[----:B------:R-:W-:-:S03]  /*25200*/  IMAD.MOV.U32 R7, RZ, RZ, 0x5000 ;  /* 0x00005000ff077424 */ /* 0x000fc600078e00ff */
[----:B------:R-:W-:Y:S01]  /*25210*/  ISETP.NE.AND P0, PT, R9, RZ, PT ;  /* 0x000000ff0900720c */ /* 0x000fe20003f05270 */
[----:B------:R2:W-:-:S12]  /*25220*/  SYNCS.ARRIVE.TRANS64 RZ, [R10+URZ+0x298b0], R7 ;  /* 0x0298b0070aff79a7 */ /* 0x0005d8000800003f */
[----:B--2---:R-:W-:Y:S05]  /*25230*/  @!P0 BRA `(.L_x_667) ;  /* 0x0000000000048947 */ /* 0x004fea0003800000 */
[----:B------:R-:W-:Y:S01]  /*25240*/  BPT.TRAP 0x1 ;  /* 0x000000040000795c */ /* 0x000fe20000300000 */
.L_x_667:
[----:B------:R-:W-:Y:S05]  /*25250*/  BSYNC B2 ;  /* 0x0000000000027941 */ /* 0x000fea0003800000 */
.L_x_666:
[----:B------:R-:W-:Y:S01]  /*25260*/  R2UR UR10, R13 ;  /* 0x000000000d0a72ca */ /* 0x000fe200000e0000 */
[----:B------:R-:W-:Y:S01]  /*25270*/  IMAD R7, R28, 0x5000, R22 ;  /* 0x000050001c077824 */ /* 0x000fe200078e0216 */
[----:B------:R-:W-:Y:S01]  /*25280*/  R2UR UR6, R14 ;  /* 0x000000000e0672ca */ /* 0x000fe200000e0000 */
[----:B------:R-:W-:Y:S01]  /*25290*/  UIADD3 UR4, UP0, UR40, 0x670, URZ ;  /* 0x0000067028047890 */ /* 0x000fe2000ff1e03f */
[----:B------:R-:W-:Y:S01]  /*252a0*/  R2UR UR7, R15 ;  /* 0x000000000f0772ca */ /* 0x000fe200000e0000 */
[----:B01----:R-:W-:Y:S01]  /*252b0*/  VIADD R10, R10, 0x298b0 ;  /* 0x000298b00a0a7836 */ /* 0x003fe20000000000 */
[----:B------:R-:W-:Y:S01]  /*252c0*/  PLOP3.LUT P0, PT, PT, PT, PT, 0x80, 0x0 ;  /* 0x000000000000781c */ /* 0x000fe20003f0f070 */
[----:B------:R-:W-:Y:S01]  /*252d0*/  VIADD R7, R7, 0xa400 ;  /* 0x0000a40007077836 */ /* 0x000fe20000000000 */
[----:B------:R-:W-:-:S12]  /*252e0*/  UIADD3.X UR5, URZ, UR41, URZ, UP0, !UPT ;  /* 0x000000293f057290 */ /* 0x000fd800087fe43f */
.L_x_668:
        /* <DEDUP_REMOVED lines=9> */
[----:B-1----:R-:W-:Y:S05]  /*25380*/  @P0 BRA.U.ANY `(.L_x_668) ;  /* 0xfffffffd00d80947 */ /* 0x002fea000393ffff */
.L_x_656:
[----:B------:R-:W-:Y:S05]  /*25390*/  BSYNC B1 ;  /* 0x0000000000017941 */ /* 0x000fea0003800000 */
.L_x_655:
[----:B------:R-:W-:Y:S01]  /*253a0*/  VIADD R11, R6, 0xfffffffe ;  /* 0xfffffffe060b7836 */ /* 0x000fe20000000000 */
[----:B------:R-:W-:Y:S02]  /*253b0*/  IADD3 R28, R28, 0x1, RZ ;  /* 0x000000011c1c7810 */ /* 0x000fe40007ffe0ff */
[----:B------:R-:W-:Y:S02]  /*253c0*/  PLOP3.LUT P0, PT, PT, PT, PT, 0x8, 0x0 ;  /* 0x000000000000781c */ /* 0x000fe40003f0e170 */
[----:B------:R-:W-:Y:S02]  /*253d0*/  ISETP.GE.AND P3, PT, R11, R3, PT ;  /* 0x000000030b00720c */ /* 0x000fe40003f66270 */
[----:B------:R-:W-:-:S04]  /*253e0*/  ISETP.NE.AND P2, PT, R28, 0x2, PT ;  /* 0x000000021c00780c */ /* 0x000fc80003f45270 */
[----:B------:R-:W-:Y:S02]  /*253f0*/  SEL R6, RZ, 0x1, P2 ;  /* 0x00000001ff067807 */ /* 0x000fe40001000000 */
[----:B------:R-:W-:Y:S02]  /*25400*/  SEL R28, R28, RZ, P2 ;  /* 0x000000ff1c1c7207 */ /* 0x000fe40001000000 */
[----:B------:R-:W-:-:S03]  /*25410*/  LOP3.LUT R35, R35, R6, RZ, 0x3c, !PT ;  /* 0x0000000623237212 */ /* 0x000fc600078e3cff */
[----:B------:R-:W-:Y:S05]  /*25420*/  @!P3 BRA `(.L_x_649) ;  /* 0x0000000400d4b947 */ /* 0x000fea0003800000 */
.L_x_683:
[----:B------:R-:W-:Y:S05]  /*25430*/  YIELD ;  /* 0x0000000000007946 */ /* 0x000fea0003800000 */
        /* <DEDUP_REMOVED lines=10> */
.L_x_931:
[----:B------:R-:W-:Y:S05]  /*254e0*/  BSYNC B2 ;  /* 0x0000000000027941 */ /* 0x000fea0003800000 */
.L_x_671:
[----:B------:R-:W-:Y:S04]  /*254f0*/  BSSY B2, `(.L_x_673) ;  /* 0x0000009000027945 */ /* 0x000fe80003800000 */
[----:B------:R-:W-:Y:S05]  /*25500*/  @P3 BRA `(.L_x_674) ;  /* 0x00000000001c3947 */ /* 0x000fea0003800000 */
[----:B------:R-:W0:Y:S02]  /*25510*/  S2R R6, SR_TID.X ;  /* 0x0000000000067919 */ /* 0x000e240000002100 */
[----:B0-----:R-:W-:Y:S01]  /*25520*/  LOP3.LUT R7, R6, 0x1f, RZ, 0xc0, !PT ;  /* 0x0000001f06077812 */ /* 0x001fe200078ec0ff */
[----:B------:R-:W-:-:S03]  /*25530*/  IMAD.MOV.U32 R6, RZ, RZ, 0x7800 ;  /* 0x00007800ff067424 */ /* 0x000fc600078e00ff */
[----:B------:R-:W-:Y:S01]  /*25540*/  ISETP.NE.AND P2, PT, R7, RZ, PT ;  /* 0x000000ff0700720c */ /* 0x000fe20003f45270 */
[----:B------:R2:W-:-:S12]  /*25550*/  SYNCS.ARRIVE.TRANS64 RZ, [R10+URZ+0x29890], R6 ;  /* 0x029890060aff79a7 */ /* 0x0005d8000800003f */
[----:B--2---:R-:W-:Y:S05]  /*25560*/  @!P2 BRA `(.L_x_674) ;  /* 0x000000000004a947 */ /* 0x004fea0003800000 */
[----:B------:R-:W-:Y:S01]  /*25570*/  BPT.TRAP 0x1 ;  /* 0x000000040000795c */ /* 0x000fe20000300000 */
.L_x_674:
[----:B------:R-:W-:Y:S05]  /*25580*/  BSYNC B2 ;  /* 0x0000000000027941 */ /* 0x000fea0003800000 */
.L_x_673:
[----:B------:R-:W-:Y:S01]  /*25590*/  IMAD.MOV.U32 R13, RZ, RZ, RZ ;  /* 0x000000ffff0d7224 */ /* 0x000fe200078e00ff */
[----:B------:R-:W-:Y:S01]  /*255a0*/  UIADD3 UR4, UP0, UR40, 0x570, URZ ;  /* 0x0000057028047890 */ /* 0x000fe2000ff1e03f */
[----:B------:R-:W-:Y:S01]  /*255b0*/  IMAD R8, R28, 0x7800, R22 ;  /* 0x000078001c087824 */ /* 0x000fe200078e0216 */
[----:B------:R-:W-:Y:S01]  /*255c0*/  PLOP3.LUT P2, PT, PT, PT, PT, 0x80, 0x0 ;  /* 0x000000000000781c */ /* 0x000fe20003f4f070 */
[----:B0-----:R-:W-:Y:S01]  /*255d0*/  IMAD R7, R11, 0xa0, R0 ;  /* 0x000000a00b077824 */ /* 0x001fe200078e0200 */
[----:B------:R-:W-:Y:S01]  /*255e0*/  R2UR UR10, R13 ;  /* 0x000000000d0a72ca */ /* 0x000fe200000e0000 */
[----:B------:R-:W-:Y:S01]  /*255f0*/  VIADD R12, R8, 0x1a400 ;  /* 0x0001a400080c7836 */ /* 0x000fe20000000000 */
[----:B------:R-:W-:Y:S01]  /*25600*/  IADD3 R6, R10, 0x29890, RZ ;  /* 0x000298900a067810 */ /* 0x000fe20007ffe0ff */
[----:B------:R-:W-:Y:S01]  /*25610*/  UIADD3.X UR5, URZ, UR41, URZ, UP0, !UPT ;  /* 0x000000293f057290 */ /* 0x000fe200087fe43f */
[----:B------:R-:W-:Y:S01]  /*25620*/  UMOV UR6, 0x0 ;  /* 0x0000000000067882 */ /* 0x000fe20000000000 */
[----:B------:R-:W-:-:S10]  /*25630*/  UMOV UR7, 0x12f00000 ;  /* 0x12f0000000077882 */ /* 0x000fd40000000000 */
.L_x_675:
        /* <DEDUP_REMOVED lines=15> */
.L_x_676:
        /* <DEDUP_REMOVED lines=15> */
.L_x_677:
        /* <DEDUP_REMOVED lines=13> */
.L_x_932:
[----:B------:R-:W-:Y:S05]  /*258f0*/  BSYNC B2 ;  /* 0x0000000000027941 */ /* 0x000fea0003800000 */
.L_x_678:
[----:B------:R-:W-:Y:S01]  /*25900*/  BSSY B2, `(.L_x_680) ;  /* 0x000000b000027945 */ /* 0x000fe20003800000 */
[----:B------:R-:W-:Y:S01]  /*25910*/  IMAD.MOV.U32 R8, RZ, RZ, 0x0 ;  /* 0x00000000ff087424 */ /* 0x000fe200078e00ff */
[----:B01----:R-:W-:Y:S02]  /*25920*/  MOV R9, 0x12f00000 ;  /* 0x12f0000000097802 */ /* 0x003fe40000000f00 */
[----:B------:R-:W-:Y:S05]  /*25930*/  @P3 BRA `(.L_x_681) ;  /* 0x00000000001c3947 */ /* 0x000fea0003800000 */
[----:B------:R-:W0:Y:S02]  /*25940*/  S2R R6, SR_TID.X ;  /* 0x0000000000067919 */ /* 0x000e240000002100 */
[----:B0-----:R-:W-:Y:S01]  /*25950*/  LOP3.LUT R12, R6, 0x1f, RZ, 0xc0, !PT ;  /* 0x0000001f060c7812 */ /* 0x001fe200078ec0ff */
[----:B------:R-:W-:-:S03]  /*25960*/  IMAD.MOV.U32 R6, RZ, RZ, 0x5000 ;  /* 0x00005000ff067424 */ /* 0x000fc600078e00ff */
[----:B------:R-:W-:Y:S01]  /*25970*/  ISETP.NE.AND P2, PT, R12, RZ, PT ;  /* 0x000000ff0c00720c */ /* 0x000fe20003f45270 */
[----:B------:R0:W-:-:S12]  /*25980*/  SYNCS.ARRIVE.TRANS64 RZ, [R10+URZ+0x298b0], R6 ;  /* 0x0298b0060aff79a7 */ /* 0x0001d8000800003f */
[----:B0-----:R-:W-:Y:S05]  /*25990*/  @!P2 BRA `(.L_x_681) ;  /* 0x000000000004a947 */ /* 0x001fea0003800000 */
[----:B------:R-:W-:Y:S01]  /*259a0*/  BPT.TRAP 0x1 ;  /* 0x000000040000795c */ /* 0x000fe20000300000 */
.L_x_681:
[----:B------:R-:W-:Y:S05]  /*259b0*/  BSYNC B2 ;  /* 0x0000000000027941 */ /* 0x000fea0003800000 */
.L_x_680:
[----:B------:R-:W-:Y:S01]  /*259c0*/  R2UR UR10, R13 ;  /* 0x000000000d0a72ca */ /* 0x000fe200000e0000 */
[----:B------:R-:W-:Y:S01]  /*259d0*/  IMAD R6, R28, 0x5000, R22 ;  /* 0x000050001c067824 */ /* 0x000fe200078e0216 */
[----:B------:R-:W-:Y:S01]  /*259e0*/  R2UR UR6, R8 ;  /* 0x00000000080672ca */ /* 0x000fe200000e0000 */
[----:B------:R-:W-:Y:S01]  /*259f0*/  UIADD3 UR4, UP0, UR40, 0x670, URZ ;  /* 0x0000067028047890 */ /* 0x000fe2000ff1e03f */
[----:B------:R-:W-:Y:S01]  /*25a00*/  R2UR UR7, R9 ;  /* 0x00000000090772ca */ /* 0x000fe200000e0000 */
[----:B------:R-:W-:Y:S01]  /*25a10*/  VIADD R10, R10, 0x298b0 ;  /* 0x000298b00a0a7836 */ /* 0x000fe20000000000 */
[----:B------:R-:W-:Y:S01]  /*25a20*/  PLOP3.LUT P2, PT, PT, PT, PT, 0x80, 0x0 ;  /* 0x000000000000781c */ /* 0x000fe20003f4f070 */
[----:B------:R-:W-:Y:S01]  /*25a30*/  VIADD R6, R6, 0xa400 ;  /* 0x0000a40006067836 */ /* 0x000fe20000000000 */
[----:B------:R-:W-:-:S12]  /*25a40*/  UIADD3.X UR5, URZ, UR41, URZ, UP0, !UPT ;  /* 0x000000293f057290 */ /* 0x000fd800087fe43f */
.L_x_682:
        /* <DEDUP_REMOVED lines=10> */
.L_x_670:
[----:B------:R-:W-:Y:S05]  /*25af0*/  BSYNC B1 ;  /* 0x0000000000017941 */ /* 0x000fea0003800000 */
.L_x_669:
[C---:B------:R-:W-:Y:S01]  /*25b00*/  ISETP.GT.AND P3, PT, R11.reuse, R3, PT ;  /* 0x000000030b00720c */ /* 0x040fe20003f64270 */
[----:B------:R-:W-:Y:S01]  /*25b10*/  VIADD R28, R28, 0x1 ;  /* 0x000000011c1c7836 */ /* 0x000fe20000000000 */
[----:B------:R-:W-:-:S04]  /*25b20*/  IADD3 R11, R11, -0x1, RZ ;  /* 0xffffffff0b0b7810 */ /* 0x000fc80007ffe0ff */
[----:B------:R-:W-:-:S04]  /*25b30*/  ISETP.NE.AND P2, PT, R28, 0x2, PT ;  /* 0x000000021c00780c */ /* 0x000fc80003f45270 */
[----:B------:R-:W-:Y:S02]  /*25b40*/  SEL R6, RZ, 0x1, P2 ;  /* 0x00000001ff067807 */ /* 0x000fe40001000000 */
[----:B------:R-:W-:Y:S02]  /*25b50*/  SEL R28, R28, RZ, P2 ;  /* 0x000000ff1c1c7207 */ /* 0x000fe40001000000 */
[----:B------:R-:W-:Y:S01]  /*25b60*/  LOP3.LUT R35, R35, R6, RZ, 0x3c, !PT ;  /* 0x0000000623237212 */ /* 0x000fe200078e3cff */
[----:B------:R-:W-:Y:S06]  /*25b70*/  @P3 BRA `(.L_x_683) ;  /* 0xfffffff8002c3947 */ /* 0x000fec000383ffff */
.L_x_649:
[----:B------:R-:W-:Y:S05]  /*25b80*/  BSYNC B0 ;  /* 0x0000000000007941 */ /* 0x000fea0003800000 */
.L_x_648:
[----:B------:R-:W-:Y:S05]  /*25b90*/  @!P0 WARPSYNC.ALL ;  /* 0x0000000000008948 */ /* 0x000fea0003800000 */
[----:B------:R-:W-:Y:S01]  /*25ba0*/  @!P0 BAR.SYNC.DEFER_BLOCKING 0xc, 0x180 ;  /* 0x0306000000008b1d */ /* 0x000fe20000010000 */
[----:B------:R-:W-:-:S05]  /*25bb0*/  IMAD.MOV.U32 R29, RZ, RZ, RZ ;  /* 0x000000ffff1d7224 */ /* 0x000fca00078e00ff */
[----:B------:R-:W-:Y:S04]  /*25bc0*/  BSSY B0, `(.L_x_684) ;  /* 0x000001e000007945 */ /* 0x000fe80003800000 */
[----:B------:R-:W-:Y:S05]  /*25bd0*/  @!P1 BRA `(.L_x_685) ;  /* 0x0000000000709947 */ /* 0x000fea0003800000 */
[----:B------:R-:W-:-:S13]  /*25be0*/  ISETP.NE.AND P0, PT, R5, RZ, PT ;  /* 0x000000ff0500720c */ /* 0x000fda0003f05270 */
[----:B------:R-:W1:Y:S02]  /*25bf0*/  @!P0 LDC R5, c[0x0][0x9f0] ;  /* 0x00027c00ff058b82 */ /* 0x000e640000000800 */
[-C--:B-1----:R-:W-:Y:S02]  /*25c00*/  IABS R0, R5.reuse ;  /* 0x0000000500007213 */ /* 0x082fe40000000000 */
[----:B0-----:R-:W-:Y:S02]  /*25c10*/  IABS R7, R5 ;  /* 0x0000000500077213 */ /* 0x001fe40000000000 */
[----:B------:R-:W0:Y:S02]  /*25c20*/  I2F.RP R2, R0 ;  /* 0x0000000000027306 */ /* 0x000e240000209400 */
[----:B------:R-:W-:-:S06]  /*25c30*/  IADD3 R7, RZ, -R7, RZ ;  /* 0x80000007ff077210 */ /* 0x000fcc0007ffe0ff */
[----:B0-----:R-:W0:Y:S02]  /*25c40*/  MUFU.RCP R2, R2 ;  /* 0x0000000200027308 */ /* 0x001e240000001000 */
[----:B0-----:R-:W-:-:S06]  /*25c50*/  VIADD R2, R2, 0xffffffe ;  /* 0x0ffffffe02027836 */ /* 0x001fcc0000000000 */
[----:B------:R-:W0:Y:S02]  /*25c60*/  F2I.FTZ.U32.TRUNC.NTZ R3, R2 ;  /* 0x0000000200037305 */ /* 0x000e24000021f000 */
[----:B0-----:R-:W-:-:S04]  /*25c70*/  IMAD.MOV R2, RZ, RZ, -R3 ;  /* 0x000000ffff027224 */ /* 0x001fc800078e0a03 */
[----:B------:R-:W-:Y:S02]  /*25c80*/  IMAD R6, R2, R0, RZ ;  /* 0x0000000002067224 */ /* 0x000fe400078e02ff */
[----:B------:R-:W-:-:S04]  /*25c90*/  IMAD.MOV.U32 R2, RZ, RZ, RZ ;  /* 0x000000ffff027224 */ /* 0x000fc800078e00ff */
[----:B------:R-:W-:Y:S01]  /*25ca0*/  IMAD.HI.U32 R6, R3, R6, R2 ;  /* 0x0000000603067227 */ /* 0x000fe200078e0002 */
[----:B------:R-:W-:-:S04]  /*25cb0*/  IADD3 R3, R4, -0x1, R5 ;  /* 0xffffffff04037810 */ /* 0x000fc80007ffe005 */
[----:B------:R-:W-:Y:S02]  /*25cc0*/  IABS R2, R3 ;  /* 0x0000000300027213 */ /* 0x000fe40000000000 */
[----:B------:R-:W-:-:S03]  /*25cd0*/  LOP3.LUT R3, R3, R5, RZ, 0x3c, !PT ;  /* 0x0000000503037212 */ /* 0x000fc600078e3cff */
[----:B------:R-:W-:Y:S01]  /*25ce0*/  IMAD.HI.U32 R6, R6, R2, RZ ;  /* 0x0000000206067227 */ /* 0x000fe200078e00ff */
[----:B------:R-:W-:-:S03]  /*25cf0*/  ISETP.GE.AND P2, PT, R3, RZ, PT ;  /* 0x000000ff0300720c */ /* 0x000fc60003f46270 */
        /* <DEDUP_REMOVED lines=10> */
.L_x_685:
[----:B------:R-:W-:Y:S05]  /*25da0*/  BSYNC B0 ;  /* 0x0000000000007941 */ /* 0x000fea0003800000 */
.L_x_684:
[----:B------:R-:W-:-:S05]  /*25db0*/  IMAD R0, R20, R29, RZ ;  /* 0x0000001d14007224 */ /* 0x000fca00078e02ff */
[----:B------:R1:W-:Y:S01]  /*25dc0*/  STL [R1+0xc], R0 ;  /* 0x00000c0001007387 */ /* 0x0003e20000100800 */
[----:B------:R-:W-:-:S04]  /*25dd0*/  VIADDMNMX R29, R0, R29, R4, PT ;  /* 0x0000001d001d7246 */ /* 0x000fc80003800104 */
[----:B------:R-:W-:-:S13]  /*25de0*/  ISETP.GT.AND P0, PT, R29, R0, PT ;  /* 0x000000001d00720c */ /* 0x000fda0003f04270 */
[----:B-1----:R-:W-:Y:S05]  /*25df0*/  @P0 BRA `(.L_x_686) ;  /* 0x0000000000440947 */ /* 0x002fea0003800000 */
[----:B------:R-:W1:Y:S02]  /*25e00*/  S2R R0, SR_TID.X ;  /* 0x0000000000007919 */ /* 0x000e640000002100 */
[----:B-1----:R-:W-:-:S04]  /*25e10*/  LOP3.LUT R0, R0, 0x7f, RZ, 0xc0, !PT ;  /* 0x0000007f00007812 */ /* 0x002fc800078ec0ff */
[----:B------:R-:W-:-:S13]  /*25e20*/  ISETP.NE.AND P0, PT, R0, RZ, PT ;  /* 0x000000ff0000720c */ /* 0x000fda0003f05270 */
[----:B------:R-:W-:Y:S05]  /*25e30*/  @P0 BRA `(.L_x_687) ;  /* 0x0000004400c40947 */ /* 0x000fea0003800000 */
[----:B------:R-:W1:Y:S01]  /*25e40*/  S2R R5, SR_LANEID ;  /* 0x0000000000057919 */ /* 0x000e620000000000 */
[----:B------:R-:W-:Y:S01]  /*25e50*/  VOTEU.ANY UR4, UPT, PT ;  /* 0x0000000000047886 */ /* 0x000fe200038e0100 */
[----:B------:R-:W2:Y:S01]  /*25e60*/  LDC.64 R2, c[0x0][0xc60] ;  /* 0x00031800ff027b82 */ /* 0x000ea20000000a00 */
[----:B------:R-:W1:Y:S02]  /*25e70*/  FLO.U32 R0, UR4 ;  /* 0x0000000400007d00 */ /* 0x000e6400080e0000 */
[----:B-1----:R-:W-:-:S06]  /*25e80*/  ISETP.EQ.U32.AND P0, PT, R0, R5, PT ;  /* 0x000000050000720c */ /* 0x002fcc0003f02070 */
[----:B------:R-:W2:Y:S07]  /*25e90*/  POPC R5, UR4 ;  /* 0x0000000400057d09 */ /* 0x000eae0008000000 */
[----:B--2---:R-:W2:Y:S01]  /*25ea0*/  @P0 ATOMG.E.ADD.STRONG.GPU PT, R3, desc[UR50][R2.64], R5 ;  /* 0x00000005020309a8 */ /* 0x004ea200081ee1f2 */
[----:B------:R-:W1:Y:S02]  /*25eb0*/  S2R R4, SR_LTMASK ;  /* 0x0000000000047919 */ /* 0x000e640000003900 */
[----:B-1----:R-:W-:-:S04]  /*25ec0*/  LOP3.LUT R4, R4, UR4, RZ, 0xc0, !PT ;  /* 0x0000000404047c12 */ /* 0x002fc8000f8ec0ff */
[----:B0-----:R-:W0:Y:S01]  /*25ed0*/  POPC R7, R4 ;  /* 0x0000000400077309 */ /* 0x001e220000000000 */
[----:B--2---:R-:W0:Y:S02]  /*25ee0*/  SHFL.IDX PT, R0, R3, R0, 0x1f ;  /* 0x00001f0003007589 */ /* 0x004e2400000e0000 */
[----:B0-----:R-:W-:Y:S01]  /*25ef0*/  IADD3 R16, R0, UR38, R7 ;  /* 0x0000002600107c10 */ /* 0x001fe2000fffe007 */
[----:B------:R-:W-:Y:S06]  /*25f00*/  BRA `(.L_x_687) ;  /* 0x0000004400907947 */ /* 0x000fec0003800000 */
.L_x_686:
        /* <DEDUP_REMOVED lines=8> */
[----:B------:R-:W-:Y:S01]  /*25f90*/  IMAD.U32 R4, RZ, RZ, UR6 ;  /* 0x00000006ff047e24 */ /* 0x000fe2000f8e00ff */
[----:B0-----:R-:W-:Y:S01]  /*25fa0*/  MOV R7, UR9 ;  /* 0x0000000900077c02 */ /* 0x001fe20008000f00 */
[----:B------:R-:W0:Y:S01]  /*25fb0*/  LDC.64 R2, c[0x4][R2] ;  /* 0x0100000002027b82 */ /* 0x000e220000000a00 */
[----:B------:R-:W-:Y:S01]  /*25fc0*/  IMAD.U32 R5, RZ, RZ, UR7 ;  /* 0x00000007ff057e24 */ /* 0x000fe2000f8e00ff */
[----:B------:R-:W-:Y:S01]  /*25fd0*/  MOV R13, RZ ;  /* 0x000000ff000d7202 */ /* 0x000fe20000000f00 */
[----:B------:R-:W-:Y:S02]  /*25fe0*/  IMAD.U32 R6, RZ, RZ, UR8 ;  /* 0x00000008ff067e24 */ /* 0x000fe4000f8e00ff */
[----:B------:R-:W-:-:S02]  /*25ff0*/  IMAD.U32 R10, RZ, RZ, UR4 ;  /* 0x00000004ff0a7e24 */ /* 0x000fc4000f8e00ff */
[----:B------:R-:W-:Y:S02]  /*26000*/  IMAD.U32 R11, RZ, RZ, UR5 ;  /* 0x00000005ff0b7e24 */ /* 0x000fe4000f8e00ff */
[----:B------:R-:W-:Y:S02]  /*26010*/  IMAD.MOV.U32 R8, RZ, RZ, 0x70 ;  /* 0x00000070ff087424 */ /* 0x000fe400078e00ff */
[----:B------:R-:W-:-:S07]  /*26020*/  IMAD.MOV.U32 R12, RZ, RZ, 0x1 ;  /* 0x00000001ff0c7424 */ /* 0x000fce00078e00ff */
[----:B------:R-:W-:-:S07]  /*26030*/  LEPC R20, `(.L_x_689) ;  /* 0x000000001014794e */ /* 0x000fce0000000000 */
[----:B0-----:R-:W-:Y:S05]  /*26040*/  CALL.ABS.NOINC R2 ;  /* 0x0000000002007343 */ /* 0x001fea0003c00000 */
.L_x_689:
[----:B------:R-:W-:Y:S05]  /*26050*/  BSYNC B6 ;  /* 0x0000000000067941 */ /* 0x000fea0003800000 */
.L_x_688:
[----:B------:R-:W2:Y:S01]  /*26060*/  LDL.LU R31, [R1] ;  /* 0x00000000011f7983 */ /* 0x000ea20000300800 */
[----:B------:R-:W-:Y:S01]  /*26070*/  VIADD R0, R22, 0xa400 ;  /* 0x0000a40016007836 */ /* 0x000fe20000000000 */
[----:B------:R-:W-:Y:S04]  /*26080*/  BSSY B6, `(.L_x_690) ;  /* 0x0000016000067945 */ /* 0x000fe80003800000 */
[----:B------:R-:W-:Y:S02]  /*26090*/  LOP3.LUT P0, RZ, R0, 0x3ff, RZ, 0xc0, !PT ;  /* 0x000003ff00ff7812 */ /* 0x000fe4000780c0ff */
[----:B--2---:R-:W-:-:S11]  /*260a0*/  LOP3.LUT R31, R31, 0xfffffffe, RZ, 0xc0, !PT ;  /* 0xfffffffe1f1f7812 */ /* 0x004fd600078ec0ff */
[----:B------:R-:W-:-:S05]  /*260b0*/  @P0 LOP3.LUT R31, R31, 0x1, RZ, 0xfc, !PT ;  /* 0x000000011f1f0812 */ /* 0x000fca00078efcff */
[----:B------:R1:W-:Y:S01]  /*260c0*/  STL [R1], R31 ;  /* 0x0000001f01007387 */ /* 0x0003e20000100800 */
        /* <DEDUP_REMOVED lines=16> */
[----:B01----:R-:W-:Y:S05]  /*261d0*/  CALL.ABS.NOINC R2 ;  /* 0x0000000002007343 */ /* 0x003fea0003c00000 */
.L_x_691:
[----:B------:R-:W-:Y:S05]  /*261e0*/  BSYNC B6 ;  /* 0x0000000000067941 */ /* 0x000fea0003800000 */
.L_x_690:
        /* <DEDUP_REMOVED lines=20> */
.L_x_693:
[----:B------:R-:W-:Y:S05]  /*26330*/  BSYNC B6 ;  /* 0x0000000000067941 */ /* 0x000fea0003800000 */
.L_x_692:
[----:B------:R-:W-:Y:S01]  /*26340*/  LOP3.LUT P6, RZ, R31, 0x1, RZ, 0xc0, !PT ;  /* 0x000000011fff7812 */ /* 0x000fe200078cc0ff */
[----:B------:R-:W-:-:S12]  /*26350*/  BSSY B6, `(.L_x_694) ;  /* 0x0000012000067945 */ /* 0x000fd80003800000 */
[----:B------:R-:W-:Y:S05]  /*26360*/  @!P6 BRA `(.L_x_695) ;  /* 0x000000000040e947 */ /* 0x000fea0003800000 */
[----:B------:R-:W-:Y:S01]  /*26370*/  MOV R2, 0x0 ;  /* 0x0000000000027802 */ /* 0x000fe20000000f00 */
[----:B------:R-:W-:Y:S01]  /*26380*/  ULDC.64 UR4, c[0x4][0xc8] ;  /* 0x0100320000047ab9 */ /* 0x000fe20000000a00 */
[----:B------:R-:W-:Y:S01]  /*26390*/  ULDC.64 UR6, c[0x4][0xd0] ;  /* 0x0100340000067ab9 */ /* 0x000fe20000000a00 */
[----:B------:R-:W-:Y:S01]  /*263a0*/  ULDC.64 UR8, c[0x4][0x20] ;  /* 0x0100080000087ab9 */ /* 0x000fe20000000a00 */
[----:B------:R-:W-:Y:S01]  /*263b0*/  IMAD.U32 R4, RZ, RZ, UR4 ;  /* 0x00000004ff047e24 */ /* 0x000fe2000f8e00ff */
[----:B------:R-:W-:Y:S01]  /*263c0*/  MOV R10, UR8 ;  /* 0x00000008000a7c02 */ /* 0x000fe20008000f00 */
[----:B------:R-:W2:Y:S01]  /*263d0*/  LDC.64 R2, c[0x4][R2] ;  /* 0x0100000002027b82 */ /* 0x000ea20000000a00 */
[----:B------:R-:W-:Y:S02]  /*263e0*/  IMAD.U32 R5, RZ, RZ, UR5 ;  /* 0x00000005ff057e24 */ /* 0x000fe4000f8e00ff */
[----:B------:R-:W-:Y:S02]  /*263f0*/  IMAD.U32 R6, RZ, RZ, UR6 ;  /* 0x00000006ff067e24 */ /* 0x000fe4000f8e00ff */
[----:B0-----:R-:W-:-:S02]  /*26400*/  IMAD.U32 R7, RZ, RZ, UR7 ;  /* 0x00000007ff077e24 */ /* 0x001fc4000f8e00ff */
[----:B------:R-:W-:Y:S02]  /*26410*/  IMAD.U32 R11, RZ, RZ, UR9 ;  /* 0x00000009ff0b7e24 */ /* 0x000fe4000f8e00ff */
[----:B------:R-:W-:Y:S02]  /*26420*/  IMAD.MOV.U32 R8, RZ, RZ, 0x70 ;  /* 0x00000070ff087424 */ /* 0x000fe400078e00ff */
[----:B------:R-:W-:Y:S02]  /*26430*/  IMAD.MOV.U32 R12, RZ, RZ, 0x1 ;  /* 0x00000001ff0c7424 */ /* 0x000fe400078e00ff */
[----:B------:R-:W-:-:S07]  /*26440*/  IMAD.MOV.U32 R13, RZ, RZ, RZ ;  /* 0x000000ffff0d7224 */ /* 0x000fce00078e00ff */
[----:B------:R-:W-:-:S07]  /*26450*/  LEPC R20, `(.L_x_695) ;  /* 0x000000001014794e */ /* 0x000fce0000000000 */
[----:B-12---:R-:W-:Y:S05]  /*26460*/  CALL.ABS.NOINC R2 ;  /* 0x0000000002007343 */ /* 0x006fea0003c00000 */
.L_x_695:
[----:B------:R-:W-:Y:S05]  /*26470*/  BSYNC B6 ;  /* 0x0000000000067941 */ /* 0x000fea0003800000 */
.L_x_694:
[----:B------:R-:W2:Y:S01]  /*26480*/  LDL R32, [R1+0x4] ;  /* 0x0000040001207983 */ /* 0x000ea20000100800 */
[----:B------:R-:W-:Y:S01]  /*26490*/  ULDC.64 UR4, c[0x0][0x9f8] ;  /* 0x00027e0000047ab9 */ /* 0x000fe20000000a00 */
[----:B------:R-:W3:Y:S01]  /*264a0*/  LDC R11, c[0x0][0x430] ;  /* 0x00010c00ff0b7b82 */ /* 0x000ee20000000800 */
[----:B------:R-:W-:Y:S01]  /*264b0*/  ISETP.NE.U32.AND P0, PT, RZ, UR4, PT ;  /* 0x00000004ff007c0c */ /* 0x000fe2000bf05070 */
[----:B------:R-:W4:Y:S03]  /*264c0*/  S2R R20, SR_TID.X ;  /* 0x0000000000147919 */ /* 0x000f260000002100 */
[----:B------:R-:W-:-:S13]  /*264d0*/  ISETP.NE.AND.EX P0, PT, RZ, UR5, PT, P0 ;  /* 0x00000005ff007c0c */ /* 0x000fda000bf05300 */
[----:B------:R-:W-:Y:S01]  /*264e0*/  @P0 IADD3 R2, P1, R25, UR4, RZ ;  /* 0x0000000419020c10 */ /* 0x000fe2000ff3e0ff */
[----:B------:R-:W-:Y:S01]  /*264f0*/  IMAD.MOV.U32 R8, RZ, RZ, 0xa0 ;  /* 0x000000a0ff087424 */ /* 0x000fe200078e00ff */
[----:B------:R-:W-:Y:S02]  /*26500*/  ULDC UR4, c[0x0][0x2f4] ;  /* 0x0000bd0000047ab9 */ /* 0x000fe40000000800 */
[----:B------:R-:W-:Y:S02]  /*26510*/  @P0 IADD3.X R3, R26, UR5, RZ, P1, !PT ;  /* 0x000000051a030c10 */ /* 0x000fe40008ffe4ff */
[----:B---3--:R-:W-:Y:S01]  /*26520*/  ISETP.NE.AND P2, PT, R11, 0x1, PT ;  /* 0x000000010b00780c */ /* 0x008fe20003f45270 */
[----:B------:R-:W-:Y:S01]  /*26530*/  IMAD R8, R29, R8, -0xa0 ;  /* 0xffffff601d087424 */ /* 0x000fe200078e0208 */
[----:B-1----:R-:W-:Y:S01]  /*26540*/  LOP3.LUT R31, R31, 0xffffffbf, RZ, 0xc0, !PT ;  /* 0xffffffbf1f1f7812 */ /* 0x002fe200078ec0ff */
[----:B------:R1:W3:Y:S01]  /*26550*/  @P0 LDG.E R33, desc[UR50][R2.64] ;  /* 0x0000003202210981 */ /* 0x0002e2000c1e1900 */
[----:B------:R-:W-:Y:S01]  /*26560*/  ULDC UR5, c[0x0][0x320] ;  /* 0x0000c80000057ab9 */ /* 0x000fe20000000800 */
[----:B----4-:R-:W-:-:S08]  /*26570*/  LOP3.LUT R21, R20, 0x7f, RZ, 0xc0, !PT ;  /* 0x0000007f14157812 */ /* 0x010fd000078ec0ff */
[----:B-1----:R-:W1:Y:S01]  /*26580*/  @P2 LDC R3, c[0x0][0x434] ;  /* 0x00010d00ff032b82 */ /* 0x002e620000000800 */
[----:B------:R-:W-:Y:S02]  /*26590*/  SHF.R.U32.HI R21, RZ, 0x2, R21 ;  /* 0x00000002ff157819 */ /* 0x000fe40000011615 */
[----:B------:R-:W-:-:S05]  /*265a0*/  SHF.L.U32 R20, R20, 0x5, RZ ;  /* 0x0000000514147819 */ /* 0x000fca00000006ff */
[----:B------:R-:W4:Y:S01]  /*265b0*/  @P2 LDC R2, c[0x0][0x438] ;  /* 0x00010e00ff022b82 */ /* 0x000f220000000800 */
[----:B------:R-:W-:-:S05]  /*265c0*/  LOP3.LUT R20, R21, 0x60, R20, 0xf8, !PT ;  /* 0x0000006015147812 */ /* 0x000fca00078ef814 */
[----:B------:R-:W-:-:S05]  /*265d0*/  IMAD.IADD R9, R20, 0x1, R8 ;  /* 0x0000000114097824 */ /* 0x000fca00078e0208 */
[----:B------:R-:W-:Y:S01]  /*265e0*/  ISETP.GE.AND P1, PT, R9, R27, PT ;  /* 0x0000001b0900720c */ /* 0x000fe20003f26270 */
[----:B------:R-:W0:Y:S01]  /*265f0*/  S2R R20, SR_TID.X ;  /* 0x0000000000147919 */ /* 0x000e220000002100 */
[----:B------:R-:W1:Y:S11]  /*26600*/  S2R R21, SR_TID.X ;  /* 0x0000000000157919 */ /* 0x000e760000002100 */
[----:B------:R-:W3:Y:S01]  /*26610*/  @!P1 LDC.64 R4, c[0x0][0x418] ;  /* 0x00010600ff049b82 */ /* 0x000ee20000000a00 */
[----:B0-----:R-:W-:-:S04]  /*26620*/  LOP3.LUT R20, R20, 0x7f, RZ, 0xc0, !PT ;  /* 0x0000007f14147812 */ /* 0x001fc800078ec0ff */
[----:B------:R-:W-:Y:S01]  /*26630*/  SHF.R.U32.HI R10, RZ, 0x2, R20 ;  /* 0x00000002ff0a7819 */ /* 0x000fe20000011614 */
[----:B-1----:R-:W-:-:S05]  /*26640*/  IMAD.SHL.U32 R20, R21, 0x20, RZ ;  /* 0x0000002015147824 */ /* 0x002fca00078e00ff */
[----:B------:R-:W-:-:S04]  /*26650*/  LOP3.LUT R20, R10, 0x60, R20, 0xf8, !PT ;  /* 0x000000600a147812 */ /* 0x000fc800078ef814 */
[----:B------:R-:W-:-:S05]  /*26660*/  LOP3.LUT R20, R20, 0x80, RZ, 0xfc, !PT ;  /* 0x0000008014147812 */ /* 0x000fca00078efcff */
[----:B------:R-:W-:Y:S02]  /*26670*/  IMAD.IADD R8, R20, 0x1, R8 ;  /* 0x0000000114087824 */ /* 0x000fe400078e0208 */
[----:B--2---:R-:W-:-:S04]  /*26680*/  IMAD.IADD R9, R9, 0x1, R32 ;  /* 0x0000000109097824 */ /* 0x004fc800078e0220 */
[----:B------:R-:W-:-:S04]  /*26690*/  @P2 IMAD.HI.U32 R3, R9, R3, RZ ;  /* 0x0000000309032227 */ /* 0x000fc800078e00ff */
[----:B------:R-:W-:Y:S01]  /*266a0*/  IMAD.MOV.U32 R0, RZ, RZ, R9 ;  /* 0x000000ffff007224 */ /* 0x000fe200078e0009 */
[----:B----4-:R-:W-:Y:S02]  /*266b0*/  @P2 SHF.R.U32.HI R0, RZ, R2, R3 ;  /* 0x00000002ff002219 */ /* 0x010fe40000011603 */
[----:B------:R-:W0:Y:S02]  /*266c0*/  @!P1 LDC.64 R2, c[0x0][0x428] ;  /* 0x00010a00ff029b82 */ /* 0x000e240000000a00 */
[----:B------:R-:W-:Y:S02]  /*266d0*/  @!P1 SHF.R.S32.HI R7, RZ, 0x1f, R0 ;  /* 0x0000001fff079819 */ /* 0x000fe40000011400 */
[----:B------:R-:W-:Y:S02]  /*266e0*/  @!P1 MOV R6, R0 ;  /* 0x0000000000069202 */ /* 0x000fe40000000f00 */
[----:B---3--:R-:W-:-:S03]  /*266f0*/  SHF.R.S32.HI R14, RZ, 0x1f, R33 ;  /* 0x0000001fff0e7819 */ /* 0x008fc60000011421 */
[----:B0-----:R-:W-:-:S04]  /*26700*/  @!P1 IMAD.WIDE.U32 R6, R33, R2, R6 ;  /* 0x0000000221069225 */ /* 0x001fc800078e0006 */
[----:B------:R-:W-:-:S04]  /*26710*/  @!P1 IMAD R2, R14, R2, RZ ;  /* 0x000000020e029224 */ /* 0x000fc800078e02ff */
[----:B------:R-:W-:Y:S02]  /*26720*/  @!P1 IMAD R2, R33, R3, R2 ;  /* 0x0000000321029224 */ /* 0x000fe400078e0202 */
[----:B------:R-:W0:Y:S01]  /*26730*/  @P2 LDC R3, c[0x0][0x434] ;  /* 0x00010d00ff032b82 */ /* 0x000e220000000800 */
[----:B------:R-:W-:-:S07]  /*26740*/  @!P1 LEA R12, P0, R6, R4, 0x2 ;  /* 0x00000004060c9211 */ /* 0x000fce00078010ff */
[----:B------:R-:W1:Y:S01]  /*26750*/  @P2 LDC R4, c[0x0][0x438] ;  /* 0x00010e00ff042b82 */ /* 0x000e620000000800 */
[----:B------:R-:W-:-:S05]  /*26760*/  @!P1 IMAD.IADD R2, R7, 0x1, R2 ;  /* 0x0000000107029824 */ /* 0x000fca00078e0202 */
[----:B------:R-:W-:Y:S01]  /*26770*/  @!P1 LEA.HI.X R13, R6, R5, R2, 0x2, P0 ;  /* 0x00000005060d9211 */ /* 0x000fe200000f1402 */
[C---:B------:R-:W-:Y:S01]  /*26780*/  IMAD.IADD R2, R8.reuse, 0x1, R32 ;  /* 0x0000000108027824 */ /* 0x040fe200078e0220 */
[----:B------:R-:W-:-:S04]  /*26790*/  ISETP.GE.AND P0, PT, R8, R27, PT ;  /* 0x0000001b0800720c */ /* 0x000fc80003f06270 */
[----:B------:R-:W-:Y:S01]  /*267a0*/  ISETP.GT.U32.OR P0, PT, R20, 0x9f, P0 ;  /* 0x0000009f1400780c */ /* 0x000fe20000704470 */
[----:B0-----:R-:W-:Y:S01]  /*267b0*/  @P2 IMAD.HI.U32 R3, R2, R3, RZ ;  /* 0x0000000302032227 */ /* 0x001fe200078e00ff */
[----:B------:R-:W-:-:S04]  /*267c0*/  MOV R6, R2 ;  /* 0x0000000200067202 */ /* 0x000fc80000000f00 */
[----:B-1----:R-:W-:Y:S01]  /*267d0*/  @P2 SHF.R.U32.HI R6, RZ, R4, R3 ;  /* 0x00000004ff062219 */ /* 0x002fe20000011603 */
[----:B------:R0:W-:Y:S06]  /*267e0*/  STL [R1+0x8], R14 ;  /* 0x0000080e01007387 */ /* 0x0001ec0000100800 */
[----:B------:R-:W1:Y:S01]  /*267f0*/  @!P0 LDC.64 R4, c[0x0][0x418] ;  /* 0x00010600ff048b82 */ /* 0x000e620000000a00 */
[----:B------:R-:W-:-:S04]  /*26800*/  IMAD.MOV R10, RZ, RZ, -R6 ;  /* 0x000000ffff0a7224 */ /* 0x000fc800078e0a06 */
[----:B------:R-:W-:-:S03]  /*26810*/  IMAD R10, R11, R10, R2 ;  /* 0x0000000a0b0a7224 */ /* 0x000fc600078e0202 */
[----:B------:R-:W2:Y:S01]  /*26820*/  @!P0 LDC.64 R2, c[0x0][0x428] ;  /* 0x00010a00ff028b82 */ /* 0x000ea20000000a00 */
[----:B------:R-:W-:Y:S01]  /*26830*/  @!P0 SHF.R.S32.HI R7, RZ, 0x1f, R6 ;  /* 0x0000001fff078819 */ /* 0x000fe20000011406 */
[----:B------:R-:W-:Y:S02]  /*26840*/  IMAD.MOV R0, RZ, RZ, -R0 ;  /* 0x000000ffff007224 */ /* 0x000fe400078e0a00 */
[----:B--2---:R-:W-:-:S04]  /*26850*/  @!P0 IMAD.WIDE.U32 R6, R33, R2, R6 ;  /* 0x0000000221068225 */ /* 0x004fc800078e0006 */
[----:B------:R-:W-:Y:S02]  /*26860*/  @!P0 IMAD R2, R14, R2, RZ ;  /* 0x000000020e028224 */ /* 0x000fe400078e02ff */
[----:B0-----:R-:W0:Y:S01]  /*26870*/  S2R R14, SR_TID.X ;  /* 0x00000000000e7919 */ /* 0x001e220000002100 */
[----:B------:R-:W-:Y:S02]  /*26880*/  IMAD R9, R11, R0, R9 ;  /* 0x000000000b097224 */ /* 0x000fe400078e0209 */
[----:B------:R-:W-:Y:S01]  /*26890*/  @!P0 IMAD R0, R33, R3, R2 ;  /* 0x0000000321008224 */ /* 0x000fe200078e0202 */
[----:B-1----:R-:W-:Y:S01]  /*268a0*/  @!P0 LEA R4, P2, R6, R4, 0x2 ;  /* 0x0000000406048211 */ /* 0x002fe200078410ff */
[----:B------:R-:W-:Y:S02]  /*268b0*/  IMAD.U32 R8, RZ, RZ, UR39 ;  /* 0x00000027ff087e24 */ /* 0x000fe4000f8e00ff */
[----:B------:R-:W-:-:S03]  /*268c0*/  @!P0 IMAD.IADD R0, R0, 0x1, R7 ;  /* 0x0000000100008824 */ /* 0x000fc600078e0207 */
[----:B------:R-:W-:Y:S02]  /*268d0*/  ISETP.NE.AND P3, PT, R8, 0x3, PT ;  /* 0x000000030800780c */ /* 0x000fe40003f65270 */
[----:B------:R-:W-:Y:S02]  /*268e0*/  @!P0 LEA.HI.X R5, R6, R5, R0, 0x2, P2 ;  /* 0x0000000506058211 */ /* 0x000fe400010f1400 */
[----:B------:R-:W-:-:S06]  /*268f0*/  CS2R R6, SRZ ;  /* 0x0000000000067805 */ /* 0x000fcc000001ff00 */
[----:B------:R1:W5:Y:S01]  /*26900*/  @!P1 LDG.E R6, desc[UR50][R12.64] ;  /* 0x000000320c069981 */ /* 0x000362000c1e1900 */
[C---:B0-----:R-:W-:Y:S01]  /*26910*/  SHF.L.U32 R32, R14.reuse, 0x4, RZ ;  /* 0x000000040e207819 */ /* 0x041fe200000006ff */
[----:B------:R-:W-:Y:S01]  /*26920*/  IMAD.SHL.U32 R15, R14, 0x10, RZ ;  /* 0x000000100e0f7824 */ /* 0x000fe200078e00ff */
[----:B------:R-:W-:Y:S01]  /*26930*/  @P3 LOP3.LUT R31, R31, 0x40, RZ, 0xfc, !PT ;  /* 0x000000401f1f3812 */ /* 0x000fe200078efcff */
[----:B------:R1:W5:Y:S01]  /*26940*/  @!P0 LDG.E R7, desc[UR50][R4.64] ;  /* 0x0000003204078981 */ /* 0x000362000c1e1900 */
[----:B------:R-:W-:-:S04]  /*26950*/  LOP3.LUT R32, R32, 0x30, RZ, 0xc0, !PT ;  /* 0x0000003020207812 */ /* 0x000fc800078ec0ff */
[C---:B------:R-:W-:Y:S02]  /*26960*/  ISETP.GE.AND P1, PT, R32.reuse, UR4, PT ;  /* 0x0000000420007c0c */ /* 0x040fe4000bf26270 */
[----:B------:R-:W-:Y:S02]  /*26970*/  LOP3.LUT R14, R32, 0x40, RZ, 0xfc, !PT ;  /* 0x00000040200e7812 */ /* 0x000fe400078efcff */
[----:B------:R-:W-:Y:S02]  /*26980*/  LOP3.LUT R15, R15, 0x30, RZ, 0xc0, !PT ;  /* 0x000000300f0f7812 */ /* 0x000fe400078ec0ff */
[----:B------:R-:W-:Y:S02]  /*26990*/  ISETP.GE.AND P0, PT, R14, UR4, PT ;  /* 0x000000040e007c0c */ /* 0x000fe4000bf06270 */
[----:B------:R-:W-:Y:S02]  /*269a0*/  LOP3.LUT R31, R31, 0xffffffef, RZ, 0xc0, !PT ;  /* 0xffffffef1f1f7812 */ /* 0x000fe400078ec0ff */
[----:B------:R-:W-:-:S03]  /*269b0*/  LOP3.LUT R15, R15, 0x80, RZ, 0xfc, !PT ;  /* 0x000000800f0f7812 */ /* 0x000fc600078efcff */
[----:B------:R-:W-:Y:S02]  /*269c0*/  @P1 LOP3.LUT R31, R31, 0x10, RZ, 0xfc, !PT ;  /* 0x000000101f1f1812 */ /* 0x000fe400078efcff */
[----:B------:R-:W-:Y:S02]  /*269d0*/  ISETP.GE.AND P2, PT, R15, UR4, PT ;  /* 0x000000040f007c0c */ /* 0x000fe4000bf46270 */
[----:B------:R-:W-:-:S04]  /*269e0*/  LOP3.LUT R31, R31, 0xfffffff7, RZ, 0xc0, !PT ;  /* 0xfffffff71f1f7812 */ /* 0x000fc800078ec0ff */
[----:B------:R-:W-:-:S04]  /*269f0*/  @P0 LOP3.LUT R31, R31, 0x8, RZ, 0xfc, !PT ;  /* 0x000000081f1f0812 */ /* 0x000fc800078efcff */
[----:B------:R-:W-:Y:S02]  /*26a00*/  LOP3.LUT R31, R31, 0xfffffffb, RZ, 0xc0, !PT ;  /* 0xfffffffb1f1f7812 */ /* 0x000fe400078ec0ff */
[----:B------:R-:W-:Y:S02]  /*26a10*/  ISETP.GE.AND P1, PT, R32, UR5, PT ;  /* 0x0000000520007c0c */ /* 0x000fe4000bf26270 */
[----:B------:R-:W-:Y:S02]  /*26a20*/  @P2 LOP3.LUT R31, R31, 0x4, RZ, 0xfc, !PT ;  /* 0x000000041f1f2812 */ /* 0x000fe400078efcff */
[----:B------:R-:W-:Y:S02]  /*26a30*/  ISETP.GE.AND P0, PT, R14, UR5, PT ;  /* 0x000000050e007c0c */ /* 0x000fe4000bf06270 */
[----:B------:R-:W-:-:S04]  /*26a40*/  LOP3.LUT R31, R31, 0xfffffffe, RZ, 0xc0, !PT ;  /* 0xfffffffe1f1f7812 */ /* 0x000fc800078ec0ff */
[----:B------:R-:W-:-:S04]  /*26a50*/  LOP3.LUT R31, R31, 0xfffffffd, RZ, 0xc0, !PT ;  /* 0xfffffffd1f1f7812 */ /* 0x000fc800078ec0ff */
[----:B------:R-:W-:-:S04]  /*26a60*/  @P1 LOP3.LUT R31, R31, 0x2, RZ, 0xfc, !PT ;  /* 0x000000021f1f1812 */ /* 0x000fc800078efcff */
[----:B------:R-:W-:-:S05]  /*26a70*/  @P0 LOP3.LUT R31, R31, 0x1, RZ, 0xfc, !PT ;  /* 0x000000011f1f0812 */ /* 0x000fca00078efcff */
[----:B------:R1:W-:Y:S01]  /*26a80*/  STL [R1], R31 ;  /* 0x0000001f01007387 */ /* 0x0003e20000100800 */
[----:B------:R-:W-:-:S03]  /*26a90*/  UMOV UR6, 0xffffffff ;  /* 0xffffffff00067882 */ /* 0x000fc60000000000 */
[----:B------:R-:W-:Y:S05]  /*26aa0*/  BRA.DIV UR6, `(.L_x_696) ;  /* 0x0000008606487947 */ /* 0x000fea000b800000 */
.L_x_935:
[----:B------:R-:W-:Y:S01]  /*26ab0*/  ISETP.GT.U32.AND P0, PT, R20, 0x9f, PT ;  /* 0x0000009f1400780c */ /* 0x000fe20003f04070 */
[----:B------:R-:W-:Y:S02]  /*26ac0*/  IMAD.MOV.U32 R0, RZ, RZ, R31 ;  /* 0x000000ffff007224 */ /* 0x000fe400078e001f */
[----:B-1----:R-:W-:-:S03]  /*26ad0*/  VIADD R5, R29, 0xffffffff ;  /* 0xffffffff1d057836 */ /* 0x002fc60000000000 */
[----:B------:R-:W-:-:S07]  /*26ae0*/  LOP3.LUT R0, R0, 0xffffffdf, RZ, 0xc0, !PT ;  /* 0xffffffdf00007812 */ /* 0x000fce00078ec0ff */
[----:B------:R-:W-:-:S05]  /*26af0*/  @P0 LOP3.LUT R0, R0, 0x20, RZ, 0xfc, !PT ;  /* 0x0000002000000812 */ /* 0x000fca00078efcff */
[----:B------:R0:W-:Y:S01]  /*26b00*/  STL [R1], R0 ;  /* 0x0000000001007387 */ /* 0x0001e20000100800 */
[----:B------:R-:W-:Y:S05]  /*26b10*/  @!P3 BRA `(.L_x_697) ;  /* 0x000000000004b947 */ /* 0x000fea0003800000 */
[----:B------:R-:W-:Y:S01]  /*26b20*/  BPT.TRAP 0x1 ;  /* 0x000000040000795c */ /* 0x000fe20000300000 */
.L_x_697:
[----:B0-----:R-:W-:Y:S01]  /*26b30*/  IMAD R0, R23, 0x8, R22 ;  /* 0x0000000817007824 */ /* 0x001fe200078e0216 */
[----:B------:R-:W-:Y:S01]  /*26b40*/  SHF.L.U32 R2, R34, 0x1f, RZ ;  /* 0x0000001f22027819 */ /* 0x000fe200000006ff */
[----:B------:R-:W-:Y:S01]  /*26b50*/  BSSY B0, `(.L_x_698) ;  /* 0x0000005000007945 */ /* 0x000fe20003800000 */
[----:B------:R-:W-:Y:S02]  /*26b60*/  SHF.R.S32.HI R31, RZ, 0x1f, R9 ;  /* 0x0000001fff1f7819 */ /* 0x000fe40000011409 */
[----:B------:R-:W0:Y:S01]  /*26b70*/  SYNCS.PHASECHK.TRANS64.TRYWAIT P0, [R0+URZ+0x29880], R2 ;  /* 0x02988002000075a7 */ /* 0x000e22000800017f */
[----:B------:R1:W-:Y:S02]  /*26b80*/  STL [R1+0x2c], R2 ;  /* 0x00002c0201007387 */ /* 0x0003e40000100800 */
[----:B01----:R-:W-:Y:S05]  /*26b90*/  @!P0 BRA `(.L_x_699) ;  /* 0x00000084003c8947 */ /* 0x003fea0003800000 */
.L_x_936:
[----:B------:R-:W-:Y:S05]  /*26ba0*/  BSYNC B0 ;  /* 0x0000000000007941 */ /* 0x000fea0003800000 */
.L_x_698:
[----:B------:R-:W2:Y:S01]  /*26bb0*/  LDL R20, [R1] ;  /* 0x0000000001147983 */ /* 0x000ea20000100800 */
[----:B------:R-:W-:Y:S01]  /*26bc0*/  ULDC.64 UR4, c[0x0][0x328] ;  /* 0x0000ca0000047ab9 */ /* 0x000fe20000000a00 */
[----:B-----5:R-:W-:Y:S01]  /*26bd0*/  SHF.R.S32.HI R32, RZ, 0x1f, R6 ;  /* 0x0000001fff207819 */ /* 0x020fe20000011406 */
[----:B------:R-:W-:Y:S01]  /*26be0*/  IMAD R4, R31, UR4, RZ ;  /* 0x000000041f047c24 */ /* 0x000fe2000f8e02ff */
[----:B------:R-:W-:Y:S01]  /*26bf0*/  ULDC.64 UR6, c[0x0][0x338] ;  /* 0x0000ce0000067ab9 */ /* 0x000fe20000000a00 */
[C---:B0-----:R-:W-:Y:S01]  /*26c00*/  IMAD.WIDE.U32 R2, R9.reuse, UR4, RZ ;  /* 0x0000000409027c25 */ /* 0x041fe2000f8e00ff */
[----:B------:R-:W0:Y:S01]  /*26c10*/  S2R R14, SR_TID.X ;  /* 0x00000000000e7919 */ /* 0x000e220000002100 */
[----:B------:R-:W-:Y:S02]  /*26c20*/  SHF.R.S32.HI R8, RZ, 0x1f, R7 ;  /* 0x0000001fff087819 */ /* 0x000fe40000011407 */
[----:B------:R-:W-:Y:S02]  /*26c30*/  IMAD R4, R9, UR5, R4 ;  /* 0x0000000509047c24 */ /* 0x000fe4000f8e0204 */
[----:B------:R-:W-:Y:S01]  /*26c40*/  IMAD R11, R5, -0xa0, R27 ;  /* 0xffffff60050b7824 */ /* 0x000fe200078e021b */
[----:B------:R-:W-:Y:S01]  /*26c50*/  SHF.R.S32.HI R27, RZ, 0x1f, R10 ;  /* 0x0000001fff1b7819 */ /* 0x000fe2000001140a */
[----:B------:R1:W-:Y:S01]  /*26c60*/  STL [R1+0x28], R8 ;  /* 0x0000280801007387 */ /* 0x0003e20000100800 */
[----:B------:R-:W-:Y:S01]  /*26c70*/  IADD3 R3, R3, R4, RZ ;  /* 0x0000000403037210 */ /* 0x000fe20007ffe0ff */
[----:B------:R-:W-:-:S02]  /*26c80*/  IMAD R4, R32, UR6, RZ ;  /* 0x0000000620047c24 */ /* 0x000fc4000f8e02ff */
[----:B------:R-:W-:-:S04]  /*26c90*/  IMAD.WIDE.U32 R2, R6, UR6, R2 ;  /* 0x0000000606027c25 */ /* 0x000fc8000f8e0002 */
[----:B------:R-:W-:Y:S02]  /*26ca0*/  IMAD R4, R6, UR7, R4 ;  /* 0x0000000706047c24 */ /* 0x000fe4000f8e0204 */
[----:B------:R-:W-:Y:S02]  /*26cb0*/  IMAD.MOV.U32 R12, RZ, RZ, R2 ;  /* 0x000000ffff0c7224 */ /* 0x000fe400078e0002 */
[----:B------:R-:W-:Y:S02]  /*26cc0*/  IMAD R2, R27, UR4, RZ ;  /* 0x000000041b027c24 */ /* 0x000fe4000f8e02ff */
[----:B------:R-:W-:Y:S02]  /*26cd0*/  IMAD.IADD R13, R3, 0x1, R4 ;  /* 0x00000001030d7824 */ /* 0x000fe400078e0204 */
[C---:B------:R-:W-:Y:S02]  /*26ce0*/  IMAD R4, R10.reuse, UR5, R2 ;  /* 0x000000050a047c24 */ /* 0x040fe4000f8e0202 */
[----:B------:R-:W-:Y:S01]  /*26cf0*/  IMAD.WIDE.U32 R2, R10, UR4, RZ ;  /* 0x000000040a027c25 */ /* 0x000fe2000f8e00ff */
[----:B------:R-:W-:-:S03]  /*26d00*/  ULDC.64 UR4, c[0x0][0x330] ;  /* 0x0000cc0000047ab9 */ /* 0x000fc60000000a00 */
[----:B------:R-:W-:Y:S01]  /*26d10*/  IMAD.IADD R3, R3, 0x1, R4 ;  /* 0x0000000103037824 */ /* 0x000fe200078e0204 */
[----:B0-----:R-:W-:Y:S01]  /*26d20*/  LOP3.LUT R14, R14, 0x7f, RZ, 0xc0, !PT ;  /* 0x0000007f0e0e7812 */ /* 0x001fe200078ec0ff */
[----:B------:R-:W-:Y:S02]  /*26d30*/  IMAD R4, R8, UR6, RZ ;  /* 0x0000000608047c24 */ /* 0x000fe4000f8e02ff */
[C---:B------:R-:W-:Y:S01]  /*26d40*/  IMAD.WIDE.U32 R2, R7.reuse, UR6, R2 ;  /* 0x0000000607027c25 */ /* 0x040fe2000f8e0002 */
[--C-:B------:R-:W-:Y:S02]  /*26d50*/  SHF.R.U32.HI R15, RZ, 0x2, R14.reuse ;  /* 0x00000002ff0f7819 */ /* 0x100fe4000001160e */
[----:B------:R-:W-:Y:S01]  /*26d60*/  SHF.R.U32.HI R14, RZ, 0x5, R14 ;  /* 0x00000005ff0e7819 */ /* 0x000fe2000001160e */
[----:B------:R-:W-:Y:S01]  /*26d70*/  IMAD R4, R7, UR7, R4 ;  /* 0x0000000707047c24 */ /* 0x000fe2000f8e0204 */
[----:B------:R-:W-:Y:S01]  /*26d80*/  ULDC.64 UR6, c[0x0][0x318] ;  /* 0x0000c60000067ab9 */ /* 0x000fe20000000a00 */
[----:B------:R-:W-:-:S04]  /*26d90*/  IMAD.WIDE.U32 R12, R18, UR4, R12 ;  /* 0x00000004120c7c25 */ /* 0x000fc8000f8e000c */
[----:B------:R-:W-:Y:S01]  /*26da0*/  IMAD.IADD R5, R3, 0x1, R4 ;  /* 0x0000000103057824 */ /* 0x000fe200078e0204 */
[----:B------:R-:W-:Y:S01]  /*26db0*/  MOV R4, R2 ;  /* 0x0000000200047202 */ /* 0x000fe20000000f00 */
[----:B-1----:R-:W-:Y:S01]  /*26dc0*/  IMAD R8, R18, UR5, RZ ;  /* 0x0000000512087c24 */ /* 0x002fe2000f8e02ff */
[----:B------:R-:W-:Y:S01]  /*26dd0*/  IADD3 R2, P0, R12, UR6, RZ ;  /* 0x000000060c027c10 */ /* 0x000fe2000ff1e0ff */
[----:B------:R-:W-:Y:S02]  /*26de0*/  IMAD.SHL.U32 R14, R14, 0x400, RZ ;  /* 0x000004000e0e7824 */ /* 0x000fe400078e00ff */
[----:B------:R-:W-:Y:S01]  /*26df0*/  IMAD.WIDE.U32 R4, R18, UR4, R4 ;  /* 0x0000000412047c25 */ /* 0x000fe2000f8e0004 */
[----:B------:R-:W-:Y:S01]  /*26e00*/  IADD3.X R3, R13, UR7, R8, P0, !PT ;  /* 0x000000070d037c10 */ /* 0x000fe200087fe408 */
[----:B------:R-:W-:Y:S01]  /*26e10*/  UMOV UR4, 0xffffffff ;  /* 0xffffffff00047882 */ /* 0x000fe20000000000 */
[----:B------:R-:W-:-:S04]  /*26e20*/  IADD3 R26, P0, R4, UR6, RZ ;  /* 0x00000006041a7c10 */ /* 0x000fc8000ff1e0ff */
[----:B------:R-:W-:Y:S01]  /*26e30*/  IADD3.X R25, R8, UR7, R5, P0, !PT ;  /* 0x0000000708197c10 */ /* 0x000fe200087fe405 */
[----:B------:R-:W-:Y:S02]  /*26e40*/  IMAD.IADD R8, R11, 0x1, -R15 ;  /* 0x000000010b087824 */ /* 0x000fe400078e0a0f */
[----:B------:R-:W-:-:S03]  /*26e50*/  IMAD R5, R23, 0x5000, R14 ;  /* 0x0000500017057824 */ /* 0x000fc600078e020e */
[----:B------:R-:W-:Y:S02]  /*26e60*/  ISETP.GE.AND P5, PT, R8, 0x1, PT ;  /* 0x000000010800780c */ /* 0x000fe40003fa6270 */
[----:B--2---:R-:W-:Y:S01]  /*26e70*/  LOP3.LUT P1, RZ, R20, 0x1, RZ, 0xc0, !PT ;  /* 0x0000000114ff7812 */ /* 0x004fe2000782c0ff */
[----:B------:R-:W-:-:S12]  /*26e80*/  BRA.DIV UR4, `(.L_x_700) ;  /* 0x0000008204987947 */ /* 0x000fd8000b800000 */
[----:B------:R-:W2:Y:S01]  /*26e90*/  LDL.LU R11, [R1] ;  /* 0x00000000010b7983 */ /* 0x000ea20000300800 */
[----:B------:R-:W0:Y:S03]  /*26ea0*/  S2R R12, SR_TID.X ;  /* 0x00000000000c7919 */ /* 0x000e260000002100 */
[----:B------:R-:W-:Y:S01]  /*26eb0*/  SHFL.IDX PT, R4, R3, RZ, 0x1c1f ;  /* 0x001c1fff03047589 */ /* 0x000fe200000e0000 */
[----:B0-----:R-:W-:-:S03]  /*26ec0*/  IMAD.SHL.U32 R14, R12, 0x10, RZ ;  /* 0x000000100c0e7824 */ /* 0x001fc600078e00ff */
[----:B------:R-:W0:Y:S02]  /*26ed0*/  SHFL.IDX PT, R12, R2, RZ, 0x1c1f ;  /* 0x001c1fff020c7589 */ /* 0x000e2400000e0000 */
[----:B------:R-:W-:-:S04]  /*26ee0*/  LOP3.LUT R14, R14, 0x30, RZ, 0xc0, !PT ;  /* 0x000000300e0e7812 */ /* 0x000fc800078ec0ff */
[----:B0-----:R-:W-:-:S05]  /*26ef0*/  IADD3 R12, P0, R14, R12, RZ ;  /* 0x0000000c0e0c7210 */ /* 0x001fca0007f1e0ff */
[----:B------:R-:W-:Y:S01]  /*26f00*/  IMAD.X R13, RZ, RZ, R4, P0 ;  /* 0x000000ffff0d7224 */ /* 0x000fe200000e0604 */
[----:B------:R-:W-:-:S04]  /*26f10*/  IADD3 R4, R22, R5, R36 ;  /* 0x0000000516047210 */ /* 0x000fc80007ffe024 */
[----:B------:R-:W-:Y:S01]  /*26f20*/  IADD3 R5, R37, R4, RZ ;  /* 0x0000000425057210 */ /* 0x000fe20007ffe0ff */
[----:B------:R-:W-:Y:S01]  /*26f30*/  SHFL.IDX PT, R21, R3, 0x1, 0x1c1f ;  /* 0x003c1f0003157f89 */ /* 0x000fe200000e0000 */
[C---:B------:R-:W-:Y:S02]  /*26f40*/  ISETP.GE.AND P4, PT, R8.reuse, 0x21, PT ;  /* 0x000000210800780c */ /* 0x040fe40003f86270 */
[C---:B------:R-:W-:Y:S02]  /*26f50*/  ISETP.GE.AND P3, PT, R8.reuse, 0x41, PT ;  /* 0x000000410800780c */ /* 0x040fe40003f66270 */
[----:B------:R-:W-:Y:S02]  /*26f60*/  ISETP.GE.AND P2, PT, R8, 0x61, PT ;  /* 0x000000610800780c */ /* 0x000fe40003f46270 */
[----:B--2---:R-:W-:-:S04]  /*26f70*/  LOP3.LUT P6, RZ, R11, 0x2, RZ, 0xc0, !PT ;  /* 0x000000020bff7812 */ /* 0x004fc800078cc0ff */
[----:B------:R-:W-:-:S13]  /*26f80*/  ISETP.LT.OR P0, PT, R8, 0x1, P6 ;  /* 0x000000010800780c */ /* 0x000fda0003701670 */
[----:B------:R-:W-:Y:S01]  /*26f90*/  LDGSTS.E.BYPASS.LTC128B.128 [R4+0xa400], desc[UR50][R12.64], !P0 ;  /* 0x0a4000000c047fae */ /* 0x000fe2000c101d72 */
[----:B------:R-:W-:-:S13]  /*26fa0*/  ISETP.LT.OR P0, PT, R8, 0x1, P1 ;  /* 0x000000010800780c */ /* 0x000fda0000f01670 */
[----:B------:R0:W-:Y:S04]  /*26fb0*/  LDGSTS.E.BYPASS.LTC128B.128 [R5+0xa400], desc[UR50][R12.64+0x40], !P0 ;  /* 0x0a4000400c057fae */ /* 0x0001e8000c101d72 */
[----:B0-----:R-:W0:Y:S02]  /*26fc0*/  SHFL.IDX PT, R12, R2, 0x1, 0x1c1f ;  /* 0x003c1f00020c7f89 */ /* 0x001e2400000e0000 */
[----:B0-----:R-:W-:-:S05]  /*26fd0*/  IADD3 R12, P0, R14, R12, RZ ;  /* 0x0000000c0e0c7210 */ /* 0x001fca0007f1e0ff */
[----:B------:R-:W-:Y:S01]  /*26fe0*/  IMAD.X R13, RZ, RZ, R21, P0 ;  /* 0x000000ffff0d7224 */ /* 0x000fe200000e0615 */
[----:B------:R-:W-:-:S13]  /*26ff0*/  ISETP.LT.OR P0, PT, R8, 0x21, P6 ;  /* 0x000000210800780c */ /* 0x000fda0003701670 */
[----:B------:R-:W-:Y:S01]  /*27000*/  LDGSTS.E.BYPASS.LTC128B.128 [R4+0xb400], desc[UR50][R12.64], !P0 ;  /* 0x0b4000000c047fae */ /* 0x000fe2000c101d72 */
[----:B------:R-:W-:-:S03]  /*27010*/  ISETP.LT.OR P0, PT, R8, 0x21, P1 ;  /* 0x000000210800780c */ /* 0x000fc60000f01670 */
[----:B------:R-:W-:Y:S10]  /*27020*/  SHFL.IDX PT, R21, R3, 0x2, 0x1c1f ;  /* 0x005c1f0003157f89 */ /* 0x000ff400000e0000 */
[----:B------:R0:W-:Y:S04]  /*27030*/  LDGSTS.E.BYPASS.LTC128B.128 [R5+0xb400], desc[UR50][R12.64+0x40], !P0 ;  /* 0x0b4000400c057fae */ /* 0x0001e8000c101d72 */
[----:B0-----:R-:W0:Y:S04]  /*27040*/  SHFL.IDX PT, R12, R2, 0x2, 0x1c1f ;  /* 0x005c1f00020c7f89 */ /* 0x001e2800000e0000 */
[----:B------:R-:W1:Y:S04]  /*27050*/  SHFL.IDX PT, R2, R2, 0x3, 0x1c1f ;  /* 0x007c1f0002027f89 */ /* 0x000e6800000e0000 */
[----:B------:R-:W2:Y:S01]  /*27060*/  SHFL.IDX PT, R3, R3, 0x3, 0x1c1f ;  /* 0x007c1f0003037f89 */ /* 0x000ea200000e0000 */
[----:B0-----:R-:W-:-:S05]  /*27070*/  IADD3 R12, P0, R14, R12, RZ ;  /* 0x0000000c0e0c7210 */ /* 0x001fca0007f1e0ff */
[----:B------:R-:W-:Y:S01]  /*27080*/  IMAD.X R13, RZ, RZ, R21, P0 ;  /* 0x000000ffff0d7224 */ /* 0x000fe200000e0615 */
[----:B------:R-:W-:-:S13]  /*27090*/  ISETP.LT.OR P0, PT, R8, 0x41, P6 ;  /* 0x000000410800780c */ /* 0x000fda0003701670 */
[----:B------:R-:W-:Y:S01]  /*270a0*/  LDGSTS.E.BYPASS.LTC128B.128 [R4+0xc400], desc[UR50][R12.64], !P0 ;  /* 0x0c4000000c047fae */ /* 0x000fe2000c101d72 */
[----:B------:R-:W-:-:S13]  /*270b0*/  ISETP.LT.OR P0, PT, R8, 0x41, P1 ;  /* 0x000000410800780c */ /* 0x000fda0000f01670 */
[----:B------:R-:W-:Y:S01]  /*270c0*/  LDGSTS.E.BYPASS.LTC128B.128 [R5+0xc400], desc[UR50][R12.64+0x40], !P0 ;  /* 0x0c4000400c057fae */ /* 0x000fe2000c101d72 */
[----:B-1----:R-:W-:-:S05]  /*270d0*/  IADD3 R2, P0, R14, R2, RZ ;  /* 0x000000020e027210 */ /* 0x002fca0007f1e0ff */
[----:B--2---:R-:W-:Y:S01]  /*270e0*/  IMAD.X R3, RZ, RZ, R3, P0 ;  /* 0x000000ffff037224 */ /* 0x004fe200000e0603 */
[----:B------:R-:W-:-:S13]  /*270f0*/  ISETP.LT.OR P0, PT, R8, 0x61, P6 ;  /* 0x000000610800780c */ /* 0x000fda0003701670 */
[----:B------:R-:W-:Y:S01]  /*27100*/  LDGSTS.E.BYPASS.LTC128B.128 [R4+0xd400], desc[UR50][R2.64], !P0 ;  /* 0x0d40000002047fae */ /* 0x000fe2000c101d72 */
[----:B------:R-:W-:Y:S02]  /*27110*/  ISETP.LT.OR P0, PT, R8, 0x61, P1 ;  /* 0x000000610800780c */ /* 0x000fe40000f01670 */
[----:B------:R-:W-:-:S11]  /*27120*/  LOP3.LUT R11, R11, 0xffffff7f, RZ, 0xc0, !PT ;  /* 0xffffff7f0b0b7812 */ /* 0x000fd600078ec0ff */
[----:B------:R0:W-:Y:S01]  /*27130*/  LDGSTS.E.BYPASS.LTC128B.128 [R5+0xd400], desc[UR50][R2.64+0x40], !P0 ;  /* 0x0d40004002057fae */ /* 0x0001e2000c101d72 */
[----:B------:R-:W-:-:S13]  /*27140*/  ISETP.GE.AND P0, PT, R8, 0x81, PT ;  /* 0x000000810800780c */ /* 0x000fda0003f06270 */
[----:B------:R-:W-:Y:S01]  /*27150*/  @P0 LOP3.LUT R11, R11, 0x80, RZ, 0xfc, !PT ;  /* 0x000000800b0b0812 */ /* 0x000fe200078efcff */
[----:B0-----:R0:W1:Y:S04]  /*27160*/  SHFL.IDX PT, R3, R25, RZ, 0x1c1f ;  /* 0x001c1fff19037589 */ /* 0x00106800000e0000 */
[----:B------:R0:W2:Y:S04]  /*27170*/  SHFL.IDX PT, R2, R26, RZ, 0x1c1f ;  /* 0x001c1fff1a027589 */ /* 0x0000a800000e0000 */
[----:B------:R0:W-:Y:S02]  /*27180*/  STL [R1], R11 ;  /* 0x0000000b01007387 */ /* 0x0001e40000100800 */
.L_x_948:
[----:B------:R-:W4:Y:S01]  /*27190*/  LDL R12, [R1] ;  /* 0x00000000010c7983 */ /* 0x000f220000100800 */
[----:B0-----:R-:W0:Y:S02]  /*271a0*/  S2R R11, SR_TID.X ;  /* 0x00000000000b7919 */ /* 0x001e240000002100 */
[----:B0-----:R-:W-:-:S05]  /*271b0*/  IMAD.SHL.U32 R11, R11, 0x10, RZ ;  /* 0x000000100b0b7824 */ /* 0x001fca00078e00ff */
[----:B------:R-:W-:-:S04]  /*271c0*/  LOP3.LUT R11, R11, 0x30, RZ, 0xc0, !PT ;  /* 0x000000300b0b7812 */ /* 0x000fc800078ec0ff */
[----:B--2---:R-:W-:-:S04]  /*271d0*/  IADD3 R2, P0, R11, R2, RZ ;  /* 0x000000020b027210 */ /* 0x004fc80007f1e0ff */
[----:B-1----:R-:W-:Y:S02]  /*271e0*/  IADD3.X R3, RZ, R3, RZ, P0, !PT ;  /* 0x00000003ff037210 */ /* 0x002fe400007fe4ff */
[----:B----4-:R-:W-:-:S04]  /*271f0*/  LOP3.LUT P6, RZ, R12, 0x2, RZ, 0xc0, !PT ;  /* 0x000000020cff7812 */ /* 0x010fc800078cc0ff */
        /* <DEDUP_REMOVED lines=9> */
.L_x_701:
        /* <DEDUP_REMOVED lines=11> */
.L_x_702:
[----:B------:R0:W-:Y:S01]  /*27340*/  SYNCS.ARRIVE.TRANS64.A1T0 RZ, [R0+URZ+0x29870], RZ ;  /* 0x029870ff00ff79a7 */ /* 0x0001e2000810003f */
[----:B------:R-:W-:Y:S05]  /*27350*/  @!P6 BRA `(.L_x_703) ;  /* 0x000000000004e947 */ /* 0x000fea0003800000 */
[----:B------:R-:W-:Y:S01]  /*27360*/  BPT.TRAP 0x1 ;  /* 0x000000040000795c */ /* 0x000fe20000300000 */
.L_x_703:
[----:B------:R-:W2:Y:S01]  /*27370*/  LDL R2, [R1+0x2c] ;  /* 0x00002c0001027983 */ /* 0x000ea20000100800 */
[----:B------:R-:W-:Y:S01]  /*27380*/  BSSY B0, `(.L_x_704) ;  /* 0x0000003000007945 */ /* 0x000fe20003800000 */
[----:B--2---:R-:W1:Y:S03]  /*27390*/  SYNCS.PHASECHK.TRANS64.TRYWAIT P0, [R0+URZ+0x29840], R2 ;  /* 0x02984002000075a7 */ /* 0x004e66000800017f */
[----:B-1----:R-:W-:Y:S05]  /*273a0*/  @!P0 BRA `(.L_x_705) ;  /* 0x0000008400388947 */ /* 0x002fea0003800000 */
.L_x_949:
[----:B------:R-:W-:Y:S05]  /*273b0*/  BSYNC B0 ;  /* 0x0000000000007941 */ /* 0x000fea0003800000 */
.L_x_704:
[----:B------:R-:W2:Y:S01]  /*273c0*/  LDL.LU R8, [R1+0x28] ;  /* 0x0000280001087983 */ /* 0x000ea20000300800 */
[----:B------:R-:W-:Y:S01]  /*273d0*/  ULDC.64 UR4, c[0x0][0x300] ;  /* 0x0000c00000047ab9 */ /* 0x000fe20000000a00 */
[----:B------:R-:W-:Y:S02]  /*273e0*/  ULDC.64 UR6, c[0x0][0x310] ;  /* 0x0000c40000067ab9 */ /* 0x000fe40000000a00 */
[----:B------:R-:W4:Y:S04]  /*273f0*/  LDL R11, [R1+0x14] ;  /* 0x00001400010b7983 */ /* 0x000f280000100800 */
[----:B------:R0:W5:Y:S01]  /*27400*/  LDL R20, [R1] ;  /* 0x0000000001147983 */ /* 0x0001620000100800 */
[----:B------:R-:W-:Y:S02]  /*27410*/  IMAD R4, R31, UR4, RZ ;  /* 0x000000041f047c24 */ /* 0x000fe4000f8e02ff */
[----:B-1----:R-:W-:-:S04]  /*27420*/  IMAD.WIDE.U32 R2, R9, UR4, RZ ;  /* 0x0000000409027c25 */ /* 0x002fc8000f8e00ff */
[----:B------:R-:W-:Y:S02]  /*27430*/  IMAD R4, R9, UR5, R4 ;  /* 0x0000000509047c24 */ /* 0x000fe4000f8e0204 */
[----:B------:R-:W-:Y:S02]  /*27440*/  IMAD R32, R32, UR6, RZ ;  /* 0x0000000620207c24 */ /* 0x000fe4000f8e02ff */
[----:B------:R-:W-:Y:S02]  /*27450*/  IMAD.IADD R3, R3, 0x1, R4 ;  /* 0x0000000103037824 */ /* 0x000fe400078e0204 */
[C---:B------:R-:W-:Y:S02]  /*27460*/  IMAD R32, R6.reuse, UR7, R32 ;  /* 0x0000000706207c24 */ /* 0x040fe4000f8e0220 */
[----:B------:R-:W-:-:S04]  /*27470*/  IMAD.WIDE.U32 R2, R6, UR6, R2 ;  /* 0x0000000606027c25 */ /* 0x000fc8000f8e0002 */
[----:B------:R-:W-:Y:S02]  /*27480*/  IMAD R6, R27, UR4, RZ ;  /* 0x000000041b067c24 */ /* 0x000fe4000f8e02ff */
[----:B------:R-:W-:Y:S02]  /*27490*/  IMAD.IADD R5, R3, 0x1, R32 ;  /* 0x0000000103057824 */ /* 0x000fe400078e0220 */
[----:B------:R-:W-:Y:S02]  /*274a0*/  IMAD.MOV.U32 R4, RZ, RZ, R2 ;  /* 0x000000ffff047224 */ /* 0x000fe400078e0002 */
[C---:B------:R-:W-:Y:S02]  /*274b0*/  IMAD R6, R10.reuse, UR5, R6 ;  /* 0x000000050a067c24 */ /* 0x040fe4000f8e0206 */
[----:B------:R-:W-:Y:S01]  /*274c0*/  IMAD.WIDE.U32 R2, R10, UR4, RZ ;  /* 0x000000040a027c25 */ /* 0x000fe2000f8e00ff */
[----:B------:R-:W-:-:S04]  /*274d0*/  ULDC.64 UR4, c[0x0][0x308] ;  /* 0x0000c20000047ab9 */ /* 0x000fc80000000a00 */
[----:B------:R-:W-:-:S03]  /*274e0*/  IADD3 R3, R3, R6, RZ ;  /* 0x0000000603037210 */ /* 0x000fc60007ffe0ff */
[----:B------:R-:W-:-:S04]  /*274f0*/  IMAD.WIDE.U32 R2, R7, UR6, R2 ;  /* 0x0000000607027c25 */ /* 0x000fc8000f8e0002 */
[----:B--2---:R-:W-:-:S04]  /*27500*/  IMAD R8, R8, UR6, RZ ;  /* 0x0000000608087c24 */ /* 0x004fc8000f8e02ff */
        /* <DEDUP_REMOVED lines=12> */
[----:B0-----:R-:W-:Y:S07]  /*275d0*/  BRA.DIV UR4, `(.L_x_706) ;  /* 0x0000008204c47947 */ /* 0x001fee000b800000 */
[----:B------:R-:W0:Y:S01]  /*275e0*/  S2R R3, SR_TID.X ;  /* 0x0000000000037919 */ /* 0x000e220000002100 */
[----:B-----5:R-:W-:Y:S01]  /*275f0*/  LOP3.LUT P6, RZ, R20, 0x8, RZ, 0xc0, !PT ;  /* 0x0000000814ff7812 */ /* 0x020fe200078cc0ff */
[--C-:B------:R-:W-:Y:S01]  /*27600*/  @P5 IMAD.IADD R9, R22, 0x1, R4.reuse ;  /* 0x0000000116095824 */ /* 0x100fe200078e0204 */
[----:B------:R-:W-:Y:S01]  /*27610*/  LOP3.LUT P1, RZ, R20, 0x4, RZ, 0xc0, !PT ;  /* 0x0000000414ff7812 */ /* 0x000fe2000782c0ff */
[----:B------:R-:W-:Y:S01]  /*27620*/  SHFL.IDX PT, R2, R6, RZ, 0x1c1f ;  /* 0x001c1fff06027589 */ /* 0x000fe200000e0000 */
[----:B---3--:R-:W-:-:S03]  /*27630*/  @P4 IMAD.IADD R21, R22, 0x1, R4 ;  /* 0x0000000116154824 */ /* 0x008fc600078e0204 */
[----:B------:R-:W-:Y:S01]  /*27640*/  SHFL.IDX PT, R7, R7, RZ, 0x1c1f ;  /* 0x001c1fff07077589 */ /* 0x000fe200000e0000 */
[----:B0-----:R-:W-:-:S03]  /*27650*/  IMAD.SHL.U32 R10, R3, 0x10, RZ ;  /* 0x00000010030a7824 */ /* 0x001fc600078e00ff */
[----:B------:R-:W0:Y:S02]  /*27660*/  SHFL.IDX PT, R3, R5, RZ, 0x1c1f ;  /* 0x001c1fff05037589 */ /* 0x000e2400000e0000 */
[----:B------:R-:W-:-:S04]  /*27670*/  LOP3.LUT R10, R10, 0x30, RZ, 0xc0, !PT ;  /* 0x000000300a0a7812 */ /* 0x000fc800078ec0ff */
[----:B0-----:R-:W-:-:S05]  /*27680*/  @P5 IADD3 R3, P0, R10, R3, RZ ;  /* 0x000000030a035210 */ /* 0x001fca0007f1e0ff */
[----:B------:R-:W-:Y:S01]  /*27690*/  @P5 IMAD.X R2, RZ, RZ, R2, P0 ;  /* 0x000000ffff025224 */ /* 0x000fe200000e0602 */
        /* <DEDUP_REMOVED lines=8> */
[----:B0-----:R-:W0:Y:S01]  /*27720*/  SHFL.IDX PT, R3, R5, 0x1, 0x1c1f ;  /* 0x003c1f0005037f89 */ /* 0x001e2200000e0000 */
[----:B------:R-:W-:-:S03]  /*27730*/  @P3 IMAD.IADD R9, R22, 0x1, R4 ;  /* 0x0000000116093824 */ /* 0x000fc600078e0204 */
[----:B------:R-:W1:Y:S01]  /*27740*/  SHFL.IDX PT, R2, R6, 0x1, 0x1c1f ;  /* 0x003c1f0006027f89 */ /* 0x000e6200000e0000 */
[----:B0-----:R-:W-:-:S04]  /*27750*/  @P4 IADD3 R3, P0, R10, R3, RZ ;  /* 0x000000030a034210 */ /* 0x001fc80007f1e0ff */
[----:B-1----:R-:W-:-:S04]  /*27760*/  @P4 IADD3.X R2, RZ, R2, RZ, P0, !PT ;  /* 0x00000002ff024210 */ /* 0x002fc800007fe4ff */
[----:B------:R-:W-:-:S04]  /*27770*/  @P4 LOP3.LUT R3, R3, R2, RZ, 0x3c, !PT ;  /* 0x0000000203034212 */ /* 0x000fc800078e3cff */
[----:B------:R-:W-:-:S04]  /*27780*/  @P4 LOP3.LUT R2, R3, R2, RZ, 0x3c, !PT ;  /* 0x0000000203024212 */ /* 0x000fc800078e3cff */
[----:B------:R-:W-:-:S05]  /*27790*/  @P4 LOP3.LUT R3, R3, R2, RZ, 0x3c, !PT ;  /* 0x0000000203034212 */ /* 0x000fca00078e3cff */
[----:B------:R-:W-:Y:S04]  /*277a0*/  @P4 LDGSTS.E.BYPASS.LTC128B.128 [R21+0x1ac00], desc[UR50][R2.64], !P5 ;  /* 0x1ac0000002154fae */ /* 0x000fe8000e901d72 */
[----:B------:R-:W-:Y:S04]  /*277b0*/  @P4 LDGSTS.E.BYPASS.LTC128B.128 [R21+0x1d400], desc[UR50][R2.64+0x40], !P6 ;  /* 0x1d40004002154fae */ /* 0x000fe8000f101d72 */
[----:B------:R0:W-:Y:S04]  /*277c0*/  @P4 LDGSTS.E.BYPASS.LTC128B.128 [R21+0x1fc00], desc[UR50][R2.64+0x80], !P1 ;  /* 0x1fc0008002154fae */ /* 0x0001e8000c901d72 */
[----:B0-----:R-:W0:Y:S01]  /*277d0*/  SHFL.IDX PT, R3, R5, 0x2, 0x1c1f ;  /* 0x005c1f0005037f89 */ /* 0x001e2200000e0000 */
[----:B------:R-:W-:-:S03]  /*277e0*/  @P2 IADD3 R21, R22, R4, RZ ;  /* 0x0000000416152210 */ /* 0x000fc60007ffe0ff */
[----:B------:R-:W1:Y:S04]  /*277f0*/  SHFL.IDX PT, R2, R6, 0x2, 0x1c1f ;  /* 0x005c1f0006027f89 */ /* 0x000e6800000e0000 */
[----:B------:R-:W-:Y:S01]  /*27800*/  SHFL.IDX PT, R6, R6, 0x3, 0x1c1f ;  /* 0x007c1f0006067f89 */ /* 0x000fe200000e0000 */
[----:B0-----:R-:W-:-:S05]  /*27810*/  @P3 IADD3 R3, P0, R10, R3, RZ ;  /* 0x000000030a033210 */ /* 0x001fca0007f1e0ff */
[----:B-1----:R-:W-:-:S05]  /*27820*/  @P3 IMAD.X R2, RZ, RZ, R2, P0 ;  /* 0x000000ffff023224 */ /* 0x002fca00000e0602 */
[----:B------:R-:W-:-:S04]  /*27830*/  @P3 LOP3.LUT R3, R3, R2, RZ, 0x3c, !PT ;  /* 0x0000000203033212 */ /* 0x000fc800078e3cff */
[----:B------:R-:W-:-:S04]  /*27840*/  @P3 LOP3.LUT R2, R3, R2, RZ, 0x3c, !PT ;  /* 0x0000000203023212 */ /* 0x000fc800078e3cff */
[----:B------:R-:W-:-:S05]  /*27850*/  @P3 LOP3.LUT R3, R3, R2, RZ, 0x3c, !PT ;  /* 0x0000000203033212 */ /* 0x000fca00078e3cff */
[----:B------:R-:W-:Y:S04]  /*27860*/  @P3 LDGSTS.E.BYPASS.LTC128B.128 [R9+0x1b400], desc[UR50][R2.64], !P5 ;  /* 0x1b40000002093fae */ /* 0x000fe8000e901d72 */
[----:B------:R-:W-:Y:S04]  /*27870*/  @P3 LDGSTS.E.BYPASS.LTC128B.128 [R9+0x1dc00], desc[UR50][R2.64+0x40], !P6 ;  /* 0x1dc0004002093fae */ /* 0x000fe8000f101d72 */
[----:B------:R0:W-:Y:S04]  /*27880*/  @P3 LDGSTS.E.BYPASS.LTC128B.128 [R9+0x20400], desc[UR50][R2.64+0x80], !P1 ;  /* 0x2040008002093fae */ /* 0x0001e8000c901d72 */
[----:B0-----:R-:W0:Y:S02]  /*27890*/  SHFL.IDX PT, R2, R5, 0x3, 0x1c1f ;  /* 0x007c1f0005027f89 */ /* 0x001e2400000e0000 */
[----:B0-----:R-:W-:-:S05]  /*278a0*/  @P2 IADD3 R2, P0, R10, R2, RZ ;  /* 0x000000020a022210 */ /* 0x001fca0007f1e0ff */
[----:B------:R-:W-:-:S05]  /*278b0*/  @P2 IMAD.X R3, RZ, RZ, R6, P0 ;  /* 0x000000ffff032224 */ /* 0x000fca00000e0606 */
[----:B------:R-:W-:Y:S04]  /*278c0*/  @P2 LDGSTS.E.BYPASS.LTC128B.128 [R21+0x1bc00], desc[UR50][R2.64], !P5 ;  /* 0x1bc0000002152fae */ /* 0x000fe8000e901d72 */
[----:B------:R-:W-:Y:S04]  /*278d0*/  @P2 LDGSTS.E.BYPASS.LTC128B.128 [R21+0x1e400], desc[UR50][R2.64+0x40], !P6 ;  /* 0x1e40004002152fae */ /* 0x000fe8000f101d72 */
[----:B------:R0:W-:Y:S04]  /*278e0*/  @P2 LDGSTS.E.BYPASS.LTC128B.128 [R21+0x20c00], desc[UR50][R2.64+0x80], !P1 ;  /* 0x20c0008002152fae */ /* 0x0001e8000c901d72 */
[----:B0-----:R0:W1:Y:S02]  /*278f0*/  SHFL.IDX PT, R2, R8, RZ, 0x1c1f ;  /* 0x001c1fff08027589 */ /* 0x00106400000e0000 */
.L_x_961:
[----:B------:R-:W-:Y:S01]  /*27900*/  LOP3.LUT P0, RZ, R20, 0x80, RZ, 0xc0, !PT ;  /* 0x0000008014ff7812 */ /* 0x000fe2000780c0ff */
[----:B------:R-:W-:-:S12]  /*27910*/  BSSY B0, `(.L_x_707) ;  /* 0x0000011000007945 */ /* 0x000fd80003800000 */
[----:B------:R-:W-:Y:S05]  /*27920*/  @!P0 BRA `(.L_x_708) ;  /* 0x00000000003c8947 */ /* 0x000fea0003800000 */
[----:B------:R-:W2:Y:S01]  /*27930*/  S2R R3, SR_TID.X ;  /* 0x0000000000037919 */ /* 0x000ea20000002100 */
[----:B------:R-:W-:Y:S01]  /*27940*/  LOP3.LUT P3, RZ, R20, 0x10, RZ, 0xc0, !PT ;  /* 0x0000001014ff7812 */ /* 0x000fe2000786c0ff */
[----:B------:R-:W-:Y:S01]  /*27950*/  IMAD.IADD R4, R22, 0x1, R4 ;  /* 0x0000000116047824 */ /* 0x000fe200078e0204 */
[C---:B------:R-:W-:Y:S02]  /*27960*/  LOP3.LUT P2, RZ, R20.reuse, 0x8, RZ, 0xc0, !PT ;  /* 0x0000000814ff7812 */ /* 0x040fe4000784c0ff */
[----:B------:R-:W-:Y:S01]  /*27970*/  LOP3.LUT P1, RZ, R20, 0x4, RZ, 0xc0, !PT ;  /* 0x0000000414ff7812 */ /* 0x000fe2000782c0ff */
[----:B--2---:R-:W-:-:S05]  /*27980*/  IMAD.SHL.U32 R3, R3, 0x10, RZ ;  /* 0x0000001003037824 */ /* 0x004fca00078e00ff */
[----:B------:R-:W-:-:S04]  /*27990*/  LOP3.LUT R3, R3, 0x30, RZ, 0xc0, !PT ;  /* 0x0000003003037812 */ /* 0x000fc800078ec0ff */
[----:B-1----:R-:W-:-:S05]  /*279a0*/  IADD3 R2, P0, R3, R2, RZ ;  /* 0x0000000203027210 */ /* 0x002fca0007f1e0ff */
[----:B------:R-:W-:-:S05]  /*279b0*/  IMAD.X R3, RZ, RZ, R7, P0 ;  /* 0x000000ffff037224 */ /* 0x000fca00000e0607 */
[----:B------:R-:W-:Y:S01]  /*279c0*/  @!PT LDS RZ, [RZ] ;  /* 0x00000000fffff984 */ /* 0x000fe20000000800 */
[----:B------:R-:W-:Y:S01]  /*279d0*/  @!PT LDS RZ, [RZ] ;  /* 0x00000000fffff984 */ /* 0x000fe20000000800 */
[----:B------:R-:W-:Y:S01]  /*279e0*/  @!PT LDS RZ, [RZ] ;  /* 0x00000000fffff984 */ /* 0x000fe20000000800 */
[----:B------:R2:W-:Y:S04]  /*279f0*/  LDGSTS.E.BYPASS.LTC128B.128 [R4+0x1c400], desc[UR50][R2.64], !P3 ;  /* 0x1c40000002047fae */ /* 0x0005e8000d901d72 */
[----:B------:R2:W-:Y:S04]  /*27a00*/  LDGSTS.E.BYPASS.LTC128B.128 [R4+0x1ec00], desc[UR50][R2.64+0x40], !P2 ;  /* 0x1ec0004002047fae */ /* 0x0005e8000d101d72 */
[----:B------:R2:W-:Y:S02]  /*27a10*/  LDGSTS.E.BYPASS.LTC128B.128 [R4+0x21400], desc[UR50][R2.64+0x80], !P1 ;  /* 0x2140008002047fae */ /* 0x0005e4000c901d72 */
.L_x_708:
[----:B------:R-:W-:Y:S05]  /*27a20*/  BSYNC B0 ;  /* 0x0000000000007941 */ /* 0x000fea0003800000 */
.L_x_707:
[----:B------:R-:W-:Y:S01]  /*27a30*/  NOP ;  /* 0x0000000000007918 */ /* 0x000fe20000000000 */
[----:B------:R-:W-:-:S13]  /*27a40*/  PLOP3.LUT P0, PT, PT, PT, PT, 0x80, 0x0 ;  /* 0x000000000000781c */ /* 0x000fda0003f0f070 */
.L_x_709:
[----:B------:R-:W-:Y:S02]  /*27a50*/  PLOP3.LUT P1, PT, P1, P0, PT, 0xa2, 0x0 ;  /* 0x000000000000781c */ /* 0x000fe40000f21472 */
[----:B------:R-:W-:-:S08]  /*27a60*/  @P0 R2UR P1, UR4, R0 ;  /* 0x00000000000402ca */ /* 0x000fd00000020000 */
[----:B------:R-:W-:-:S05]  /*27a70*/  @P0 PLOP3.LUT P0, PT, P1, PT, PT, 0x80, 0x0 ;  /* 0x000000000000081c */ /* 0x000fca0000f0f070 */
[----:B------:R-:W-:Y:S01]  /*27a80*/  @!P1 SYNCS.ARRIVE.TRANS64.RED.A0T1 RZ, [UR4+0x29830], RZ ;  /* 0x029830ffffff99a7 */ /* 0x000fe20008200404 */
[----:B------:R-:W-:Y:S07]  /*27a90*/  @!P1 ARRIVES.LDGSTSBAR.64.TRANSCNT [UR4+0x29830] ;  /* 0x02983000ff0099b0 */ /* 0x000fee0008000a84 */
[----:B------:R-:W-:Y:S05]  /*27aa0*/  @P0 BRA.U.ANY `(.L_x_709) ;  /* 0xfffffffd00e80947 */ /* 0x000fea000393ffff */
[----:B------:R-:W-:Y:S01]  /*27ab0*/  NOP ;  /* 0x0000000000007918 */ /* 0x000fe20000000000 */
[----:B-12---:R-:W-:-:S05]  /*27ac0*/  IMAD.U32 R2, RZ, RZ, UR39 ;  /* 0x00000027ff027e24 */ /* 0x006fca000f8e00ff */
[----:B------:R-:W-:-:S13]  /*27ad0*/  ISETP.NE.AND P2, PT, R2, 0x3, PT ;  /* 0x000000030200780c */ /* 0x000fda0003f45270 */
[----:B------:R-:W-:Y:S05]  /*27ae0*/  @!P2 BRA `(.L_x_710) ;  /* 0x000000000004a947 */ /* 0x000fea0003800000 */
[----:B------:R-:W-:Y:S01]  /*27af0*/  BPT.TRAP 0x1 ;  /* 0x000000040000795c */ /* 0x000fe20000300000 */
.L_x_710:
[----:B------:R1:W5:Y:S01]  /*27b00*/  LDL.LU R2, [R1+0x30] ;  /* 0x0000300001027983 */ /* 0x0003620000300800 */
[----:B------:R1:W-:Y:S02]  /*27b10*/  SYNCS.ARRIVE.TRANS64.A1T0 RZ, [R0+URZ+0x29830], RZ ;  /* 0x029830ff00ff79a7 */ /* 0x0003e4000810003f */
[----:B------:R-:W-:Y:S05]  /*27b20*/  WARPSYNC.ALL ;  /* 0x0000000000007948 */ /* 0x000fea0003800000 */
[----:B------:R-:W-:Y:S01]  /*27b30*/  ULDC.64 UR4, c[0x0][0xa00] ;  /* 0x0002800000047ab9 */ /* 0x000fe20000000a00 */
[----:B------:R-:W-:Y:S01]  /*27b40*/  SHF.R.S32.HI R27, RZ, 0x1f, R30 ;  /* 0x0000001fff1b7819 */ /* 0x000fe2000001141e */
[----:B------:R-:W-:Y:S01]  /*27b50*/  BSSY B6, `(.L_x_711) ;  /* 0x000001e000067945 */ /* 0x000fe20003800000 */
[----:B------:R-:W-:Y:S01]  /*27b60*/  BAR.SYNC.DEFER_BLOCKING 0x8, 0x180 ;  /* 0x0206000000007b1d */ /* 0x000fe20000010000 */
[----:B------:R-:W-:Y:S02]  /*27b70*/  ISETP.NE.U32.AND P0, PT, RZ, UR4, PT ;  /* 0x00000004ff007c0c */ /* 0x000fe4000bf05070 */
[----:B-1----:R-:W-:-:S02]  /*27b80*/  IADD3 R0, R22, 0x14400, RZ ;  /* 0x0001440016007810 */ /* 0x002fc40007ffe0ff */
[----:B------:R-:W-:Y:S01]  /*27b90*/  ISETP.NE.AND.EX P0, PT, RZ, UR5, PT, P0 ;  /* 0x00000005ff007c0c */ /* 0x000fe2000bf05300 */
[----:B------:R-:W-:Y:S02]  /*27ba0*/  ULDC.64 UR4, c[0x0][0x298] ;  /* 0x0000a60000047ab9 */ /* 0x000fe40000000a00 */
[----:B------:R-:W-:Y:S01]  /*27bb0*/  IMAD R27, R27, UR4, RZ ;  /* 0x000000041b1b7c24 */ /* 0x000fe2000f8e02ff */
[----:B------:R-:W-:Y:S01]  /*27bc0*/  SEL R26, R24, RZ, !P0 ;  /* 0x000000ff181a7207 */ /* 0x000fe20004000000 */
[----:B------:R-:W-:-:S04]  /*27bd0*/  IMAD.WIDE.U32 R24, R30, UR4, RZ ;  /* 0x000000041e187c25 */ /* 0x000fc8000f8e00ff */
[----:B------:R-:W-:-:S04]  /*27be0*/  IMAD R27, R30, UR5, R27 ;  /* 0x000000051e1b7c24 */ /* 0x000fc8000f8e021b */
[----:B------:R-:W-:Y:S01]  /*27bf0*/  IMAD.IADD R27, R25, 0x1, R27 ;  /* 0x00000001191b7824 */ /* 0x000fe200078e021b */
[----:B-----5:R-:W-:Y:S02]  /*27c00*/  SEL R31, R2, RZ, !P0 ;  /* 0x000000ff021f7207 */ /* 0x020fe40004000000 */
[----:B------:R-:W-:-:S13]  /*27c10*/  LOP3.LUT P0, RZ, R0, 0x1bf, RZ, 0xc0, !PT ;  /* 0x000001bf00ff7812 */ /* 0x000fda000780c0ff */
[----:B------:R-:W-:Y:S05]  /*27c20*/  @!P0 BRA `(.L_x_712) ;  /* 0x0000000000408947 */ /* 0x000fea0003800000 */
[----:B------:R-:W-:Y:S01]  /*27c30*/  MOV R2, 0x0 ;  /* 0x0000000000027802 */ /* 0x000fe20000000f00 */
[----:B------:R-:W-:Y:S01]  /*27c40*/  ULDC.64 UR4, c[0x4][0xc8] ;  /* 0x0100320000047ab9 */ /* 0x000fe20000000a00 */
[----:B------:R-:W-:Y:S01]  /*27c50*/  ULDC.64 UR6, c[0x4][0xd0] ;  /* 0x0100340000067ab9 */ /* 0x000fe20000000a00 */
[----:B------:R-:W-:Y:S01]  /*27c60*/  ULDC.64 UR8, c[0x4][0x28] ;  /* 0x01000a0000087ab9 */ /* 0x000fe20000000a00 */
[----:B------:R-:W-:Y:S01]  /*27c70*/  IMAD.U32 R4, RZ, RZ, UR4 ;  /* 0x00000004ff047e24 */ /* 0x000fe2000f8e00ff */
[----:B------:R-:W-:Y:S01]  /*27c80*/  MOV R7, UR7 ;  /* 0x0000000700077c02 */ /* 0x000fe20008000f00 */
[----:B------:R-:W1:Y:S01]  /*27c90*/  LDC.64 R2, c[0x4][R2] ;  /* 0x0100000002027b82 */ /* 0x000e620000000a00 */
[----:B------:R-:W-:Y:S01]  /*27ca0*/  IMAD.U32 R5, RZ, RZ, UR5 ;  /* 0x00000005ff057e24 */ /* 0x000fe2000f8e00ff */
[----:B------:R-:W-:Y:S01]  /*27cb0*/  MOV R13, RZ ;  /* 0x000000ff000d7202 */ /* 0x000fe20000000f00 */
[----:B------:R-:W-:Y:S02]  /*27cc0*/  IMAD.U32 R6, RZ, RZ, UR6 ;  /* 0x00000006ff067e24 */ /* 0x000fe4000f8e00ff */
[----:B------:R-:W-:-:S02]  /*27cd0*/  IMAD.U32 R10, RZ, RZ, UR8 ;  /* 0x00000008ff0a7e24 */ /* 0x000fc4000f8e00ff */
[----:B------:R-:W-:Y:S02]  /*27ce0*/  IMAD.U32 R11, RZ, RZ, UR9 ;  /* 0x00000009ff0b7e24 */ /* 0x000fe4000f8e00ff */
[----:B0-----:R-:W-:Y:S02]  /*27cf0*/  IMAD.MOV.U32 R8, RZ, RZ, 0x70 ;  /* 0x00000070ff087424 */ /* 0x001fe400078e00ff */
[----:B------:R-:W-:-:S07]  /*27d00*/  IMAD.MOV.U32 R12, RZ, RZ, 0x1 ;  /* 0x00000001ff0c7424 */ /* 0x000fce00078e00ff */
[----:B------:R-:W-:-:S07]  /*27d10*/  LEPC R20, `(.L_x_712) ;  /* 0x000000001014794e */ /* 0x000fce0000000000 */
[----:B-1----:R-:W-:Y:S05]  /*27d20*/  CALL.ABS.NOINC R2 ;  /* 0x0000000002007343 */ /* 0x002fea0003c00000 */
.L_x_712:
[----:B------:R-:W-:Y:S05]  /*27d30*/  BSYNC B6 ;  /* 0x0000000000067941 */ /* 0x000fea0003800000 */
.L_x_711:
[----:B------:R-:W-:Y:S01]  /*27d40*/  SHF.L.U32 R5, R17, 0x7, RZ ;  /* 0x0000000711057819 */ /* 0x000fe200000006ff */
[----:B------:R1:W5:Y:S01]  /*27d50*/  LDL R9, [R1+0x24] ;  /* 0x0000240001097983 */ /* 0x0003620000100800 */
[----:B0-----:R-:W0:Y:S01]  /*27d60*/  LDC R8, c[0x0][0x448] ;  /* 0x00011200ff087b82 */ /* 0x001e220000000800 */
[----:B------:R-:W-:Y:S01]  /*27d70*/  IMAD.MOV.U32 R2, RZ, RZ, R24 ;  /* 0x000000ffff027224 */ /* 0x000fe200078e0018 */
[----:B------:R-:W-:Y:S01]  /*27d80*/  ULDC.64 UR4, c[0x0][0x2d8] ;  /* 0x0000b60000047ab9 */ /* 0x000fe20000000a00 */
[----:B------:R1:W5:Y:S01]  /*27d90*/  LDL R17, [R1+0x34] ;  /* 0x0000340001117983 */ /* 0x0003620000100800 */
[----:B------:R-:W-:Y:S01]  /*27da0*/  IMAD.MOV.U32 R3, RZ, RZ, R27 ;  /* 0x000000ffff037224 */ /* 0x000fe200078e001b */
[----:B------:R-:W2:Y:S01]  /*27db0*/  S2R R20, SR_TID.X ;  /* 0x0000000000147919 */ /* 0x000ea20000002100 */
[----:B------:R-:W-:-:S04]  /*27dc0*/  IMAD.WIDE.U32 R2, R18, UR4, R2 ;  /* 0x0000000412027c25 */ /* 0x000fc8000f8e0002 */
[----:B------:R-:W-:Y:S01]  /*27dd0*/  IMAD R3, R18, UR5, R3 ;  /* 0x0000000512037c24 */ /* 0x000fe2000f8e0203 */
[----:B------:R-:W-:Y:S02]  /*27de0*/  ULDC.64 UR4, c[0x0][0x2e0] ;  /* 0x0000b80000047ab9 */ /* 0x000fe40000000a00 */
[----:B------:R-:W-:Y:S02]  /*27df0*/  IMAD R0, R31, UR4, RZ ;  /* 0x000000041f007c24 */ /* 0x000fe4000f8e02ff */
[----:B------:R-:W-:-:S04]  /*27e00*/  IMAD.WIDE.U32 R2, R26, UR4, R2 ;  /* 0x000000041a027c25 */ /* 0x000fc8000f8e0002 */
[----:B------:R-:W-:Y:S01]  /*27e10*/  IMAD R0, R26, UR5, R0 ;  /* 0x000000051a007c24 */ /* 0x000fe2000f8e0200 */
[----:B------:R-:W3:Y:S01]  /*27e20*/  S2R R30, SR_TID.X ;  /* 0x00000000001e7919 */ /* 0x000ee20000002100 */
[----:B------:R-:W-:Y:S01]  /*27e30*/  ULDC.64 UR4, c[0x0][0x2d0] ;  /* 0x0000b40000047ab9 */ /* 0x000fe20000000a00 */
[----:B0-----:R-:W-:Y:S01]  /*27e40*/  ISETP.NE.AND P0, PT, R8, 0x1, PT ;  /* 0x000000010800780c */ /* 0x001fe20003f05270 */
[----:B------:R-:W-:-:S12]  /*27e50*/  IMAD.IADD R3, R3, 0x1, R0 ;  /* 0x0000000103037824 */ /* 0x000fd800078e0200 */
[----:B------:R-:W0:Y:S01]  /*27e60*/  @P0 LDC R4, c[0x0][0x44c] ;  /* 0x00011300ff040b82 */ /* 0x000e220000000800 */
[C---:B--2---:R-:W-:Y:S01]  /*27e70*/  LOP3.LUT R21, R20.reuse, 0x7f, RZ, 0xc0, !PT ;  /* 0x0000007f14157812 */ /* 0x044fe200078ec0ff */
[----:B------:R-:W-:-:S03]  /*27e80*/  IMAD.SHL.U32 R20, R20, 0x20, RZ ;  /* 0x0000002014147824 */ /* 0x000fc600078e00ff */
[----:B------:R-:W-:-:S03]  /*27e90*/  SHF.R.U32.HI R21, RZ, 0x2, R21 ;  /* 0x00000002ff157819 */ /* 0x000fc60000011615 */
[----:B------:R-:W2:Y:S01]  /*27ea0*/  @P0 LDC R0, c[0x0][0x450] ;  /* 0x00011400ff000b82 */ /* 0x000ea20000000800 */
[----:B------:R-:W-:-:S04]  /*27eb0*/  LOP3.LUT R20, R21, 0x60, R20, 0xf8, !PT ;  /* 0x0000006015147812 */ /* 0x000fc800078ef814 */
[----:B------:R-:W-:-:S05]  /*27ec0*/  LOP3.LUT R6, R20, R5, RZ, 0xfc, !PT ;  /* 0x0000000514067212 */ /* 0x000fca00078efcff */
[----:B0-----:R-:W-:-:S04]  /*27ed0*/  @P0 IMAD.HI.U32 R7, R6, R4, RZ ;  /* 0x0000000406070227 */ /* 0x001fc800078e00ff */
[----:B------:R-:W-:Y:S01]  /*27ee0*/  IMAD.MOV.U32 R4, RZ, RZ, R6 ;  /* 0x000000ffff047224 */ /* 0x000fe200078e0006 */
[----:B--2---:R-:W-:-:S05]  /*27ef0*/  @P0 SHF.R.U32.HI R4, RZ, R0, R7 ;  /* 0x00000000ff040219 */ /* 0x004fca0000011607 */
[----:B------:R-:W-:-:S04]  /*27f00*/  IMAD.MOV R0, RZ, RZ, -R4 ;  /* 0x000000ffff007224 */ /* 0x000fc800078e0a04 */
[----:B------:R-:W-:Y:S01]  /*27f10*/  IMAD R0, R8, R0, R6 ;  /* 0x0000000008007224 */ /* 0x000fe200078e0206 */
[----:B------:R-:W-:Y:S01]  /*27f20*/  SHF.R.S32.HI R6, RZ, 0x1f, R4 ;  /* 0x0000001fff067819 */ /* 0x000fe20000011404 */
[----:B------:R-:W-:-:S04]  /*27f30*/  IMAD.WIDE.U32 R2, R4, UR4, R2 ;  /* 0x0000000404027c25 */ /* 0x000fc8000f8e0002 */
[----:B------:R-:W-:-:S04]  /*27f40*/  IMAD R6, R6, UR4, RZ ;  /* 0x0000000406067c24 */ /* 0x000fc8000f8e02ff */
[----:B------:R-:W-:Y:S01]  /*27f50*/  IMAD R6, R4, UR5, R6 ;  /* 0x0000000504067c24 */ /* 0x000fe2000f8e0206 */
[----:B------:R-:W-:Y:S01]  /*27f60*/  SHF.R.S32.HI R4, RZ, 0x1f, R0 ;  /* 0x0000001fff047819 */ /* 0x000fe20000011400 */
[----:B------:R-:W-:Y:S02]  /*27f70*/  ULDC.64 UR4, c[0x0][0x2c8] ;  /* 0x0000b20000047ab9 */ /* 0x000fe40000000a00 */
[----:B------:R-:W-:Y:S01]  /*27f80*/  IMAD.IADD R3, R3, 0x1, R6 ;  /* 0x0000000103037824 */ /* 0x000fe200078e0206 */
[----:B---3--:R-:W-:Y:S01]  /*27f90*/  SHF.L.U32 R21, R30, 0x4, RZ ;  /* 0x000000041e157819 */ /* 0x008fe200000006ff */
[----:B------:R-:W-:Y:S02]  /*27fa0*/  IMAD R4, R4, UR4, RZ ;  /* 0x0000000404047c24 */ /* 0x000fe4000f8e02ff */
[----:B------:R-:W-:Y:S01]  /*27fb0*/  IMAD.WIDE.U32 R2, R0, UR4, R2 ;  /* 0x0000000400027c25 */ /* 0x000fe2000f8e0002 */
[----:B------:R-:W-:-:S03]  /*27fc0*/  LOP3.LUT R21, R21, 0x30, RZ, 0xc0, !PT ;  /* 0x0000003015157812 */ /* 0x000fc600078ec0ff */
[----:B------:R-:W-:Y:S01]  /*27fd0*/  IMAD R4, R0, UR5, R4 ;  /* 0x0000000500047c24 */ /* 0x000fe2000f8e0204 */
[----:B------:R-:W-:Y:S01]  /*27fe0*/  ULDC.64 UR4, c[0x0][0x280] ;  /* 0x0000a00000047ab9 */ /* 0x000fe20000000a00 */
[----:B------:R-:W-:Y:S01]  /*27ff0*/  IMAD.SHL.U32 R20, R30, 0x10, RZ ;  /* 0x000000101e147824 */ /* 0x000fe200078e00ff */
[----:B------:R-:W-:Y:S01]  /*28000*/  IADD3 R0, P0, R2, UR4, RZ ;  /* 0x0000000402007c10 */ /* 0x000fe2000ff1e0ff */
[----:B------:R-:W-:Y:S01]  /*28010*/  ULDC UR4, c[0x0][0x2b8] ;  /* 0x0000ae0000047ab9 */ /* 0x000fe20000000800 */
[C---:B------:R-:W-:Y:S02]  /*28020*/  LOP3.LUT R32, R21.reuse, 0x40, RZ, 0xfc, !PT ;  /* 0x0000004015207812 */ /* 0x040fe400078efcff */
[----:B------:R-:W-:Y:S02]  /*28030*/  LOP3.LUT R20, R20, 0x30, RZ, 0xc0, !PT ;  /* 0x0000003014147812 */ /* 0x000fe400078ec0ff */
[----:B------:R-:W-:Y:S02]  /*28040*/  LOP3.LUT R21, R21, 0x80, RZ, 0xfc, !PT ;  /* 0x0000008015157812 */ /* 0x000fe400078efcff */
[----:B------:R-:W-:Y:S01]  /*28050*/  IADD3.X R4, R3, UR5, R4, P0, !PT ;  /* 0x0000000503047c10 */ /* 0x000fe200087fe404 */
[----:B------:R-:W-:Y:S01]  /*28060*/  UMOV UR5, 0xffffffff ;  /* 0xffffffff00057882 */ /* 0x000fe20000000000 */
[----:B------:R-:W-:-:S02]  /*28070*/  LOP3.LUT R30, R30, 0x7f, RZ, 0xc0, !PT ;  /* 0x0000007f1e1e7812 */ /* 0x000fc400078ec0ff */
[----:B------:R-:W-:Y:S02]  /*28080*/  ISETP.GE.AND P3, PT, R20, UR4, PT ;  /* 0x0000000414007c0c */ /* 0x000fe4000bf66270 */
[----:B------:R-:W-:Y:S02]  /*28090*/  ISETP.GE.AND P2, PT, R32, UR4, PT ;  /* 0x0000000420007c0c */ /* 0x000fe4000bf46270 */
[----:B------:R-:W-:Y:S02]  /*280a0*/  ISETP.GE.AND P1, PT, R21, UR4, PT ;  /* 0x0000000415007c0c */ /* 0x000fe4000bf26270 */
[----:B------:R-:W-:Y:S01]  /*280b0*/  SHF.R.U32.HI R10, RZ, 0x2, R30 ;  /* 0x00000002ff0a7819 */ /* 0x000fe2000001161e */
[----:B-1----:R-:W-:Y:S10]  /*280c0*/  BRA.DIV UR5, `(.L_x_713) ;  /* 0x0000007e05f47947 */ /* 0x002ff4000b800000 */
[----:B------:R-:W0:Y:S01]  /*280d0*/  SHFL.IDX PT, R3, R0, RZ, 0x1c1f ;  /* 0x001c1fff00037589 */ /* 0x000e2200000e0000 */
[----:B-----5:R-:W-:Y:S02]  /*280e0*/  IMAD R6, R17, R8, RZ ;  /* 0x0000000811067224 */ /* 0x020fe400078e02ff */
[----:B------:R-:W-:Y:S01]  /*280f0*/  IMAD.IADD R5, R10, 0x1, R5 ;  /* 0x000000010a057824 */ /* 0x000fe200078e0205 */
[----:B------:R-:W1:Y:S04]  /*28100*/  SHFL.IDX PT, R2, R4, RZ, 0x1c1f ;  /* 0x001c1fff04027589 */ /* 0x000e6800000e0000 */
[----:B------:R-:W-:-:S13]  /*28110*/  ISETP.GE.AND P0, PT, R5, R6, PT ;  /* 0x000000060500720c */ /* 0x000fda0003f06270 */
[----:B0-----:R-:W-:-:S05]  /*28120*/  @!P0 IADD3 R3, P4, R20, R3, RZ ;  /* 0x0000000314038210 */ /* 0x001fca0007f9e0ff */
[----:B-1----:R-:W-:-:S05]  /*28130*/  @!P0 IMAD.X R2, RZ, RZ, R2, P4 ;  /* 0x000000ffff028224 */ /* 0x002fca00020e0602 */
[----:B------:R-:W-:-:S04]  /*28140*/  @!P0 LOP3.LUT R3, R3, R2, RZ, 0x3c, !PT ;  /* 0x0000000203038212 */ /* 0x000fc800078e3cff */
[----:B------:R-:W-:-:S04]  /*28150*/  @!P0 LOP3.LUT R2, R3, R2, RZ, 0x3c, !PT ;  /* 0x0000000203028212 */ /* 0x000fc800078e3cff */
[----:B------:R-:W-:-:S05]  /*28160*/  @!P0 LOP3.LUT R3, R3, R2, RZ, 0x3c, !PT ;  /* 0x0000000203038212 */ /* 0x000fca00078e3cff */
[----:B------:R-:W-:Y:S01]  /*28170*/  @!PT LDS RZ, [RZ] ;  /* 0x00000000fffff984 */ /* 0x000fe20000000800 */
[----:B------:R-:W-:Y:S04]  /*28180*/  @!P0 LDGSTS.E.BYPASS.LTC128B.128 [R9+0x14400], desc[UR50][R2.64], !P3 ;  /* 0x1440000002098fae */ /* 0x000fe8000d901d72 */
[----:B------:R-:W-:Y:S04]  /*28190*/  @!P0 LDGSTS.E.BYPASS.LTC128B.128 [R9+0x16400], desc[UR50][R2.64+0x40], !P2 ;  /* 0x1640004002098fae */ /* 0x000fe8000d101d72 */
[----:B------:R0:W-:Y:S02]  /*281a0*/  @!P0 LDGSTS.E.BYPASS.LTC128B.128 [R9+0x18400], desc[UR50][R2.64+0x80], !P1 ;  /* 0x1840008002098fae */ /* 0x0001e4000c901d72 */
[----:B0-----:R-:W-:-:S02]  /*281b0*/  VIADD R2, R5, 0x20 ;  /* 0x0000002005027836 */ /* 0x001fc40000000000 */
[----:B------:R-:W0:Y:S03]  /*281c0*/  SHFL.IDX PT, R3, R0, 0x1, 0x1c1f ;  /* 0x003c1f0000037f89 */ /* 0x000e2600000e0000 */
[----:B------:R-:W-:Y:S02]  /*281d0*/  ISETP.GE.AND P0, PT, R2, R6, PT ;  /* 0x000000060200720c */ /* 0x000fe40003f06270 */
[----:B------:R-:W1:Y:S11]  /*281e0*/  SHFL.IDX PT, R2, R4, 0x1, 0x1c1f ;  /* 0x003c1f0004027f89 */ /* 0x000e7600000e0000 */
[----:B0-----:R-:W-:-:S05]  /*281f0*/  @!P0 IADD3 R3, P4, R20, R3, RZ ;  /* 0x0000000314038210 */ /* 0x001fca0007f9e0ff */
[----:B-1----:R-:W-:-:S05]  /*28200*/  @!P0 IMAD.X R2, RZ, RZ, R2, P4 ;  /* 0x000000ffff028224 */ /* 0x002fca00020e0602 */
[----:B------:R-:W-:-:S04]  /*28210*/  @!P0 LOP3.LUT R3, R3, R2, RZ, 0x3c, !PT ;  /* 0x0000000203038212 */ /* 0x000fc800078e3cff */
[----:B------:R-:W-:-:S04]  /*28220*/  @!P0 LOP3.LUT R2, R3, R2, RZ, 0x3c, !PT ;  /* 0x0000000203028212 */ /* 0x000fc800078e3cff */
[----:B------:R-:W-:-:S05]  /*28230*/  @!P0 LOP3.LUT R3, R3, R2, RZ, 0x3c, !PT ;  /* 0x0000000203038212 */ /* 0x000fca00078e3cff */
[----:B------:R-:W-:Y:S04]  /*28240*/  @!P0 LDGSTS.E.BYPASS.LTC128B.128 [R9+0x14c00], desc[UR50][R2.64], !P3 ;  /* 0x14c0000002098fae */ /* 0x000fe8000d901d72 */
[----:B------:R-:W-:Y:S04]  /*28250*/  @!P0 LDGSTS.E.BYPASS.LTC128B.128 [R9+0x16c00], desc[UR50][R2.64+0x40], !P2 ;  /* 0x16c0004002098fae */ /* 0x000fe8000d101d72 */
[----:B------:R0:W-:Y:S02]  /*28260*/  @!P0 LDGSTS.E.BYPASS.LTC128B.128 [R9+0x18c00], desc[UR50][R2.64+0x80], !P1 ;  /* 0x18c0008002098fae */ /* 0x0001e4000c901d72 */
[----:B0-----:R-:W-:-:S02]  /*28270*/  IADD3 R2, R5, 0x40, RZ ;  /* 0x0000004005027810 */ /* 0x001fc40007ffe0ff */
[----:B------:R-:W0:Y:S02]  /*28280*/  SHFL.IDX PT, R3, R0, 0x2, 0x1c1f ;  /* 0x005c1f0000037f89 */ /* 0x000e2400000e0000 */
[----:B------:R-:W-:Y:S02]  /*28290*/  ISETP.GE.AND P0, PT, R2, R6, PT ;  /* 0x000000060200720c */ /* 0x000fe40003f06270 */
[----:B------:R-:W-:Y:S04]  /*282a0*/  SHFL.IDX PT, R0, R0, 0x3, 0x1c1f ;  /* 0x007c1f0000007f89 */ /* 0x000fe800000e0000 */
[----:B------:R-:W1:Y:S04]  /*282b0*/  SHFL.IDX PT, R2, R4, 0x2, 0x1c1f ;  /* 0x005c1f0004027f89 */ /* 0x000e6800000e0000 */
[----:B------:R-:W2:Y:S03]  /*282c0*/  SHFL.IDX PT, R4, R4, 0x3, 0x1c1f ;  /* 0x007c1f0004047f89 */ /* 0x000ea600000e0000 */
[----:B0-----:R-:W-:-:S05]  /*282d0*/  @!P0 IADD3 R3, P4, R20, R3, RZ ;  /* 0x0000000314038210 */ /* 0x001fca0007f9e0ff */
[----:B-1----:R-:W-:-:S05]  /*282e0*/  @!P0 IMAD.X R2, RZ, RZ, R2, P4 ;  /* 0x000000ffff028224 */ /* 0x002fca00020e0602 */
[----:B------:R-:W-:-:S04]  /*282f0*/  @!P0 LOP3.LUT R3, R3, R2, RZ, 0x3c, !PT ;  /* 0x0000000203038212 */ /* 0x000fc800078e3cff */
[----:B------:R-:W-:-:S04]  /*28300*/  @!P0 LOP3.LUT R2, R3, R2, RZ, 0x3c, !PT ;  /* 0x0000000203028212 */ /* 0x000fc800078e3cff */
[----:B------:R-:W-:-:S05]  /*28310*/  @!P0 LOP3.LUT R3, R3, R2, RZ, 0x3c, !PT ;  /* 0x0000000203038212 */ /* 0x000fca00078e3cff */
[----:B------:R0:W-:Y:S04]  /*28320*/  @!P0 LDGSTS.E.BYPASS.LTC128B.128 [R9+0x15400], desc[UR50][R2.64], !P3 ;  /* 0x1540000002098fae */ /* 0x0001e8000d901d72 */
[----:B------:R0:W-:Y:S04]  /*28330*/  @!P0 LDGSTS.E.BYPASS.LTC128B.128 [R9+0x17400], desc[UR50][R2.64+0x40], !P2 ;  /* 0x1740004002098fae */ /* 0x0001e8000d101d72 */
[----:B--2---:R0:W-:Y:S02]  /*28340*/  @!P0 LDGSTS.E.BYPASS.LTC128B.128 [R9+0x19400], desc[UR50][R2.64+0x80], !P1 ;  /* 0x1940008002098fae */ /* 0x0041e4000c901d72 */
.L_x_970:
[----:B------:R-:W-:Y:S01]  /*28350*/  VIADD R5, R5, 0x60 ;  /* 0x0000006005057836 */ /* 0x000fe20000000000 */
[----:B------:R-:W-:Y:S04]  /*28360*/  BSSY B0, `(.L_x_714) ;  /* 0x000000b000007945 */ /* 0x000fe80003800000 */
[----:B------:R-:W-:-:S13]  /*28370*/  ISETP.GE.AND P0, PT, R5, R6, PT ;  /* 0x000000060500720c */ /* 0x000fda0003f06270 */
[----:B------:R-:W-:Y:S05]  /*28380*/  @P0 BRA `(.L_x_715) ;  /* 0x0000000000200947 */ /* 0x000fea0003800000 */
[----:B01----:R-:W-:-:S05]  /*28390*/  IADD3 R2, P0, R20, R0, RZ ;  /* 0x0000000014027210 */ /* 0x003fca0007f1e0ff */
[----:B------:R-:W-:-:S05]  /*283a0*/  IMAD.X R3, RZ, RZ, R4, P0 ;  /* 0x000000ffff037224 */ /* 0x000fca00000e0604 */
[----:B------:R-:W-:Y:S01]  /*283b0*/  @!PT LDS RZ, [RZ] ;  /* 0x00000000fffff984 */ /* 0x000fe20000000800 */
[----:B------:R-:W-:Y:S01]  /*283c0*/  @!PT LDS RZ, [RZ] ;  /* 0x00000000fffff984 */ /* 0x000fe20000000800 */
[----:B------:R-:W-:Y:S01]  /*283d0*/  @!PT LDS RZ, [RZ] ;  /* 0x00000000fffff984 */ /* 0x000fe20000000800 */
[----:B------:R2:W-:Y:S04]  /*283e0*/  LDGSTS.E.BYPASS.LTC128B.128 [R9+0x15c00], desc[UR50][R2.64], !P3 ;  /* 0x15c0000002097fae */ /* 0x0005e8000d901d72 */
[----:B------:R2:W-:Y:S04]  /*283f0*/  LDGSTS.E.BYPASS.LTC128B.128 [R9+0x17c00], desc[UR50][R2.64+0x40], !P2 ;  /* 0x17c0004002097fae */ /* 0x0005e8000d101d72 */
[----:B------:R2:W-:Y:S02]  /*28400*/  LDGSTS.E.BYPASS.LTC128B.128 [R9+0x19c00], desc[UR50][R2.64+0x80], !P1 ;  /* 0x19c0008002097fae */ /* 0x0005e4000c901d72 */
.L_x_715:
[----:B------:R-:W-:Y:S05]  /*28410*/  BSYNC B0 ;  /* 0x0000000000007941 */ /* 0x000fea0003800000 */
.L_x_714:
[----:B------:R-:W-:Y:S01]  /*28420*/  NOP ;  /* 0x0000000000007918 */ /* 0x000fe20000000000 */
[----:B------:R-:W-:-:S13]  /*28430*/  PLOP3.LUT P0, PT, PT, PT, PT, 0x80, 0x0 ;  /* 0x000000000000781c */ /* 0x000fda0003f0f070 */
.L_x_716:
[----:B------:R-:W-:Y:S02]  /*28440*/  PLOP3.LUT P1, PT, P1, P0, PT, 0xa2, 0x0 ;  /* 0x000000000000781c */ /* 0x000fe40000f21472 */
[----:B------:R-:W-:-:S08]  /*28450*/  @P0 R2UR P1, UR4, R22 ;  /* 0x00000000160402ca */ /* 0x000fd00000020000 */
[----:B------:R-:W-:-:S05]  /*28460*/  @P0 PLOP3.LUT P0, PT, P1, PT, PT, 0x80, 0x0 ;  /* 0x000000000000081c */ /* 0x000fca0000f0f070 */
[----:B------:R-:W-:Y:S01]  /*28470*/  @!P1 SYNCS.ARRIVE.TRANS64.RED.A0T1 RZ, [UR4+0x29800], RZ ;  /* 0x029800ffffff99a7 */ /* 0x000fe20008200404 */
[----:B------:R-:W-:Y:S07]  /*28480*/  @!P1 ARRIVES.LDGSTSBAR.64.TRANSCNT [UR4+0x29800] ;  /* 0x02980000ff0099b0 */ /* 0x000fee0008000a84 */
[----:B------:R-:W-:Y:S05]  /*28490*/  @P0 BRA.U.ANY `(.L_x_716) ;  /* 0xfffffffd00e80947 */ /* 0x000fea000393ffff */
[----:B012---:R-:W2:Y:S01]  /*284a0*/  LDL.LU R2, [R1+0x38] ;  /* 0x0000380001027983 */ /* 0x007ea20000300800 */
[----:B------:R-:W-:Y:S02]  /*284b0*/  VIADD R32, R29, 0xfffffffe ;  /* 0xfffffffe1d207836 */ /* 0x000fe40000000000 */
[----:B--2---:R-:W-:-:S05]  /*284c0*/  VIADD R2, R2, 0x1 ;  /* 0x0000000102027836 */ /* 0x004fca0000000000 */
[----:B------:R0:W-:Y:S01]  /*284d0*/  STL [R1+0x38], R2 ;  /* 0x0000380201007387 */ /* 0x0001e20000100800 */
[----:B------:R-:W-:-:S04]  /*284e0*/  LEA.HI R0, R2, R2, RZ, 0x1 ;  /* 0x0000000202007211 */ /* 0x000fc800078f08ff */
[----:B------:R-:W-:-:S04]  /*284f0*/  LOP3.LUT R0, R0, 0xfffffffe, RZ, 0xc0, !PT ;  /* 0xfffffffe00007812 */ /* 0x000fc800078ec0ff */
[----:B------:R-:W-:-:S04]  /*28500*/  IADD3 R0, R2, -R0, RZ ;  /* 0x8000000002007210 */ /* 0x000fc80007ffe0ff */
[----:B------:R-:W-:Y:S01]  /*28510*/  SHF.L.U32 R3, R0, 0x1f, RZ ;  /* 0x0000001f00037819 */ /* 0x000fe200000006ff */
[----:B------:R-:W-:Y:S01]  /*28520*/  NOP ;  /* 0x0000000000007918 */ /* 0x000fe20000000000 */
[----:B------:R0:W-:Y:S01]  /*28530*/  SYNCS.ARRIVE.TRANS64.A1T0 RZ, [R22+URZ+0x29800], RZ ;  /* 0x029800ff16ff79a7 */ /* 0x0001e2000810003f */
[----:B------:R-:W-:Y:S01]  /*28540*/  BSSY B0, `(.L_x_717) ;  /* 0x0000003000007945 */ /* 0x000fe20003800000 */
[----:B------:R-:W1:Y:S03]  /*28550*/  SYNCS.PHASECHK.TRANS64.TRYWAIT P0, [R22+URZ+0x29820], R3 ;  /* 0x02982003160075a7 */ /* 0x000e66000800017f */
[----:B01----:R-:W-:Y:S05]  /*28560*/  @!P0 BRA `(.L_x_718) ;  /* 0x0000008000288947 */ /* 0x003fea0003800000 */
.L_x_971:
[----:B------:R-:W-:Y:S05]  /*28570*/  BSYNC B0 ;  /* 0x0000000000007941 */ /* 0x000fea0003800000 */
.L_x_717:
[----:B------:R-:W2:Y:S02]  /*28580*/  LDL R0, [R1+0xc] ;  /* 0x00000c0001007983 */ /* 0x000ea40000100800 */
[----:B--2---:R-:W-:-:S13]  /*28590*/  ISETP.GE.AND P0, PT, R32, R0, PT ;  /* 0x000000002000720c */ /* 0x004fda0003f06270 */
[----:B------:R-:W-:Y:S05]  /*285a0*/  @!P0 BRA `(.L_x_719) ;  /* 0x0000001400e48947 */ /* 0x000fea0003800000 */
[----:B------:R-:W-:Y:S02]  /*285b0*/  IMAD.MOV.U32 R17, RZ, RZ, R23 ;  /* 0x000000ffff117224 */ /* 0x000fe400078e0017 */
[----:B------:R-:W-:-:S07]  /*285c0*/  IMAD.MOV.U32 R21, RZ, RZ, R34 ;  /* 0x000000ffff157224 */ /* 0x000fce00078e0022 */
.L_x_739:
[----:B------:R-:W2:Y:S01]  /*285d0*/  LDL R0, [R1+0x4] ;  /* 0x0000040001007983 */ /* 0x000ea20000100800 */
[----:B-1----:R-:W1:Y:S03]  /*285e0*/  LDC R4, c[0x0][0x430] ;  /* 0x00010c00ff047b82 */ /* 0x002e660000000800 */
[----:B------:R-:W3:Y:S01]  /*285f0*/  LDL R10, [R1+0x8] ;  /* 0x00000800010a7983 */ /* 0x000ee20000100800 */
[----:B------:R-:W0:Y:S03]  /*28600*/  S2R R2, SR_TID.X ;  /* 0x0000000000027919 */ /* 0x000e260000002100 */
[----:B------:R-:W4:Y:S01]  /*28610*/  LDL R9, [R1+0xc] ;  /* 0x00000c0001097983 */ /* 0x000f220000100800 */
[----:B-1----:R-:W-:Y:S01]  /*28620*/  ISETP.NE.AND P0, PT, R4, 0x1, PT ;  /* 0x000000010400780c */ /* 0x002fe20003f05270 */
[----:B------:R-:W1:-:S12]  /*28630*/  S2R R7, SR_TID.X ;  /* 0x0000000000077919 */ /* 0x000e580000002100 */
[----:B------:R-:W2:Y:S01]  /*28640*/  @P0 LDC R6, c[0x0][0x434] ;  /* 0x00010d00ff060b82 */ /* 0x000ea20000000800 */
[C---:B0-----:R-:W-:Y:S01]  /*28650*/  LOP3.LUT R3, R2.reuse, 0x7f, RZ, 0xc0, !PT ;  /* 0x0000007f02037812 */ /* 0x041fe200078ec0ff */
[----:B------:R-:W-:-:S03]  /*28660*/  IMAD.SHL.U32 R5, R2, 0x20, RZ ;  /* 0x0000002002057824 */ /* 0x000fc600078e00ff */
[----:B------:R-:W-:-:S04]  /*28670*/  SHF.R.U32.HI R3, RZ, 0x2, R3 ;  /* 0x00000002ff037819 */ /* 0x000fc80000011603 */
[----:B------:R-:W-:Y:S02]  /*28680*/  LOP3.LUT R5, R3, 0x60, R5, 0xf8, !PT ;  /* 0x0000006003057812 */ /* 0x000fe400078ef805 */
[----:B------:R-:W0:Y:S01]  /*28690*/  @P0 LDC R3, c[0x0][0x438] ;  /* 0x00010e00ff030b82 */ /* 0x000e220000000800 */
[----:B------:R-:W-:-:S04]  /*286a0*/  LOP3.LUT R2, R2, 0x7f, RZ, 0xc0, !PT ;  /* 0x0000007f02027812 */ /* 0x000fc800078ec0ff */
[----:B------:R-:W-:Y:S01]  /*286b0*/  SHF.R.U32.HI R8, RZ, 0x2, R2 ;  /* 0x00000002ff087819 */ /* 0x000fe20000011602 */
[----:B-1----:R-:W-:-:S05]  /*286c0*/  IMAD.SHL.U32 R7, R7, 0x20, RZ ;  /* 0x0000002007077824 */ /* 0x002fca00078e00ff */
[----:B------:R-:W-:-:S04]  /*286d0*/  LOP3.LUT R7, R8, 0x60, R7, 0xf8, !PT ;  /* 0x0000006008077812 */ /* 0x000fc800078ef807 */
[----:B------:R-:W-:Y:S01]  /*286e0*/  LOP3.LUT R7, R7, 0x80, RZ, 0xfc, !PT ;  /* 0x0000008007077812 */ /* 0x000fe200078efcff */
[----:B------:R-:W-:Y:S05]  /*286f0*/  YIELD ;  /* 0x0000000000007946 */ /* 0x000fea0003800000 */
[----:B------:R-:W-:Y:S01]  /*28700*/  ULDC.64 UR4, c[0x0][0x428] ;  /* 0x00010a0000047ab9 */ /* 0x000fe20000000a00 */
[----:B------:R-:W-:Y:S01]  /*28710*/  ULDC.64 UR6, c[0x0][0x418] ;  /* 0x0001060000067ab9 */ /* 0x000fe20000000a00 */
[----:B------:R-:W-:Y:S01]  /*28720*/  ISETP.GT.U32.AND P1, PT, R7, 0x9f, PT ;  /* 0x0000009f0700780c */ /* 0x000fe20003f24070 */
[----:B--2---:R-:W-:-:S05]  /*28730*/  IMAD R0, R32, 0xa0, R0 ;  /* 0x000000a020007824 */ /* 0x004fca00078e0200 */
[----:B------:R-:W-:-:S05]  /*28740*/  IADD3 R5, R5, R0, RZ ;  /* 0x0000000005057210 */ /* 0x000fca0007ffe0ff */
[----:B------:R-:W-:-:S04]  /*28750*/  @P0 IMAD.HI.U32 R6, R5, R6, RZ ;  /* 0x0000000605060227 */ /* 0x000fc800078e00ff */
[----:B------:R-:W-:Y:S01]  /*28760*/  IMAD.MOV.U32 R2, RZ, RZ, R5 ;  /* 0x000000ffff027224 */ /* 0x000fe200078e0005 */
[----:B0-----:R-:W-:Y:S02]  /*28770*/  @P0 SHF.R.U32.HI R2, RZ, R3, R6 ;  /* 0x00000003ff020219 */ /* 0x001fe40000011606 */
[----:B------:R-:W0:Y:S08]  /*28780*/  @P0 LDC R6, c[0x0][0x434] ;  /* 0x00010d00ff060b82 */ /* 0x000e300000000800 */
[----:B------:R-:W1:Y:S01]  /*28790*/  @P0 LDC R3, c[0x0][0x438] ;  /* 0x00010e00ff030b82 */ /* 0x000e620000000800 */
[----:B------:R-:W-:-:S04]  /*287a0*/  IMAD.IADD R0, R7, 0x1, R0 ;  /* 0x0000000107007824 */ /* 0x000fc800078e0200 */
[----:B------:R-:W-:Y:S02]  /*287b0*/  IMAD.MOV.U32 R8, RZ, RZ, R0 ;  /* 0x000000ffff087224 */ /* 0x000fe400078e0000 */
[----:B0-----:R-:W-:-:S05]  /*287c0*/  @P0 IMAD.HI.U32 R6, R0, R6, RZ ;  /* 0x0000000600060227 */ /* 0x001fca00078e00ff */
[----:B-1----:R-:W-:Y:S02]  /*287d0*/  @P0 SHF.R.U32.HI R8, RZ, R3, R6 ;  /* 0x00000003ff080219 */ /* 0x002fe40000011606 */
[----:B------:R-:W-:-:S03]  /*287e0*/  IADD3 R6, -R2, RZ, RZ ;  /* 0x000000ff02067210 */ /* 0x000fc60007ffe1ff */
[----:B------:R-:W-:Y:S02]  /*287f0*/  IMAD.MOV R3, RZ, RZ, -R8 ;  /* 0x000000ffff037224 */ /* 0x000fe400078e0a08 */
[C---:B------:R-:W-:Y:S02]  /*28800*/  IMAD R5, R4.reuse, R6, R5 ;  /* 0x0000000604057224 */ /* 0x040fe400078e0205 */
[----:B------:R-:W-:Y:S01]  /*28810*/  IMAD R4, R4, R3, R0 ;  /* 0x0000000304047224 */ /* 0x000fe200078e0200 */
[----:B------:R-:W-:Y:S01]  /*28820*/  SHF.R.S32.HI R3, RZ, 0x1f, R2 ;  /* 0x0000001fff037819 */ /* 0x000fe20000011402 */
[----:B---3--:R-:W-:-:S04]  /*28830*/  IMAD R0, R10, UR4, RZ ;  /* 0x000000040a007c24 */ /* 0x008fc8000f8e02ff */
[C---:B------:R-:W-:Y:S02]  /*28840*/  IMAD R0, R33.reuse, UR5, R0 ;  /* 0x0000000521007c24 */ /* 0x040fe4000f8e0200 */
[----:B------:R-:W-:-:S04]  /*28850*/  IMAD.WIDE.U32 R2, R33, UR4, R2 ;  /* 0x0000000421027c25 */ /* 0x000fc8000f8e0002 */
[----:B------:R-:W-:Y:S01]  /*28860*/  IMAD.IADD R3, R0, 0x1, R3 ;  /* 0x0000000100037824 */ /* 0x000fe200078e0203 */
[----:B------:R-:W-:-:S04]  /*28870*/  LEA R6, P0, R2, UR6, 0x2 ;  /* 0x0000000602067c11 */ /* 0x000fc8000f8010ff */
[----:B------:R-:W-:-:S05]  /*28880*/  LEA.HI.X R7, R2, UR7, R3, 0x2, P0 ;  /* 0x0000000702077c11 */ /* 0x000fca00080f1403 */
[----:B------:R-:W2:Y:S01]  /*28890*/  LDG.E R6, desc[UR50][R6.64] ;  /* 0x0000003206067981 */ /* 0x000ea2000c1e1900 */
[--C-:B------:R-:W-:Y:S01]  /*288a0*/  @!P1 SHF.R.S32.HI R3, RZ, 0x1f, R8.reuse ;  /* 0x0000001fff039819 */ /* 0x100fe20000011408 */
[----:B------:R-:W-:-:S04]  /*288b0*/  @!P1 IMAD.MOV.U32 R2, RZ, RZ, R8 ;  /* 0x000000ffff029224 */ /* 0x000fc800078e0008 */
[----:B------:R-:W-:-:S04]  /*288c0*/  @!P1 IMAD.WIDE.U32 R2, R33, UR4, R2 ;  /* 0x0000000421029c25 */ /* 0x000fc8000f8e0002 */
[----:B------:R-:W-:Y:S01]  /*288d0*/  @!P1 IMAD.IADD R0, R0, 0x1, R3 ;  /* 0x0000000100009824 */ /* 0x000fe200078e0203 */
[C---:B------:R-:W-:Y:S01]  /*288e0*/  @!P1 LEA R10, P0, R2.reuse, UR6, 0x2 ;  /* 0x00000006020a9c11 */ /* 0x040fe2000f8010ff */
[----:B------:R-:W-:Y:S02]  /*288f0*/  IMAD.MOV.U32 R8, RZ, RZ, RZ ;  /* 0x000000ffff087224 */ /* 0x000fe400078e00ff */
[----:B------:R-:W-:Y:S01]  /*28900*/  IMAD.U32 R12, RZ, RZ, UR39 ;  /* 0x00000027ff0c7e24 */ /* 0x000fe2000f8e00ff */
[----:B------:R-:W-:-:S05]  /*28910*/  @!P1 LEA.HI.X R11, R2, UR7, R0, 0x2, P0 ;  /* 0x00000007020b9c11 */ /* 0x000fca00080f1400 */
[----:B------:R0:W5:Y:S01]  /*28920*/  @!P1 LDG.E R8, desc[UR50][R10.64] ;  /* 0x000000320a089981 */ /* 0x000162000c1e1900 */
[----:B------:R-:W-:Y:S02]  /*28930*/  ISETP.NE.AND P1, PT, R12, 0x3, PT ;  /* 0x000000030c00780c */ /* 0x000fe40003f25270 */
[----:B------:R-:W-:Y:S01]  /*28940*/  IADD3 R23, R17, 0x1, RZ ;  /* 0x0000000111177810 */ /* 0x000fe20007ffe0ff */
[----:B------:R-:W-:-:S03]  /*28950*/  IMAD.MOV.U32 R0, RZ, RZ, R32 ;  /* 0x000000ffff007224 */ /* 0x000fc600078e0020 */
[----:B------:R-:W-:-:S04]  /*28960*/  ISETP.NE.AND P0, PT, R23, 0x2, PT ;  /* 0x000000021700780c */ /* 0x000fc80003f05270 */
[----:B------:R-:W-:Y:S01]  /*28970*/  SEL R34, RZ, 0x1, P0 ;  /* 0x00000001ff227807 */ /* 0x000fe20000000000 */
[----:B------:R-:W-:Y:S01]  /*28980*/  VIADD R32, R32, 0xffffffff ;  /* 0xffffffff20207836 */ /* 0x000fe20000000000 */
[----:B------:R-:W-:Y:S02]  /*28990*/  SEL R23, R23, RZ, P0 ;  /* 0x000000ff17177207 */ /* 0x000fe40000000000 */
[----:B------:R-:W-:Y:S02]  /*289a0*/  LOP3.LUT R34, R21, R34, RZ, 0x3c, !PT ;  /* 0x0000002215227212 */ /* 0x000fe400078e3cff */
[----:B----4-:R-:W-:Y:S02]  /*289b0*/  ISETP.GT.AND P2, PT, R0, R9, PT ;  /* 0x000000090000720c */ /* 0x010fe40003f44270 */
[----:B--2---:R-:W-:Y:S01]  /*289c0*/  SHF.R.S32.HI R30, RZ, 0x1f, R6 ;  /* 0x0000001fff1e7819 */ /* 0x004fe20000011406 */
[----:B0-----:R-:W-:Y:S10]  /*289d0*/  @!P1 BRA `(.L_x_720) ;  /* 0x0000000000049947 */ /* 0x001ff40003800000 */
[----:B------:R-:W-:Y:S01]  /*289e0*/  BPT.TRAP 0x1 ;  /* 0x000000040000795c */ /* 0x000fe20000300000 */
.L_x_720:
[----:B------:R-:W-:Y:S01]  /*289f0*/  LEA R0, R23, R22, 0x3 ;  /* 0x0000001617007211 */ /* 0x000fe200078e18ff */
[----:B------:R-:W-:Y:S01]  /*28a00*/  BSSY B0, `(.L_x_721) ;  /* 0x0000005000007945 */ /* 0x000fe20003800000 */
[----:B------:R-:W-:Y:S02]  /*28a10*/  SHF.L.U32 R31, R34, 0x1f, RZ ;  /* 0x0000001f221f7819 */ /* 0x000fe400000006ff */
[----:B------:R-:W-:Y:S02]  /*28a20*/  SHF.R.S32.HI R26, RZ, 0x1f, R5 ;  /* 0x0000001fff1a7819 */ /* 0x000fe40000011405 */
[----:B------:R-:W0:Y:S02]  /*28a30*/  SYNCS.PHASECHK.TRANS64.TRYWAIT P0, [R0+URZ+0x29880], R31 ;  /* 0x0298801f000075a7 */ /* 0x000e24000800017f */
[----:B0-----:R-:W-:Y:S05]  /*28a40*/  @!P0 BRA `(.L_x_722) ;  /* 0x0000007c00048947 */ /* 0x001fea0003800000 */
.L_x_972:
[----:B------:R-:W-:Y:S05]  /*28a50*/  BSYNC B0 ;  /* 0x0000000000007941 */ /* 0x000fea0003800000 */
.L_x_721:
[----:B------:R-:W2:Y:S01]  /*28a60*/  LDL R2, [R1] ;  /* 0x0000000001027983 */ /* 0x000ea20000100800 */
[----:B------:R-:W-:Y:S01]  /*28a70*/  ULDC.64 UR4, c[0x0][0x328] ;  /* 0x0000ca0000047ab9 */ /* 0x000fe20000000a00 */
[----:B------:R-:W-:Y:S01]  /*28a80*/  ULDC.64 UR6, c[0x0][0x338] ;  /* 0x0000ce0000067ab9 */ /* 0x000fe20000000a00 */
[----:B------:R-:W-:Y:S01]  /*28a90*/  IMAD R7, R26, UR4, RZ ;  /* 0x000000041a077c24 */ /* 0x000fe2000f8e02ff */
[----:B------:R-:W1:Y:S01]  /*28aa0*/  S2R R9, SR_TID.X ;  /* 0x0000000000097919 */ /* 0x000e620000002100 */
[----:B------:R-:W-:Y:S01]  /*28ab0*/  IMAD R10, R30, UR6, RZ ;  /* 0x000000061e0a7c24 */ /* 0x000fe2000f8e02ff */
[----:B------:R-:W-:Y:S01]  /*28ac0*/  SHF.R.S32.HI R27, RZ, 0x1f, R4 ;  /* 0x0000001fff1b7819 */ /* 0x000fe20000011404 */
[----:B------:R-:W-:Y:S01]  /*28ad0*/  IMAD R7, R5, UR5, R7 ;  /* 0x0000000505077c24 */ /* 0x000fe2000f8e0207 */
[----:B-----5:R-:W-:Y:S01]  /*28ae0*/  SHF.R.S32.HI R29, RZ, 0x1f, R8 ;  /* 0x0000001fff1d7819 */ /* 0x020fe20000011408 */
[----:B------:R-:W-:Y:S01]  /*28af0*/  IMAD R10, R6, UR7, R10 ;  /* 0x00000007060a7c24 */ /* 0x000fe2000f8e020a */
[----:B-1----:R-:W-:-:S04]  /*28b00*/  LOP3.LUT R9, R9, 0x7f, RZ, 0xc0, !PT ;  /* 0x0000007f09097812 */ /* 0x002fc800078ec0ff */
[----:B------:R-:W-:-:S05]  /*28b10*/  SHF.R.U32.HI R9, RZ, 0x5, R9 ;  /* 0x00000005ff097819 */ /* 0x000fca0000011609 */
[----:B------:R-:W-:-:S04]  /*28b20*/  IMAD.SHL.U32 R9, R9, 0x400, RZ ;  /* 0x0000040009097824 */ /* 0x000fc800078e00ff */
[----:B------:R-:W-:Y:S01]  /*28b30*/  IMAD R9, R23, 0x5000, R9 ;  /* 0x0000500017097824 */ /* 0x000fe200078e0209 */
[C---:B--2---:R-:W-:Y:S02]  /*28b40*/  LOP3.LUT P3, RZ, R2.reuse, 0x2, RZ, 0xc0, !PT ;  /* 0x0000000202ff7812 */ /* 0x044fe4000786c0ff */
[----:B------:R-:W-:Y:S01]  /*28b50*/  LOP3.LUT P1, RZ, R2, 0x1, RZ, 0xc0, !PT ;  /* 0x0000000102ff7812 */ /* 0x000fe2000782c0ff */
[----:B------:R-:W-:-:S04]  /*28b60*/  IMAD.WIDE.U32 R2, R5, UR4, RZ ;  /* 0x0000000405027c25 */ /* 0x000fc8000f8e00ff */
[----:B------:R-:W-:Y:S02]  /*28b70*/  IMAD.IADD R3, R3, 0x1, R7 ;  /* 0x0000000103037824 */ /* 0x000fe400078e0207 */
[----:B------:R-:W-:Y:S02]  /*28b80*/  IMAD R7, R27, UR4, RZ ;  /* 0x000000041b077c24 */ /* 0x000fe4000f8e02ff */
[----:B------:R-:W-:-:S04]  /*28b90*/  IMAD.WIDE.U32 R2, R6, UR6, R2 ;  /* 0x0000000606027c25 */ /* 0x000fc8000f8e0002 */
[----:B------:R-:W-:Y:S02]  /*28ba0*/  IMAD.IADD R11, R3, 0x1, R10 ;  /* 0x00000001030b7824 */ /* 0x000fe400078e020a */
[----:B------:R-:W-:Y:S02]  /*28bb0*/  IMAD.MOV.U32 R10, RZ, RZ, R2 ;  /* 0x000000ffff0a7224 */ /* 0x000fe400078e0002 */
[C---:B------:R-:W-:Y:S02]  /*28bc0*/  IMAD R7, R4.reuse, UR5, R7 ;  /* 0x0000000504077c24 */ /* 0x040fe4000f8e0207 */
[----:B------:R-:W-:Y:S01]  /*28bd0*/  IMAD.WIDE.U32 R2, R4, UR4, RZ ;  /* 0x0000000404027c25 */ /* 0x000fe2000f8e00ff */
[----:B------:R-:W-:-:S03]  /*28be0*/  ULDC.64 UR4, c[0x0][0x330] ;  /* 0x0000cc0000047ab9 */ /* 0x000fc60000000a00 */
[----:B------:R-:W-:Y:S02]  /*28bf0*/  IMAD.IADD R3, R3, 0x1, R7 ;  /* 0x0000000103037824 */ /* 0x000fe400078e0207 */
[----:B------:R-:W-:Y:S02]  /*28c00*/  IMAD R7, R29, UR6, RZ ;  /* 0x000000061d077c24 */ /* 0x000fe4000f8e02ff */
[----:B------:R-:W-:-:S04]  /*28c10*/  IMAD.WIDE.U32 R2, R8, UR6, R2 ;  /* 0x0000000608027c25 */ /* 0x000fc8000f8e0002 */
[----:B------:R-:W-:Y:S01]  /*28c20*/  IMAD R7, R8, UR7, R7 ;  /* 0x0000000708077c24 */ /* 0x000fe2000f8e0207 */
[----:B------:R-:W-:Y:S01]  /*28c30*/  ULDC.64 UR6, c[0x0][0x318] ;  /* 0x0000c60000067ab9 */ /* 0x000fe20000000a00 */
[----:B------:R-:W-:-:S03]  /*28c40*/  IMAD.WIDE.U32 R10, R18, UR4, R10 ;  /* 0x00000004120a7c25 */ /* 0x000fc6000f8e000a */
[----:B------:R-:W-:Y:S01]  /*28c50*/  IADD3 R3, R3, R7, RZ ;  /* 0x0000000703037210 */ /* 0x000fe20007ffe0ff */
[----:B------:R-:W-:Y:S01]  /*28c60*/  IMAD R24, R18, UR5, RZ ;  /* 0x0000000512187c24 */ /* 0x000fe2000f8e02ff */
[----:B------:R-:W-:Y:S01]  /*28c70*/  IADD3 R7, P0, R10, UR6, RZ ;  /* 0x000000060a077c10 */ /* 0x000fe2000ff1e0ff */
[----:B------:R-:W-:-:S03]  /*28c80*/  IMAD.WIDE.U32 R2, R18, UR4, R2 ;  /* 0x0000000412027c25 */ /* 0x000fc6000f8e0002 */
[----:B------:R-:W-:Y:S01]  /*28c90*/  IADD3.X R20, R24, UR7, R11, P0, !PT ;  /* 0x0000000718147c10 */ /* 0x000fe200087fe40b */
[----:B------:R-:W-:Y:S01]  /*28ca0*/  UMOV UR4, 0xffffffff ;  /* 0xffffffff00047882 */ /* 0x000fe20000000000 */
[----:B------:R-:W-:-:S04]  /*28cb0*/  IADD3 R25, P0, R2, UR6, RZ ;  /* 0x0000000602197c10 */ /* 0x000fc8000ff1e0ff */
[----:B------:R-:W-:Y:S01]  /*28cc0*/  IADD3.X R24, R24, UR7, R3, P0, !PT ;  /* 0x0000000718187c10 */ /* 0x000fe200087fe403 */
[----:B------:R-:W-:Y:S08]  /*28cd0*/  BRA.DIV UR4, `(.L_x_723) ;  /* 0x0000007a04747947 */ /* 0x000ff0000b800000 */
[----:B------:R-:W1:Y:S01]  /*28ce0*/  S2R R3, SR_TID.X ;  /* 0x0000000000037919 */ /* 0x000e620000002100 */
[----:B------:R-:W-:Y:S01]  /*28cf0*/  IADD3 R9, R22, R9, R36 ;  /* 0x0000000916097210 */ /* 0x000fe20007ffe024 */
[----:B------:R-:W2:Y:S04]  /*28d00*/  SHFL.IDX PT, R2, R7, RZ, 0x1c1f ;  /* 0x001c1fff07027589 */ /* 0x000ea800000e0000 */
[----:B------:R-:W-:Y:S01]  /*28d10*/  IMAD.IADD R10, R37, 0x1, R9 ;  /* 0x00000001250a7824 */ /* 0x000fe200078e0209 */
[----:B------:R-:W-:Y:S01]  /*28d20*/  SHFL.IDX PT, R24, R24, RZ, 0x1c1f ;  /* 0x001c1fff18187589 */ /* 0x000fe200000e0000 */
[----:B-1----:R-:W-:-:S03]  /*28d30*/  IMAD.SHL.U32 R11, R3, 0x10, RZ ;  /* 0x00000010030b7824 */ /* 0x002fc600078e00ff */
[----:B------:R-:W1:Y:S02]  /*28d40*/  SHFL.IDX PT, R3, R20, RZ, 0x1c1f ;  /* 0x001c1fff14037589 */ /* 0x000e6400000e0000 */
[----:B------:R-:W-:-:S04]  /*28d50*/  LOP3.LUT R11, R11, 0x30, RZ, 0xc0, !PT ;  /* 0x000000300b0b7812 */ /* 0x000fc800078ec0ff */
[----:B--2---:R-:W-:-:S05]  /*28d60*/  IADD3 R2, P0, R11, R2, RZ ;  /* 0x000000020b027210 */ /* 0x004fca0007f1e0ff */
[----:B-1----:R-:W-:-:S05]  /*28d70*/  IMAD.X R3, RZ, RZ, R3, P0 ;  /* 0x000000ffff037224 */ /* 0x002fca00000e0603 */
[----:B------:R-:W-:Y:S04]  /*28d80*/  LDGSTS.E.BYPASS.LTC128B.128 [R9+0xa400], desc[UR50][R2.64], !P3 ;  /* 0x0a40000002097fae */ /* 0x000fe8000d901d72 */
[----:B------:R1:W-:Y:S04]  /*28d90*/  LDGSTS.E.BYPASS.LTC128B.128 [R10+0xa400], desc[UR50][R2.64+0x40], !P1 ;  /* 0x0a400040020a7fae */ /* 0x0003e8000c901d72 */
[----:B-1----:R-:W1:Y:S04]  /*28da0*/  SHFL.IDX PT, R2, R7, 0x1, 0x1c1f ;  /* 0x003c1f0007027f89 */ /* 0x002e6800000e0000 */
[----:B------:R-:W2:Y:S01]  /*28db0*/  SHFL.IDX PT, R3, R20, 0x1, 0x1c1f ;  /* 0x003c1f0014037f89 */ /* 0x000ea200000e0000 */
[----:B-1----:R-:W-:-:S04]  /*28dc0*/  IADD3 R2, P0, R11, R2, RZ ;  /* 0x000000020b027210 */ /* 0x002fc80007f1e0ff */
[----:B--2---:R-:W-:-:S05]  /*28dd0*/  IADD3.X R3, RZ, R3, RZ, P0, !PT ;  /* 0x00000003ff037210 */ /* 0x004fca00007fe4ff */
        /* <DEDUP_REMOVED lines=15> */
.L_x_984:
[----:B------:R-:W3:Y:S02]  /*28ed0*/  S2R R3, SR_TID.X ;  /* 0x0000000000037919 */ /* 0x000ee40000002100 */
[----:B---3--:R-:W-:-:S05]  /*28ee0*/  IMAD.SHL.U32 R3, R3, 0x10, RZ ;  /* 0x0000001003037824 */ /* 0x008fca00078e00ff */
[----:B------:R-:W-:-:S04]  /*28ef0*/  LOP3.LUT R3, R3, 0x30, RZ, 0xc0, !PT ;  /* 0x0000003003037812 */ /* 0x000fc800078ec0ff */
        /* <DEDUP_REMOVED lines=9> */
.L_x_724:
[----:B------:R-:W-:Y:S02]  /*28f90*/  PLOP3.LUT P1, PT, P1, P0, PT, 0xa2, 0x0 ;  /* 0x000000000000781c */ /* 0x000fe40000f21472 */
[----:B------:R-:W-:-:S08]  /*28fa0*/  @P0 R2UR P1, UR4, R0 ;  /* 0x00000000000402ca */ /* 0x000fd00000020000 */
[----:B------:R-:W-:-:S05]  /*28fb0*/  @P0 PLOP3.LUT P0, PT, P1, PT, PT, 0x80, 0x0 ;  /* 0x000000000000081c */ /* 0x000fca0000f0f070 */
[----:B------:R-:W-:Y:S01]  /*28fc0*/  @!P1 SYNCS.ARRIVE.TRANS64.RED.A0T1 RZ, [UR4+0x29870], RZ ;  /* 0x029870ffffff99a7 */ /* 0x000fe20008200404 */
[----:B------:R-:W-:Y:S07]  /*28fd0*/  @!P1 ARRIVES.LDGSTSBAR.64.TRANSCNT [UR4+0x29870] ;  /* 0x02987000ff0099b0 */ /* 0x000fee0008000a84 */
[----:B------:R-:W-:Y:S05]  /*28fe0*/  @P0 BRA.U.ANY `(.L_x_724) ;  /* 0xfffffffd00e80947 */ /* 0x000fea000393ffff */
[----:B------:R-:W-:Y:S01]  /*28ff0*/  NOP ;  /* 0x0000000000007918 */ /* 0x000fe20000000000 */
[----:B--2---:R-:W-:-:S04]  /*29000*/  MOV R2, UR39 ;  /* 0x0000002700027c02 */ /* 0x004fc80008000f00 */
[----:B------:R-:W-:-:S13]  /*29010*/  ISETP.NE.AND P3, PT, R2, 0x3, PT ;  /* 0x000000030200780c */ /* 0x000fda0003f65270 */
[----:B------:R-:W-:Y:S05]  /*29020*/  @!P3 BRA `(.L_x_725) ;  /* 0x000000000004b947 */ /* 0x000fea0003800000 */
[----:B------:R-:W-:Y:S01]  /*29030*/  BPT.TRAP 0x1 ;  /* 0x000000040000795c */ /* 0x000fe20000300000 */
.L_x_725:
[----:B------:R2:W-:Y:S01]  /*29040*/  SYNCS.ARRIVE.TRANS64.A1T0 RZ, [R0+URZ+0x29870], RZ ;  /* 0x029870ff00ff79a7 */ /* 0x0005e2000810003f */
[----:B------:R-:W-:Y:S05]  /*29050*/  @!P3 BRA `(.L_x_726) ;  /* 0x000000000004b947 */ /* 0x000fea0003800000 */
[----:B------:R-:W-:Y:S01]  /*29060*/  BPT.TRAP 0x1 ;  /* 0x000000040000795c */ /* 0x000fe20000300000 */
.L_x_726:
[----:B------:R-:W3:Y:S01]  /*29070*/  SYNCS.PHASECHK.TRANS64.TRYWAIT P0, [R0+URZ+0x29840], R31 ;  /* 0x0298401f000075a7 */ /* 0x000ee2000800017f */
[----:B------:R-:W-:Y:S04]  /*29080*/  BSSY B0, `(.L_x_727) ;  /* 0x0000002000007945 */ /* 0x000fe80003800000 */
[----:B---3--:R-:W-:Y:S05]  /*29090*/  @!P0 BRA `(.L_x_728) ;  /* 0x0000007c00308947 */ /* 0x008fea0003800000 */
.L_x_985:
[----:B------:R-:W-:Y:S05]  /*290a0*/  BSYNC B0 ;  /* 0x0000000000007941 */ /* 0x000fea0003800000 */
.L_x_727:
[----:B------:R-:W4:Y:S01]  /*290b0*/  LDL R2, [R1] ;  /* 0x0000000001027983 */ /* 0x000f220000100800 */
[----:B------:R-:W-:Y:S01]  /*290c0*/  ULDC.64 UR4, c[0x0][0x300] ;  /* 0x0000c00000047ab9 */ /* 0x000fe20000000a00 */
[----:B------:R-:W-:Y:S02]  /*290d0*/  ULDC.64 UR6, c[0x0][0x310] ;  /* 0x0000c40000067ab9 */ /* 0x000fe40000000a00 */
[----:B------:R-:W5:Y:S01]  /*290e0*/  LDL R10, [R1+0x14] ;  /* 0x00001400010a7983 */ /* 0x000f620000100800 */
[----:B------:R-:W-:-:S04]  /*290f0*/  IMAD R7, R26, UR4, RZ ;  /* 0x000000041a077c24 */ /* 0x000fc8000f8e02ff */
[C---:B------:R-:W-:Y:S02]  /*29100*/  IMAD R7, R5.reuse, UR5, R7 ;  /* 0x0000000505077c24 */ /* 0x040fe4000f8e0207 */
[----:B------:R-:W-:Y:S01]  /*29110*/  IMAD R30, R30, UR6, RZ ;  /* 0x000000061e1e7c24 */ /* 0x000fe2000f8e02ff */
[----:B------:R-:W0:Y:S01]  /*29120*/  S2R R9, SR_TID.X ;  /* 0x0000000000097919 */ /* 0x000e220000002100 */
[C---:B----4-:R-:W-:Y:S02]  /*29130*/  LOP3.LUT P4, RZ, R2.reuse, 0x10, RZ, 0xc0, !PT ;  /* 0x0000001002ff7812 */ /* 0x050fe4000788c0ff */
[C---:B------:R-:W-:Y:S02]  /*29140*/  LOP3.LUT P3, RZ, R2.reuse, 0x8, RZ, 0xc0, !PT ;  /* 0x0000000802ff7812 */ /* 0x040fe4000786c0ff */
[----:B------:R-:W-:Y:S01]  /*29150*/  LOP3.LUT P1, RZ, R2, 0x4, RZ, 0xc0, !PT ;  /* 0x0000000402ff7812 */ /* 0x000fe2000782c0ff */
[----:B------:R-:W-:-:S04]  /*29160*/  IMAD.WIDE.U32 R2, R5, UR4, RZ ;  /* 0x0000000405027c25 */ /* 0x000fc8000f8e00ff */
[----:B------:R-:W-:Y:S02]  /*29170*/  IMAD.IADD R3, R3, 0x1, R7 ;  /* 0x0000000103037824 */ /* 0x000fe400078e0207 */
[----:B------:R-:W-:-:S04]  /*29180*/  IMAD.WIDE.U32 R2, R6, UR6, R2 ;  /* 0x0000000606027c25 */ /* 0x000fc8000f8e0002 */
[----:B------:R-:W-:Y:S02]  /*29190*/  IMAD R6, R6, UR7, R30 ;  /* 0x0000000706067c24 */ /* 0x000fe4000f8e021e */
[----:B------:R-:W-:Y:S02]  /*291a0*/  IMAD R5, R27, UR4, RZ ;  /* 0x000000041b057c24 */ /* 0x000fe4000f8e02ff */
        /* <DEDUP_REMOVED lines=17> */
[----:B-----5:R-:W-:Y:S01]  /*292c0*/  IMAD R7, R23, 0x7800, R10 ;  /* 0x0000780017077824 */ /* 0x020fe200078e020a */
[----:B------:R-:W-:Y:S01]  /*292d0*/  IADD3 R5, P0, R2, UR6, RZ ;  /* 0x0000000602057c10 */ /* 0x000fe2000ff1e0ff */
[----:B0-----:R-:W-:-:S03]  /*292e0*/  IMAD.SHL.U32 R10, R9, 0x10, RZ ;  /* 0x00000010090a7824 */ /* 0x001fc600078e00ff */
[----:B------:R-:W-:Y:S02]  /*292f0*/  IADD3.X R8, R8, UR7, R3, P0, !PT ;  /* 0x0000000708087c10 */ /* 0x000fe400087fe403 */
[----:B------:R-:W-:Y:S01]  /*29300*/  LOP3.LUT R10, R10, 0x30, RZ, 0xc0, !PT ;  /* 0x000000300a0a7812 */ /* 0x000fe200078ec0ff */
[----:B------:R-:W-:Y:S06]  /*29310*/  BRA.DIV UR4, `(.L_x_729) ;  /* 0x0000007a04a47947 */ /* 0x000fec000b800000 */
[----:B------:R-:W0:Y:S01]  /*29320*/  SHFL.IDX PT, R2, R4, RZ, 0x1c1f ;  /* 0x001c1fff04027589 */ /* 0x000e2200000e0000 */
[----:B------:R-:W-:-:S03]  /*29330*/  IMAD.IADD R7, R22, 0x1, R7 ;  /* 0x0000000116077824 */ /* 0x000fc600078e0207 */
[----:B------:R-:W4:Y:S04]  /*29340*/  SHFL.IDX PT, R3, R6, RZ, 0x1c1f ;  /* 0x001c1fff06037589 */ /* 0x000f2800000e0000 */
[----:B------:R-:W-:Y:S04]  /*29350*/  SHFL.IDX PT, R9, R6, 0x2, 0x1c1f ;  /* 0x005c1f0006097f89 */ /* 0x000fe800000e0000 */
[----:B------:R-:W-:Y:S01]  /*29360*/  SHFL.IDX PT, R8, R8, RZ, 0x1c1f ;  /* 0x001c1fff08087589 */ /* 0x000fe200000e0000 */
[----:B0-----:R-:W-:-:S05]  /*29370*/  IADD3 R2, P0, R10, R2, RZ ;  /* 0x000000020a027210 */ /* 0x001fca0007f1e0ff */
[----:B----4-:R-:W-:-:S05]  /*29380*/  IMAD.X R3, RZ, RZ, R3, P0 ;  /* 0x000000ffff037224 */ /* 0x010fca00000e0603 */
[----:B------:R-:W-:Y:S04]  /*29390*/  LDGSTS.E.BYPASS.LTC128B.128 [R7+0x1a400], desc[UR50][R2.64], !P4 ;  /* 0x1a40000002077fae */ /* 0x000fe8000e101d72 */
[----:B------:R-:W-:Y:S04]  /*293a0*/  LDGSTS.E.BYPASS.LTC128B.128 [R7+0x1cc00], desc[UR50][R2.64+0x40], !P3 ;  /* 0x1cc0004002077fae */ /* 0x000fe8000d901d72 */
[----:B------:R0:W-:Y:S04]  /*293b0*/  LDGSTS.E.BYPASS.LTC128B.128 [R7+0x1f400], desc[UR50][R2.64+0x80], !P1 ;  /* 0x1f40008002077fae */ /* 0x0001e8000c901d72 */
[----:B0-----:R-:W0:Y:S04]  /*293c0*/  SHFL.IDX PT, R2, R4, 0x1, 0x1c1f ;  /* 0x003c1f0004027f89 */ /* 0x001e2800000e0000 */
[----:B------:R-:W4:Y:S01]  /*293d0*/  SHFL.IDX PT, R3, R6, 0x1, 0x1c1f ;  /* 0x003c1f0006037f89 */ /* 0x000f2200000e0000 */
[----:B0-----:R-:W-:-:S05]  /*293e0*/  IADD3 R2, P0, R10, R2, RZ ;  /* 0x000000020a027210 */ /* 0x001fca0007f1e0ff */
[----:B----4-:R-:W-:-:S05]  /*293f0*/  IMAD.X R3, RZ, RZ, R3, P0 ;  /* 0x000000ffff037224 */ /* 0x010fca00000e0603 */
[----:B------:R-:W-:Y:S04]  /*29400*/  LDGSTS.E.BYPASS.LTC128B.128 [R7+0x1ac00], desc[UR50][R2.64], !P4 ;  /* 0x1ac0000002077fae */ /* 0x000fe8000e101d72 */
[----:B------:R-:W-:Y:S04]  /*29410*/  LDGSTS.E.BYPASS.LTC128B.128 [R7+0x1d400], desc[UR50][R2.64+0x40], !P3 ;  /* 0x1d40004002077fae */ /* 0x000fe8000d901d72 */
[----:B------:R0:W-:Y:S04]  /*29420*/  LDGSTS.E.BYPASS.LTC128B.128 [R7+0x1fc00], desc[UR50][R2.64+0x80], !P1 ;  /* 0x1fc0008002077fae */ /* 0x0001e8000c901d72 */
[----:B0-----:R-:W0:Y:S02]  /*29430*/  SHFL.IDX PT, R2, R4, 0x2, 0x1c1f ;  /* 0x005c1f0004027f89 */ /* 0x001e2400000e0000 */
[----:B0-----:R-:W-:-:S04]  /*29440*/  IADD3 R2, P0, R10, R2, RZ ;  /* 0x000000020a027210 */ /* 0x001fc80007f1e0ff */
[----:B------:R-:W-:Y:S02]  /*29450*/  IADD3.X R3, RZ, R9, RZ, P0, !PT ;  /* 0x00000009ff037210 */ /* 0x000fe400007fe4ff */
[----:B------:R-:W-:Y:S04]  /*29460*/  SHFL.IDX PT, R9, R6, 0x3, 0x1c1f ;  /* 0x007c1f0006097f89 */ /* 0x000fe800000e0000 */
[----:B------:R-:W-:Y:S04]  /*29470*/  LDGSTS.E.BYPASS.LTC128B.128 [R7+0x1b400], desc[UR50][R2.64], !P4 ;  /* 0x1b40000002077fae */ /* 0x000fe8000e101d72 */
[----:B------:R-:W-:Y:S04]  /*29480*/  LDGSTS.E.BYPASS.LTC128B.128 [R7+0x1dc00], desc[UR50][R2.64+0x40], !P3 ;  /* 0x1dc0004002077fae */ /* 0x000fe8000d901d72 */
[----:B------:R0:W-:Y:S04]  /*29490*/  LDGSTS.E.BYPASS.LTC128B.128 [R7+0x20400], desc[UR50][R2.64+0x80], !P1 ;  /* 0x2040008002077fae */ /* 0x0001e8000c901d72 */
[----:B0-----:R-:W0:Y:S02]  /*294a0*/  SHFL.IDX PT, R2, R4, 0x3, 0x1c1f ;  /* 0x007c1f0004027f89 */ /* 0x001e2400000e0000 */
[----:B0-----:R-:W-:-:S05]  /*294b0*/  IADD3 R2, P0, R10, R2, RZ ;  /* 0x000000020a027210 */ /* 0x001fca0007f1e0ff */
[----:B------:R-:W-:-:S05]  /*294c0*/  IMAD.X R3, RZ, RZ, R9, P0 ;  /* 0x000000ffff037224 */ /* 0x000fca00000e0609 */
[----:B------:R-:W-:Y:S04]  /*294d0*/  LDGSTS.E.BYPASS.LTC128B.128 [R7+0x1bc00], desc[UR50][R2.64], !P4 ;  /* 0x1bc0000002077fae */ /* 0x000fe8000e101d72 */
[----:B------:R-:W-:Y:S04]  /*294e0*/  LDGSTS.E.BYPASS.LTC128B.128 [R7+0x1e400], desc[UR50][R2.64+0x40], !P3 ;  /* 0x1e40004002077fae */ /* 0x000fe8000d901d72 */
[----:B------:R0:W-:Y:S04]  /*294f0*/  LDGSTS.E.BYPASS.LTC128B.128 [R7+0x20c00], desc[UR50][R2.64+0x80], !P1 ;  /* 0x20c0008002077fae */ /* 0x0001e8000c901d72 */
[----:B0-----:R0:W4:Y:S02]  /*29500*/  SHFL.IDX PT, R2, R5, RZ, 0x1c1f ;  /* 0x001c1fff05027589 */ /* 0x00112400000e0000 */
.L_x_997:
[----:B----4-:R-:W-:-:S05]  /*29510*/  IADD3 R2, P0, R10, R2, RZ ;  /* 0x000000020a027210 */ /* 0x010fca0007f1e0ff */
        /* <DEDUP_REMOVED lines=9> */
.L_x_730:
        /* <DEDUP_REMOVED lines=11> */
.L_x_731:
[----:B------:R2:W-:Y:S02]  /*29660*/  SYNCS.ARRIVE.TRANS64.A1T0 RZ, [R0+URZ+0x29830], RZ ;  /* 0x029830ff00ff79a7 */ /* 0x0005e4000810003f */
[----:B--23--:R-:W-:-:S05]  /*29670*/  IMAD.U32 R0, RZ, RZ, UR37 ;  /* 0x00000025ff007e24 */ /* 0x00cfca000f8e00ff */
[----:B------:R-:W-:-:S13]  /*29680*/  ISETP.NE.AND P1, PT, R0, 0x3, PT ;  /* 0x000000030000780c */ /* 0x000fda0003f25270 */
[----:B------:R-:W-:Y:S05]  /*29690*/  @!P1 BRA `(.L_x_732) ;  /* 0x0000000000049947 */ /* 0x000fea0003800000 */
[----:B------:R-:W-:Y:S01]  /*296a0*/  BPT.TRAP 0x1 ;  /* 0x000000040000795c */ /* 0x000fe20000300000 */
.L_x_732:
[----:B------:R-:W-:Y:S01]  /*296b0*/  LOP3.LUT R0, R21, 0x1, RZ, 0x3c, !PT ;  /* 0x0000000115007812 */ /* 0x000fe200078e3cff */
[----:B------:R-:W-:Y:S01]  /*296c0*/  BSSY B0, `(.L_x_733) ;  /* 0x0000005000007945 */ /* 0x000fe20003800000 */
[----:B------:R-:W-:Y:S02]  /*296d0*/  LEA R3, R17, R22, 0x3 ;  /* 0x0000001611037211 */ /* 0x000fe400078e18ff */
[----:B------:R-:W-:-:S04]  /*296e0*/  SHF.L.U32 R0, R0, 0x1f, RZ ;  /* 0x0000001f00007819 */ /* 0x000fc800000006ff */
[----:B------:R-:W2:Y:S02]  /*296f0*/  SYNCS.PHASECHK.TRANS64.TRYWAIT P0, [R3+URZ+0x29870], R0 ;  /* 0x02987000030075a7 */ /* 0x000ea4000800017f */
[----:B--2---:R-:W-:Y:S05]  /*29700*/  @!P0 BRA `(.L_x_734) ;  /* 0x0000007c00288947 */ /* 0x004fea0003800000 */
.L_x_998:
[----:B------:R-:W-:Y:S05]  /*29710*/  BSYNC B0 ;  /* 0x0000000000007941 */ /* 0x000fea0003800000 */
.L_x_733:
[----:B------:R-:W-:-:S05]  /*29720*/  IMAD.U32 R2, RZ, RZ, UR39 ;  /* 0x00000027ff027e24 */ /* 0x000fca000f8e00ff */
[----:B------:R-:W-:-:S13]  /*29730*/  ISETP.NE.AND P0, PT, R2, 0x3, PT ;  /* 0x000000030200780c */ /* 0x000fda0003f05270 */
[----:B------:R-:W-:Y:S05]  /*29740*/  @!P0 BRA `(.L_x_735) ;  /* 0x0000000000048947 */ /* 0x000fea0003800000 */
[----:B------:R-:W-:Y:S01]  /*29750*/  BPT.TRAP 0x1 ;  /* 0x000000040000795c */ /* 0x000fe20000300000 */
.L_x_735:
[----:B--2---:R-:W-:Y:S01]  /*29760*/  SHF.L.U32 R0, R21, 0x1f, RZ ;  /* 0x0000001f15007819 */ /* 0x004fe200000006ff */
[----:B------:R-:W-:-:S03]  /*29770*/  IMAD R12, R17, 0x5000, RZ ;  /* 0x00005000110c7824 */ /* 0x000fc600078e02ff */
[----:B------:R-:W2:Y:S02]  /*29780*/  SYNCS.PHASECHK.TRANS64.TRYWAIT P0, [R3+URZ+0x29860], R0 ;  /* 0x02986000030075a7 */ /* 0x000ea4000800017f */
[----:B--2---:R-:W-:Y:S05]  /*29790*/  @!P0 BRA `(.L_x_736) ;  /* 0x0000007c00188947 */ /* 0x004fea0003800000 */
.L_x_999:
[----:B------:R-:W0:Y:S04]  /*297a0*/  LDL R4, [R1+0x1c] ;  /* 0x00001c0001047983 */ /* 0x000e280000100800 */
[----:B------:R-:W3:Y:S04]  /*297b0*/  LDL R2, [R1+0x20] ;  /* 0x0000200001027983 */ /* 0x000ee80000100800 */
[----:B------:R-:W4:Y:S01]  /*297c0*/  LDL R13, [R1+0x18] ;  /* 0x00001800010d7983 */ /* 0x000f220000100800 */
[----:B------:R-:W-:Y:S05]  /*297d0*/  WARPSYNC.ALL ;  /* 0x0000000000007948 */ /* 0x000fea0003800000 */
[----:B------:R-:W-:-:S04]  /*297e0*/  MOV R20, UR39 ;  /* 0x0000002700147c02 */ /* 0x000fc80008000f00 */
[----:B------:R-:W-:Y:S02]  /*297f0*/  ISETP.NE.AND P0, PT, R20, 0x3, PT ;  /* 0x000000031400780c */ /* 0x000fe40003f05270 */
[----:B0-----:R-:W-:-:S05]  /*29800*/  LOP3.LUT R5, R12, R4, RZ, 0xfc, !PT ;  /* 0x000000040c057212 */ /* 0x001fca00078efcff */
[----:B--2---:R-:W-:Y:S01]  /*29810*/  IMAD.IADD R0, R22, 0x1, R5 ;  /* 0x0000000116007824 */ /* 0x004fe200078e0205 */
[----:B----4-:R-:W-:-:S03]  /*29820*/  LOP3.LUT R17, R12, R13, RZ, 0xfc, !PT ;  /* 0x0000000d0c117212 */ /* 0x010fc600078efcff */
[----:B---3--:R-:W-:Y:S01]  /*29830*/  IMAD.IADD R2, R2, 0x1, R0 ;  /* 0x0000000102027824 */ /* 0x008fe200078e0200 */
[----:B------:R-:W0:Y:S01]  /*29840*/  LDSM.16.MT88.4 R4, [R0+0xa400] ;  /* 0x00a400000004783b */ /* 0x000e220000004200 */
        /* <DEDUP_REMOVED lines=20> */
[----:B-1----:R-:W-:Y:S02]  /*29990*/  PRMT R25, R8, 0x7531, R9 ;  /* 0x0000753108197816 */ /* 0x002fe40000000009 */
        /* <DEDUP_REMOVED lines=47> */
.L_x_737:
[----:B-1----:R1:W-:Y:S01]  /*29c90*/  SYNCS.ARRIVE.TRANS64.A1T0 RZ, [R3+URZ+0x29850], RZ ;  /* 0x029850ff03ff79a7 */ /* 0x0023e2000810003f */
[----:B------:R-:W-:Y:S06]  /*29ca0*/  BAR.SYNC.DEFER_BLOCKING 0x2, 0x80 ;  /* 0x0082000000007b1d */ /* 0x000fec0000010000 */
[----:B------:R-:W-:Y:S05]  /*29cb0*/  @!P1 BRA `(.L_x_738) ;  /* 0x0000000000049947 */ /* 0x000fea0003800000 */
[----:B------:R-:W-:Y:S01]  /*29cc0*/  BPT.TRAP 0x1 ;  /* 0x000000040000795c */ /* 0x000fe20000300000 */
.L_x_738:
[----:B------:R-:W2:Y:S01]  /*29cd0*/  LDL R0, [R1+0x10] ;  /* 0x0000100001007983 */ /* 0x000ea20000100800 */
[----:B-1----:R-:W-:Y:S02]  /*29ce0*/  VIADD R3, R3, 0x29880 ;  /* 0x0002988003037836 */ /* 0x002fe40000000000 */
[----:B0-----:R-:W-:Y:S02]  /*29cf0*/  IMAD.MOV.U32 R17, RZ, RZ, R23 ;  /* 0x000000ffff117224 */ /* 0x001fe400078e0017 */
[----:B------:R-:W-:Y:S01]  /*29d00*/  IMAD.MOV.U32 R21, RZ, RZ, R34 ;  /* 0x000000ffff157224 */ /* 0x000fe200078e0022 */
[----:B--2---:R-:W-:-:S04]  /*29d10*/  PRMT R3, R0, 0x654, R3 ;  /* 0x0000065400037816 */ /* 0x004fc80000000003 */
[----:B------:R1:W-:Y:S01]  /*29d20*/  SYNCS.ARRIVE.TRANS64.RED.A1T0 RZ, [R3+URZ], RZ ;  /* 0x000000ff03ff79a7 */ /* 0x0003e2000810043f */
[----:B------:R-:W-:Y:S05]  /*29d30*/  @P2 BRA `(.L_x_739) ;  /* 0xffffffe800242947 */ /* 0x000fea000383ffff */
.L_x_719:
[----:B------:R-:W2:Y:S01]  /*29d40*/  S2R R0, SR_TID.X ;  /* 0x0000000000007919 */ /* 0x000ea20000002100 */
        /* <DEDUP_REMOVED lines=8> */
[----:B01----:R-:W0:Y:S01]  /*29dd0*/  LDC.64 R2, c[0x0][0xc60] ;  /* 0x00031800ff027b82 */ /* 0x003e220000000a00 */
        /* <DEDUP_REMOVED lines=8> */
[----:B0-----:R-:W-:-:S07]  /*29e60*/  IADD3 R16, R0, UR38, R7 ;  /* 0x0000002600107c10 */ /* 0x001fce000fffe007 */
.L_x_741:
[----:B------:R-:W-:Y:S05]  /*29e70*/  BSYNC B0 ;  /* 0x0000000000007941 */ /* 0x000fea0003800000 */
.L_x_740:
[----:B------:R-:W-:Y:S05]  /*29e80*/  @!P0 BRA `(.L_x_742) ;  /* 0x0000000000048947 */ /* 0x000fea0003800000 */
[----:B------:R-:W-:Y:S01]  /*29e90*/  BPT.TRAP 0x1 ;  /* 0x000000040000795c */ /* 0x000fe20000300000 */
.L_x_742:
[----:B------:R-:W-:Y:S01]  /*29ea0*/  LOP3.LUT R0, R34, 0x1, RZ, 0x3c, !PT ;  /* 0x0000000122007812 */ /* 0x000fe200078e3cff */
[----:B------:R-:W-:Y:S01]  /*29eb0*/  BSSY B0, `(.L_x_743) ;  /* 0x0000005000007945 */ /* 0x000fe20003800000 */
[----:B------:R-:W-:Y:S02]  /*29ec0*/  LEA R17, R23, R22, 0x3 ;  /* 0x0000001617117211 */ /* 0x000fe400078e18ff */
[----:B------:R-:W-:-:S04]  /*29ed0*/  SHF.L.U32 R0, R0, 0x1f, RZ ;  /* 0x0000001f00007819 */ /* 0x000fc800000006ff */
[----:B------:R-:W2:Y:S02]  /*29ee0*/  SYNCS.PHASECHK.TRANS64.TRYWAIT P1, [R17+URZ+0x29870], R0 ;  /* 0x02987000110075a7 */ /* 0x000ea4000802017f */
[----:B--2---:R-:W-:Y:S05]  /*29ef0*/  @!P1 BRA `(.L_x_744) ;  /* 0x0000007400549947 */ /* 0x004fea0003800000 */
.L_x_1000:
[----:B------:R-:W-:Y:S05]  /*29f00*/  BSYNC B0 ;  /* 0x0000000000007941 */ /* 0x000fea0003800000 */
.L_x_743:
[----:B------:R-:W-:-:S05]  /*29f10*/  IMAD.U32 R2, RZ, RZ, UR39 ;  /* 0x00000027ff027e24 */ /* 0x000fca000f8e00ff */
[----:B------:R-:W-:-:S13]  /*29f20*/  ISETP.NE.AND P1, PT, R2, 0x3, PT ;  /* 0x000000030200780c */ /* 0x000fda0003f25270 */
[----:B------:R-:W-:Y:S05]  /*29f30*/  @!P1 BRA `(.L_x_745) ;  /* 0x0000000000049947 */ /* 0x000fea0003800000 */
[----:B------:R-:W-:Y:S01]  /*29f40*/  BPT.TRAP 0x1 ;  /* 0x000000040000795c */ /* 0x000fe20000300000 */
.L_x_745:
[----:B--2---:R-:W-:-:S04]  /*29f50*/  SHF.L.U32 R0, R34, 0x1f, RZ ;  /* 0x0000001f22007819 */ /* 0x004fc800000006ff */
[----:B------:R-:W2:Y:S02]  /*29f60*/  SYNCS.PHASECHK.TRANS64.TRYWAIT P1, [R17+URZ+0x29860], R0 ;  /* 0x02986000110075a7 */ /* 0x000ea4000802017f */
[----:B--2---:R-:W-:Y:S05]  /*29f70*/  @!P1 BRA `(.L_x_746) ;  /* 0x0000007400489947 */ /* 0x004fea0003800000 */
.L_x_1001:
[----:B------:R-:W0:Y:S04]  /*29f80*/  LDL R2, [R1+0x1c] ;  /* 0x00001c0001027983 */ /* 0x000e280000100800 */
[----:B------:R-:W3:Y:S04]  /*29f90*/  LDL R13, [R1+0x20] ;  /* 0x00002000010d7983 */ /* 0x000ee80000100800 */
[----:B------:R-:W4:Y:S01]  /*29fa0*/  LDL R12, [R1+0x18] ;  /* 0x00001800010c7983 */ /* 0x000f220000100800 */
[----:B--2---:R-:W-:Y:S01]  /*29fb0*/  IMAD R0, R23, 0x5000, RZ ;  /* 0x0000500017007824 */ /* 0x004fe200078e02ff */
[----:B------:R-:W-:Y:S05]  /*29fc0*/  WARPSYNC.ALL ;  /* 0x0000000000007948 */ /* 0x000fea0003800000 */
[----:B------:R-:W-:-:S04]  /*29fd0*/  MOV R18, UR39 ;  /* 0x0000002700127c02 */ /* 0x000fc80008000f00 */
[----:B------:R-:W-:Y:S02]  /*29fe0*/  ISETP.NE.AND P1, PT, R18, 0x3, PT ;  /* 0x000000031200780c */ /* 0x000fe40003f25270 */
[----:B01----:R-:W-:-:S05]  /*29ff0*/  LOP3.LUT R3, R0, R2, RZ, 0xfc, !PT ;  /* 0x0000000200037212 */ /* 0x003fca00078efcff */
[----:B------:R-:W-:Y:S01]  /*2a000*/  IMAD.IADD R2, R22, 0x1, R3 ;  /* 0x0000000116027824 */ /* 0x000fe200078e0203 */
        /* <DEDUP_REMOVED lines=9> */
[----:B------:R0:W-:Y:S02]  /*2a0a0*/  STSM.16.M88.4 [R0+0x400], R8 ;  /* 0x0004000800007844 */ /* 0x0001e40000000200 */
        /* <DEDUP_REMOVED lines=47> */
[----:B------:R1:W-:Y:S01]  /*2a3a0*/  STSM.16.M88.4 [R0+0x4400], R12 ;  /* 0x0044000c00007844 */ /* 0x0003e20000000200 */
[C-C-:B0-----:R-:W-:Y:S02]  /*2a3b0*/  PRMT R8, R4.reuse, 0x6420, R5.reuse ;  /* 0x0000642004087816 */ /* 0x141fe40000000005 */
[----:B------:R-:W-:Y:S02]  /*2a3c0*/  PRMT R9, R4, 0x7531, R5 ;  /* 0x0000753104097816 */ /* 0x000fe40000000005 */
[----:B------:R-:W-:-:S02]  /*2a3d0*/  PRMT R10, R6, 0x6420, R7 ;  /* 0x00006420060a7816 */ /* 0x000fc40000000007 */
[----:B------:R-:W-:-:S05]  /*2a3e0*/  PRMT R11, R6, 0x7531, R7 ;  /* 0x00007531060b7816 */ /* 0x000fca0000000007 */
[----:B------:R1:W-:Y:S01]  /*2a3f0*/  STSM.16.M88.4 [R0+0x4c00], R8 ;  /* 0x004c000800007844 */ /* 0x0003e20000000200 */
[----:B------:R-:W-:Y:S01]  /*2a400*/  @!PT LDS RZ, [RZ] ;  /* 0x00000000fffff984 */ /* 0x000fe20000000800 */
[----:B------:R-:W-:Y:S01]  /*2a410*/  @!PT LDS RZ, [RZ] ;  /* 0x00000000fffff984 */ /* 0x000fe20000000800 */
[----:B------:R-:W-:Y:S01]  /*2a420*/  @!PT LDS RZ, [RZ] ;  /* 0x00000000fffff984 */ /* 0x000fe20000000800 */
[----:B------:R-:W-:Y:S01]  /*2a430*/  @!PT LDS RZ, [RZ] ;  /* 0x00000000fffff984 */ /* 0x000fe20000000800 */
[----:B------:R0:W-:Y:S06]  /*2a440*/  MEMBAR.ALL.CTA ;  /* 0x0000000000007992 */ /* 0x0001ec0000008000 */
[----:B0-----:R-:W0:Y:S01]  /*2a450*/  FENCE.VIEW.ASYNC.S ;  /* 0x00000000000073c6 */ /* 0x001e220000000000 */
[----:B------:R-:W-:Y:S05]  /*2a460*/  @!P1 BRA `(.L_x_747) ;  /* 0x0000000000049947 */ /* 0x000fea0003800000 */
[----:B------:R-:W-:Y:S01]  /*2a470*/  BPT.TRAP 0x1 ;  /* 0x000000040000795c */ /* 0x000fe20000300000 */
.L_x_747:
[----:B0-----:R0:W-:Y:S01]  /*2a480*/  SYNCS.ARRIVE.TRANS64.A1T0 RZ, [R17+URZ+0x29850], RZ ;  /* 0x029850ff11ff79a7 */ /* 0x0011e2000810003f */
[----:B------:R-:W-:Y:S06]  /*2a490*/  BAR.SYNC.DEFER_BLOCKING 0x2, 0x80 ;  /* 0x0082000000007b1d */ /* 0x000fec0000010000 */
[----:B------:R-:W-:Y:S05]  /*2a4a0*/  @!P0 BRA `(.L_x_748) ;  /* 0x0000000000048947 */ /* 0x000fea0003800000 */
[----:B------:R-:W-:Y:S01]  /*2a4b0*/  BPT.TRAP 0x1 ;  /* 0x000000040000795c */ /* 0x000fe20000300000 */
.L_x_748:
[----:B-1----:R-:W2:Y:S01]  /*2a4c0*/  LDL R0, [R1+0x10] ;  /* 0x0000100001007983 */ /* 0x002ea20000100800 */
[----:B0-----:R-:W-:Y:S02]  /*2a4d0*/  VIADD R17, R17, 0x29880 ;  /* 0x0002988011117836 */ /* 0x001fe40000000000 */
[----:B------:R-:W-:-:S05]  /*2a4e0*/  VIADD R23, R23, 0x1 ;  /* 0x0000000117177836 */ /* 0x000fca0000000000 */
[----:B------:R-:W-:-:S04]  /*2a4f0*/  ISETP.NE.AND P0, PT, R23, 0x2, PT ;  /* 0x000000021700780c */ /* 0x000fc80003f05270 */
[----:B------:R-:W-:Y:S02]  /*2a500*/  SEL R3, RZ, 0x1, P0 ;  /* 0x00000001ff037807 */ /* 0x000fe40000000000 */
[----:B------:R-:W-:Y:S02]  /*2a510*/  SEL R23, R23, RZ, P0 ;  /* 0x000000ff17177207 */ /* 0x000fe40000000000 */
[----:B------:R-:W-:Y:S02]  /*2a520*/  LOP3.LUT R34, R34, R3, RZ, 0x3c, !PT ;  /* 0x0000000322227212 */ /* 0x000fe400078e3cff */
[----:B--2---:R-:W-:-:S04]  /*2a530*/  PRMT R17, R0, 0x654, R17 ;  /* 0x0000065400117816 */ /* 0x004fc80000000011 */
[----:B------:R0:W-:Y:S03]  /*2a540*/  SYNCS.ARRIVE.TRANS64.RED.A1T0 RZ, [R17+URZ], RZ ;  /* 0x000000ff11ff79a7 */ /* 0x0001e6000810043f */
.L_x_687:
[----:B------:R-:W2:Y:S02]  /*2a550*/  LDL R0, [R1] ;  /* 0x0000000001007983 */ /* 0x000ea40000100800 */
[----:B--2---:R-:W-:-:S13]  /*2a560*/  LOP3.LUT P0, RZ, R0, 0x100, RZ, 0xc0, !PT ;  /* 0x0000010000ff7812 */ /* 0x004fda000780c0ff */
[----:B------:R-:W-:Y:S05]  /*2a570*/  @!P0 BRA `(.L_x_749) ;  /* 0x0000000000288947 */ /* 0x000fea0003800000 */
[----:B------:R-:W-:Y:S05]  /*2a580*/  WARPSYNC.ALL ;  /* 0x0000000000007948 */ /* 0x000fea0003800000 */
[----:B------:R-:W1:Y:S08]  /*2a590*/  S2UR UR4, SR_CgaCtaId ;  /* 0x00000000000479c3 */ /* 0x000e700000008800 */
[----:B------:R-:W-:Y:S01]  /*2a5a0*/  BAR.SYNC.DEFER_BLOCKING 0x5, 0x180 ;  /* 0x0146000000007b1d */ /* 0x000fe20000010000 */
[----:B0-----:R-:W-:Y:S01]  /*2a5b0*/  MOV R22, 0x400 ;  /* 0x0000040000167802 */ /* 0x001fe20000000f00 */
[----:B-1----:R-:W-:-:S05]  /*2a5c0*/  IMAD.U32 R0, RZ, RZ, UR4 ;  /* 0x00000004ff007e24 */ /* 0x002fca000f8e00ff */
[----:B------:R-:W-:Y:S01]  /*2a5d0*/  LEA R22, R0, R22, 0x18 ;  /* 0x0000001600167211 */ /* 0x000fe200078ec0ff */
[----:B------:R3:W-:Y:S04]  /*2a5e0*/  STL [R1+0x10], R0 ;  /* 0x0000100001007387 */ /* 0x0007e80000100800 */
[----:B------:R3:W4:Y:S01]  /*2a5f0*/  LDS.128 R16, [R22+0x298d0] ;  /* 0x0298d00016107984 */ /* 0x0007220000000c00 */
[----:B------:R-:W-:Y:S06]  /*2a600*/  BAR.ARV 0x4, 0x180 ;  /* 0x0106000000007b1d */ /* 0x000fec0000002000 */
[----:B------:R-:W-:Y:S05]  /*2a610*/  BRA `(.L_x_750) ;  /* 0x0000000800d87947 */ /* 0x000fea0003800000 */
.L_x_749:
[----:B------:R-:W1:Y:S01]  /*2a620*/  S2R R0, SR_TID.X ;  /* 0x0000000000007919 */ /* 0x000e620000002100 */
[----:B------:R-:W-:Y:S01]  /*2a630*/  UMOV UR4, 0xffffffff ;  /* 0xffffffff00047882 */ /* 0x000fe20000000000 */
[----:B-1----:R-:W-:-:S04]  /*2a640*/  LOP3.LUT R9, R0, 0x1f, RZ, 0xc0, !PT ;  /* 0x0000001f00097812 */ /* 0x002fc800078ec0ff */
[----:B------:R-:W-:Y:S01]  /*2a650*/  ISETP.NE.AND P0, PT, R9, 0x1f, PT ;  /* 0x0000001f0900780c */ /* 0x000fe20003f05270 */
[----:B------:R-:W-:-:S12]  /*2a660*/  BRA.DIV UR4, `(.L_x_751) ;  /* 0x0000006e04a07947 */ /* 0x000fd8000b800000 */
[----:B0-----:R-:W-:Y:S01]  /*2a670*/  IMAD.IADD R7, R19, 0x1, R9 ;  /* 0x0000000113077824 */ /* 0x001fe200078e0209 */
[----:B------:R-:W-:-:S04]  /*2a680*/  ULDC UR4, c[0x0][0xc3c] ;  /* 0x00030f0000047ab9 */ /* 0x000fc80000000800 */
[----:B------:R-:W-:-:S13]  /*2a690*/  ISETP.GE.OR P1, PT, R7, UR4, !P0 ;  /* 0x0000000407007c0c */ /* 0x000fda000c726670 */
[----:B------:R-:W0:Y:S08]  /*2a6a0*/  @!P1 LDC.64 R2, c[0x0][0xc80] ;  /* 0x00032000ff029b82 */ /* 0x000e300000000a00 */
[----:B------:R-:W1:Y:S01]  /*2a6b0*/  @!P1 LDC.64 R4, c[0x0][0xc78] ;  /* 0x00031e00ff049b82 */ /* 0x000e620000000a00 */
[----:B0-----:R-:W-:-:S05]  /*2a6c0*/  @!P1 IMAD.WIDE R2, R7, 0x4, R2 ;  /* 0x0000000407029825 */ /* 0x001fca00078e0202 */
[----:B------:R1:W2:Y:S02]  /*2a6d0*/  @!P1 LDG.E R8, desc[UR50][R2.64] ;  /* 0x0000003202089981 */ /* 0x0002a4000c1e1900 */
[----:B-1----:R-:W-:-:S05]  /*2a6e0*/  @!P1 IMAD.WIDE R2, R7, 0x4, R4 ;  /* 0x0000000407029825 */ /* 0x002fca00078e0204 */
[----:B------:R-:W3:Y:S01]  /*2a6f0*/  @!P1 LDG.E R5, desc[UR50][R2.64] ;  /* 0x0000003202059981 */ /* 0x000ee2000c1e1900 */
[----:B------:R-:W-:Y:S01]  /*2a700*/  MOV R7, RZ ;  /* 0x000000ff00077202 */ /* 0x000fe20000000f00 */
[----:B------:R-:W-:Y:S01]  /*2a710*/  IMAD.MOV.U32 R4, RZ, RZ, RZ ;  /* 0x000000ffff047224 */ /* 0x000fe200078e00ff */
[C---:B------:R-:W-:Y:S01]  /*2a720*/  ISETP.GE.U32.AND P2, PT, R9.reuse, 0x2, PT ;  /* 0x000000020900780c */ /* 0x040fe20003f46070 */
[----:B------:R-:W-:Y:S01]  /*2a730*/  SHFL.IDX PT, R0, R16, RZ, 0x1f ;  /* 0x00001fff10007589 */ /* 0x000fe200000e0000 */
[C---:B------:R-:W-:Y:S02]  /*2a740*/  ISETP.GE.U32.AND P3, PT, R9.reuse, 0x4, PT ;  /* 0x000000040900780c */ /* 0x040fe40003f66070 */
[C---:B------:R-:W-:Y:S01]  /*2a750*/  ISETP.GE.U32.AND P4, PT, R9.reuse, 0x8, PT ;  /* 0x000000080900780c */ /* 0x040fe20003f86070 */
[----:B------:R0:W-:Y:S01]  /*2a760*/  SHFL.IDX PT, R6, R16, 0x1, 0x1f ;  /* 0x00201f0010067f89 */ /* 0x0001e200000e0000 */
[----:B------:R-:W-:Y:S01]  /*2a770*/  ISETP.GE.U32.AND P5, PT, R9, 0x10, PT ;  /* 0x000000100900780c */ /* 0x000fe20003fa6070 */
[----:B0-----:R-:W-:-:S02]  /*2a780*/  IMAD.MOV.U32 R16, RZ, RZ, RZ ;  /* 0x000000ffff107224 */ /* 0x001fc400078e00ff */
[----:B--2---:R-:W-:Y:S02]  /*2a790*/  @!P1 IMAD.MOV.U32 R7, RZ, RZ, R8 ;  /* 0x000000ffff079224 */ /* 0x004fe400078e0008 */
[----:B---3--:R-:W-:Y:S01]  /*2a7a0*/  @!P1 IMAD.MOV.U32 R4, RZ, RZ, R5 ;  /* 0x000000ffff049224 */ /* 0x008fe200078e0005 */
[----:B------:R-:W-:-:S03]  /*2a7b0*/  ISETP.NE.AND P1, PT, R9, RZ, PT ;  /* 0x000000ff0900720c */ /* 0x000fc60003f25270 */
[----:B------:R-:W-:-:S05]  /*2a7c0*/  IMAD R13, R4, R7, RZ ;  /* 0x00000007040d7224 */ /* 0x000fca00078e02ff */
        /* <DEDUP_REMOVED lines=15> */
[----:B------:R0:W1:Y:S02]  /*2a8c0*/  SHFL.IDX PT, R14, R3, 0x1f, 0x1f ;  /* 0x03e01f00030e7f89 */ /* 0x00006400000e0000 */
.L_x_1011:
[----:B------:R-:W-:Y:S02]  /*2a8d0*/  ULDC UR4, c[0x0][0xc38] ;  /* 0x00030e0000047ab9 */ /* 0x000fe40000000800 */
[----:B------:R-:W-:-:S05]  /*2a8e0*/  MOV R2, UR4 ;  /* 0x0000000400027c02 */ /* 0x000fca0008000f00 */
[----:B-1----:R-:W-:-:S04]  /*2a8f0*/  IMAD R5, R14, R2, RZ ;  /* 0x000000020e057224 */ /* 0x002fc800078e02ff */
[----:B------:R-:W-:-:S05]  /*2a900*/  IMAD.IADD R6, R6, 0x1, R5 ;  /* 0x0000000106067824 */ /* 0x000fca00078e0205 */
[----:B------:R-:W-:-:S13]  /*2a910*/  ISETP.GT.AND P6, PT, R6, R0, PT ;  /* 0x000000000600720c */ /* 0x000fda0003fc4270 */
[----:B------:R-:W-:Y:S05]  /*2a920*/  @P6 BRA `(.L_x_752) ;  /* 0x0000000000a46947 */ /* 0x000fea0003800000 */
.L_x_755:
[----:B------:R-:W1:Y:S01]  /*2a930*/  LDC R2, c[0x0][0xc3c] ;  /* 0x00030f00ff027b82 */ /* 0x000e620000000800 */
[----:B------:R-:W-:-:S05]  /*2a940*/  VIADD R19, R19, 0x1f ;  /* 0x0000001f13137836 */ /* 0x000fca0000000000 */
[----:B-1----:R-:W-:-:S13]  /*2a950*/  ISETP.GE.AND P6, PT, R19, R2, PT ;  /* 0x000000021300720c */ /* 0x002fda0003fc6270 */
[----:B------:R-:W-:Y:S05]  /*2a960*/  @P6 BRA `(.L_x_753) ;  /* 0x0000000400b86947 */ /* 0x000fea0003800000 */
[----:B0-----:R-:W0:Y:S01]  /*2a970*/  S2R R3, SR_TID.X ;  /* 0x0000000000037919 */ /* 0x001e220000002100 */
[----:B------:R-:W-:Y:S01]  /*2a980*/  IMAD.MOV.U32 R7, RZ, RZ, RZ ;  /* 0x000000ffff077224 */ /* 0x000fe200078e00ff */
[----:B0-----:R-:W-:-:S05]  /*2a990*/  LOP3.LUT R3, R3, 0x1f, RZ, 0xc0, !PT ;  /* 0x0000001f03037812 */ /* 0x001fca00078ec0ff */
[----:B------:R-:W-:-:S05]  /*2a9a0*/  IMAD.IADD R9, R19, 0x1, R3 ;  /* 0x0000000113097824 */ /* 0x000fca00078e0203 */
[----:B------:R-:W-:-:S13]  /*2a9b0*/  ISETP.GE.OR P6, PT, R9, R2, !P0 ;  /* 0x000000020900720c */ /* 0x000fda00047c6670 */
[----:B------:R-:W0:Y:S08]  /*2a9c0*/  @!P6 LDC.64 R2, c[0x0][0xc80] ;  /* 0x00032000ff02eb82 */ /* 0x000e300000000a00 */
[----:B------:R-:W1:Y:S01]  /*2a9d0*/  @!P6 LDC.64 R4, c[0x0][0xc78] ;  /* 0x00031e00ff04eb82 */ /* 0x000e620000000a00 */
[----:B0-----:R-:W-:-:S05]  /*2a9e0*/  @!P6 IMAD.WIDE R2, R9, 0x4, R2 ;  /* 0x000000040902e825 */ /* 0x001fca00078e0202 */
[----:B------:R1:W2:Y:S02]  /*2a9f0*/  @!P6 LDG.E R7, desc[UR50][R2.64] ;  /* 0x000000320207e981 */ /* 0x0002a4000c1e1900 */
[----:B-1----:R-:W-:Y:S01]  /*2aa00*/  @!P6 IMAD.WIDE R2, R9, 0x4, R4 ;  /* 0x000000040902e825 */ /* 0x002fe200078e0204 */
[----:B------:R-:W-:-:S06]  /*2aa10*/  MOV R4, RZ ;  /* 0x000000ff00047202 */ /* 0x000fcc0000000f00 */
[----:B------:R-:W2:Y:S01]  /*2aa20*/  @!P6 LDG.E R4, desc[UR50][R2.64] ;  /* 0x000000320204e981 */ /* 0x000ea2000c1e1900 */
[----:B------:R-:W-:Y:S01]  /*2aa30*/  UMOV UR4, 0xffffffff ;  /* 0xffffffff00047882 */ /* 0x000fe20000000000 */
[----:B--2---:R-:W-:Y:S02]  /*2aa40*/  IMAD R13, R4, R7, RZ ;  /* 0x00000007040d7224 */ /* 0x004fe400078e02ff */
[----:B------:R-:W-:Y:S05]  /*2aa50*/  BRA.DIV UR4, `(.L_x_754) ;  /* 0x0000006e04e07947 */ /* 0x000fea000b800000 */
        /* <DEDUP_REMOVED lines=15> */
[----:B------:R0:W1:Y:S02]  /*2ab50*/  SHFL.IDX PT, R14, R3, 0x1f, 0x1f ;  /* 0x03e01f00030e7f89 */ /* 0x00006400000e0000 */
.L_x_1019:
[----:B------:R-:W-:Y:S02]  /*2ab60*/  ULDC UR4, c[0x0][0xc38] ;  /* 0x00030e0000047ab9 */ /* 0x000fe40000000800 */
[----:B------:R-:W-:-:S04]  /*2ab70*/  IMAD.U32 R2, RZ, RZ, UR4 ;  /* 0x00000004ff027e24 */ /* 0x000fc8000f8e00ff */
[----:B-1----:R-:W-:-:S04]  /*2ab80*/  IMAD R5, R14, R2, RZ ;  /* 0x000000020e057224 */ /* 0x002fc800078e02ff */
[----:B------:R-:W-:-:S05]  /*2ab90*/  IMAD.IADD R6, R5, 0x1, R6 ;  /* 0x0000000105067824 */ /* 0x000fca00078e0206 */
[----:B------:R-:W-:-:S13]  /*2aba0*/  ISETP.GT.AND P6, PT, R6, R0, PT ;  /* 0x000000000600720c */ /* 0x000fda0003fc4270 */
[----:B------:R-:W-:Y:S05]  /*2abb0*/  @!P6 BRA `(.L_x_755) ;  /* 0xfffffffc005ce947 */ /* 0x000fea000383ffff */
.L_x_752:
[----:B------:R-:W-:Y:S01]  /*2abc0*/  IMAD.IADD R6, R6, 0x1, -R5 ;  /* 0x0000000106067824 */ /* 0x000fe200078e0a05 */
[----:B------:R-:W-:-:S03]  /*2abd0*/  UMOV UR4, 0xffffffff ;  /* 0xffffffff00047882 */ /* 0x000fc60000000000 */
[----:B------:R-:W-:-:S05]  /*2abe0*/  IMAD R5, R3, R2, R6 ;  /* 0x0000000203057224 */ /* 0x000fca00078e0206 */
[----:B------:R-:W-:Y:S01]  /*2abf0*/  ISETP.GT.AND P6, PT, R5, R0, PT ;  /* 0x000000000500720c */ /* 0x000fe20003fc4270 */
[----:B------:R-:W-:-:S12]  /*2ac00*/  BRA.DIV UR4, `(.L_x_756) ;  /* 0x00000072042c7947 */ /* 0x000fd8000b800000 */
[----:B------:R-:W-:-:S04]  /*2ac10*/  VOTE.ANY R8, PT, !P6 ;  /* 0x0000000000087806 */ /* 0x000fc800070e0100 */
[----:B------:R-:W1:Y:S02]  /*2ac20*/  POPC R5, R8 ;  /* 0x0000000800057309 */ /* 0x000e640000000000 */
[----:B-1----:R1:W2:Y:S04]  /*2ac30*/  SHFL.IDX PT, R7, R7, R5, 0x1f ;  /* 0x00001f0507077589 */ /* 0x0022a800000e0000 */
[----:B------:R1:W3:Y:S02]  /*2ac40*/  SHFL.IDX PT, R4, R4, R5, 0x1f ;  /* 0x00001f0504047589 */ /* 0x0002e400000e0000 */
.L_x_1024:
[----:B------:R-:W-:-:S13]  /*2ac50*/  ISETP.NE.AND P0, PT, R8, RZ, PT ;  /* 0x000000ff0800720c */ /* 0x000fda0003f05270 */
[----:B------:R-:W-:Y:S05]  /*2ac60*/  @!P0 BRA `(.L_x_757) ;  /* 0x0000000000108947 */ /* 0x000fea0003800000 */
[----:B------:R-:W-:Y:S01]  /*2ac70*/  UMOV UR4, 0xffffffff ;  /* 0xffffffff00047882 */ /* 0x000fe20000000000 */
[----:B------:R-:W-:Y:S02]  /*2ac80*/  VIADD R12, R5, 0xffffffff ;  /* 0xffffffff050c7836 */ /* 0x000fe40000000000 */
[----:B------:R-:W-:Y:S05]  /*2ac90*/  BRA.DIV UR4, `(.L_x_758) ;  /* 0x0000007204647947 */ /* 0x000fea000b800000 */
[----:B------:R4:W0:Y:S02]  /*2aca0*/  SHFL.IDX PT, R16, R3, R12, 0x1f ;  /* 0x00001f0c03107589 */ /* 0x00082400000e0000 */
.L_x_757:
[-C--:B--2---:R-:W-:Y:S01]  /*2acb0*/  IABS R8, R7.reuse ;  /* 0x0000000700087213 */ /* 0x084fe20000000000 */
[----:B0-----:R-:W-:Y:S01]  /*2acc0*/  IMAD R16, R16, R2, R6 ;  /* 0x0000000210107224 */ /* 0x001fe200078e0206 */
[----:B------:R-:W-:Y:S01]  /*2acd0*/  IABS R6, R7 ;  /* 0x0000000700067213 */ /* 0x000fe20000000000 */
[----:B------:R-:W-:Y:S01]  /*2ace0*/  IMAD.MOV.U32 R2, RZ, RZ, RZ ;  /* 0x000000ffff027224 */ /* 0x000fe200078e00ff */
[----:B------:R-:W0:Y:S01]  /*2acf0*/  I2F.RP R9, R8 ;  /* 0x0000000800097306 */ /* 0x000e220000209400 */
[----:B------:R-:W-:Y:S02]  /*2ad00*/  IMAD.IADD R0, R0, 0x1, -R16 ;  /* 0x0000000100007824 */ /* 0x000fe400078e0a10 */
[----:B------:R-:W-:Y:S02]  /*2ad10*/  IMAD.MOV R6, RZ, RZ, -R6 ;  /* 0x000000ffff067224 */ /* 0x000fe400078e0a06 */
[----:B------:R-:W-:-:S03]  /*2ad20*/  IMAD.IADD R19, R5, 0x1, R19 ;  /* 0x0000000105137824 */ /* 0x000fc600078e0213 */
[----:B0-----:R-:W4:Y:S02]  /*2ad30*/  MUFU.RCP R9, R9 ;  /* 0x0000000900097308 */ /* 0x001f240000001000 */
[----:B----4-:R-:W-:-:S06]  /*2ad40*/  IADD3 R3, R9, 0xffffffe, RZ ;  /* 0x0ffffffe09037810 */ /* 0x010fcc0007ffe0ff */
[----:B------:R-:W0:Y:S02]  /*2ad50*/  F2I.FTZ.U32.TRUNC.NTZ R3, R3 ;  /* 0x0000000300037305 */ /* 0x000e24000021f000 */
[----:B0-----:R-:W-:-:S04]  /*2ad60*/  IMAD.MOV R11, RZ, RZ, -R3 ;  /* 0x000000ffff0b7224 */ /* 0x001fc800078e0a03 */
[----:B------:R-:W-:-:S04]  /*2ad70*/  IMAD R11, R11, R8, RZ ;  /* 0x000000080b0b7224 */ /* 0x000fc800078e02ff */
[----:B------:R-:W-:Y:S01]  /*2ad80*/  IMAD.HI.U32 R2, R3, R11, R2 ;  /* 0x0000000b03027227 */ /* 0x000fe200078e0002 */
[----:B------:R-:W-:-:S05]  /*2ad90*/  IABS R3, R0 ;  /* 0x0000000000037213 */ /* 0x000fca0000000000 */
[----:B------:R-:W-:-:S04]  /*2ada0*/  IMAD.HI.U32 R9, R2, R3, RZ ;  /* 0x0000000302097227 */ /* 0x000fc800078e00ff */
[----:B------:R-:W-:Y:S01]  /*2adb0*/  IMAD R3, R9, R6, R3 ;  /* 0x0000000609037224 */ /* 0x000fe200078e0203 */
[----:B---3--:R-:W-:Y:S01]  /*2adc0*/  IABS R6, R4 ;  /* 0x0000000400067213 */ /* 0x008fe20000000000 */
[----:B------:R-:W-:-:S03]  /*2add0*/  IMAD.MOV.U32 R2, RZ, RZ, RZ ;  /* 0x000000ffff027224 */ /* 0x000fc600078e00ff */
[----:B------:R-:W-:-:S13]  /*2ade0*/  ISETP.GT.U32.AND P1, PT, R8, R3, PT ;  /* 0x000000030800720c */ /* 0x000fda0003f24070 */
[-C--:B------:R-:W-:Y:S01]  /*2adf0*/  @!P1 IADD3 R3, R3, -R8.reuse, RZ ;  /* 0x8000000803039210 */ /* 0x080fe20007ffe0ff */
[----:B------:R-:W-:Y:S01]  /*2ae00*/  @!P1 VIADD R9, R9, 0x1 ;  /* 0x0000000109099836 */ /* 0x000fe20000000000 */
[----:B------:R-:W-:Y:S02]  /*2ae10*/  ISETP.NE.AND P1, PT, R7, RZ, PT ;  /* 0x000000ff0700720c */ /* 0x000fe40003f25270 */
[----:B------:R-:W-:Y:S02]  /*2ae20*/  ISETP.GE.U32.AND P0, PT, R3, R8, PT ;  /* 0x000000080300720c */ /* 0x000fe40003f06070 */
[----:B------:R-:W0:Y:S11]  /*2ae30*/  I2F.RP R8, R6 ;  /* 0x0000000600087306 */ /* 0x000e360000209400 */
[----:B------:R-:W-:Y:S01]  /*2ae40*/  @P0 IADD3 R9, R9, 0x1, RZ ;  /* 0x0000000109090810 */ /* 0x000fe20007ffe0ff */
        /* <DEDUP_REMOVED lines=8> */
[----:B------:R-:W-:-:S04]  /*2aed0*/  LOP3.LUT R3, R0, R7, RZ, 0x3c, !PT ;  /* 0x0000000700037212 */ /* 0x000fc800078e3cff */
[----:B------:R-:W-:-:S13]  /*2aee0*/  ISETP.GE.AND P2, PT, R3, RZ, PT ;  /* 0x000000ff0300720c */ /* 0x000fda0003f46270 */
[----:B------:R-:W-:Y:S01]  /*2aef0*/  @!P2 IMAD.MOV R9, RZ, RZ, -R9 ;  /* 0x000000ffff09a224 */ /* 0x000fe200078e0a09 */
[----:B------:R-:W-:-:S04]  /*2af00*/  @!P1 LOP3.LUT R9, RZ, R7, RZ, 0x33, !PT ;  /* 0x00000007ff099212 */ /* 0x000fc800078e33ff */
[-C--:B------:R-:W-:Y:S01]  /*2af10*/  IABS R3, R9.reuse ;  /* 0x0000000900037213 */ /* 0x080fe20000000000 */
[----:B------:R-:W-:-:S04]  /*2af20*/  IMAD R7, R7, R9, RZ ;  /* 0x0000000907077224 */ /* 0x000fc800078e02ff */
[----:B------:R-:W-:Y:S01]  /*2af30*/  IMAD.HI.U32 R2, R2, R3, RZ ;  /* 0x0000000302027227 */ /* 0x000fe200078e00ff */
[----:B------:R-:W-:-:S03]  /*2af40*/  IADD3 R17, R0, -R7, RZ ;  /* 0x8000000700117210 */ /* 0x000fc60007ffe0ff */
        /* <DEDUP_REMOVED lines=8> */
[----:B------:R-:W-:-:S06]  /*2afd0*/  @P0 IADD3 R2, R2, 0x1, RZ ;  /* 0x0000000102020810 */ /* 0x000fcc0007ffe0ff */
[----:B------:R-:W-:Y:S01]  /*2afe0*/  @!P2 IMAD.MOV R2, RZ, RZ, -R2 ;  /* 0x000000ffff02a224 */ /* 0x000fe200078e0a02 */
[----:B------:R-:W-:-:S05]  /*2aff0*/  @!P1 LOP3.LUT R2, RZ, R4, RZ, 0x33, !PT ;  /* 0x00000004ff029212 */ /* 0x000fca00078e33ff */
[--C-:B------:R-:W-:Y:S02]  /*2b000*/  IMAD.MOV R3, RZ, RZ, -R2.reuse ;  /* 0x000000ffff037224 */ /* 0x100fe400078e0a02 */
[C---:B------:R-:W-:Y:S02]  /*2b010*/  IMAD R2, R4.reuse, 0x1000000, R2 ;  /* 0x0100000004027824 */ /* 0x040fe400078e0202 */
[----:B------:R-:W-:-:S04]  /*2b020*/  IMAD R9, R4, R3, R9 ;  /* 0x0000000304097224 */ /* 0x000fc800078e0209 */
[----:B------:R-:W-:Y:S01]  /*2b030*/  IMAD R18, R9, 0x10000, R2 ;  /* 0x0001000009127824 */ /* 0x000fe200078e0202 */
[----:B------:R-:W-:Y:S06]  /*2b040*/  BRA `(.L_x_759) ;  /* 0x00000000001c7947 */ /* 0x000fec0003800000 */
.L_x_753:
[----:B------:R-:W-:Y:S01]  /*2b050*/  UMOV UR4, URZ ;  /* 0x0000003f00047c82 */ /* 0x000fe20008000000 */
[----:B------:R-:W-:Y:S01]  /*2b060*/  UMOV UR5, URZ ;  /* 0x0000003f00057c82 */ /* 0x000fe20008000000 */
[----:B------:R-:W-:Y:S01]  /*2b070*/  ULDC UR6, c[0x0][0xc3c] ;  /* 0x00030f0000067ab9 */ /* 0x000fe20000000800 */
[----:B------:R-:W-:Y:S01]  /*2b080*/  IMAD.MOV.U32 R16, RZ, RZ, R0 ;  /* 0x000000ffff107224 */ /* 0x000fe200078e0000 */
[----:B------:R-:W-:Y:S01]  /*2b090*/  MOV R19, UR6 ;  /* 0x0000000600137c02 */ /* 0x000fe20008000f00 */
[----:B------:R-:W-:Y:S02]  /*2b0a0*/  IMAD.U32 R17, RZ, RZ, UR4 ;  /* 0x00000004ff117e24 */ /* 0x000fe4000f8e00ff */
[----:B------:R-:W-:-:S07]  /*2b0b0*/  IMAD.U32 R18, RZ, RZ, UR5 ;  /* 0x00000005ff127e24 */ /* 0x000fce000f8e00ff */
.L_x_759:
[----:B------:R2:W3:Y:S01]  /*2b0c0*/  LDL R2, [R1+0x10] ;  /* 0x0000100001027983 */ /* 0x0004e20000100800 */
[----:B------:R-:W4:Y:S01]  /*2b0d0*/  S2R R0, SR_TID.X ;  /* 0x0000000000007919 */ /* 0x000f220000002100 */
[----:B------:R-:W-:Y:S05]  /*2b0e0*/  WARPSYNC.ALL ;  /* 0x0000000000007948 */ /* 0x000fea0003800000 */
[----:B----4-:R-:W-:Y:S01]  /*2b0f0*/  LOP3.LUT R0, R0, 0x1f, RZ, 0xc0, !PT ;  /* 0x0000001f00007812 */ /* 0x010fe200078ec0ff */
[----:B------:R-:W-:Y:S03]  /*2b100*/  BAR.SYNC.DEFER_BLOCKING 0x4, 0x180 ;  /* 0x0106000000007b1d */ /* 0x000fe60000010000 */
[----:B------:R-:W-:-:S13]  /*2b110*/  ISETP.NE.AND P0, PT, R0, RZ, PT ;  /* 0x000000ff0000720c */ /* 0x000fda0003f05270 */
[----:B------:R-:W-:Y:S01]  /*2b120*/  @!P0 MOV R0, 0x400 ;  /* 0x0000040000008802 */ /* 0x000fe20000000f00 */
[----:B---3--:R-:W3:Y:S03]  /*2b130*/  @!P0 S2R R2, SR_CgaCtaId ;  /* 0x0000000000028919 */ /* 0x008ee60000008800 */
[----:B---3--:R-:W-:Y:S01]  /*2b140*/  @!P0 LEA R22, R2, R0, 0x18 ;  /* 0x0000000002168211 */ /* 0x008fe200078ec0ff */
[----:B------:R2:W-:Y:S04]  /*2b150*/  @!P0 STL [R1+0x10], R2 ;  /* 0x0000100201008387 */ /* 0x0005e80000100800 */
[----:B------:R2:W-:Y:S01]  /*2b160*/  @!P0 STS.128 [R22+0x298d0], R16 ;  /* 0x0298d01016008388 */ /* 0x0005e20000000c00 */
[----:B------:R-:W-:Y:S06]  /*2b170*/  BAR.ARV 0x5, 0x180 ;  /* 0x0146000000007b1d */ /* 0x000fec0000002000 */
.L_x_750:
[----:B------:R-:W-:Y:S02]  /*2b180*/  ULDC UR4, c[0x0][0xc3c] ;  /* 0x00030f0000047ab9 */ /* 0x000fe40000000800 */
[----:B----4-:R-:W-:-:S13]  /*2b190*/  ISETP.GE.AND P0, PT, R19, UR4, PT ;  /* 0x0000000413007c0c */ /* 0x010fda000bf06270 */
[----:B------:R-:W-:Y:S05]  /*2b1a0*/  @!P0 BRA `(.L_x_760) ;  /* 0xffffff9000348947 */ /* 0x000fea000383ffff */
[----:B------:R-:W-:Y:S05]  /*2b1b0*/  BSYNC B7 ;  /* 0x0000000000077941 */ /* 0x000fea0003800000 */
.L_x_642:
[----:B--23--:R-:W2:Y:S01]  /*2b1c0*/  LDL.LU R0, [R1+0x38] ;  /* 0x0000380001007983 */ /* 0x00cea20000300800 */
[----:B------:R-:W-:Y:S01]  /*2b1d0*/  BSSY B0, `(.L_x_761) ;  /* 0x000000b000007945 */ /* 0x000fe20003800000 */
[----:B-1----:R-:W1:Y:S01]  /*2b1e0*/  S2R R5, SR_CgaCtaId ;  /* 0x0000000000057919 */ /* 0x002e620000008800 */
[----:B--2---:R-:W-:-:S05]  /*2b1f0*/  VIADD R0, R0, 0x1 ;  /* 0x0000000100007836 */ /* 0x004fca0000000000 */
[----:B0-----:R-:W-:-:S04]  /*2b200*/  LEA.HI R2, R0, R0, RZ, 0x1 ;  /* 0x0000000000027211 */ /* 0x001fc800078f08ff */
[----:B------:R-:W-:Y:S02]  /*2b210*/  LOP3.LUT R3, R2, 0xfffffffe, RZ, 0xc0, !PT ;  /* 0xfffffffe02037812 */ /* 0x000fe400078ec0ff */
[----:B------:R-:W-:-:S03]  /*2b220*/  MOV R2, 0x400 ;  /* 0x0000040000027802 */ /* 0x000fc60000000f00 */
[----:B------:R-:W-:Y:S01]  /*2b230*/  IMAD.IADD R0, R0, 0x1, -R3 ;  /* 0x0000000100007824 */ /* 0x000fe200078e0a03 */
[----:B-1----:R-:W-:-:S04]  /*2b240*/  LEA R4, R5, R2, 0x18 ;  /* 0x0000000205047211 */ /* 0x002fc800078ec0ff */
[----:B------:R-:W-:-:S04]  /*2b250*/  SHF.L.U32 R0, R0, 0x1f, RZ ;  /* 0x0000001f00007819 */ /* 0x000fc800000006ff */
[----:B------:R-:W0:Y:S02]  /*2b260*/  SYNCS.PHASECHK.TRANS64.TRYWAIT P0, [R4+URZ+0x29820], R0 ;  /* 0x02982000040075a7 */ /* 0x000e24000800017f */
[----:B0-----:R-:W-:Y:S05]  /*2b270*/  @!P0 BRA `(.L_x_762) ;  /* 0x0000006c00148947 */ /* 0x001fea0003800000 */
.L_x_1027:
[----:B------:R-:W-:Y:S05]  /*2b280*/  BSYNC B0 ;  /* 0x0000000000007941 */ /* 0x000fea0003800000 */
.L_x_761:
[----:B------:R-:W-:-:S03]  /*2b290*/  UMOV UR4, 0xffffffff ;  /* 0xffffffff00047882 */ /* 0x000fc60000000000 */
[----:B------:R-:W-:Y:S05]  /*2b2a0*/  BRA.DIV UR4, `(.L_x_763) ;  /* 0x0000006e041c7947 */ /* 0x000fea000b800000 */
[----:B0-----:R-:W0:Y:S02]  /*2b2b0*/  S2R R0, SR_TID.X ;  /* 0x0000000000007919 */ /* 0x001e240000002100 */
[----:B0-----:R-:W-:-:S04]  /*2b2c0*/  SHF.R.U32.HI R0, RZ, 0x5, R0 ;  /* 0x00000005ff007819 */ /* 0x001fc80000011600 */
[----:B------:R-:W-:-:S05]  /*2b2d0*/  LOP3.LUT R0, R0, 0x3, RZ, 0xc0, !PT ;  /* 0x0000000300007812 */ /* 0x000fca00078ec0ff */
[----:B------:R0:W1:Y:S02]  /*2b2e0*/  SHFL.IDX PT, R14, R0, RZ, 0x1f ;  /* 0x00001fff000e7589 */ /* 0x00006400000e0000 */
.L_x_1030:
[----:B-1----:R-:W-:-:S13]  /*2b2f0*/  ISETP.NE.AND P0, PT, R14, RZ, PT ;  /* 0x000000ff0e00720c */ /* 0x002fda0003f05270 */
[----:B------:R-:W-:Y:S05]  /*2b300*/  @P0 BRA `(.L_x_423) ;  /* 0x0000000000a80947 */ /* 0x000fea0003800000 */
[----:B------:R-:W-:-:S03]  /*2b310*/  UMOV UR4, 0xffffffff ;  /* 0xffffffff00047882 */ /* 0x000fc60000000000 */
[----:B------:R-:W-:Y:S05]  /*2b320*/  BRA.DIV UR4, `(.L_x_764) ;  /* 0x0000006e04307947 */ /* 0x000fea000b800000 */
[----:B------:R-:W-:-:S13]  /*2b330*/  ELECT P6, URZ, PT ;  /* 0x00000000003f782f */ /* 0x000fda00038c0000 */
.L_x_1033:
[----:B------:R-:W-:Y:S05]  /*2b340*/  @!P6 BRA `(.L_x_423) ;  /* 0x000000000098e947 */ /* 0x000fea0003800000 */
[----:B------:R-:W-:-:S06]  /*2b350*/  ULOP3.LUT UR4, UR36, 0x2, URZ, 0xfc, !UPT ;  /* 0x0000000224047892 */ /* 0x000fcc000f8efc3f */
[----:B0-----:R-:W-:-:S05]  /*2b360*/  IMAD.U32 R0, RZ, RZ, UR4 ;  /* 0x00000004ff007e24 */ /* 0x001fca000f8e00ff */
[----:B------:R-:W-:-:S13]  /*2b370*/  ISETP.NE.AND P0, PT, R0, 0x3, PT ;  /* 0x000000030000780c */ /* 0x000fda0003f05270 */
[----:B------:R-:W-:Y:S05]  /*2b380*/  @!P0 BRA `(.L_x_765) ;  /* 0x0000000000048947 */ /* 0x000fea0003800000 */
[----:B------:R-:W-:Y:S01]  /*2b390*/  BPT.TRAP 0x1 ;  /* 0x000000040000795c */ /* 0x000fe20000300000 */
.L_x_765:
[C---:B------:R-:W-:Y:S01]  /*2b3a0*/  IMAD R5, R23.reuse, 0x8, R4 ;  /* 0x0000000817057824 */ /* 0x040fe200078e0204 */
[----:B------:R-:W-:Y:S02]  /*2b3b0*/  SHF.L.U32 R0, R34, 0x1f, RZ ;  /* 0x0000001f22007819 */ /* 0x000fe400000006ff */
[----:B------:R-:W-:Y:S02]  /*2b3c0*/  IADD3 R23, R23, 0x1, RZ ;  /* 0x0000000117177810 */ /* 0x000fe40007ffe0ff */
[----:B------:R-:W0:Y:S02]  /*2b3d0*/  SYNCS.PHASECHK.TRANS64.TRYWAIT P1, [R5+URZ+0x29840], R0 ;  /* 0x02984000050075a7 */ /* 0x000e24000802017f */
[----:B------:R-:W-:-:S04]  /*2b3e0*/  ISETP.NE.AND P2, PT, R23, 0x2, PT ;  /* 0x000000021700780c */ /* 0x000fc80003f45270 */
[----:B------:R-:W-:Y:S01]  /*2b3f0*/  SEL R3, RZ, 0x1, P2 ;  /* 0x00000001ff037807 */ /* 0x000fe20001000000 */
[----:B0-----:R-:W-:Y:S08]  /*2b400*/  @!P1 BRA `(.L_x_766) ;  /* 0x0000006c00189947 */ /* 0x001ff00003800000 */
.L_x_1034:
[----:B------:R-:W-:Y:S02]  /*2b410*/  SEL R23, R23, RZ, P2 ;  /* 0x000000ff17177207 */ /* 0x000fe40001000000 */
[----:B------:R-:W-:Y:S01]  /*2b420*/  LOP3.LUT R2, R34, R3, RZ, 0x3c, !PT ;  /* 0x0000000322027212 */ /* 0x000fe200078e3cff */
[----:B------:R-:W-:Y:S06]  /*2b430*/  @!P0 BRA `(.L_x_767) ;  /* 0x0000000000048947 */ /* 0x000fec0003800000 */
[----:B------:R-:W-:Y:S01]  /*2b440*/  BPT.TRAP 0x1 ;  /* 0x000000040000795c */ /* 0x000fe20000300000 */
.L_x_767:
[----:B------:R-:W-:Y:S01]  /*2b450*/  IMAD R23, R23, 0x8, R4 ;  /* 0x0000000817177824 */ /* 0x000fe200078e0204 */
[----:B------:R-:W-:-:S04]  /*2b460*/  SHF.L.U32 R2, R2, 0x1f, RZ ;  /* 0x0000001f02027819 */ /* 0x000fc800000006ff */
[----:B------:R-:W1:Y:S02]  /*2b470*/  SYNCS.PHASECHK.TRANS64.TRYWAIT P1, [R23+URZ+0x29840], R2 ;  /* 0x02984002170075a7 */ /* 0x000e64000802017f */
[----:B-1----:R-:W-:Y:S05]  /*2b480*/  @!P1 BRA `(.L_x_768) ;  /* 0x0000006c000c9947 */ /* 0x002fea0003800000 */
.L_x_1035:
[----:B------:R-:W-:Y:S05]  /*2b490*/  @!P0 BRA `(.L_x_769) ;  /* 0x0000000000048947 */ /* 0x000fea0003800000 */
[----:B------:R-:W-:Y:S01]  /*2b4a0*/  BPT.TRAP 0x1 ;  /* 0x000000040000795c */ /* 0x000fe20000300000 */
.L_x_769:
[----:B------:R-:W2:Y:S02]  /*2b4b0*/  SYNCS.PHASECHK.TRANS64.TRYWAIT P1, [R5+URZ+0x29860], R0 ;  /* 0x02986000050075a7 */ /* 0x000ea4000802017f */
[----:B--2---:R-:W-:Y:S05]  /*2b4c0*/  @!P1 BRA `(.L_x_770) ;  /* 0x0000006c00109947 */ /* 0x004fea0003800000 */
.L_x_1036:
[----:B------:R-:W-:Y:S05]  /*2b4d0*/  @!P0 BRA `(.L_x_771) ;  /* 0x0000000000048947 */ /* 0x000fea0003800000 */
[----:B------:R-:W-:Y:S01]  /*2b4e0*/  BPT.TRAP 0x1 ;  /* 0x000000040000795c */ /* 0x000fe20000300000 */
.L_x_771:
[----:B------:R-:W3:Y:S02]  /*2b4f0*/  SYNCS.PHASECHK.TRANS64.TRYWAIT P1, [R23+URZ+0x29860], R2 ;  /* 0x02986002170075a7 */ /* 0x000ee4000802017f */
[----:B---3--:R-:W-:Y:S05]  /*2b500*/  @!P1 BRA `(.L_x_772) ;  /* 0x0000006c00149947 */ /* 0x008fea0003800000 */
.L_x_1037:
[----:B------:R-:W-:Y:S05]  /*2b510*/  @!P0 BRA `(.L_x_773) ;  /* 0x0000000000048947 */ /* 0x000fea0003800000 */
[----:B------:R-:W-:Y:S01]  /*2b520*/  BPT.TRAP 0x1 ;  /* 0x000000040000795c */ /* 0x000fe20000300000 */
.L_x_773:
[----:B------:R-:W4:Y:S02]  /*2b530*/  SYNCS.PHASECHK.TRANS64.TRYWAIT P1, [R5+URZ+0x29880], R0 ;  /* 0x02988000050075a7 */ /* 0x000f24000802017f */
[----:B----4-:R-:W-:Y:S05]  /*2b540*/  @!P1 BRA `(.L_x_774) ;  /* 0x0000006c00189947 */ /* 0x010fea0003800000 */
.L_x_1038:
[----:B------:R-:W-:Y:S05]  /*2b550*/  @!P0 BRA `(.L_x_775) ;  /* 0x0000000000048947 */ /* 0x000fea0003800000 */
[----:B------:R-:W-:Y:S01]  /*2b560*/  BPT.TRAP 0x1 ;  /* 0x000000040000795c */ /* 0x000fe20000300000 */
.L_x_775:
[----:B------:R0:W0:Y:S02]  /*2b570*/  SYNCS.PHASECHK.TRANS64.TRYWAIT P0, [R23+URZ+0x29880], R2 ;  /* 0x02988002170075a7 */ /* 0x000024000800017f */
[----:B0-----:R-:W-:Y:S05]  /*2b580*/  @!P0 NANOSLEEP.SYNCS 0x989680 ;  /* 0x009896800000895d */ /* 0x001fea0003900000 */
[----:B------:R-:W0:Y:S02]  /*2b590*/  @!P0 SYNCS.PHASECHK.TRANS64 P0, [R23+URZ+0x29880], R2 ;  /* 0x02988002170085a7 */ /* 0x000e24000800007f */
[----:B0-----:R-:W-:Y:S05]  /*2b5a0*/  @!P0 BRA `(.L_x_775) ;  /* 0xfffffffc00f08947 */ /* 0x001fea000383ffff */
.L_x_423:
[----:B------:R-:W-:Y:S05]  /*2b5b0*/  BSYNC B8 ;  /* 0x0000000000087941 */ /* 0x000fea0003800000 */
.L_x_420:
[----:B------:R-:W-:Y:S05]  /*2b5c0*/  EXIT ;  /* 0x000000000000794d */ /* 0x000fea0003800000 */
.L_x_443:
[----:B-1----:R1:W2:Y:S02]  /*2b5d0*/  SYNCS.PHASECHK.TRANS64.TRYWAIT P5, [R91+URZ+0x29890], R92 ;  /* 0x0298905c5b0075a7 */ /* 0x0022a400080a017f */
[----:B--2---:R-:W-:Y:S05]  /*2b5e0*/  @!P5 NANOSLEEP.SYNCS 0x989680 ;  /* 0x009896800000d95d */ /* 0x004fea0003900000 */
[----:B------:R-:W2:Y:S02]  /*2b5f0*/  @!P5 SYNCS.PHASECHK.TRANS64 P5, [R91+URZ+0x29890], R92 ;  /* 0x0298905c5b00d5a7 */ /* 0x000ea400080a007f */
[----:B--2---:R-:W-:Y:S05]  /*2b600*/  @!P5 BRA `(.L_x_443) ;  /* 0xfffffffc00f0d947 */ /* 0x004fea000383ffff */
[----:B------:R-:W-:Y:S05]  /*2b610*/  BRA `(.L_x_776) ;  /* 0xfffffd8000bc7947 */ /* 0x000fea000383ffff */
.L_x_444:
[----:B------:R-:W-:Y:S01]  /*2b620*/  BSSY B1, `(.L_x_777) ;  /* 0x0000008000017945 */ /* 0x000fe20003800000 */
[----:B0-----:R-:W-:Y:S01]  /*2b630*/  IMAD.MOV.U32 R13, RZ, RZ, R120 ;  /* 0x000000ffff0d7224 */ /* 0x001fe200078e0078 */
[----:B------:R-:W-:Y:S01]  /*2b640*/  MOV R15, 0xffffffff ;  /* 0xffffffff000f7802 */ /* 0x000fe20000000f00 */
[----:B------:R-:W-:Y:S02]  /*2b650*/  IMAD.MOV.U32 R12, RZ, RZ, RZ ;  /* 0x000000ffff0c7224 */ /* 0x000fe400078e00ff */
[----:B------:R-:W-:-:S07]  /*2b660*/  IMAD.MOV.U32 R11, RZ, RZ, 0x1e1f ;  /* 0x00001e1fff0b7424 */ /* 0x000fce00078e00ff */
[----:B-1----:R-:W-:Y:S05]  /*2b670*/  WARPSYNC.COLLECTIVE R15, `(.L_x_778) ;  /* 0x000000000f087348 */ /* 0x002fea0003c00000 */
[----:B------:R0:W2:Y:S02]  /*2b680*/  SHFL.IDX P6, R14, R13, R12, R11 ;  /* 0x0000000c0d0e7389 */ /* 0x0000a400000c000b */
[----:B012---:R-:W-:Y:S01]  /*2b690*/  ENDCOLLECTIVE ;  /* 0x000000000000791b */ /* 0x007fe20003800000 */
.L_x_778:
[----:B------:R-:W-:Y:S05]  /*2b6a0*/  BSYNC B1 ;  /* 0x0000000000017941 */ /* 0x000fea0003800000 */
.L_x_777:
[----:B------:R-:W-:Y:S01]  /*2b6b0*/  IMAD.MOV.U32 R13, RZ, RZ, R121 ;  /* 0x000000ffff0d7224 */ /* 0x000fe200078e0079 */
[----:B------:R-:W-:Y:S01]  /*2b6c0*/  MOV R15, 0xffffffff ;  /* 0xffffffff000f7802 */ /* 0x000fe20000000f00 */
[----:B------:R-:W-:Y:S02]  /*2b6d0*/  IMAD.MOV.U32 R12, RZ, RZ, RZ ;  /* 0x000000ffff0c7224 */ /* 0x000fe400078e00ff */
[----:B------:R-:W-:Y:S02]  /*2b6e0*/  IMAD.MOV.U32 R11, RZ, RZ, 0x1e1f ;  /* 0x00001e1fff0b7424 */ /* 0x000fe400078e00ff */
[----:B------:R-:W-:-:S07]  /*2b6f0*/  IMAD.MOV.U32 R151, RZ, RZ, R14 ;  /* 0x000000ffff977224 */ /* 0x000fce00078e000e */
[----:B------:R-:W-:Y:S05]  /*2b700*/  WARPSYNC.COLLECTIVE R15, `(.L_x_779) ;  /* 0x000000000f087348 */ /* 0x000fea0003c00000 */
[----:B------:R0:W1:Y:S02]  /*2b710*/  SHFL.IDX P6, R14, R13, R12, R11 ;  /* 0x0000000c0d0e7389 */ /* 0x00006400000c000b */
[----:B01----:R-:W-:Y:S01]  /*2b720*/  ENDCOLLECTIVE ;  /* 0x000000000000791b */ /* 0x003fe20003800000 */
.L_x_779:
[----:B------:R-:W-:Y:S01]  /*2b730*/  IMAD.MOV.U32 R11, RZ, RZ, R14 ;  /* 0x000000ffff0b7224 */ /* 0x000fe200078e000e */
[----:B------:R-:W-:Y:S06]  /*2b740*/  BRA `(.L_x_780) ;  /* 0xfffffd8000847947 */ /* 0x000fec000383ffff */
.L_x_469:
[----:B------:R-:W-:Y:S01]  /*2b750*/  BSSY B1, `(.L_x_781) ;  /* 0x0000008000017945 */ /* 0x000fe20003800000 */
[----:B0-----:R-:W-:Y:S01]  /*2b760*/  IMAD.MOV.U32 R13, RZ, RZ, R120 ;  /* 0x000000ffff0d7224 */ /* 0x001fe200078e0078 */
[----:B------:R-:W-:Y:S01]  /*2b770*/  MOV R15, 0xffffffff ;  /* 0xffffffff000f7802 */ /* 0x000fe20000000f00 */
[----:B------:R-:W-:Y:S02]  /*2b780*/  IMAD.MOV.U32 R12, RZ, RZ, 0x1 ;  /* 0x00000001ff0c7424 */ /* 0x000fe400078e00ff */
[----:B----4-:R-:W-:-:S07]  /*2b790*/  IMAD.MOV.U32 R11, RZ, RZ, 0x1e1f ;  /* 0x00001e1fff0b7424 */ /* 0x010fce00078e00ff */
[----:B-123--:R-:W-:Y:S05]  /*2b7a0*/  WARPSYNC.COLLECTIVE R15, `(.L_x_782) ;  /* 0x000000000f087348 */ /* 0x00efea0003c00000 */
[----:B------:R0:W4:Y:S02]  /*2b7b0*/  SHFL.IDX P6, R14, R13, R12, R11 ;  /* 0x0000000c0d0e7389 */ /* 0x00012400000c000b */
[----:B01234-:R-:W-:Y:S01]  /*2b7c0*/  ENDCOLLECTIVE ;  /* 0x000000000000791b */ /* 0x01ffe20003800000 */
.L_x_782:
[----:B------:R-:W-:Y:S05]  /*2b7d0*/  BSYNC B1 ;  /* 0x0000000000017941 */ /* 0x000fea0003800000 */
.L_x_781:
[----:B------:R-:W-:Y:S01]  /*2b7e0*/  IMAD.MOV.U32 R13, RZ, RZ, R121 ;  /* 0x000000ffff0d7224 */ /* 0x000fe200078e0079 */
[----:B------:R-:W-:Y:S01]  /*2b7f0*/  MOV R15, 0xffffffff ;  /* 0xffffffff000f7802 */ /* 0x000fe20000000f00 */
[----:B------:R-:W-:Y:S02]  /*2b800*/  IMAD.MOV.U32 R12, RZ, RZ, 0x1 ;  /* 0x00000001ff0c7424 */ /* 0x000fe400078e00ff */
[----:B------:R-:W-:Y:S02]  /*2b810*/  IMAD.MOV.U32 R11, RZ, RZ, 0x1e1f ;  /* 0x00001e1fff0b7424 */ /* 0x000fe400078e00ff */
[----:B------:R-:W-:-:S07]  /*2b820*/  IMAD.MOV.U32 R65, RZ, RZ, R14 ;  /* 0x000000ffff417224 */ /* 0x000fce00078e000e */
[----:B------:R-:W-:Y:S05]  /*2b830*/  WARPSYNC.COLLECTIVE R15, `(.L_x_783) ;  /* 0x000000000f087348 */ /* 0x000fea0003c00000 */
[----:B------:R0:W1:Y:S02]  /*2b840*/  SHFL.IDX P6, R14, R13, R12, R11 ;  /* 0x0000000c0d0e7389 */ /* 0x00006400000c000b */
[----:B01----:R-:W-:Y:S01]  /*2b850*/  ENDCOLLECTIVE ;  /* 0x000000000000791b */ /* 0x003fe20003800000 */
.L_x_783:
[----:B------:R-:W-:Y:S01]  /*2b860*/  IMAD.MOV.U32 R121, RZ, RZ, R14 ;  /* 0x000000ffff797224 */ /* 0x000fe200078e000e */
[----:B------:R-:W-:Y:S06]  /*2b870*/  BRA `(.L_x_784) ;  /* 0xfffffdac00487947 */ /* 0x000fec000383ffff */
.L_x_499:
[----:B--2---:R2:W3:Y:S02]  /*2b880*/  SYNCS.PHASECHK.TRANS64.TRYWAIT P5, [R91+URZ+0x29890], R92 ;  /* 0x0298905c5b0075a7 */ /* 0x0044e400080a017f */
[----:B---3--:R-:W-:Y:S05]  /*2b890*/  @!P5 NANOSLEEP.SYNCS 0x989680 ;  /* 0x009896800000d95d */ /* 0x008fea0003900000 */
[----:B------:R-:W3:Y:S02]  /*2b8a0*/  @!P5 SYNCS.PHASECHK.TRANS64 P5, [R91+URZ+0x29890], R92 ;  /* 0x0298905c5b00d5a7 */ /* 0x000ee400080a007f */
[----:B---3--:R-:W-:Y:S05]  /*2b8b0*/  @!P5 BRA `(.L_x_499) ;  /* 0xfffffffc00f0d947 */ /* 0x008fea000383ffff */
[----:B------:R-:W-:Y:S05]  /*2b8c0*/  BRA `(.L_x_785) ;  /* 0xfffffde000087947 */ /* 0x000fea000383ffff */
.L_x_500:
[----:B------:R-:W-:Y:S01]  /*2b8d0*/  BSSY B1, `(.L_x_786) ;  /* 0x0000008000017945 */ /* 0x000fe20003800000 */
[----:B0-----:R-:W-:Y:S01]  /*2b8e0*/  IMAD.MOV.U32 R13, RZ, RZ, R120 ;  /* 0x000000ffff0d7224 */ /* 0x001fe200078e0078 */
[----:B------:R-:W-:Y:S01]  /*2b8f0*/  MOV R15, 0xffffffff ;  /* 0xffffffff000f7802 */ /* 0x000fe20000000f00 */
[----:B------:R-:W-:Y:S02]  /*2b900*/  IMAD.MOV.U32 R12, RZ, RZ, RZ ;  /* 0x000000ffff0c7224 */ /* 0x000fe400078e00ff */
[----:B------:R-:W-:-:S07]  /*2b910*/  IMAD.MOV.U32 R11, RZ, RZ, 0x1e1f ;  /* 0x00001e1fff0b7424 */ /* 0x000fce00078e00ff */
[----:B--2---:R-:W-:Y:S05]  /*2b920*/  WARPSYNC.COLLECTIVE R15, `(.L_x_787) ;  /* 0x000000000f087348 */ /* 0x004fea0003c00000 */
[----:B------:R0:W1:Y:S02]  /*2b930*/  SHFL.IDX P6, R14, R13, R12, R11 ;  /* 0x0000000c0d0e7389 */ /* 0x00006400000c000b */
[----:B012---:R-:W-:Y:S01]  /*2b940*/  ENDCOLLECTIVE ;  /* 0x000000000000791b */ /* 0x007fe20003800000 */
.L_x_787:
[----:B------:R-:W-:Y:S05]  /*2b950*/  BSYNC B1 ;  /* 0x0000000000017941 */ /* 0x000fea0003800000 */
.L_x_786:
        /* <DEDUP_REMOVED lines=8> */
.L_x_788:
[----:B------:R-:W-:Y:S01]  /*2b9e0*/  IMAD.MOV.U32 R11, RZ, RZ, R14 ;  /* 0x000000ffff0b7224 */ /* 0x000fe200078e000e */
[----:B------:R-:W-:Y:S06]  /*2b9f0*/  BRA `(.L_x_789) ;  /* 0xfffffddc00d47947 */ /* 0x000fec000383ffff */
.L_x_513:
        /* <DEDUP_REMOVED lines=8> */
.L_x_791:
[----:B------:R-:W-:Y:S05]  /*2ba80*/  BSYNC B1 ;  /* 0x0000000000017941 */ /* 0x000fea0003800000 */
.L_x_790:
        /* <DEDUP_REMOVED lines=8> */
.L_x_792:
[----:B------:R-:W-:Y:S01]  /*2bb10*/  IMAD.MOV.U32 R44, RZ, RZ, R14 ;  /* 0x000000ffff2c7224 */ /* 0x000fe200078e000e */
[----:B------:R-:W-:Y:S06]  /*2bb20*/  BRA `(.L_x_793) ;  /* 0xfffffe0c00087947 */ /* 0x000fec000383ffff */
.L_x_526:
[----:B-1----:R1:W2:Y:S02]  /*2bb30*/  SYNCS.PHASECHK.TRANS64.TRYWAIT P2, [R91+URZ+0x29890], R92 ;  /* 0x0298905c5b0075a7 */ /* 0x0022a4000804017f */
[----:B--2---:R-:W-:Y:S05]  /*2bb40*/  @!P2 NANOSLEEP.SYNCS 0x989680 ;  /* 0x009896800000a95d */ /* 0x004fea0003900000 */
[----:B------:R-:W2:Y:S02]  /*2bb50*/  @!P2 SYNCS.PHASECHK.TRANS64 P2, [R91+URZ+0x29890], R92 ;  /* 0x0298905c5b00a5a7 */ /* 0x000ea4000804007f */
[----:B--2---:R-:W-:Y:S05]  /*2bb60*/  @!P2 BRA `(.L_x_526) ;  /* 0xfffffffc00f0a947 */ /* 0x004fea000383ffff */
[----:B------:R-:W-:Y:S05]  /*2bb70*/  BRA `(.L_x_794) ;  /* 0xfffffe3800a47947 */ /* 0x000fea000383ffff */
.L_x_527:
[----:B------:R-:W-:Y:S01]  /*2bb80*/  BSSY B1, `(.L_x_795) ;  /* 0x0000008000017945 */ /* 0x000fe20003800000 */
[----:B------:R-:W-:Y:S01]  /*2bb90*/  IMAD.MOV.U32 R13, RZ, RZ, R46 ;  /* 0x000000ffff0d7224 */ /* 0x000fe200078e002e */
[----:B------:R-:W-:Y:S01]  /*2bba0*/  MOV R15, 0xffffffff ;  /* 0xffffffff000f7802 */ /* 0x000fe20000000f00 */
[----:B------:R-:W-:Y:S02]  /*2bbb0*/  IMAD.MOV.U32 R12, RZ, RZ, RZ ;  /* 0x000000ffff0c7224 */ /* 0x000fe400078e00ff */
[----:B------:R-:W-:-:S07]  /*2bbc0*/  IMAD.MOV.U32 R11, RZ, RZ, 0x1e1f ;  /* 0x00001e1fff0b7424 */ /* 0x000fce00078e00ff */
[----:B-1----:R-:W-:Y:S05]  /*2bbd0*/  WARPSYNC.COLLECTIVE R15, `(.L_x_796) ;  /* 0x000000000f087348 */ /* 0x002fea0003c00000 */
[----:B------:R0:W2:Y:S02]  /*2bbe0*/  SHFL.IDX P6, R14, R13, R12, R11 ;  /* 0x0000000c0d0e7389 */ /* 0x0000a400000c000b */
[----:B012---:R-:W-:Y:S01]  /*2bbf0*/  ENDCOLLECTIVE ;  /* 0x000000000000791b */ /* 0x007fe20003800000 */
.L_x_796:
[----:B------:R-:W-:Y:S05]  /*2bc00*/  BSYNC B1 ;  /* 0x0000000000017941 */ /* 0x000fea0003800000 */
.L_x_795:
        /* <DEDUP_REMOVED lines=8> */
.L_x_797:
[----:B------:R-:W-:Y:S01]  /*2bc90*/  IMAD.MOV.U32 R47, RZ, RZ, R14 ;  /* 0x000000ffff2f7224 */ /* 0x000fe200078e000e */
[----:B------:R-:W-:Y:S06]  /*2bca0*/  BRA `(.L_x_798) ;  /* 0xfffffe3800c07947 */ /* 0x000fec000383ffff */
.L_x_530:
[----:B------:R-:W-:Y:S01]  /*2bcb0*/  BSSY B1, `(.L_x_799) ;  /* 0x0000008000017945 */ /* 0x000fe20003800000 */
[----:B----4-:R-:W-:Y:S01]  /*2bcc0*/  IMAD.MOV.U32 R13, RZ, RZ, R46 ;  /* 0x000000ffff0d7224 */ /* 0x010fe200078e002e */
[----:B------:R-:W-:Y:S01]  /*2bcd0*/  MOV R15, 0xffffffff ;  /* 0xffffffff000f7802 */ /* 0x000fe20000000f00 */
[----:B------:R-:W-:Y:S02]  /*2bce0*/  IMAD.MOV.U32 R12, RZ, RZ, 0x1 ;  /* 0x00000001ff0c7424 */ /* 0x000fe400078e00ff */
[----:B------:R-:W-:-:S07]  /*2bcf0*/  IMAD.MOV.U32 R11, RZ, RZ, 0x1e1f ;  /* 0x00001e1fff0b7424 */ /* 0x000fce00078e00ff */
[----:B0123--:R-:W-:Y:S05]  /*2bd00*/  WARPSYNC.COLLECTIVE R15, `(.L_x_800) ;  /* 0x000000000f087348 */ /* 0x00ffea0003c00000 */
[----:B------:R4:W0:Y:S02]  /*2bd10*/  SHFL.IDX P6, R14, R13, R12, R11 ;  /* 0x0000000c0d0e7389 */ /* 0x00082400000c000b */
[----:B01234-:R-:W-:Y:S01]  /*2bd20*/  ENDCOLLECTIVE ;  /* 0x000000000000791b */ /* 0x01ffe20003800000 */
.L_x_800:
[----:B------:R-:W-:Y:S05]  /*2bd30*/  BSYNC B1 ;  /* 0x0000000000017941 */ /* 0x000fea0003800000 */
.L_x_799:
        /* <DEDUP_REMOVED lines=8> */
.L_x_801:
[----:B------:R-:W-:Y:S01]  /*2bdc0*/  IMAD.MOV.U32 R47, RZ, RZ, R14 ;  /* 0x000000ffff2f7224 */ /* 0x000fe200078e000e */
[----:B------:R-:W-:Y:S06]  /*2bdd0*/  BRA `(.L_x_802) ;  /* 0xfffffe3c00147947 */ /* 0x000fec000383ffff */
.L_x_534:
[----:B------:R0:W0:Y:S02]  /*2bde0*/  SYNCS.PHASECHK.TRANS64.TRYWAIT P1, [R91+URZ+0x298b0], R92 ;  /* 0x0298b05c5b0075a7 */ /* 0x000024000802017f */
[----:B0-----:R-:W-:Y:S05]  /*2bdf0*/  @!P1 NANOSLEEP.SYNCS 0x989680 ;  /* 0x009896800000995d */ /* 0x001fea0003900000 */
[----:B------:R-:W0:Y:S02]  /*2be00*/  @!P1 SYNCS.PHASECHK.TRANS64 P1, [R91+URZ+0x298b0], R92 ;  /* 0x0298b05c5b0095a7 */ /* 0x000e24000802007f */
[----:B0-----:R-:W-:Y:S05]  /*2be10*/  @!P1 BRA `(.L_x_534) ;  /* 0xfffffffc00f09947 */ /* 0x001fea000383ffff */
[----:B------:R-:W-:Y:S05]  /*2be20*/  BRA `(.L_x_803) ;  /* 0xfffffe3c00e07947 */ /* 0x000fea000383ffff */
.L_x_544:
[----:B------:R-:W0:Y:S01]  /*2be30*/  S2R R3, SR_TID.X ;  /* 0x0000000000037919 */ /* 0x000e220000002100 */
[----:B------:R-:W-:Y:S01]  /*2be40*/  BSSY B0, `(.L_x_804) ;  /* 0x000000c000007945 */ /* 0x000fe20003800000 */
[----:B------:R-:W-:Y:S01]  /*2be50*/  IMAD.MOV.U32 R12, RZ, RZ, RZ ;  /* 0x000000ffff0c7224 */ /* 0x000fe200078e00ff */
[----:B------:R-:W-:Y:S01]  /*2be60*/  MOV R11, 0x1f ;  /* 0x0000001f000b7802 */ /* 0x000fe20000000f00 */
[----:B------:R-:W-:Y:S02]  /*2be70*/  IMAD.MOV.U32 R15, RZ, RZ, -0x1 ;  /* 0xffffffffff0f7424 */ /* 0x000fe400078e00ff */
[----:B0-----:R-:W-:-:S05]  /*2be80*/  VIADD R5, R3, 0xffffff80 ;  /* 0xffffff8003057836 */ /* 0x001fca0000000000 */
[----:B------:R-:W-:-:S04]  /*2be90*/  SHF.R.S32.HI R3, RZ, 0x1f, R5 ;  /* 0x0000001fff037819 */ /* 0x000fc80000011405 */
[----:B------:R-:W-:-:S04]  /*2bea0*/  LEA.HI R3, R3, R5, RZ, 0x7 ;  /* 0x0000000503037211 */ /* 0x000fc800078f38ff */
[----:B------:R-:W-:-:S05]  /*2beb0*/  SHF.R.S32.HI R3, RZ, 0x7, R3 ;  /* 0x00000007ff037819 */ /* 0x000fca0000011403 */
[----:B------:R-:W-:-:S07]  /*2bec0*/  IMAD.MOV.U32 R13, RZ, RZ, R3 ;  /* 0x000000ffff0d7224 */ /* 0x000fce00078e0003 */
[----:B-----5:R-:W-:Y:S05]  /*2bed0*/  WARPSYNC.COLLECTIVE R15, `(.L_x_805) ;  /* 0x000000000f087348 */ /* 0x020fea0003c00000 */
[----:B------:R0:W1:Y:S02]  /*2bee0*/  SHFL.IDX P6, R14, R13, R12, R11 ;  /* 0x0000000c0d0e7389 */ /* 0x00006400000c000b */
[----:B01---5:R-:W-:Y:S01]  /*2bef0*/  ENDCOLLECTIVE ;  /* 0x000000000000791b */ /* 0x023fe20003800000 */
.L_x_805:
[----:B------:R-:W-:Y:S05]  /*2bf00*/  BSYNC B0 ;  /* 0x0000000000007941 */ /* 0x000fea0003800000 */
.L_x_804:
[----:B------:R-:W-:Y:S01]  /*2bf10*/  IMAD.MOV.U32 R212, RZ, RZ, R14 ;  /* 0x000000ffffd47224 */ /* 0x000fe200078e000e */
[----:B------:R-:W-:Y:S06]  /*2bf20*/  BRA `(.L_x_806) ;  /* 0xfffffe4c00387947 */ /* 0x000fec000383ffff */
.L_x_554:
[----:B------:R-:W-:Y:S01]  /*2bf30*/  BSSY B1, `(.L_x_807) ;  /* 0x0000008000017945 */ /* 0x000fe20003800000 */
[----:B------:R-:W-:Y:S01]  /*2bf40*/  IMAD.MOV.U32 R13, RZ, RZ, R26 ;  /* 0x000000ffff0d7224 */ /* 0x000fe200078e001a */
[----:B------:R-:W-:Y:S01]  /*2bf50*/  MOV R11, 0x1e1f ;  /* 0x00001e1f000b7802 */ /* 0x000fe20000000f00 */
[----:B------:R-:W-:Y:S02]  /*2bf60*/  IMAD.MOV.U32 R12, RZ, RZ, RZ ;  /* 0x000000ffff0c7224 */ /* 0x000fe400078e00ff */
[----:B------:R-:W-:-:S07]  /*2bf70*/  IMAD.MOV.U32 R15, RZ, RZ, -0x1 ;  /* 0xffffffffff0f7424 */ /* 0x000fce00078e00ff */
[----:B------:R-:W-:Y:S05]  /*2bf80*/  WARPSYNC.COLLECTIVE R15, `(.L_x_808) ;  /* 0x000000000f087348 */ /* 0x000fea0003c00000 */
[----:B------:R0:W1:Y:S02]  /*2bf90*/  SHFL.IDX P6, R14, R13, R12, R11 ;  /* 0x0000000c0d0e7389 */ /* 0x00006400000c000b */
[----:B01----:R-:W-:Y:S01]  /*2bfa0*/  ENDCOLLECTIVE ;  /* 0x000000000000791b */ /* 0x003fe20003800000 */
.L_x_808:
[----:B------:R-:W-:Y:S05]  /*2bfb0*/  BSYNC B1 ;  /* 0x0000000000017941 */ /* 0x000fea0003800000 */
.L_x_807:
[----:B------:R-:W-:Y:S01]  /*2bfc0*/  IMAD.MOV.U32 R13, RZ, RZ, R24 ;  /* 0x000000ffff0d7224 */ /* 0x000fe200078e0018 */
[----:B------:R-:W-:Y:S01]  /*2bfd0*/  MOV R11, 0x1e1f ;  /* 0x00001e1f000b7802 */ /* 0x000fe20000000f00 */
[----:B------:R-:W-:Y:S02]  /*2bfe0*/  IMAD.MOV.U32 R12, RZ, RZ, RZ ;  /* 0x000000ffff0c7224 */ /* 0x000fe400078e00ff */
[----:B------:R-:W-:Y:S02]  /*2bff0*/  IMAD.MOV.U32 R15, RZ, RZ, -0x1 ;  /* 0xffffffffff0f7424 */ /* 0x000fe400078e00ff */
[----:B------:R-:W-:-:S07]  /*2c000*/  IMAD.MOV.U32 R0, RZ, RZ, R14 ;  /* 0x000000ffff007224 */ /* 0x000fce00078e000e */
[----:B------:R-:W-:Y:S05]  /*2c010*/  WARPSYNC.COLLECTIVE R15, `(.L_x_809) ;  /* 0x000000000f087348 */ /* 0x000fea0003c00000 */
[----:B------:R0:W1:Y:S02]  /*2c020*/  SHFL.IDX P6, R14, R13, R12, R11 ;  /* 0x0000000c0d0e7389 */ /* 0x00006400000c000b */
[----:B01----:R-:W-:Y:S01]  /*2c030*/  ENDCOLLECTIVE ;  /* 0x000000000000791b */ /* 0x003fe20003800000 */
.L_x_809:
[----:B------:R-:W-:Y:S02]  /*2c040*/  IMAD.MOV.U32 R13, RZ, RZ, R37 ;  /* 0x000000ffff0d7224 */ /* 0x000fe400078e0025 */
[----:B------:R-:W-:-:S07]  /*2c050*/  IMAD.MOV.U32 R3, RZ, RZ, R14 ;  /* 0x000000ffff037224 */ /* 0x000fce00078e000e */
[----:B------:R-:W-:Y:S05]  /*2c060*/  WARPSYNC.COLLECTIVE R15, `(.L_x_810) ;  /* 0x000000000f087348 */ /* 0x000fea0003c00000 */
[----:B------:R0:W1:Y:S02]  /*2c070*/  SHFL.IDX P6, R14, R13, R12, R11 ;  /* 0x0000000c0d0e7389 */ /* 0x00006400000c000b */
[----:B01----:R-:W-:Y:S01]  /*2c080*/  ENDCOLLECTIVE ;  /* 0x000000000000791b */ /* 0x003fe20003800000 */
.L_x_810:
[----:B------:R-:W-:Y:S01]  /*2c090*/  MOV R13, R138 ;  /* 0x0000008a000d7202 */ /* 0x000fe20000000f00 */
[----:B------:R-:W-:-:S07]  /*2c0a0*/  IMAD.MOV.U32 R4, RZ, RZ, R14 ;  /* 0x000000ffff047224 */ /* 0x000fce00078e000e */
[----:B------:R-:W-:Y:S05]  /*2c0b0*/  WARPSYNC.COLLECTIVE R15, `(.L_x_811) ;  /* 0x000000000f087348 */ /* 0x000fea0003c00000 */
[----:B------:R0:W1:Y:S02]  /*2c0c0*/  SHFL.IDX P6, R14, R13, R12, R11 ;  /* 0x0000000c0d0e7389 */ /* 0x00006400000c000b */
[----:B01----:R-:W-:Y:S01]  /*2c0d0*/  ENDCOLLECTIVE ;  /* 0x000000000000791b */ /* 0x003fe20003800000 */
.L_x_811:
[----:B------:R-:W-:Y:S05]  /*2c0e0*/  BRA `(.L_x_812) ;  /* 0xfffffe5000247947 */ /* 0x000fea000383ffff */
.L_x_558:
[----:B-1----:R1:W3:Y:S02]  /*2c0f0*/  SYNCS.PHASECHK.TRANS64.TRYWAIT P0, [R18+URZ+0x29800], R3 ;  /* 0x02980003120075a7 */ /* 0x0022e4000800017f */
[----:B---3--:R-:W-:Y:S05]  /*2c100*/  @!P0 NANOSLEEP.SYNCS 0x989680 ;  /* 0x009896800000895d */ /* 0x008fea0003900000 */
[----:B------:R-:W3:Y:S02]  /*2c110*/  @!P0 SYNCS.PHASECHK.TRANS64 P0, [R18+URZ+0x29800], R3 ;  /* 0x02980003120085a7 */ /* 0x000ee4000800007f */
[----:B---3--:R-:W-:Y:S05]  /*2c120*/  @!P0 BRA `(.L_x_558) ;  /* 0xfffffffc00f08947 */ /* 0x008fea000383ffff */
[----:B------:R-:W-:Y:S05]  /*2c130*/  BRA `(.L_x_813) ;  /* 0xfffffe5400787947 */ /* 0x000fea000383ffff */
.L_x_570:
        /* <DEDUP_REMOVED lines=8> */
.L_x_815:
[----:B------:R-:W-:Y:S05]  /*2c1c0*/  BSYNC B1 ;  /* 0x0000000000017941 */ /* 0x000fea0003800000 */
.L_x_814:
[----:B------:R-:W-:Y:S01]  /*2c1d0*/  IMAD.MOV.U32 R13, RZ, RZ, R24 ;  /* 0x000000ffff0d7224 */ /* 0x000fe200078e0018 */
[----:B------:R-:W-:Y:S01]  /*2c1e0*/  MOV R3, R14 ;  /* 0x0000000e00037202 */ /* 0x000fe20000000f00 */
[----:B------:R-:W-:Y:S02]  /*2c1f0*/  IMAD.MOV.U32 R12, RZ, RZ, RZ ;  /* 0x000000ffff0c7224 */ /* 0x000fe400078e00ff */
[----:B------:R-:W-:Y:S02]  /*2c200*/  IMAD.MOV.U32 R11, RZ, RZ, 0x1e1f ;  /* 0x00001e1fff0b7424 */ /* 0x000fe400078e00ff */
[----:B------:R-:W-:-:S07]  /*2c210*/  IMAD.MOV.U32 R15, RZ, RZ, -0x1 ;  /* 0xffffffffff0f7424 */ /* 0x000fce00078e00ff */
[----:B------:R-:W-:Y:S05]  /*2c220*/  WARPSYNC.COLLECTIVE R15, `(.L_x_816) ;  /* 0x000000000f087348 */ /* 0x000fea0003c00000 */
[----:B------:R0:W1:Y:S02]  /*2c230*/  SHFL.IDX P6, R14, R13, R12, R11 ;  /* 0x0000000c0d0e7389 */ /* 0x00006400000c000b */
[----:B01----:R-:W-:Y:S01]  /*2c240*/  ENDCOLLECTIVE ;  /* 0x000000000000791b */ /* 0x003fe20003800000 */
.L_x_816:
[----:B------:R-:W-:Y:S01]  /*2c250*/  IMAD.MOV.U32 R13, RZ, RZ, R37 ;  /* 0x000000ffff0d7224 */ /* 0x000fe200078e0025 */
[----:B------:R-:W-:-:S07]  /*2c260*/  MOV R21, R14 ;  /* 0x0000000e00157202 */ /* 0x000fce0000000f00 */
[----:B------:R-:W-:Y:S05]  /*2c270*/  WARPSYNC.COLLECTIVE R15, `(.L_x_817) ;  /* 0x000000000f087348 */ /* 0x000fea0003c00000 */
[----:B------:R0:W1:Y:S02]  /*2c280*/  SHFL.IDX P6, R14, R13, R12, R11 ;  /* 0x0000000c0d0e7389 */ /* 0x00006400000c000b */
[----:B01----:R-:W-:Y:S01]  /*2c290*/  ENDCOLLECTIVE ;  /* 0x000000000000791b */ /* 0x003fe20003800000 */
.L_x_817:
[----:B------:R-:W-:Y:S02]  /*2c2a0*/  IMAD.MOV.U32 R13, RZ, RZ, R138 ;  /* 0x000000ffff0d7224 */ /* 0x000fe400078e008a */
[----:B------:R-:W-:-:S07]  /*2c2b0*/  IMAD.MOV.U32 R37, RZ, RZ, R14 ;  /* 0x000000ffff257224 */ /* 0x000fce00078e000e */
[----:B------:R-:W-:Y:S05]  /*2c2c0*/  WARPSYNC.COLLECTIVE R15, `(.L_x_818) ;  /* 0x000000000f087348 */ /* 0x000fea0003c00000 */
[----:B------:R0:W1:Y:S02]  /*2c2d0*/  SHFL.IDX P6, R14, R13, R12, R11 ;  /* 0x0000000c0d0e7389 */ /* 0x00006400000c000b */
[----:B01----:R-:W-:Y:S01]  /*2c2e0*/  ENDCOLLECTIVE ;  /* 0x000000000000791b */ /* 0x003fe20003800000 */
.L_x_818:
[----:B------:R-:W-:Y:S01]  /*2c2f0*/  IMAD.MOV.U32 R39, RZ, RZ, R14 ;  /* 0x000000ffff277224 */ /* 0x000fe200078e000e */
[----:B------:R-:W-:Y:S06]  /*2c300*/  BRA `(.L_x_819) ;  /* 0xfffffe8000d47947 */ /* 0x000fec000383ffff */
.L_x_574:
[----:B---3--:R3:W0:Y:S02]  /*2c310*/  SYNCS.PHASECHK.TRANS64.TRYWAIT P0, [R18+URZ+0x29800], R3 ;  /* 0x02980003120075a7 */ /* 0x008624000800017f */
[----:B0-----:R-:W-:Y:S05]  /*2c320*/  @!P0 NANOSLEEP.SYNCS 0x989680 ;  /* 0x009896800000895d */ /* 0x001fea0003900000 */
[----:B------:R-:W0:Y:S02]  /*2c330*/  @!P0 SYNCS.PHASECHK.TRANS64 P0, [R18+URZ+0x29800], R3 ;  /* 0x02980003120085a7 */ /* 0x000e24000800007f */
[----:B0-----:R-:W-:Y:S05]  /*2c340*/  @!P0 BRA `(.L_x_574) ;  /* 0xfffffffc00f08947 */ /* 0x001fea000383ffff */
[----:B------:R-:W-:Y:S05]  /*2c350*/  BRA `(.L_x_820) ;  /* 0xfffffe8400d47947 */ /* 0x000fea000383ffff */
.L_x_582:
[----:B-1----:R1:W3:Y:S02]  /*2c360*/  SYNCS.PHASECHK.TRANS64.TRYWAIT P1, [R0+URZ+0x29830], R3 ;  /* 0x02983003000075a7 */ /* 0x0022e4000802017f */
[----:B---3--:R-:W-:Y:S05]  /*2c370*/  @!P1 NANOSLEEP.SYNCS 0x989680 ;  /* 0x009896800000995d */ /* 0x008fea0003900000 */
[----:B------:R-:W3:Y:S02]  /*2c380*/  @!P1 SYNCS.PHASECHK.TRANS64 P1, [R0+URZ+0x29830], R3 ;  /* 0x02983003000095a7 */ /* 0x000ee4000802007f */
[----:B---3--:R-:W-:Y:S05]  /*2c390*/  @!P1 BRA `(.L_x_582) ;  /* 0xfffffffc00f09947 */ /* 0x008fea000383ffff */
[----:B------:R-:W-:Y:S05]  /*2c3a0*/  BRA `(.L_x_581) ;  /* 0xfffffeb8001c7947 */ /* 0x000fea000383ffff */
.L_x_589:
[----:B-1----:R1:W2:Y:S02]  /*2c3b0*/  SYNCS.PHASECHK.TRANS64.TRYWAIT P2, [R11+URZ+0x29830], R10 ;  /* 0x0298300a0b0075a7 */ /* 0x0022a4000804017f */
[----:B--2---:R-:W-:Y:S05]  /*2c3c0*/  @!P2 NANOSLEEP.SYNCS 0x989680 ;  /* 0x009896800000a95d */ /* 0x004fea0003900000 */
[----:B------:R-:W2:Y:S02]  /*2c3d0*/  @!P2 SYNCS.PHASECHK.TRANS64 P2, [R11+URZ+0x29830], R10 ;  /* 0x0298300a0b00a5a7 */ /* 0x000ea4000804007f */
[----:B--2---:R-:W-:Y:S05]  /*2c3e0*/  @!P2 BRA `(.L_x_589) ;  /* 0xfffffffc00f0a947 */ /* 0x004fea000383ffff */
[----:B------:R-:W-:Y:S05]  /*2c3f0*/  BRA `(.L_x_588) ;  /* 0xfffffef000287947 */ /* 0x000fea000383ffff */
.L_x_593:
[----:B-1----:R1:W2:Y:S02]  /*2c400*/  SYNCS.PHASECHK.TRANS64.TRYWAIT P1, [R10+URZ+0x29850], R7 ;  /* 0x029850070a0075a7 */ /* 0x0022a4000802017f */
[----:B--2---:R-:W-:Y:S05]  /*2c410*/  @!P1 NANOSLEEP.SYNCS 0x989680 ;  /* 0x009896800000995d */ /* 0x004fea0003900000 */
[----:B------:R-:W2:Y:S02]  /*2c420*/  @!P1 SYNCS.PHASECHK.TRANS64 P1, [R10+URZ+0x29850], R7 ;  /* 0x029850070a0095a7 */ /* 0x000ea4000802007f */
[----:B--2---:R-:W-:Y:S05]  /*2c430*/  @!P1 BRA `(.L_x_593) ;  /* 0xfffffffc00f09947 */ /* 0x004fea000383ffff */
[----:B------:R-:W-:Y:S05]  /*2c440*/  BRA `(.L_x_590) ;  /* 0xffffff0000647947 */ /* 0x000fea000383ffff */
.L_x_600:
[----:B-1----:R1:W2:Y:S02]  /*2c450*/  SYNCS.PHASECHK.TRANS64.TRYWAIT P1, [R15+URZ+0x29850], R4 ;  /* 0x029850040f0075a7 */ /* 0x0022a4000802017f */
[----:B--2---:R-:W-:Y:S05]  /*2c460*/  @!P1 NANOSLEEP.SYNCS 0x989680 ;  /* 0x009896800000995d */ /* 0x004fea0003900000 */
[----:B------:R-:W2:Y:S02]  /*2c470*/  @!P1 SYNCS.PHASECHK.TRANS64 P1, [R15+URZ+0x29850], R4 ;  /* 0x029850040f0095a7 */ /* 0x000ea4000802007f */
[----:B--2---:R-:W-:Y:S05]  /*2c480*/  @!P1 BRA `(.L_x_600) ;  /* 0xfffffffc00f09947 */ /* 0x004fea000383ffff */
[----:B------:R-:W-:Y:S05]  /*2c490*/  BRA `(.L_x_599) ;  /* 0xffffff2000747947 */ /* 0x000fea000383ffff */
.L_x_604:
[----:B------:R-:W-:Y:S01]  /*2c4a0*/  SEL R42, R12, R77, P0 ;  /* 0x0000004d0c2a7207 */ /* 0x000fe20000000000 */
[----:B------:R-:W-:Y:S01]  /*2c4b0*/  IMAD.MOV.U32 R11, RZ, RZ, 0x1c1f ;  /* 0x00001c1fff0b7424 */ /* 0x000fe200078e00ff */
[----:B------:R-:W-:Y:S01]  /*2c4c0*/  SEL R87, R77, R12, P0 ;  /* 0x0000000c4d577207 */ /* 0x000fe20000000000 */
[----:B------:R-:W-:Y:S01]  /*2c4d0*/  IMAD.MOV.U32 R15, RZ, RZ, -0x1 ;  /* 0xffffffffff0f7424 */ /* 0x000fe200078e00ff */
[----:B-----5:R-:W-:Y:S02]  /*2c4e0*/  MOV R12, R5 ;  /* 0x00000005000c7202 */ /* 0x020fe40000000f00 */
[----:B------:R-:W-:Y:S02]  /*2c4f0*/  SEL R46, R48, R91, P0 ;  /* 0x0000005b302e7207 */ /* 0x000fe40000000000 */
[----:B------:R-:W-:-:S07]  /*2c500*/  SEL R91, R91, R48, P0 ;  /* 0x000000305b5b7207 */ /* 0x000fce0000000000 */
[----:B-12---:R-:W-:Y:S05]  /*2c510*/  WARPSYNC.COLLECTIVE R15, `(.L_x_821) ;  /* 0x000000000f087348 */ /* 0x006fea0003c00000 */
[----:B------:R0:W3:Y:S02]  /*2c520*/  SHFL.IDX P6, R14, R13, R12, R11 ;  /* 0x0000000c0d0e7389 */ /* 0x0000e400000c000b */
[----:B0123--:R-:W-:Y:S01]  /*2c530*/  ENDCOLLECTIVE ;  /* 0x000000000000791b */ /* 0x00ffe20003800000 */
.L_x_821:
[----:B------:R-:W-:Y:S02]  /*2c540*/  SEL R48, R73, R6, P0 ;  /* 0x0000000649307207 */ /* 0x000fe40000000000 */
[----:B------:R-:W-:Y:S02]  /*2c550*/  SEL R73, R6, R73, P0 ;  /* 0x0000004906497207 */ /* 0x000fe40000000000 */
[----:B------:R-:W-:Y:S02]  /*2c560*/  LOP3.LUT R6, R5, 0x2, RZ, 0x3c, !PT ;  /* 0x0000000205067812 */ /* 0x000fe400078e3cff */
[----:B------:R-:W-:Y:S02]  /*2c570*/  SEL R34, R36, R119, P0 ;  /* 0x0000007724227207 */ /* 0x000fe40000000000 */
[----:B------:R-:W-:Y:S02]  /*2c580*/  SEL R20, R115, R112, P0 ;  /* 0x0000007073147207 */ /* 0x000fe40000000000 */
[----:B------:R-:W-:-:S02]  /*2c590*/  SEL R119, R119, R36, P0 ;  /* 0x0000002477777207 */ /* 0x000fc40000000000 */
[----:B------:R-:W-:Y:S01]  /*2c5a0*/  SEL R115, R112, R115, P0 ;  /* 0x0000007370737207 */ /* 0x000fe20000000000 */
[----:B------:R-:W-:Y:S01]  /*2c5b0*/  IMAD.MOV.U32 R13, RZ, RZ, R96 ;  /* 0x000000ffff0d7224 */ /* 0x000fe200078e0060 */
[----:B------:R-:W-:Y:S02]  /*2c5c0*/  SEL R36, R117, R0, P0 ;  /* 0x0000000075247207 */ /* 0x000fe40000000000 */
[----:B------:R-:W-:Y:S02]  /*2c5d0*/  SEL R117, R0, R117, P0 ;  /* 0x0000007500757207 */ /* 0x000fe40000000000 */
[----:B------:R-:W-:Y:S02]  /*2c5e0*/  SEL R0, R85, R40, P0 ;  /* 0x0000002855007207 */ /* 0x000fe40000000000 */
[----:B------:R-:W-:Y:S02]  /*2c5f0*/  SEL R65, R40, R85, P0 ;  /* 0x0000005528417207 */ /* 0x000fe40000000000 */
[----:B------:R-:W-:Y:S01]  /*2c600*/  SEL R70, R44, R121, P0 ;  /* 0x000000792c467207 */ /* 0x000fe20000000000 */
[----:B------:R-:W-:Y:S01]  /*2c610*/  IMAD.MOV.U32 R95, RZ, RZ, R14 ;  /* 0x000000ffff5f7224 */ /* 0x000fe200078e000e */
[----:B------:R-:W-:-:S07]  /*2c620*/  SEL R32, R113, R92, P0 ;  /* 0x0000005c71207207 */ /* 0x000fce0000000000 */
[----:B------:R-:W-:Y:S05]  /*2c630*/  WARPSYNC.COLLECTIVE R15, `(.L_x_822) ;  /* 0x000000000f087348 */ /* 0x000fea0003c00000 */
[----:B------:R0:W1:Y:S02]  /*2c640*/  SHFL.IDX P6, R14, R13, R12, R11 ;  /* 0x0000000c0d0e7389 */ /* 0x00006400000c000b */
[----:B01----:R-:W-:Y:S01]  /*2c650*/  ENDCOLLECTIVE ;  /* 0x000000000000791b */ /* 0x003fe20003800000 */
.L_x_822:
[----:B------:R-:W-:Y:S02]  /*2c660*/  SEL R121, R121, R44, P0 ;  /* 0x0000002c79797207 */ /* 0x000fe40000000000 */
[----:B------:R-:W-:Y:S02]  /*2c670*/  SEL R26, R24, R43, P0 ;  /* 0x0000002b181a7207 */ /* 0x000fe40000000000 */
[----:B------:R-:W-:Y:S02]  /*2c680*/  SEL R31, R43, R24, P0 ;  /* 0x000000182b1f7207 */ /* 0x000fe40000000000 */
[----:B------:R-:W-:Y:S02]  /*2c690*/  SEL R24, R80, R37, P0 ;  /* 0x0000002550187207 */ /* 0x000fe40000000000 */
[----:B------:R-:W-:Y:S02]  /*2c6a0*/  SEL R33, R37, R80, P0 ;  /* 0x0000005025217207 */ /* 0x000fe40000000000 */
[----:B------:R-:W-:-:S02]  /*2c6b0*/  SEL R113, R92, R113, P0 ;  /* 0x000000715c717207 */ /* 0x000fc40000000000 */
[----:B------:R-:W-:Y:S01]  /*2c6c0*/  SEL R68, R60, R111, P0 ;  /* 0x0000006f3c447207 */ /* 0x000fe20000000000 */
[----:B------:R-:W-:Y:S01]  /*2c6d0*/  IMAD.MOV.U32 R13, RZ, RZ, R99 ;  /* 0x000000ffff0d7224 */ /* 0x000fe200078e0063 */
[----:B------:R-:W-:Y:S01]  /*2c6e0*/  SEL R66, R109, R90, P0 ;  /* 0x0000005a6d427207 */ /* 0x000fe20000000000 */
[----:B------:R-:W-:Y:S01]  /*2c6f0*/  IMAD.MOV.U32 R12, RZ, RZ, R6 ;  /* 0x000000ffff0c7224 */ /* 0x000fe200078e0006 */
[----:B------:R-:W-:Y:S02]  /*2c700*/  SEL R28, R82, R39, P0 ;  /* 0x00000027521c7207 */ /* 0x000fe40000000000 */
[----:B------:R-:W-:Y:S02]  /*2c710*/  SEL R29, R39, R82, P0 ;  /* 0x00000052271d7207 */ /* 0x000fe40000000000 */
[----:B------:R-:W-:Y:S02]  /*2c720*/  SEL R111, R111, R60, P0 ;  /* 0x0000003c6f6f7207 */ /* 0x000fe40000000000 */
[----:B------:R-:W-:-:S02]  /*2c730*/  SEL R30, R41, R94, P0 ;  /* 0x0000005e291e7207 */ /* 0x000fc40000000000 */
[----:B------:R-:W-:-:S07]  /*2c740*/  MOV R96, R14 ;  /* 0x0000000e00607202 */ /* 0x000fce0000000f00 */
[----:B------:R-:W-:Y:S05]  /*2c750*/  WARPSYNC.COLLECTIVE R15, `(.L_x_823) ;  /* 0x000000000f087348 */ /* 0x000fea0003c00000 */
[----:B------:R0:W1:Y:S02]  /*2c760*/  SHFL.IDX P6, R14, R13, R12, R11 ;  /* 0x0000000c0d0e7389 */ /* 0x00006400000c000b */
[----:B01----:R-:W-:Y:S01]  /*2c770*/  ENDCOLLECTIVE ;  /* 0x000000000000791b */ /* 0x003fe20003800000 */
.L_x_823:
        /* <DEDUP_REMOVED lines=18> */
.L_x_824:
        /* <DEDUP_REMOVED lines=18> */
.L_x_825:
        /* <DEDUP_REMOVED lines=11> */
[----:B------:R-:W-:Y:S01]  /*2ca70*/  SEL R96, R67, R96, P0 ;  /* 0x0000006043607207 */ /* 0x000fe20000000000 */
[----:B------:R-:W-:-:S07]  /*2ca80*/  IMAD.MOV.U32 R75, RZ, RZ, R14 ;  /* 0x000000ffff4b7224 */ /* 0x000fce00078e000e */
[----:B------:R-:W-:Y:S05]  /*2ca90*/  WARPSYNC.COLLECTIVE R15, `(.L_x_826) ;  /* 0x000000000f087348 */ /* 0x000fea0003c00000 */
[----:B------:R0:W1:Y:S02]  /*2caa0*/  SHFL.IDX P6, R14, R13, R12, R11 ;  /* 0x0000000c0d0e7389 */ /* 0x00006400000c000b */
[----:B01----:R-:W-:Y:S01]  /*2cab0*/  ENDCOLLECTIVE ;  /* 0x000000000000791b */ /* 0x003fe20003800000 */
.L_x_826:
[----:B------:R-:W-:Y:S02]  /*2cac0*/  IMAD.MOV.U32 R13, RZ, RZ, R119 ;  /* 0x000000ffff0d7224 */ /* 0x000fe400078e0077 */
[----:B------:R-:W-:Y:S01]  /*2cad0*/  IMAD.MOV.U32 R12, RZ, RZ, R6 ;  /* 0x000000ffff0c7224 */ /* 0x000fe200078e0006 */
[----:B------:R-:W-:-:S07]  /*2cae0*/  MOV R77, R14 ;  /* 0x0000000e004d7202 */ /* 0x000fce0000000f00 */
[----:B------:R-:W-:Y:S05]  /*2caf0*/  WARPSYNC.COLLECTIVE R15, `(.L_x_827) ;  /* 0x000000000f087348 */ /* 0x000fea0003c00000 */
[----:B------:R0:W1:Y:S02]  /*2cb00*/  SHFL.IDX P6, R14, R13, R12, R11 ;  /* 0x0000000c0d0e7389 */ /* 0x00006400000c000b */
[----:B01----:R-:W-:Y:S01]  /*2cb10*/  ENDCOLLECTIVE ;  /* 0x000000000000791b */ /* 0x003fe20003800000 */
.L_x_827:
[----:B------:R-:W-:Y:S02]  /*2cb20*/  IMAD.MOV.U32 R13, RZ, RZ, R115 ;  /* 0x000000ffff0d7224 */ /* 0x000fe400078e0073 */
[----:B------:R-:W-:-:S07]  /*2cb30*/  IMAD.MOV.U32 R20, RZ, RZ, R14 ;  /* 0x000000ffff147224 */ /* 0x000fce00078e000e */
[----:B------:R-:W-:Y:S05]  /*2cb40*/  WARPSYNC.COLLECTIVE R15, `(.L_x_828) ;  /* 0x000000000f087348 */ /* 0x000fea0003c00000 */
[----:B------:R0:W1:Y:S02]  /*2cb50*/  SHFL.IDX P6, R14, R13, R12, R11 ;  /* 0x0000000c0d0e7389 */ /* 0x00006400000c000b */
[----:B01----:R-:W-:Y:S01]  /*2cb60*/  ENDCOLLECTIVE ;  /* 0x000000000000791b */ /* 0x003fe20003800000 */
.L_x_828:
[----:B------:R-:W-:Y:S02]  /*2cb70*/  SEL R74, R75, R20, P0 ;  /* 0x000000144b4a7207 */ /* 0x000fe40000000000 */
[----:B------:R-:W-:Y:S01]  /*2cb80*/  SEL R75, R20, R75, P0 ;  /* 0x0000004b144b7207 */ /* 0x000fe20000000000 */
[----:B------:R-:W-:Y:S02]  /*2cb90*/  IMAD.MOV.U32 R13, RZ, RZ, R0 ;  /* 0x000000ffff0d7224 */ /* 0x000fe400078e0000 */
[----:B------:R-:W-:Y:S01]  /*2cba0*/  IMAD.MOV.U32 R12, RZ, RZ, R5 ;  /* 0x000000ffff0c7224 */ /* 0x000fe200078e0005 */
[----:B------:R-:W-:-:S07]  /*2cbb0*/  MOV R34, R14 ;  /* 0x0000000e00227202 */ /* 0x000fce0000000f00 */
[----:B------:R-:W-:Y:S05]  /*2cbc0*/  WARPSYNC.COLLECTIVE R15, `(.L_x_829) ;  /* 0x000000000f087348 */ /* 0x000fea0003c00000 */
[----:B------:R0:W1:Y:S02]  /*2cbd0*/  SHFL.IDX P6, R14, R13, R12, R11 ;  /* 0x0000000c0d0e7389 */ /* 0x00006400000c000b */
[----:B01----:R-:W-:Y:S01]  /*2cbe0*/  ENDCOLLECTIVE ;  /* 0x000000000000791b */ /* 0x003fe20003800000 */
.L_x_829:
[----:B------:R-:W-:Y:S02]  /*2cbf0*/  SEL R76, R77, R34, P0 ;  /* 0x000000224d4c7207 */ /* 0x000fe40000000000 */
[----:B------:R-:W-:Y:S01]  /*2cc00*/  SEL R77, R34, R77, P0 ;  /* 0x0000004d224d7207 */ /* 0x000fe20000000000 */
[----:B------:R-:W-:Y:S02]  /*2cc10*/  IMAD.MOV.U32 R13, RZ, RZ, R36 ;  /* 0x000000ffff0d7224 */ /* 0x000fe400078e0024 */
[----:B------:R-:W-:-:S07]  /*2cc20*/  IMAD.MOV.U32 R0, RZ, RZ, R14 ;  /* 0x000000ffff007224 */ /* 0x000fce00078e000e */
[----:B------:R-:W-:Y:S05]  /*2cc30*/  WARPSYNC.COLLECTIVE R15, `(.L_x_830) ;  /* 0x000000000f087348 */ /* 0x000fea0003c00000 */
[----:B------:R0:W1:Y:S02]  /*2cc40*/  SHFL.IDX P6, R14, R13, R12, R11 ;  /* 0x0000000c0d0e7389 */ /* 0x00006400000c000b */
[----:B01----:R-:W-:Y:S01]  /*2cc50*/  ENDCOLLECTIVE ;  /* 0x000000000000791b */ /* 0x003fe20003800000 */
.L_x_830:
[----:B------:R-:W-:Y:S02]  /*2cc60*/  IMAD.MOV.U32 R13, RZ, RZ, R65 ;  /* 0x000000ffff0d7224 */ /* 0x000fe400078e0041 */
[----:B------:R-:W-:Y:S01]  /*2cc70*/  IMAD.MOV.U32 R12, RZ, RZ, R6 ;  /* 0x000000ffff0c7224 */ /* 0x000fe200078e0006 */
[----:B------:R-:W-:-:S07]  /*2cc80*/  MOV R3, R14 ;  /* 0x0000000e00037202 */ /* 0x000fce0000000f00 */
[----:B------:R-:W-:Y:S05]  /*2cc90*/  WARPSYNC.COLLECTIVE R15, `(.L_x_831) ;  /* 0x000000000f087348 */ /* 0x000fea0003c00000 */
[----:B------:R0:W1:Y:S02]  /*2cca0*/  SHFL.IDX P6, R14, R13, R12, R11 ;  /* 0x0000000c0d0e7389 */ /* 0x00006400000c000b */
[----:B01----:R-:W-:Y:S01]  /*2ccb0*/  ENDCOLLECTIVE ;  /* 0x000000000000791b */ /* 0x003fe20003800000 */
.L_x_831:
[----:B------:R-:W-:Y:S02]  /*2ccc0*/  IMAD.MOV.U32 R13, RZ, RZ, R117 ;  /* 0x000000ffff0d7224 */ /* 0x000fe400078e0075 */
[----:B------:R-:W-:-:S07]  /*2ccd0*/  IMAD.MOV.U32 R65, RZ, RZ, R14 ;  /* 0x000000ffff417224 */ /* 0x000fce00078e000e */
[----:B------:R-:W-:Y:S05]  /*2cce0*/  WARPSYNC.COLLECTIVE R15, `(.L_x_832) ;  /* 0x000000000f087348 */ /* 0x000fea0003c00000 */
[----:B------:R0:W1:Y:S02]  /*2ccf0*/  SHFL.IDX P6, R14, R13, R12, R11 ;  /* 0x0000000c0d0e7389 */ /* 0x00006400000c000b */
[----:B01----:R-:W-:Y:S01]  /*2cd00*/  ENDCOLLECTIVE ;  /* 0x000000000000791b */ /* 0x003fe20003800000 */
.L_x_832:
        /* <DEDUP_REMOVED lines=8> */
.L_x_833:
[----:B------:R-:W-:Y:S02]  /*2cd90*/  SEL R2, R3, R36, P0 ;  /* 0x0000002403027207 */ /* 0x000fe40000000000 */
[----:B------:R-:W-:Y:S01]  /*2cda0*/  SEL R3, R36, R3, P0 ;  /* 0x0000000324037207 */ /* 0x000fe20000000000 */
[----:B------:R-:W-:Y:S02]  /*2cdb0*/  IMAD.MOV.U32 R13, RZ, RZ, R32 ;  /* 0x000000ffff0d7224 */ /* 0x000fe400078e0020 */
[----:B------:R-:W-:-:S07]  /*2cdc0*/  IMAD.MOV.U32 R21, RZ, RZ, R14 ;  /* 0x000000ffff157224 */ /* 0x000fce00078e000e */
[----:B------:R-:W-:Y:S05]  /*2cdd0*/  WARPSYNC.COLLECTIVE R15, `(.L_x_834) ;  /* 0x000000000f087348 */ /* 0x000fea0003c00000 */
[----:B------:R0:W1:Y:S02]  /*2cde0*/  SHFL.IDX P6, R14, R13, R12, R11 ;  /* 0x0000000c0d0e7389 */ /* 0x00006400000c000b */
[----:B01----:R-:W-:Y:S01]  /*2cdf0*/  ENDCOLLECTIVE ;  /* 0x000000000000791b */ /* 0x003fe20003800000 */
.L_x_834:
[----:B------:R-:W-:Y:S02]  /*2ce00*/  IMAD.MOV.U32 R13, RZ, RZ, R121 ;  /* 0x000000ffff0d7224 */ /* 0x000fe400078e0079 */
[----:B------:R-:W-:Y:S01]  /*2ce10*/  IMAD.MOV.U32 R12, RZ, RZ, R6 ;  /* 0x000000ffff0c7224 */ /* 0x000fe200078e0006 */
[----:B------:R-:W-:-:S07]  /*2ce20*/  MOV R37, R14 ;  /* 0x0000000e00257202 */ /* 0x000fce0000000f00 */
[----:B------:R-:W-:Y:S05]  /*2ce30*/  WARPSYNC.COLLECTIVE R15, `(.L_x_835) ;  /* 0x000000000f087348 */ /* 0x000fea0003c00000 */
[----:B------:R0:W1:Y:S02]  /*2ce40*/  SHFL.IDX P6, R14, R13, R12, R11 ;  /* 0x0000000c0d0e7389 */ /* 0x00006400000c000b */
[----:B01----:R-:W-:Y:S01]  /*2ce50*/  ENDCOLLECTIVE ;  /* 0x000000000000791b */ /* 0x003fe20003800000 */
.L_x_835:
[----:B------:R-:W-:Y:S02]  /*2ce60*/  IMAD.MOV.U32 R13, RZ, RZ, R113 ;  /* 0x000000ffff0d7224 */ /* 0x000fe400078e0071 */
[----:B------:R-:W-:-:S07]  /*2ce70*/  IMAD.MOV.U32 R32, RZ, RZ, R14 ;  /* 0x000000ffff207224 */ /* 0x000fce00078e000e */
[----:B------:R-:W-:Y:S05]  /*2ce80*/  WARPSYNC.COLLECTIVE R15, `(.L_x_836) ;  /* 0x000000000f087348 */ /* 0x000fea0003c00000 */
[----:B------:R0:W1:Y:S02]  /*2ce90*/  SHFL.IDX P6, R14, R13, R12, R11 ;  /* 0x0000000c0d0e7389 */ /* 0x00006400000c000b */
[----:B01----:R-:W-:Y:S01]  /*2cea0*/  ENDCOLLECTIVE ;  /* 0x000000000000791b */ /* 0x003fe20003800000 */
.L_x_836:
        /* <DEDUP_REMOVED lines=8> */
.L_x_837:
[----:B------:R-:W-:Y:S02]  /*2cf30*/  SEL R36, R37, R80, P0 ;  /* 0x0000005025247207 */ /* 0x000fe40000000000 */
[----:B------:R-:W-:Y:S01]  /*2cf40*/  SEL R37, R80, R37, P0 ;  /* 0x0000002550257207 */ /* 0x000fe20000000000 */
[----:B------:R-:W-:Y:S02]  /*2cf50*/  IMAD.MOV.U32 R13, RZ, RZ, R66 ;  /* 0x000000ffff0d7224 */ /* 0x000fe400078e0042 */
[----:B------:R-:W-:-:S07]  /*2cf60*/  IMAD.MOV.U32 R39, RZ, RZ, R14 ;  /* 0x000000ffff277224 */ /* 0x000fce00078e000e */
[----:B------:R-:W-:Y:S05]  /*2cf70*/  WARPSYNC.COLLECTIVE R15, `(.L_x_838) ;  /* 0x000000000f087348 */ /* 0x000fea0003c00000 */
[----:B------:R0:W1:Y:S02]  /*2cf80*/  SHFL.IDX P6, R14, R13, R12, R11 ;  /* 0x0000000c0d0e7389 */ /* 0x00006400000c000b */
[----:B01----:R-:W-:Y:S01]  /*2cf90*/  ENDCOLLECTIVE ;  /* 0x000000000000791b */ /* 0x003fe20003800000 */
.L_x_838:
[----:B------:R-:W-:Y:S02]  /*2cfa0*/  IMAD.MOV.U32 R13, RZ, RZ, R111 ;  /* 0x000000ffff0d7224 */ /* 0x000fe400078e006f */
[----:B------:R-:W-:Y:S01]  /*2cfb0*/  IMAD.MOV.U32 R12, RZ, RZ, R6 ;  /* 0x000000ffff0c7224 */ /* 0x000fe200078e0006 */
[----:B------:R-:W-:-:S07]  /*2cfc0*/  MOV R41, R14 ;  /* 0x0000000e00297202 */ /* 0x000fce0000000f00 */
[----:B------:R-:W-:Y:S05]  /*2cfd0*/  WARPSYNC.COLLECTIVE R15, `(.L_x_839) ;  /* 0x000000000f087348 */ /* 0x000fea0003c00000 */
[----:B------:R0:W1:Y:S02]  /*2cfe0*/  SHFL.IDX P6, R14, R13, R12, R11 ;  /* 0x0000000c0d0e7389 */ /* 0x00006400000c000b */
[----:B01----:R-:W-:Y:S01]  /*2cff0*/  ENDCOLLECTIVE ;  /* 0x000000000000791b */ /* 0x003fe20003800000 */
.L_x_839:
[----:B------:R-:W-:Y:S02]  /*2d000*/  IMAD.MOV.U32 R13, RZ, RZ, R109 ;  /* 0x000000ffff0d7224 */ /* 0x000fe400078e006d */
[----:B------:R-:W-:-:S07]  /*2d010*/  IMAD.MOV.U32 R82, RZ, RZ, R14 ;  /* 0x000000ffff527224 */ /* 0x000fce00078e000e */
[----:B------:R-:W-:Y:S05]  /*2d020*/  WARPSYNC.COLLECTIVE R15, `(.L_x_840) ;  /* 0x000000000f087348 */ /* 0x000fea0003c00000 */
[----:B------:R0:W1:Y:S02]  /*2d030*/  SHFL.IDX P6, R14, R13, R12, R11 ;  /* 0x0000000c0d0e7389 */ /* 0x00006400000c000b */
[----:B01----:R-:W-:Y:S01]  /*2d040*/  ENDCOLLECTIVE ;  /* 0x000000000000791b */ /* 0x003fe20003800000 */
.L_x_840:
[----:B------:R-:W-:Y:S02]  /*2d050*/  IMAD.MOV.U32 R13, RZ, RZ, R60 ;  /* 0x000000ffff0d7224 */ /* 0x000fe400078e003c */
[----:B------:R-:W-:Y:S01]  /*2d060*/  IMAD.MOV.U32 R12, RZ, RZ, R5 ;  /* 0x000000ffff0c7224 */ /* 0x000fe200078e0005 */
[----:B------:R-:W-:-:S07]  /*2d070*/  MOV R84, R14 ;  /* 0x0000000e00547202 */ /* 0x000fce0000000f00 */
[----:B------:R-:W-:Y:S05]  /*2d080*/  WARPSYNC.COLLECTIVE R15, `(.L_x_841) ;  /* 0x000000000f087348 */ /* 0x000fea0003c00000 */
[----:B------:R0:W1:Y:S02]  /*2d090*/  SHFL.IDX P6, R14, R13, R12, R11 ;  /* 0x0000000c0d0e7389 */ /* 0x00006400000c000b */
[----:B01----:R-:W-:Y:S01]  /*2d0a0*/  ENDCOLLECTIVE ;  /* 0x000000000000791b */ /* 0x003fe20003800000 */
.L_x_841:
[----:B------:R-:W-:Y:S02]  /*2d0b0*/  IMAD.MOV.U32 R13, RZ, RZ, R44 ;  /* 0x000000ffff0d7224 */ /* 0x000fe400078e002c */
[----:B------:R-:W-:-:S07]  /*2d0c0*/  IMAD.MOV.U32 R43, RZ, RZ, R14 ;  /* 0x000000ffff2b7224 */ /* 0x000fce00078e000e */
[----:B------:R-:W-:Y:S05]  /*2d0d0*/  WARPSYNC.COLLECTIVE R15, `(.L_x_842) ;  /* 0x000000000f087348 */ /* 0x000fea0003c00000 */
[----:B------:R0:W1:Y:S02]  /*2d0e0*/  SHFL.IDX P6, R14, R13, R12, R11 ;  /* 0x0000000c0d0e7389 */ /* 0x00006400000c000b */
[----:B01----:R-:W-:Y:S01]  /*2d0f0*/  ENDCOLLECTIVE ;  /* 0x000000000000791b */ /* 0x003fe20003800000 */
.L_x_842:
[----:B------:R-:W-:Y:S02]  /*2d100*/  IMAD.MOV.U32 R13, RZ, RZ, R97 ;  /* 0x000000ffff0d7224 */ /* 0x000fe400078e0061 */
[----:B------:R-:W-:Y:S01]  /*2d110*/  IMAD.MOV.U32 R12, RZ, RZ, R6 ;  /* 0x000000ffff0c7224 */ /* 0x000fe200078e0006 */
[----:B------:R-:W-:-:S07]  /*2d120*/  MOV R45, R14 ;  /* 0x0000000e002d7202 */ /* 0x000fce0000000f00 */
[----:B------:R-:W-:Y:S05]  /*2d130*/  WARPSYNC.COLLECTIVE R15, `(.L_x_843) ;  /* 0x000000000f087348 */ /* 0x000fea0003c00000 */
[----:B------:R0:W1:Y:S02]  /*2d140*/  SHFL.IDX P6, R14, R13, R12, R11 ;  /* 0x0000000c0d0e7389 */ /* 0x00006400000c000b */
[----:B01----:R-:W-:Y:S01]  /*2d150*/  ENDCOLLECTIVE ;  /* 0x000000000000791b */ /* 0x003fe20003800000 */
.L_x_843:
[----:B------:R-:W-:Y:S02]  /*2d160*/  IMAD.MOV.U32 R13, RZ, RZ, R93 ;  /* 0x000000ffff0d7224 */ /* 0x000fe400078e005d */
[----:B------:R-:W-:-:S07]  /*2d170*/  IMAD.MOV.U32 R60, RZ, RZ, R14 ;  /* 0x000000ffff3c7224 */ /* 0x000fce00078e000e */
[----:B------:R-:W-:Y:S05]  /*2d180*/  WARPSYNC.COLLECTIVE R15, `(.L_x_844) ;  /* 0x000000000f087348 */ /* 0x000fea0003c00000 */
[----:B------:R0:W1:Y:S02]  /*2d190*/  SHFL.IDX P6, R14, R13, R12, R11 ;  /* 0x0000000c0d0e7389 */ /* 0x00006400000c000b */
[----:B01----:R-:W-:Y:S01]  /*2d1a0*/  ENDCOLLECTIVE ;  /* 0x000000000000791b */ /* 0x003fe20003800000 */
.L_x_844:
[----:B------:R-:W-:Y:S02]  /*2d1b0*/  IMAD.MOV.U32 R13, RZ, RZ, R46 ;  /* 0x000000ffff0d7224 */ /* 0x000fe400078e002e */
[----:B------:R-:W-:Y:S01]  /*2d1c0*/  IMAD.MOV.U32 R12, RZ, RZ, R5 ;  /* 0x000000ffff0c7224 */ /* 0x000fe200078e0005 */
[----:B------:R-:W-:-:S07]  /*2d1d0*/  MOV R108, R14 ;  /* 0x0000000e006c7202 */ /* 0x000fce0000000f00 */
[----:B------:R-:W-:Y:S05]  /*2d1e0*/  WARPSYNC.COLLECTIVE R15, `(.L_x_845) ;  /* 0x000000000f087348 */ /* 0x000fea0003c00000 */
[----:B------:R0:W1:Y:S02]  /*2d1f0*/  SHFL.IDX P6, R14, R13, R12, R11 ;  /* 0x0000000c0d0e7389 */ /* 0x00006400000c000b */
[----:B01----:R-:W-:Y:S01]  /*2d200*/  ENDCOLLECTIVE ;  /* 0x000000000000791b */ /* 0x003fe20003800000 */
.L_x_845:
[----:B------:R-:W-:Y:S02]  /*2d210*/  SEL R44, R45, R108, P0 ;  /* 0x0000006c2d2c7207 */ /* 0x000fe40000000000 */
[----:B------:R-:W-:Y:S01]  /*2d220*/  SEL R45, R108, R45, P0 ;  /* 0x0000002d6c2d7207 */ /* 0x000fe20000000000 */
[----:B------:R-:W-:Y:S01]  /*2d230*/  IMAD.MOV.U32 R13, RZ, RZ, R42 ;  /* 0x000000ffff0d7224 */ /* 0x000fe200078e002a */
[----:B------:R-:W-:Y:S02]  /*2d240*/  SEL R42, R43, R60, P0 ;  /* 0x0000003c2b2a7207 */ /* 0x000fe40000000000 */
[----:B------:R-:W-:Y:S01]  /*2d250*/  SEL R43, R60, R43, P0 ;  /* 0x0000002b3c2b7207 */ /* 0x000fe20000000000 */
[----:B------:R-:W-:-:S07]  /*2d260*/  IMAD.MOV.U32 R47, RZ, RZ, R14 ;  /* 0x000000ffff2f7224 */ /* 0x000fce00078e000e */
[----:B------:R-:W-:Y:S05]  /*2d270*/  WARPSYNC.COLLECTIVE R15, `(.L_x_846) ;  /* 0x000000000f087348 */ /* 0x000fea0003c00000 */
[----:B------:R0:W1:Y:S02]  /*2d280*/  SHFL.IDX P6, R14, R13, R12, R11 ;  /* 0x0000000c0d0e7389 */ /* 0x00006400000c000b */
[----:B01----:R-:W-:Y:S01]  /*2d290*/  ENDCOLLECTIVE ;  /* 0x000000000000791b */ /* 0x003fe20003800000 */
.L_x_846:
[----:B------:R-:W-:Y:S02]  /*2d2a0*/  IMAD.MOV.U32 R13, RZ, RZ, R91 ;  /* 0x000000ffff0d7224 */ /* 0x000fe400078e005b */
[----:B------:R-:W-:Y:S01]  /*2d2b0*/  IMAD.MOV.U32 R12, RZ, RZ, R6 ;  /* 0x000000ffff0c7224 */ /* 0x000fe200078e0006 */
[----:B------:R-:W-:-:S07]  /*2d2c0*/  MOV R79, R14 ;  /* 0x0000000e004f7202 */ /* 0x000fce0000000f00 */
[----:B------:R-:W-:Y:S05]  /*2d2d0*/  WARPSYNC.COLLECTIVE R15, `(.L_x_847) ;  /* 0x000000000f087348 */ /* 0x000fea0003c00000 */
[----:B------:R0:W1:Y:S02]  /*2d2e0*/  SHFL.IDX P6, R14, R13, R12, R11 ;  /* 0x0000000c0d0e7389 */ /* 0x00006400000c000b */
[----:B01----:R-:W-:Y:S01]  /*2d2f0*/  ENDCOLLECTIVE ;  /* 0x000000000000791b */ /* 0x003fe20003800000 */
.L_x_847:
[----:B------:R-:W-:Y:S02]  /*2d300*/  IMAD.MOV.U32 R13, RZ, RZ, R87 ;  /* 0x000000ffff0d7224 */ /* 0x000fe400078e0057 */
[----:B------:R-:W-:-:S07]  /*2d310*/  IMAD.MOV.U32 R110, RZ, RZ, R14 ;  /* 0x000000ffff6e7224 */ /* 0x000fce00078e000e */
[----:B------:R-:W-:Y:S05]  /*2d320*/  WARPSYNC.COLLECTIVE R15, `(.L_x_848) ;  /* 0x000000000f087348 */ /* 0x000fea0003c00000 */
[----:B------:R0:W1:Y:S02]  /*2d330*/  SHFL.IDX P6, R14, R13, R12, R11 ;  /* 0x0000000c0d0e7389 */ /* 0x00006400000c000b */
[----:B01----:R-:W-:Y:S01]  /*2d340*/  ENDCOLLECTIVE ;  /* 0x000000000000791b */ /* 0x003fe20003800000 */
.L_x_848:
        /* <DEDUP_REMOVED lines=8> */
.L_x_849:
        /* <DEDUP_REMOVED lines=9> */
.L_x_850:
[----:B------:R-:W-:Y:S02]  /*2d460*/  IMAD.MOV.U32 R13, RZ, RZ, R73 ;  /* 0x000000ffff0d7224 */ /* 0x000fe400078e0049 */
[----:B------:R-:W-:Y:S01]  /*2d470*/  IMAD.MOV.U32 R12, RZ, RZ, R6 ;  /* 0x000000ffff0c7224 */ /* 0x000fe200078e0006 */
[----:B------:R-:W-:-:S07]  /*2d480*/  MOV R83, R14 ;  /* 0x0000000e00537202 */ /* 0x000fce0000000f00 */
[----:B------:R-:W-:Y:S05]  /*2d490*/  WARPSYNC.COLLECTIVE R15, `(.L_x_851) ;  /* 0x000000000f087348 */ /* 0x000fea0003c00000 */
[----:B------:R0:W1:Y:S02]  /*2d4a0*/  SHFL.IDX P6, R14, R13, R12, R11 ;  /* 0x0000000c0d0e7389 */ /* 0x00006400000c000b */
[----:B01----:R-:W-:Y:S01]  /*2d4b0*/  ENDCOLLECTIVE ;  /* 0x000000000000791b */ /* 0x003fe20003800000 */
.L_x_851:
[----:B------:R-:W-:Y:S02]  /*2d4c0*/  IMAD.MOV.U32 R13, RZ, RZ, R71 ;  /* 0x000000ffff0d7224 */ /* 0x000fe400078e0047 */
[----:B------:R-:W-:-:S07]  /*2d4d0*/  IMAD.MOV.U32 R114, RZ, RZ, R14 ;  /* 0x000000ffff727224 */ /* 0x000fce00078e000e */
[----:B------:R-:W-:Y:S05]  /*2d4e0*/  WARPSYNC.COLLECTIVE R15, `(.L_x_852) ;  /* 0x000000000f087348 */ /* 0x000fea0003c00000 */
[----:B------:R0:W1:Y:S02]  /*2d4f0*/  SHFL.IDX P6, R14, R13, R12, R11 ;  /* 0x0000000c0d0e7389 */ /* 0x00006400000c000b */
[----:B01----:R-:W-:Y:S01]  /*2d500*/  ENDCOLLECTIVE ;  /* 0x000000000000791b */ /* 0x003fe20003800000 */
.L_x_852:
[----:B------:R-:W-:Y:S02]  /*2d510*/  SEL R80, R81, R114, P0 ;  /* 0x0000007251507207 */ /* 0x000fe40000000000 */
[----:B------:R-:W-:Y:S01]  /*2d520*/  SEL R81, R114, R81, P0 ;  /* 0x0000005172517207 */ /* 0x000fe20000000000 */
[----:B------:R-:W-:Y:S01]  /*2d530*/  IMAD.MOV.U32 R13, RZ, RZ, R38 ;  /* 0x000000ffff0d7224 */ /* 0x000fe200078e0026 */
[----:B------:R-:W-:Y:S01]  /*2d540*/  SEL R38, R39, R82, P0 ;  /* 0x0000005227267207 */ /* 0x000fe20000000000 */
[----:B------:R-:W-:Y:S01]  /*2d550*/  IMAD.MOV.U32 R12, RZ, RZ, R5 ;  /* 0x000000ffff0c7224 */ /* 0x000fe200078e0005 */
[----:B------:R-:W-:Y:S02]  /*2d560*/  SEL R39, R82, R39, P0 ;  /* 0x0000002752277207 */ /* 0x000fe40000000000 */
[----:B------:R-:W-:-:S07]  /*2d570*/  MOV R116, R14 ;  /* 0x0000000e00747202 */ /* 0x000fce0000000f00 */
[----:B------:R-:W-:Y:S05]  /*2d580*/  WARPSYNC.COLLECTIVE R15, `(.L_x_853) ;  /* 0x000000000f087348 */ /* 0x000fea0003c00000 */
[----:B------:R0:W1:Y:S02]  /*2d590*/  SHFL.IDX P6, R14, R13, R12, R11 ;  /* 0x0000000c0d0e7389 */ /* 0x00006400000c000b */
[----:B01----:R-:W-:Y:S01]  /*2d5a0*/  ENDCOLLECTIVE ;  /* 0x000000000000791b */ /* 0x003fe20003800000 */
.L_x_853:
[----:B------:R-:W-:Y:S02]  /*2d5b0*/  SEL R82, R83, R116, P0 ;  /* 0x0000007453527207 */ /* 0x000fe40000000000 */
[----:B------:R-:W-:Y:S01]  /*2d5c0*/  SEL R83, R116, R83, P0 ;  /* 0x0000005374537207 */ /* 0x000fe20000000000 */
[----:B------:R-:W-:Y:S02]  /*2d5d0*/  IMAD.MOV.U32 R13, RZ, RZ, R50 ;  /* 0x000000ffff0d7224 */ /* 0x000fe400078e0032 */
[----:B------:R-:W-:-:S07]  /*2d5e0*/  IMAD.MOV.U32 R85, RZ, RZ, R14 ;  /* 0x000000ffff557224 */ /* 0x000fce00078e000e */
[----:B------:R-:W-:Y:S05]  /*2d5f0*/  WARPSYNC.COLLECTIVE R15, `(.L_x_854) ;  /* 0x000000000f087348 */ /* 0x000fea0003c00000 */
[----:B------:R0:W1:Y:S02]  /*2d600*/  SHFL.IDX P6, R14, R13, R12, R11 ;  /* 0x0000000c0d0e7389 */ /* 0x00006400000c000b */
[----:B01----:R-:W-:Y:S01]  /*2d610*/  ENDCOLLECTIVE ;  /* 0x000000000000791b */ /* 0x003fe20003800000 */
.L_x_854:
[----:B------:R-:W-:Y:S02]  /*2d620*/  IMAD.MOV.U32 R13, RZ, RZ, R69 ;  /* 0x000000ffff0d7224 */ /* 0x000fe400078e0045 */
[----:B------:R-:W-:Y:S01]  /*2d630*/  IMAD.MOV.U32 R12, RZ, RZ, R6 ;  /* 0x000000ffff0c7224 */ /* 0x000fe200078e0006 */
[----:B------:R-:W-:-:S07]  /*2d640*/  MOV R50, R14 ;  /* 0x0000000e00327202 */ /* 0x000fce0000000f00 */
[----:B------:R-:W-:Y:S05]  /*2d650*/  WARPSYNC.COLLECTIVE R15, `(.L_x_855) ;  /* 0x000000000f087348 */ /* 0x000fea0003c00000 */
[----:B------:R0:W1:Y:S02]  /*2d660*/  SHFL.IDX P6, R14, R13, R12, R11 ;  /* 0x0000000c0d0e7389 */ /* 0x00006400000c000b */
[----:B01----:R-:W-:Y:S01]  /*2d670*/  ENDCOLLECTIVE ;  /* 0x000000000000791b */ /* 0x003fe20003800000 */
.L_x_855:
[----:B------:R-:W-:Y:S02]  /*2d680*/  IMAD.MOV.U32 R13, RZ, RZ, R63 ;  /* 0x000000ffff0d7224 */ /* 0x000fe400078e003f */
[----:B------:R-:W-:-:S07]  /*2d690*/  IMAD.MOV.U32 R118, RZ, RZ, R14 ;  /* 0x000000ffff767224 */ /* 0x000fce00078e000e */
[----:B------:R-:W-:Y:S05]  /*2d6a0*/  WARPSYNC.COLLECTIVE R15, `(.L_x_856) ;  /* 0x000000000f087348 */ /* 0x000fea0003c00000 */
[----:B------:R0:W1:Y:S02]  /*2d6b0*/  SHFL.IDX P6, R14, R13, R12, R11 ;  /* 0x0000000c0d0e7389 */ /* 0x00006400000c000b */
[----:B01----:R-:W-:Y:S01]  /*2d6c0*/  ENDCOLLECTIVE ;  /* 0x000000000000791b */ /* 0x003fe20003800000 */
.L_x_856:
        /* <DEDUP_REMOVED lines=8> */
.L_x_857:
[----:B------:R-:W-:Y:S02]  /*2d750*/  IMAD.MOV.U32 R13, RZ, RZ, R54 ;  /* 0x000000ffff0d7224 */ /* 0x000fe400078e0036 */
[----:B------:R-:W-:-:S07]  /*2d760*/  IMAD.MOV.U32 R52, RZ, RZ, R14 ;  /* 0x000000ffff347224 */ /* 0x000fce00078e000e */
[----:B------:R-:W-:Y:S05]  /*2d770*/  WARPSYNC.COLLECTIVE R15, `(.L_x_858) ;  /* 0x000000000f087348 */ /* 0x000fea0003c00000 */
[----:B------:R0:W1:Y:S02]  /*2d780*/  SHFL.IDX P6, R14, R13, R12, R11 ;  /* 0x0000000c0d0e7389 */ /* 0x00006400000c000b */
[----:B01----:R-:W-:Y:S01]  /*2d790*/  ENDCOLLECTIVE ;  /* 0x000000000000791b */ /* 0x003fe20003800000 */
.L_x_858:
[----:B------:R-:W-:Y:S02]  /*2d7a0*/  IMAD.MOV.U32 R13, RZ, RZ, R61 ;  /* 0x000000ffff0d7224 */ /* 0x000fe400078e003d */
[----:B------:R-:W-:Y:S01]  /*2d7b0*/  IMAD.MOV.U32 R12, RZ, RZ, R6 ;  /* 0x000000ffff0c7224 */ /* 0x000fe200078e0006 */
[----:B------:R-:W-:-:S07]  /*2d7c0*/  MOV R54, R14 ;  /* 0x0000000e00367202 */ /* 0x000fce0000000f00 */
[----:B------:R-:W-:Y:S05]  /*2d7d0*/  WARPSYNC.COLLECTIVE R15, `(.L_x_859) ;  /* 0x000000000f087348 */ /* 0x000fea0003c00000 */
[----:B------:R0:W1:Y:S02]  /*2d7e0*/  SHFL.IDX P6, R14, R13, R12, R11 ;  /* 0x0000000c0d0e7389 */ /* 0x00006400000c000b */
[----:B01----:R-:W-:Y:S01]  /*2d7f0*/  ENDCOLLECTIVE ;  /* 0x000000000000791b */ /* 0x003fe20003800000 */
.L_x_859:
[----:B------:R-:W-:Y:S02]  /*2d800*/  IMAD.MOV.U32 R13, RZ, RZ, R57 ;  /* 0x000000ffff0d7224 */ /* 0x000fe400078e0039 */
[----:B------:R-:W-:-:S07]  /*2d810*/  IMAD.MOV.U32 R61, RZ, RZ, R14 ;  /* 0x000000ffff3d7224 */ /* 0x000fce00078e000e */
[----:B------:R-:W-:Y:S05]  /*2d820*/  WARPSYNC.COLLECTIVE R15, `(.L_x_860) ;  /* 0x000000000f087348 */ /* 0x000fea0003c00000 */
[----:B------:R0:W1:Y:S02]  /*2d830*/  SHFL.IDX P6, R14, R13, R12, R11 ;  /* 0x0000000c0d0e7389 */ /* 0x00006400000c000b */
[----:B01----:R-:W-:Y:S01]  /*2d840*/  ENDCOLLECTIVE ;  /* 0x000000000000791b */ /* 0x003fe20003800000 */
.L_x_860:
[----:B------:R-:W-:Y:S02]  /*2d850*/  IMAD.MOV.U32 R13, RZ, RZ, R56 ;  /* 0x000000ffff0d7224 */ /* 0x000fe400078e0038 */
[----:B------:R-:W-:Y:S01]  /*2d860*/  IMAD.MOV.U32 R12, RZ, RZ, R5 ;  /* 0x000000ffff0c7224 */ /* 0x000fe200078e0005 */
[----:B------:R-:W-:-:S07]  /*2d870*/  MOV R57, R14 ;  /* 0x0000000e00397202 */ /* 0x000fce0000000f00 */
[----:B------:R-:W-:Y:S05]  /*2d880*/  WARPSYNC.COLLECTIVE R15, `(.L_x_861) ;  /* 0x000000000f087348 */ /* 0x000fea0003c00000 */
[----:B------:R0:W1:Y:S02]  /*2d890*/  SHFL.IDX P6, R14, R13, R12, R11 ;  /* 0x0000000c0d0e7389 */ /* 0x00006400000c000b */
[----:B01----:R-:W-:Y:S01]  /*2d8a0*/  ENDCOLLECTIVE ;  /* 0x000000000000791b */ /* 0x003fe20003800000 */
.L_x_861:
[----:B------:R-:W-:Y:S02]  /*2d8b0*/  IMAD.MOV.U32 R13, RZ, RZ, R64 ;  /* 0x000000ffff0d7224 */ /* 0x000fe400078e0040 */
[----:B------:R-:W-:-:S07]  /*2d8c0*/  IMAD.MOV.U32 R56, RZ, RZ, R14 ;  /* 0x000000ffff387224 */ /* 0x000fce00078e000e */
[----:B------:R-:W-:Y:S05]  /*2d8d0*/  WARPSYNC.COLLECTIVE R15, `(.L_x_862) ;  /* 0x000000000f087348 */ /* 0x000fea0003c00000 */
[----:B------:R0:W1:Y:S02]  /*2d8e0*/  SHFL.IDX P6, R14, R13, R12, R11 ;  /* 0x0000000c0d0e7389 */ /* 0x00006400000c000b */
[----:B01----:R-:W-:Y:S01]  /*2d8f0*/  ENDCOLLECTIVE ;  /* 0x000000000000791b */ /* 0x003fe20003800000 */
.L_x_862:
        /* <DEDUP_REMOVED lines=8> */
.L_x_863:
[----:B------:R-:W-:Y:S01]  /*2d980*/  IMAD.MOV.U32 R13, RZ, RZ, R51 ;  /* 0x000000ffff0d7224 */ /* 0x000fe200078e0033 */
[----:B------:R-:W-:Y:S02]  /*2d990*/  SEL R51, R52, R61, P0 ;  /* 0x0000003d34337207 */ /* 0x000fe40000000000 */
[----:B------:R-:W-:Y:S01]  /*2d9a0*/  SEL R52, R61, R52, P0 ;  /* 0x000000343d347207 */ /* 0x000fe20000000000 */
[----:B------:R-:W-:-:S07]  /*2d9b0*/  IMAD.MOV.U32 R109, RZ, RZ, R14 ;  /* 0x000000ffff6d7224 */ /* 0x000fce00078e000e */
[----:B------:R-:W-:Y:S05]  /*2d9c0*/  WARPSYNC.COLLECTIVE R15, `(.L_x_864) ;  /* 0x000000000f087348 */ /* 0x000fea0003c00000 */
[----:B------:R0:W1:Y:S02]  /*2d9d0*/  SHFL.IDX P6, R14, R13, R12, R11 ;  /* 0x0000000c0d0e7389 */ /* 0x00006400000c000b */
[----:B01----:R-:W-:Y:S01]  /*2d9e0*/  ENDCOLLECTIVE ;  /* 0x000000000000791b */ /* 0x003fe20003800000 */
.L_x_864:
[----:B------:R-:W-:Y:S02]  /*2d9f0*/  IMAD.MOV.U32 R13, RZ, RZ, R28 ;  /* 0x000000ffff0d7224 */ /* 0x000fe400078e001c */
[----:B------:R-:W-:Y:S01]  /*2da00*/  IMAD.MOV.U32 R12, RZ, RZ, R5 ;  /* 0x000000ffff0c7224 */ /* 0x000fe200078e0005 */
[----:B------:R-:W-:-:S07]  /*2da10*/  MOV R97, R14 ;  /* 0x0000000e00617202 */ /* 0x000fce0000000f00 */
[----:B------:R-:W-:Y:S05]  /*2da20*/  WARPSYNC.COLLECTIVE R15, `(.L_x_865) ;  /* 0x000000000f087348 */ /* 0x000fea0003c00000 */
[----:B------:R0:W1:Y:S02]  /*2da30*/  SHFL.IDX P6, R14, R13, R12, R11 ;  /* 0x0000000c0d0e7389 */ /* 0x00006400000c000b */
[----:B01----:R-:W-:Y:S01]  /*2da40*/  ENDCOLLECTIVE ;  /* 0x000000000000791b */ /* 0x003fe20003800000 */
.L_x_865:
[----:B------:R-:W-:Y:S02]  /*2da50*/  IMAD.MOV.U32 R13, RZ, RZ, R30 ;  /* 0x000000ffff0d7224 */ /* 0x000fe400078e001e */
[----:B------:R-:W-:-:S07]  /*2da60*/  IMAD.MOV.U32 R66, RZ, RZ, R14 ;  /* 0x000000ffff427224 */ /* 0x000fce00078e000e */
[----:B------:R-:W-:Y:S05]  /*2da70*/  WARPSYNC.COLLECTIVE R15, `(.L_x_866) ;  /* 0x000000000f087348 */ /* 0x000fea0003c00000 */
[----:B------:R0:W1:Y:S02]  /*2da80*/  SHFL.IDX P6, R14, R13, R12, R11 ;  /* 0x0000000c0d0e7389 */ /* 0x00006400000c000b */
[----:B01----:R-:W-:Y:S01]  /*2da90*/  ENDCOLLECTIVE ;  /* 0x000000000000791b */ /* 0x003fe20003800000 */
.L_x_866:
[----:B------:R-:W-:Y:S02]  /*2daa0*/  IMAD.MOV.U32 R13, RZ, RZ, R29 ;  /* 0x000000ffff0d7224 */ /* 0x000fe400078e001d */
[----:B------:R-:W-:Y:S01]  /*2dab0*/  IMAD.MOV.U32 R12, RZ, RZ, R6 ;  /* 0x000000ffff0c7224 */ /* 0x000fe200078e0006 */
[----:B------:R-:W-:-:S07]  /*2dac0*/  MOV R68, R14 ;  /* 0x0000000e00447202 */ /* 0x000fce0000000f00 */
[----:B------:R-:W-:Y:S05]  /*2dad0*/  WARPSYNC.COLLECTIVE R15, `(.L_x_867) ;  /* 0x000000000f087348 */ /* 0x000fea0003c00000 */
[----:B------:R0:W1:Y:S02]  /*2dae0*/  SHFL.IDX P6, R14, R13, R12, R11 ;  /* 0x0000000c0d0e7389 */ /* 0x00006400000c000b */
[----:B01----:R-:W-:Y:S01]  /*2daf0*/  ENDCOLLECTIVE ;  /* 0x000000000000791b */ /* 0x003fe20003800000 */
.L_x_867:
[----:B------:R-:W-:Y:S02]  /*2db00*/  IMAD.MOV.U32 R13, RZ, RZ, R27 ;  /* 0x000000ffff0d7224 */ /* 0x000fe400078e001b */
[----:B------:R-:W-:-:S07]  /*2db10*/  IMAD.MOV.U32 R29, RZ, RZ, R14 ;  /* 0x000000ffff1d7224 */ /* 0x000fce00078e000e */
[----:B------:R-:W-:Y:S05]  /*2db20*/  WARPSYNC.COLLECTIVE R15, `(.L_x_868) ;  /* 0x000000000f087348 */ /* 0x000fea0003c00000 */
[----:B------:R0:W1:Y:S02]  /*2db30*/  SHFL.IDX P6, R14, R13, R12, R11 ;  /* 0x0000000c0d0e7389 */ /* 0x00006400000c000b */
[----:B01----:R-:W-:Y:S01]  /*2db40*/  ENDCOLLECTIVE ;  /* 0x000000000000791b */ /* 0x003fe20003800000 */
.L_x_868:
        /* <DEDUP_REMOVED lines=8> */
.L_x_869:
[----:B------:R-:W-:Y:S02]  /*2dbd0*/  SEL R67, R68, R27, P0 ;  /* 0x0000001b44437207 */ /* 0x000fe40000000000 */
[----:B------:R-:W-:Y:S01]  /*2dbe0*/  SEL R68, R27, R68, P0 ;  /* 0x000000441b447207 */ /* 0x000fe20000000000 */
[----:B------:R-:W-:Y:S02]  /*2dbf0*/  IMAD.MOV.U32 R13, RZ, RZ, R26 ;  /* 0x000000ffff0d7224 */ /* 0x000fe400078e001a */
[----:B------:R-:W-:-:S07]  /*2dc00*/  IMAD.MOV.U32 R70, RZ, RZ, R14 ;  /* 0x000000ffff467224 */ /* 0x000fce00078e000e */
[----:B------:R-:W-:Y:S05]  /*2dc10*/  WARPSYNC.COLLECTIVE R15, `(.L_x_870) ;  /* 0x000000000f087348 */ /* 0x000fea0003c00000 */
[----:B------:R0:W1:Y:S02]  /*2dc20*/  SHFL.IDX P6, R14, R13, R12, R11 ;  /* 0x0000000c0d0e7389 */ /* 0x00006400000c000b */
[----:B01----:R-:W-:Y:S01]  /*2dc30*/  ENDCOLLECTIVE ;  /* 0x000000000000791b */ /* 0x003fe20003800000 */
.L_x_870:
[----:B------:R-:W-:Y:S02]  /*2dc40*/  IMAD.MOV.U32 R13, RZ, RZ, R33 ;  /* 0x000000ffff0d7224 */ /* 0x000fe400078e0021 */
[----:B------:R-:W-:Y:S01]  /*2dc50*/  IMAD.MOV.U32 R12, RZ, RZ, R6 ;  /* 0x000000ffff0c7224 */ /* 0x000fe200078e0006 */
[----:B------:R-:W-:-:S07]  /*2dc60*/  MOV R72, R14 ;  /* 0x0000000e00487202 */ /* 0x000fce0000000f00 */
[----:B------:R-:W-:Y:S05]  /*2dc70*/  WARPSYNC.COLLECTIVE R15, `(.L_x_871) ;  /* 0x000000000f087348 */ /* 0x000fea0003c00000 */
[----:B------:R0:W1:Y:S02]  /*2dc80*/  SHFL.IDX P6, R14, R13, R12, R11 ;  /* 0x0000000c0d0e7389 */ /* 0x00006400000c000b */
[----:B01----:R-:W-:Y:S01]  /*2dc90*/  ENDCOLLECTIVE ;  /* 0x000000000000791b */ /* 0x003fe20003800000 */
.L_x_871:
[----:B------:R-:W-:Y:S02]  /*2dca0*/  IMAD.MOV.U32 R13, RZ, RZ, R31 ;  /* 0x000000ffff0d7224 */ /* 0x000fe400078e001f */
[----:B------:R-:W-:-:S07]  /*2dcb0*/  IMAD.MOV.U32 R33, RZ, RZ, R14 ;  /* 0x000000ffff217224 */ /* 0x000fce00078e000e */
[----:B------:R-:W-:Y:S05]  /*2dcc0*/  WARPSYNC.COLLECTIVE R15, `(.L_x_872) ;  /* 0x000000000f087348 */ /* 0x000fea0003c00000 */
[----:B------:R0:W1:Y:S02]  /*2dcd0*/  SHFL.IDX P6, R14, R13, R12, R11 ;  /* 0x0000000c0d0e7389 */ /* 0x00006400000c000b */
[----:B01----:R-:W-:Y:S01]  /*2dce0*/  ENDCOLLECTIVE ;  /* 0x000000000000791b */ /* 0x003fe20003800000 */
.L_x_872:
        /* <DEDUP_REMOVED lines=8> */
.L_x_873:
[----:B------:R-:W-:Y:S02]  /*2dd70*/  SEL R71, R72, R31, P0 ;  /* 0x0000001f48477207 */ /* 0x000fe40000000000 */
[----:B------:R-:W-:Y:S01]  /*2dd80*/  SEL R72, R31, R72, P0 ;  /* 0x000000481f487207 */ /* 0x000fe20000000000 */
[----:B------:R-:W-:Y:S02]  /*2dd90*/  IMAD.MOV.U32 R13, RZ, RZ, R10 ;  /* 0x000000ffff0d7224 */ /* 0x000fe400078e000a */
[----:B------:R-:W-:-:S07]  /*2dda0*/  IMAD.MOV.U32 R86, RZ, RZ, R14 ;  /* 0x000000ffff567224 */ /* 0x000fce00078e000e */
[----:B------:R-:W-:Y:S05]  /*2ddb0*/  WARPSYNC.COLLECTIVE R15, `(.L_x_874) ;  /* 0x000000000f087348 */ /* 0x000fea0003c00000 */
[----:B------:R0:W1:Y:S02]  /*2ddc0*/  SHFL.IDX P6, R14, R13, R12, R11 ;  /* 0x0000000c0d0e7389 */ /* 0x00006400000c000b */
[----:B01----:R-:W-:Y:S01]  /*2ddd0*/  ENDCOLLECTIVE ;  /* 0x000000000000791b */ /* 0x003fe20003800000 */
.L_x_874:
[----:B------:R-:W-:Y:S01]  /*2dde0*/  IMAD.MOV.U32 R13, RZ, RZ, R53 ;  /* 0x000000ffff0d7224 */ /* 0x000fe200078e0035 */
[----:B------:R-:W-:Y:S01]  /*2ddf0*/  SEL R53, R54, R57, P0 ;  /* 0x0000003936357207 */ /* 0x000fe20000000000 */
[----:B------:R-:W-:Y:S01]  /*2de00*/  IMAD.MOV.U32 R12, RZ, RZ, R6 ;  /* 0x000000ffff0c7224 */ /* 0x000fe200078e0006 */
[----:B------:R-:W-:Y:S02]  /*2de10*/  SEL R54, R57, R54, P0 ;  /* 0x0000003639367207 */ /* 0x000fe40000000000 */
[----:B------:R-:W-:Y:S02]  /*2de20*/  SEL R57, R64, R97, P0 ;  /* 0x0000006140397207 */ /* 0x000fe40000000000 */
[----:B------:R-:W-:Y:S02]  /*2de30*/  SEL R64, R97, R64, P0 ;  /* 0x0000004061407207 */ /* 0x000fe40000000000 */
[----:B------:R-:W-:Y:S02]  /*2de40*/  MOV R97, RZ ;  /* 0x000000ff00617202 */ /* 0x000fe40000000f00 */
[----:B------:R-:W-:-:S07]  /*2de50*/  MOV R90, R14 ;  /* 0x0000000e005a7202 */ /* 0x000fce0000000f00 */
[----:B------:R-:W-:Y:S05]  /*2de60*/  WARPSYNC.COLLECTIVE R15, `(.L_x_875) ;  /* 0x000000000f087348 */ /* 0x000fea0003c00000 */
[----:B------:R0:W1:Y:S02]  /*2de70*/  SHFL.IDX P6, R14, R13, R12, R11 ;  /* 0x0000000c0d0e7389 */ /* 0x00006400000c000b */
[----:B01----:R-:W-:Y:S01]  /*2de80*/  ENDCOLLECTIVE ;  /* 0x000000000000791b */ /* 0x003fe20003800000 */
.L_x_875:
[----:B------:R-:W-:Y:S02]  /*2de90*/  IMAD.MOV.U32 R13, RZ, RZ, R35 ;  /* 0x000000ffff0d7224 */ /* 0x000fe400078e0023 */
[----:B------:R-:W-:-:S07]  /*2dea0*/  IMAD.MOV.U32 R91, RZ, RZ, R14 ;  /* 0x000000ffff5b7224 */ /* 0x000fce00078e000e */
[----:B------:R-:W-:Y:S05]  /*2deb0*/  WARPSYNC.COLLECTIVE R15, `(.L_x_876) ;  /* 0x000000000f087348 */ /* 0x000fea0003c00000 */
[----:B------:R0:W1:Y:S02]  /*2dec0*/  SHFL.IDX P6, R14, R13, R12, R11 ;  /* 0x0000000c0d0e7389 */ /* 0x00006400000c000b */
[----:B01----:R-:W-:Y:S01]  /*2ded0*/  ENDCOLLECTIVE ;  /* 0x000000000000791b */ /* 0x003fe20003800000 */
.L_x_876:
        /* <DEDUP_REMOVED lines=8> */
.L_x_877:
[----:B------:R-:W-:Y:S02]  /*2df60*/  SEL R87, R90, R35, P0 ;  /* 0x000000235a577207 */ /* 0x000fe40000000000 */
[----:B------:R-:W-:Y:S01]  /*2df70*/  SEL R90, R35, R90, P0 ;  /* 0x0000005a235a7207 */ /* 0x000fe20000000000 */
[----:B------:R-:W-:Y:S02]  /*2df80*/  IMAD.MOV.U32 R13, RZ, RZ, R94 ;  /* 0x000000ffff0d7224 */ /* 0x000fe400078e005e */
[----:B------:R-:W-:-:S07]  /*2df90*/  IMAD.MOV.U32 R92, RZ, RZ, R14 ;  /* 0x000000ffff5c7224 */ /* 0x000fce00078e000e */
[----:B------:R-:W-:Y:S05]  /*2dfa0*/  WARPSYNC.COLLECTIVE R15, `(.L_x_878) ;  /* 0x000000000f087348 */ /* 0x000fea0003c00000 */
[----:B------:R0:W1:Y:S02]  /*2dfb0*/  SHFL.IDX P6, R14, R13, R12, R11 ;  /* 0x0000000c0d0e7389 */ /* 0x00006400000c000b */
[----:B01----:R-:W-:Y:S01]  /*2dfc0*/  ENDCOLLECTIVE ;  /* 0x000000000000791b */ /* 0x003fe20003800000 */
.L_x_878:
        /* <DEDUP_REMOVED lines=8> */
.L_x_879:
[----:B------:R-:W-:Y:S02]  /*2e050*/  IMAD.MOV.U32 R13, RZ, RZ, R25 ;  /* 0x000000ffff0d7224 */ /* 0x000fe400078e0019 */
[----:B------:R-:W-:-:S07]  /*2e060*/  IMAD.MOV.U32 R111, RZ, RZ, R14 ;  /* 0x000000ffff6f7224 */ /* 0x000fce00078e000e */
[----:B------:R-:W-:Y:S05]  /*2e070*/  WARPSYNC.COLLECTIVE R15, `(.L_x_880) ;  /* 0x000000000f087348 */ /* 0x000fea0003c00000 */
[----:B------:R0:W1:Y:S02]  /*2e080*/  SHFL.IDX P6, R14, R13, R12, R11 ;  /* 0x0000000c0d0e7389 */ /* 0x00006400000c000b */
[----:B01----:R-:W-:Y:S01]  /*2e090*/  ENDCOLLECTIVE ;  /* 0x000000000000791b */ /* 0x003fe20003800000 */
.L_x_880:
        /* <DEDUP_REMOVED lines=8> */
.L_x_881:
[----:B------:R-:W-:Y:S02]  /*2e120*/  SEL R93, R94, R25, P0 ;  /* 0x000000195e5d7207 */ /* 0x000fe40000000000 */
[----:B------:R-:W-:Y:S01]  /*2e130*/  SEL R94, R25, R94, P0 ;  /* 0x0000005e195e7207 */ /* 0x000fe20000000000 */
[----:B------:R-:W-:Y:S02]  /*2e140*/  IMAD.MOV.U32 R13, RZ, RZ, R62 ;  /* 0x000000ffff0d7224 */ /* 0x000fe400078e003e */
[----:B------:R-:W-:-:S07]  /*2e150*/  IMAD.MOV.U32 R4, RZ, RZ, R14 ;  /* 0x000000ffff047224 */ /* 0x000fce00078e000e */
[----:B------:R-:W-:Y:S05]  /*2e160*/  WARPSYNC.COLLECTIVE R15, `(.L_x_882) ;  /* 0x000000000f087348 */ /* 0x000fea0003c00000 */
[----:B------:R0:W1:Y:S02]  /*2e170*/  SHFL.IDX P6, R14, R13, R12, R11 ;  /* 0x0000000c0d0e7389 */ /* 0x00006400000c000b */
[----:B01----:R-:W-:Y:S01]  /*2e180*/  ENDCOLLECTIVE ;  /* 0x000000000000791b */ /* 0x003fe20003800000 */
.L_x_882:
[----:B------:R-:W-:Y:S02]  /*2e190*/  IMAD.MOV.U32 R13, RZ, RZ, R9 ;  /* 0x000000ffff0d7224 */ /* 0x000fe400078e0009 */
[----:B------:R-:W-:Y:S01]  /*2e1a0*/  IMAD.MOV.U32 R12, RZ, RZ, R6 ;  /* 0x000000ffff0c7224 */ /* 0x000fe200078e0006 */
[----:B------:R-:W-:-:S07]  /*2e1b0*/  MOV R62, R14 ;  /* 0x0000000e003e7202 */ /* 0x000fce0000000f00 */
[----:B------:R-:W-:Y:S05]  /*2e1c0*/  WARPSYNC.COLLECTIVE R15, `(.L_x_883) ;  /* 0x000000000f087348 */ /* 0x000fea0003c00000 */
[----:B------:R0:W1:Y:S02]  /*2e1d0*/  SHFL.IDX P6, R14, R13, R12, R11 ;  /* 0x0000000c0d0e7389 */ /* 0x00006400000c000b */
[----:B01----:R-:W-:Y:S01]  /*2e1e0*/  ENDCOLLECTIVE ;  /* 0x000000000000791b */ /* 0x003fe20003800000 */
.L_x_883:
[----:B------:R-:W-:Y:S02]  /*2e1f0*/  IMAD.MOV.U32 R13, RZ, RZ, R7 ;  /* 0x000000ffff0d7224 */ /* 0x000fe400078e0007 */
[----:B------:R-:W-:-:S07]  /*2e200*/  IMAD.MOV.U32 R9, RZ, RZ, R14 ;  /* 0x000000ffff097224 */ /* 0x000fce00078e000e */
[----:B------:R-:W-:Y:S05]  /*2e210*/  WARPSYNC.COLLECTIVE R15, `(.L_x_884) ;  /* 0x000000000f087348 */ /* 0x000fea0003c00000 */
[----:B------:R0:W1:Y:S02]  /*2e220*/  SHFL.IDX P6, R14, R13, R12, R11 ;  /* 0x0000000c0d0e7389 */ /* 0x00006400000c000b */
[----:B01----:R-:W-:Y:S01]  /*2e230*/  ENDCOLLECTIVE ;  /* 0x000000000000791b */ /* 0x003fe20003800000 */
.L_x_884:
[----:B------:R-:W-:Y:S05]  /*2e240*/  BRA `(.L_x_885) ;  /* 0xffffff1c00a07947 */ /* 0x000fea000383ffff */
.L_x_607:
[----:B------:R-:W-:Y:S02]  /*2e250*/  IMAD.MOV.U32 R13, RZ, RZ, R3 ;  /* 0x000000ffff0d7224 */ /* 0x000fe400078e0003 */
[----:B------:R-:W-:Y:S02]  /*2e260*/  IMAD.MOV.U32 R12, RZ, RZ, RZ ;  /* 0x000000ffff0c7224 */ /* 0x000fe400078e00ff */
[----:B------:R-:W-:Y:S02]  /*2e270*/  IMAD.MOV.U32 R11, RZ, RZ, 0x181f ;  /* 0x0000181fff0b7424 */ /* 0x000fe400078e00ff */
[----:B------:R-:W-:-:S07]  /*2e280*/  IMAD.MOV.U32 R15, RZ, RZ, -0x1 ;  /* 0xffffffffff0f7424 */ /* 0x000fce00078e00ff */
[----:B0----5:R-:W-:Y:S05]  /*2e290*/  WARPSYNC.COLLECTIVE R15, `(.L_x_886) ;  /* 0x000000000f087348 */ /* 0x021fea0003c00000 */
[----:B------:R1:W2:Y:S02]  /*2e2a0*/  SHFL.IDX P6, R14, R13, R12, R11 ;  /* 0x0000000c0d0e7389 */ /* 0x0002a400000c000b */
[----:B012--5:R-:W-:Y:S01]  /*2e2b0*/  ENDCOLLECTIVE ;  /* 0x000000000000791b */ /* 0x027fe20003800000 */
.L_x_886:
[----:B------:R-:W-:Y:S01]  /*2e2c0*/  IMAD.MOV.U32 R13, RZ, RZ, R2 ;  /* 0x000000ffff0d7224 */ /* 0x000fe200078e0002 */
[----:B------:R-:W-:-:S07]  /*2e2d0*/  MOV R0, R14 ;  /* 0x0000000e00007202 */ /* 0x000fce0000000f00 */
[----:B------:R-:W-:Y:S05]  /*2e2e0*/  WARPSYNC.COLLECTIVE R15, `(.L_x_887) ;  /* 0x000000000f087348 */ /* 0x000fea0003c00000 */
[----:B------:R0:W1:Y:S02]  /*2e2f0*/  SHFL.IDX P6, R14, R13, R12, R11 ;  /* 0x0000000c0d0e7389 */ /* 0x00006400000c000b */
[----:B01----:R-:W-:Y:S01]  /*2e300*/  ENDCOLLECTIVE ;  /* 0x000000000000791b */ /* 0x003fe20003800000 */
.L_x_887:
[----:B------:R-:W-:Y:S05]  /*2e310*/  BRA `(.L_x_888) ;  /* 0xffffff2c00387947 */ /* 0x000fea000383ffff */
.L_x_610:
[----:B------:R-:W-:Y:S01]  /*2e320*/  BSSY B1, `(.L_x_889) ;  /* 0x0000008000017945 */ /* 0x000fe20003800000 */
[----:B------:R-:W-:Y:S01]  /*2e330*/  IMAD.MOV.U32 R13, RZ, RZ, R3 ;  /* 0x000000ffff0d7224 */ /* 0x000fe200078e0003 */
[----:B---3--:R-:W-:Y:S01]  /*2e340*/  MOV R15, 0xffffffff ;  /* 0xffffffff000f7802 */ /* 0x008fe20000000f00 */
[----:B------:R-:W-:Y:S02]  /*2e350*/  IMAD.MOV.U32 R12, RZ, RZ, 0x1 ;  /* 0x00000001ff0c7424 */ /* 0x000fe400078e00ff */
[----:B------:R-:W-:-:S07]  /*2e360*/  IMAD.MOV.U32 R11, RZ, RZ, 0x181f ;  /* 0x0000181fff0b7424 */ /* 0x000fce00078e00ff */
[----:B012--5:R-:W-:Y:S05]  /*2e370*/  WARPSYNC.COLLECTIVE R15, `(.L_x_890) ;  /* 0x000000000f087348 */ /* 0x027fea0003c00000 */
[----:B--2---:R2:W3:Y:S02]  /*2e380*/  SHFL.IDX P6, R14, R13, R12, R11 ;  /* 0x0000000c0d0e7389 */ /* 0x0044e400000c000b */
[----:B0123-5:R-:W-:Y:S01]  /*2e390*/  ENDCOLLECTIVE ;  /* 0x000000000000791b */ /* 0x02ffe20003800000 */
.L_x_890:
[----:B------:R-:W-:Y:S05]  /*2e3a0*/  BSYNC B1 ;  /* 0x0000000000017941 */ /* 0x000fea0003800000 */
.L_x_889:
        /* <DEDUP_REMOVED lines=8> */
.L_x_891:
[----:B------:R-:W-:Y:S05]  /*2e430*/  BRA `(.L_x_892) ;  /* 0xffffff2c00387947 */ /* 0x000fea000383ffff */
.L_x_613:
[----:B------:R-:W-:Y:S01]  /*2e440*/  BSSY B1, `(.L_x_893) ;  /* 0x0000008000017945 */ /* 0x000fe20003800000 */
[----:B------:R-:W-:Y:S02]  /*2e450*/  IMAD.MOV.U32 R13, RZ, RZ, R3 ;  /* 0x000000ffff0d7224 */ /* 0x000fe400078e0003 */
[----:B------:R-:W-:Y:S02]  /*2e460*/  IMAD.MOV.U32 R12, RZ, RZ, 0x2 ;  /* 0x00000002ff0c7424 */ /* 0x000fe400078e00ff */
[----:B------:R-:W-:Y:S02]  /*2e470*/  IMAD.MOV.U32 R11, RZ, RZ, 0x181f ;  /* 0x0000181fff0b7424 */ /* 0x000fe400078e00ff */
[----:B---3--:R-:W-:-:S07]  /*2e480*/  IMAD.MOV.U32 R15, RZ, RZ, -0x1 ;  /* 0xffffffffff0f7424 */ /* 0x008fce00078e00ff */
[----:B012-4-:R-:W-:Y:S05]  /*2e490*/  WARPSYNC.COLLECTIVE R15, `(.L_x_894) ;  /* 0x000000000f087348 */ /* 0x017fea0003c00000 */
[----:B--2---:R2:W3:Y:S02]  /*2e4a0*/  SHFL.IDX P6, R14, R13, R12, R11 ;  /* 0x0000000c0d0e7389 */ /* 0x0044e400000c000b */
[----:B01234-:R-:W-:Y:S01]  /*2e4b0*/  ENDCOLLECTIVE ;  /* 0x000000000000791b */ /* 0x01ffe20003800000 */
.L_x_894:
[----:B------:R-:W-:Y:S05]  /*2e4c0*/  BSYNC B1 ;  /* 0x0000000000017941 */ /* 0x000fea0003800000 */
.L_x_893:
[----:B------:R-:W-:Y:S01]  /*2e4d0*/  IMAD.MOV.U32 R13, RZ, RZ, R2 ;  /* 0x000000ffff0d7224 */ /* 0x000fe200078e0002 */
[----:B------:R-:W-:Y:S01]  /*2e4e0*/  MOV R0, R14 ;  /* 0x0000000e00007202 */ /* 0x000fe20000000f00 */
[----:B------:R-:W-:Y:S02]  /*2e4f0*/  IMAD.MOV.U32 R12, RZ, RZ, 0x2 ;  /* 0x00000002ff0c7424 */ /* 0x000fe400078e00ff */
[----:B------:R-:W-:Y:S02]  /*2e500*/  IMAD.MOV.U32 R11, RZ, RZ, 0x181f ;  /* 0x0000181fff0b7424 */ /* 0x000fe400078e00ff */
[----:B------:R-:W-:-:S07]  /*2e510*/  IMAD.MOV.U32 R15, RZ, RZ, -0x1 ;  /* 0xffffffffff0f7424 */ /* 0x000fce00078e00ff */
[----:B------:R-:W-:Y:S05]  /*2e520*/  WARPSYNC.COLLECTIVE R15, `(.L_x_895) ;  /* 0x000000000f087348 */ /* 0x000fea0003c00000 */
[----:B------:R0:W1:Y:S02]  /*2e530*/  SHFL.IDX P6, R14, R13, R12, R11 ;  /* 0x0000000c0d0e7389 */ /* 0x00006400000c000b */
[----:B01----:R-:W-:Y:S01]  /*2e540*/  ENDCOLLECTIVE ;  /* 0x000000000000791b */ /* 0x003fe20003800000 */
.L_x_895:
[----:B------:R-:W-:Y:S05]  /*2e550*/  BRA `(.L_x_896) ;  /* 0xffffff2c00387947 */ /* 0x000fea000383ffff */
.L_x_616:
[----:B------:R-:W-:Y:S01]  /*2e560*/  BSSY B1, `(.L_x_897) ;  /* 0x0000008000017945 */ /* 0x000fe20003800000 */
[----:B------:R-:W-:Y:S01]  /*2e570*/  MOV R13, R3 ;  /* 0x00000003000d7202 */ /* 0x000fe20000000f00 */
[----:B------:R-:W-:Y:S02]  /*2e580*/  IMAD.MOV.U32 R12, RZ, RZ, 0x3 ;  /* 0x00000003ff0c7424 */ /* 0x000fe400078e00ff */
[----:B------:R-:W-:Y:S02]  /*2e590*/  IMAD.MOV.U32 R11, RZ, RZ, 0x181f ;  /* 0x0000181fff0b7424 */ /* 0x000fe400078e00ff */
[----:B---3--:R-:W-:-:S07]  /*2e5a0*/  IMAD.MOV.U32 R15, RZ, RZ, -0x1 ;  /* 0xffffffffff0f7424 */ /* 0x008fce00078e00ff */
[----:B012-4-:R-:W-:Y:S05]  /*2e5b0*/  WARPSYNC.COLLECTIVE R15, `(.L_x_898) ;  /* 0x000000000f087348 */ /* 0x017fea0003c00000 */
[----:B--2---:R2:W3:Y:S02]  /*2e5c0*/  SHFL.IDX P6, R14, R13, R12, R11 ;  /* 0x0000000c0d0e7389 */ /* 0x0044e400000c000b */
[----:B01234-:R-:W-:Y:S01]  /*2e5d0*/  ENDCOLLECTIVE ;  /* 0x000000000000791b */ /* 0x01ffe20003800000 */
.L_x_898:
[----:B------:R-:W-:Y:S05]  /*2e5e0*/  BSYNC B1 ;  /* 0x0000000000017941 */ /* 0x000fea0003800000 */
.L_x_897:
[----:B------:R-:W-:Y:S01]  /*2e5f0*/  MOV R13, R2 ;  /* 0x00000002000d7202 */ /* 0x000fe20000000f00 */
[----:B------:R-:W-:Y:S02]  /*2e600*/  IMAD.MOV.U32 R12, RZ, RZ, 0x3 ;  /* 0x00000003ff0c7424 */ /* 0x000fe400078e00ff */
[----:B------:R-:W-:Y:S02]  /*2e610*/  IMAD.MOV.U32 R11, RZ, RZ, 0x181f ;  /* 0x0000181fff0b7424 */ /* 0x000fe400078e00ff */
[----:B------:R-:W-:Y:S02]  /*2e620*/  IMAD.MOV.U32 R15, RZ, RZ, -0x1 ;  /* 0xffffffffff0f7424 */ /* 0x000fe400078e00ff */
[----:B------:R-:W-:-:S07]  /*2e630*/  IMAD.MOV.U32 R0, RZ, RZ, R14 ;  /* 0x000000ffff007224 */ /* 0x000fce00078e000e */
[----:B------:R-:W-:Y:S05]  /*2e640*/  WARPSYNC.COLLECTIVE R15, `(.L_x_899) ;  /* 0x000000000f087348 */ /* 0x000fea0003c00000 */
[----:B------:R0:W1:Y:S02]  /*2e650*/  SHFL.IDX P6, R14, R13, R12, R11 ;  /* 0x0000000c0d0e7389 */ /* 0x00006400000c000b */
[----:B01----:R-:W-:Y:S01]  /*2e660*/  ENDCOLLECTIVE ;  /* 0x000000000000791b */ /* 0x003fe20003800000 */
.L_x_899:
[----:B------:R-:W-:Y:S05]  /*2e670*/  BRA `(.L_x_900) ;  /* 0xffffff2c00387947 */ /* 0x000fea000383ffff */
.L_x_618:
[----:B------:R-:W-:Y:S01]  /*2e680*/  IMAD.MOV.U32 R13, RZ, RZ, R32 ;  /* 0x000000ffff0d7224 */ /* 0x000fe200078e0020 */
[----:B------:R-:W-:Y:S01]  /*2e690*/  MOV R12, RZ ;  /* 0x000000ff000c7202 */ /* 0x000fe20000000f00 */
[----:B------:R-:W-:Y:S01]  /*2e6a0*/  IMAD.MOV.U32 R11, RZ, RZ, 0x1c1f ;  /* 0x00001c1fff0b7424 */ /* 0x000fe200078e00ff */
[C---:B------:R-:W-:Y:S01]  /*2e6b0*/  IADD3 R29, R218.reuse, 0x10, RZ ;  /* 0x00000010da1d7810 */ /* 0x040fe20007ffe0ff */
[----:B------:R-:W-:Y:S02]  /*2e6c0*/  IMAD.MOV.U32 R15, RZ, RZ, -0x1 ;  /* 0xffffffffff0f7424 */ /* 0x000fe400078e00ff */
[C---:B------:R-:W-:Y:S02]  /*2e6d0*/  VIADD R28, R218.reuse, 0x18 ;  /* 0x00000018da1c7836 */ /* 0x040fe40000000000 */
[----:B------:R-:W-:-:S07]  /*2e6e0*/  VIADD R26, R218, 0x20 ;  /* 0x00000020da1a7836 */ /* 0x000fce0000000000 */
[----:B------:R-:W-:Y:S05]  /*2e6f0*/  WARPSYNC.COLLECTIVE R15, `(.L_x_901) ;  /* 0x000000000f087348 */ /* 0x000fea0003c00000 */
[----:B------:R0:W1:Y:S02]  /*2e700*/  SHFL.IDX P6, R14, R13, R12, R11 ;  /* 0x0000000c0d0e7389 */ /* 0x00006400000c000b */
[----:B01----:R-:W-:Y:S01]  /*2e710*/  ENDCOLLECTIVE ;  /* 0x000000000000791b */ /* 0x003fe20003800000 */
.L_x_901:
[C---:B------:R-:W-:Y:S02]  /*2e720*/  VIADD R25, R218.reuse, 0x28 ;  /* 0x00000028da197836 */ /* 0x040fe40000000000 */
[----:B------:R-:W-:Y:S02]  /*2e730*/  VIADD R24, R218, 0x30 ;  /* 0x00000030da187836 */ /* 0x000fe40000000000 */
[----:B------:R-:W-:Y:S02]  /*2e740*/  IMAD.MOV.U32 R13, RZ, RZ, R30 ;  /* 0x000000ffff0d7224 */ /* 0x000fe400078e001e */
[----:B------:R-:W-:-:S07]  /*2e750*/  IMAD.MOV.U32 R31, RZ, RZ, R14 ;  /* 0x000000ffff1f7224 */ /* 0x000fce00078e000e */
[----:B------:R-:W-:Y:S05]  /*2e760*/  WARPSYNC.COLLECTIVE R15, `(.L_x_902) ;  /* 0x000000000f087348 */ /* 0x000fea0003c00000 */
[----:B------:R0:W1:Y:S02]  /*2e770*/  SHFL.IDX P6, R14, R13, R12, R11 ;  /* 0x0000000c0d0e7389 */ /* 0x00006400000c000b */
[----:B01----:R-:W-:Y:S01]  /*2e780*/  ENDCOLLECTIVE ;  /* 0x000000000000791b */ /* 0x003fe20003800000 */
.L_x_902:
[----:B------:R-:W-:Y:S05]  /*2e790*/  BRA `(.L_x_903) ;  /* 0xffffff2c00f47947 */ /* 0x000fea000383ffff */
.L_x_621:
[----:B------:R-:W-:Y:S01]  /*2e7a0*/  BSSY B1, `(.L_x_904) ;  /* 0x0000008000017945 */ /* 0x000fe20003800000 */
[----:B---3--:R-:W-:Y:S01]  /*2e7b0*/  MOV R13, R32 ;  /* 0x00000020000d7202 */ /* 0x008fe20000000f00 */
[----:B------:R-:W-:Y:S02]  /*2e7c0*/  IMAD.MOV.U32 R12, RZ, RZ, 0x1 ;  /* 0x00000001ff0c7424 */ /* 0x000fe400078e00ff */
[----:B------:R-:W-:Y:S02]  /*2e7d0*/  IMAD.MOV.U32 R11, RZ, RZ, 0x1c1f ;  /* 0x00001c1fff0b7424 */ /* 0x000fe400078e00ff */
[----:B------:R-:W-:-:S07]  /*2e7e0*/  IMAD.MOV.U32 R15, RZ, RZ, -0x1 ;  /* 0xffffffffff0f7424 */ /* 0x000fce00078e00ff */
[----:B012---:R-:W-:Y:S05]  /*2e7f0*/  WARPSYNC.COLLECTIVE R15, `(.L_x_905) ;  /* 0x000000000f087348 */ /* 0x007fea0003c00000 */
[----:B--2---:R2:W3:Y:S02]  /*2e800*/  SHFL.IDX P6, R14, R13, R12, R11 ;  /* 0x0000000c0d0e7389 */ /* 0x0044e400000c000b */
[----:B0123--:R-:W-:Y:S01]  /*2e810*/  ENDCOLLECTIVE ;  /* 0x000000000000791b */ /* 0x00ffe20003800000 */
.L_x_905:
[----:B------:R-:W-:Y:S05]  /*2e820*/  BSYNC B1 ;  /* 0x0000000000017941 */ /* 0x000fea0003800000 */
.L_x_904:
        /* <DEDUP_REMOVED lines=8> */
.L_x_906:
[----:B------:R-:W-:Y:S05]  /*2e8b0*/  BRA `(.L_x_907) ;  /* 0xffffff3400a87947 */ /* 0x000fea000383ffff */
.L_x_625:
[----:B------:R-:W-:Y:S01]  /*2e8c0*/  IMAD.MOV.U32 R13, RZ, RZ, R3 ;  /* 0x000000ffff0d7224 */ /* 0x000fe200078e0003 */
[----:B------:R-:W-:Y:S01]  /*2e8d0*/  MOV R12, RZ ;  /* 0x000000ff000c7202 */ /* 0x000fe20000000f00 */
[----:B------:R-:W-:Y:S02]  /*2e8e0*/  IMAD.MOV.U32 R11, RZ, RZ, 0x181f ;  /* 0x0000181fff0b7424 */ /* 0x000fe400078e00ff */
[----:B------:R-:W-:-:S07]  /*2e8f0*/  IMAD.MOV.U32 R15, RZ, RZ, -0x1 ;  /* 0xffffffffff0f7424 */ /* 0x000fce00078e00ff */
[----:B0-2---:R-:W-:Y:S05]  /*2e900*/  WARPSYNC.COLLECTIVE R15, `(.L_x_908) ;  /* 0x000000000f087348 */ /* 0x005fea0003c00000 */
[----:B------:R1:W3:Y:S02]  /*2e910*/  SHFL.IDX P6, R14, R13, R12, R11 ;  /* 0x0000000c0d0e7389 */ /* 0x0002e400000c000b */
[----:B0123--:R-:W-:Y:S01]  /*2e920*/  ENDCOLLECTIVE ;  /* 0x000000000000791b */ /* 0x00ffe20003800000 */
.L_x_908:
[----:B------:R-:W-:Y:S02]  /*2e930*/  IMAD.MOV.U32 R13, RZ, RZ, R2 ;  /* 0x000000ffff0d7224 */ /* 0x000fe400078e0002 */
[----:B------:R-:W-:-:S07]  /*2e940*/  IMAD.MOV.U32 R0, RZ, RZ, R14 ;  /* 0x000000ffff007224 */ /* 0x000fce00078e000e */
[----:B------:R-:W-:Y:S05]  /*2e950*/  WARPSYNC.COLLECTIVE R15, `(.L_x_909) ;  /* 0x000000000f087348 */ /* 0x000fea0003c00000 */
[----:B------:R0:W1:Y:S02]  /*2e960*/  SHFL.IDX P6, R14, R13, R12, R11 ;  /* 0x0000000c0d0e7389 */ /* 0x00006400000c000b */
[----:B01----:R-:W-:Y:S01]  /*2e970*/  ENDCOLLECTIVE ;  /* 0x000000000000791b */ /* 0x003fe20003800000 */
.L_x_909:
[----:B------:R-:W-:Y:S05]  /*2e980*/  BRA `(.L_x_910) ;  /* 0xffffff4400447947 */ /* 0x000fea000383ffff */
.L_x_628:
[----:B------:R-:W-:Y:S01]  /*2e990*/  BSSY B1, `(.L_x_911) ;  /* 0x0000008000017945 */ /* 0x000fe20003800000 */
[----:B------:R-:W-:Y:S01]  /*2e9a0*/  MOV R13, R3 ;  /* 0x00000003000d7202 */ /* 0x000fe20000000f00 */
[----:B------:R-:W-:Y:S02]  /*2e9b0*/  IMAD.MOV.U32 R12, RZ, RZ, 0x1 ;  /* 0x00000001ff0c7424 */ /* 0x000fe400078e00ff */
[----:B---3--:R-:W-:Y:S02]  /*2e9c0*/  IMAD.MOV.U32 R11, RZ, RZ, 0x181f ;  /* 0x0000181fff0b7424 */ /* 0x008fe400078e00ff */
[----:B------:R-:W-:-:S07]  /*2e9d0*/  IMAD.MOV.U32 R15, RZ, RZ, -0x1 ;  /* 0xffffffffff0f7424 */ /* 0x000fce00078e00ff */
[----:B012-4-:R-:W-:Y:S05]  /*2e9e0*/  WARPSYNC.COLLECTIVE R15, `(.L_x_912) ;  /* 0x000000000f087348 */ /* 0x017fea0003c00000 */
[----:B----4-:R3:W4:Y:S02]  /*2e9f0*/  SHFL.IDX P6, R14, R13, R12, R11 ;  /* 0x0000000c0d0e7389 */ /* 0x01072400000c000b */
[----:B01234-:R-:W-:Y:S01]  /*2ea00*/  ENDCOLLECTIVE ;  /* 0x000000000000791b */ /* 0x01ffe20003800000 */
.L_x_912:
[----:B------:R-:W-:Y:S05]  /*2ea10*/  BSYNC B1 ;  /* 0x0000000000017941 */ /* 0x000fea0003800000 */
.L_x_911:
        /* <DEDUP_REMOVED lines=8> */
.L_x_913:
[----:B------:R-:W-:Y:S05]  /*2eaa0*/  BRA `(.L_x_914) ;  /* 0xffffff4400487947 */ /* 0x000fea000383ffff */
.L_x_631:
[----:B------:R-:W-:Y:S01]  /*2eab0*/  BSSY B1, `(.L_x_915) ;  /* 0x0000008000017945 */ /* 0x000fe20003800000 */
[----:B------:R-:W-:Y:S01]  /*2eac0*/  IMAD.MOV.U32 R13, RZ, RZ, R3 ;  /* 0x000000ffff0d7224 */ /* 0x000fe200078e0003 */
[----:B------:R-:W-:Y:S01]  /*2ead0*/  MOV R12, 0x2 ;  /* 0x00000002000c7802 */ /* 0x000fe20000000f00 */
[----:B0-----:R-:W-:Y:S02]  /*2eae0*/  IMAD.MOV.U32 R11, RZ, RZ, 0x181f ;  /* 0x0000181fff0b7424 */ /* 0x001fe400078e00ff */
[----:B------:R-:W-:-:S07]  /*2eaf0*/  IMAD.MOV.U32 R15, RZ, RZ, -0x1 ;  /* 0xffffffffff0f7424 */ /* 0x000fce00078e00ff */
[----:B-1234-:R-:W-:Y:S05]  /*2eb00*/  WARPSYNC.COLLECTIVE R15, `(.L_x_916) ;  /* 0x000000000f087348 */ /* 0x01efea0003c00000 */
[----:B----4-:R0:W4:Y:S02]  /*2eb10*/  SHFL.IDX P6, R14, R13, R12, R11 ;  /* 0x0000000c0d0e7389 */ /* 0x01012400000c000b */
[----:B01234-:R-:W-:Y:S01]  /*2eb20*/  ENDCOLLECTIVE ;  /* 0x000000000000791b */ /* 0x01ffe20003800000 */
.L_x_916:
[----:B------:R-:W-:Y:S05]  /*2eb30*/  BSYNC B1 ;  /* 0x0000000000017941 */ /* 0x000fea0003800000 */
.L_x_915:
[----:B------:R-:W-:Y:S01]  /*2eb40*/  IMAD.MOV.U32 R13, RZ, RZ, R2 ;  /* 0x000000ffff0d7224 */ /* 0x000fe200078e0002 */
[----:B------:R-:W-:Y:S01]  /*2eb50*/  MOV R12, 0x2 ;  /* 0x00000002000c7802 */ /* 0x000fe20000000f00 */
[----:B------:R-:W-:Y:S02]  /*2eb60*/  IMAD.MOV.U32 R11, RZ, RZ, 0x181f ;  /* 0x0000181fff0b7424 */ /* 0x000fe400078e00ff */
[----:B------:R-:W-:Y:S02]  /*2eb70*/  IMAD.MOV.U32 R15, RZ, RZ, -0x1 ;  /* 0xffffffffff0f7424 */ /* 0x000fe400078e00ff */
[----:B------:R-:W-:-:S07]  /*2eb80*/  IMAD.MOV.U32 R0, RZ, RZ, R14 ;  /* 0x000000ffff007224 */ /* 0x000fce00078e000e */
[----:B------:R-:W-:Y:S05]  /*2eb90*/  WARPSYNC.COLLECTIVE R15, `(.L_x_917) ;  /* 0x000000000f087348 */ /* 0x000fea0003c00000 */
[----:B------:R0:W1:Y:S02]  /*2eba0*/  SHFL.IDX P6, R14, R13, R12, R11 ;  /* 0x0000000c0d0e7389 */ /* 0x00006400000c000b */
[----:B01----:R-:W-:Y:S01]  /*2ebb0*/  ENDCOLLECTIVE ;  /* 0x000000000000791b */ /* 0x003fe20003800000 */
.L_x_917:
[----:B------:R-:W-:Y:S05]  /*2ebc0*/  BRA `(.L_x_918) ;  /* 0xffffff4400487947 */ /* 0x000fea000383ffff */
.L_x_634:
[----:B------:R-:W-:Y:S01]  /*2ebd0*/  BSSY B1, `(.L_x_919) ;  /* 0x0000008000017945 */ /* 0x000fe20003800000 */
[----:B------:R-:W-:Y:S01]  /*2ebe0*/  IMAD.MOV.U32 R13, RZ, RZ, R3 ;  /* 0x000000ffff0d7224 */ /* 0x000fe200078e0003 */
[----:B0-----:R-:W-:Y:S01]  /*2ebf0*/  MOV R11, 0x181f ;  /* 0x0000181f000b7802 */ /* 0x001fe20000000f00 */
[----:B------:R-:W-:Y:S02]  /*2ec00*/  IMAD.MOV.U32 R12, RZ, RZ, 0x3 ;  /* 0x00000003ff0c7424 */ /* 0x000fe400078e00ff */
[----:B------:R-:W-:-:S07]  /*2ec10*/  IMAD.MOV.U32 R15, RZ, RZ, -0x1 ;  /* 0xffffffffff0f7424 */ /* 0x000fce00078e00ff */
[----:B-1234-:R-:W-:Y:S05]  /*2ec20*/  WARPSYNC.COLLECTIVE R15, `(.L_x_920) ;  /* 0x000000000f087348 */ /* 0x01efea0003c00000 */
[----:B------:R0:W0:Y:S02]  /*2ec30*/  SHFL.IDX P6, R14, R13, R12, R11 ;  /* 0x0000000c0d0e7389 */ /* 0x00002400000c000b */
[----:B01234-:R-:W-:Y:S01]  /*2ec40*/  ENDCOLLECTIVE ;  /* 0x000000000000791b */ /* 0x01ffe20003800000 */
.L_x_920:
[----:B------:R-:W-:Y:S05]  /*2ec50*/  BSYNC B1 ;  /* 0x0000000000017941 */ /* 0x000fea0003800000 */
.L_x_919:
        /* <DEDUP_REMOVED lines=8> */
.L_x_921:
[----:B------:R-:W-:Y:S05]  /*2ece0*/  BRA `(.L_x_922) ;  /* 0xffffff4400487947 */ /* 0x000fea000383ffff */
.L_x_650:
[----:B------:R-:W0:Y:S01]  /*2ecf0*/  S2R R9, SR_TID.X ;  /* 0x0000000000097919 */ /* 0x000e220000002100 */
[----:B------:R-:W-:Y:S01]  /*2ed00*/  BSSY B1, `(.L_x_923) ;  /* 0x000000a000017945 */ /* 0x000fe20003800000 */
[----:B------:R-:W-:Y:S01]  /*2ed10*/  IMAD.MOV.U32 R12, RZ, RZ, RZ ;  /* 0x000000ffff0c7224 */ /* 0x000fe200078e00ff */
[----:B------:R-:W-:Y:S01]  /*2ed20*/  MOV R15, 0xffffffff ;  /* 0xffffffff000f7802 */ /* 0x000fe20000000f00 */
[----:B------:R-:W-:Y:S01]  /*2ed30*/  IMAD.MOV.U32 R11, RZ, RZ, 0x1f ;  /* 0x0000001fff0b7424 */ /* 0x000fe200078e00ff */
[----:B0-----:R-:W-:-:S04]  /*2ed40*/  SHF.R.U32.HI R9, RZ, 0x5, R9 ;  /* 0x00000005ff097819 */ /* 0x001fc80000011609 */
[----:B------:R-:W-:-:S05]  /*2ed50*/  LOP3.LUT R9, R9, 0x3, RZ, 0xc0, !PT ;  /* 0x0000000309097812 */ /* 0x000fca00078ec0ff */
[----:B------:R-:W-:-:S07]  /*2ed60*/  IMAD.MOV.U32 R13, RZ, RZ, R9 ;  /* 0x000000ffff0d7224 */ /* 0x000fce00078e0009 */
[----:B------:R-:W-:Y:S05]  /*2ed70*/  WARPSYNC.COLLECTIVE R15, `(.L_x_924) ;  /* 0x000000000f087348 */ /* 0x000fea0003c00000 */
[----:B------:R0:W1:Y:S02]  /*2ed80*/  SHFL.IDX P6, R14, R13, R12, R11 ;  /* 0x0000000c0d0e7389 */ /* 0x00006400000c000b */
[----:B01----:R-:W-:Y:S01]  /*2ed90*/  ENDCOLLECTIVE ;  /* 0x000000000000791b */ /* 0x003fe20003800000 */
.L_x_924:
[----:B------:R-:W-:Y:S05]  /*2eda0*/  BSYNC B1 ;  /* 0x0000000000017941 */ /* 0x000fea0003800000 */
.L_x_923:
[----:B------:R-:W-:Y:S05]  /*2edb0*/  BRA `(.L_x_925) ;  /* 0xffffff5c00847947 */ /* 0x000fea000383ffff */
.L_x_652:
[----:B------:R-:W-:Y:S01]  /*2edc0*/  BSSY B1, `(.L_x_926) ;  /* 0x0000006000017945 */ /* 0x000fe20003800000 */
[----:B------:R-:W-:-:S07]  /*2edd0*/  IMAD.MOV.U32 R15, RZ, RZ, -0x1 ;  /* 0xffffffffff0f7424 */ /* 0x000fce00078e00ff */
[----:B0-----:R-:W-:Y:S05]  /*2ede0*/  WARPSYNC.COLLECTIVE R15, `(.L_x_927) ;  /* 0x000000000f0c7348 */ /* 0x001fea0003c00000 */
[----:B------:R-:W-:Y:S02]  /*2edf0*/  ELECT P6, UR62, PT ;  /* 0x00000000003e782f */ /* 0x000fe400038c0000 */
[----:B------:R-:W-:Y:S01]  /*2ee00*/  MOV R14, UR62 ;  /* 0x0000003e000e7c02 */ /* 0x000fe20008000f00 */
[----:B0-----:R-:W-:Y:S10]  /*2ee10*/  ENDCOLLECTIVE ;  /* 0x000000000000791b */ /* 0x001ff40003800000 */
.L_x_927:
[----:B------:R-:W-:Y:S05]  /*2ee20*/  BSYNC B1 ;  /* 0x0000000000017941 */ /* 0x000fea0003800000 */
.L_x_926:
[----:B------:R-:W-:Y:S05]  /*2ee30*/  BRA `(.L_x_651) ;  /* 0xffffff5c007c7947 */ /* 0x000fea000383ffff */
.L_x_654:
[----:B0-----:R0:W1:Y:S02]  /*2ee40*/  SYNCS.PHASECHK.TRANS64.TRYWAIT P0, [R22+URZ+0x29820], R7 ;  /* 0x02982007160075a7 */ /* 0x001064000800017f */
[----:B-1----:R-:W-:Y:S05]  /*2ee50*/  @!P0 NANOSLEEP.SYNCS 0x989680 ;  /* 0x009896800000895d */ /* 0x002fea0003900000 */
[----:B------:R-:W1:Y:S02]  /*2ee60*/  @!P0 SYNCS.PHASECHK.TRANS64 P0, [R22+URZ+0x29820], R7 ;  /* 0x02982007160085a7 */ /* 0x000e64000800007f */
[----:B-1----:R-:W-:Y:S05]  /*2ee70*/  @!P0 BRA `(.L_x_654) ;  /* 0xfffffffc00f08947 */ /* 0x002fea000383ffff */
[----:B------:R-:W-:Y:S05]  /*2ee80*/  BRA `(.L_x_928) ;  /* 0xffffff5c008c7947 */ /* 0x000fea000383ffff */
.L_x_658:
[----:B-1----:R1:W2:Y:S02]  /*2ee90*/  SYNCS.PHASECHK.TRANS64.TRYWAIT P0, [R10+URZ+0x298a0], R12 ;  /* 0x0298a00c0a0075a7 */ /* 0x0022a4000800017f */
[----:B--2---:R-:W-:Y:S05]  /*2eea0*/  @!P0 NANOSLEEP.SYNCS 0x989680 ;  /* 0x009896800000895d */ /* 0x004fea0003900000 */
[----:B------:R-:W2:Y:S02]  /*2eeb0*/  @!P0 SYNCS.PHASECHK.TRANS64 P0, [R10+URZ+0x298a0], R12 ;  /* 0x0298a00c0a0085a7 */ /* 0x000ea4000800007f */
[----:B--2---:R-:W-:Y:S05]  /*2eec0*/  @!P0 BRA `(.L_x_658) ;  /* 0xfffffffc00f08947 */ /* 0x004fea000383ffff */
[----:B------:R-:W-:Y:S05]  /*2eed0*/  BRA `(.L_x_929) ;  /* 0xffffff5c00a47947 */ /* 0x000fea000383ffff */
.L_x_665:
[----:B0-----:R0:W2:Y:S02]  /*2eee0*/  SYNCS.PHASECHK.TRANS64.TRYWAIT P0, [R10+URZ+0x298c0], R12 ;  /* 0x0298c00c0a0075a7 */ /* 0x0010a4000800017f */
[----:B--2---:R-:W-:Y:S05]  /*2eef0*/  @!P0 NANOSLEEP.SYNCS 0x989680 ;  /* 0x009896800000895d */ /* 0x004fea0003900000 */
[----:B------:R-:W2:Y:S02]  /*2ef00*/  @!P0 SYNCS.PHASECHK.TRANS64 P0, [R10+URZ+0x298c0], R12 ;  /* 0x0298c00c0a0085a7 */ /* 0x000ea4000800007f */
[----:B--2---:R-:W-:Y:S05]  /*2ef10*/  @!P0 BRA `(.L_x_665) ;  /* 0xfffffffc00f08947 */ /* 0x004fea000383ffff */
[----:B------:R-:W-:Y:S05]  /*2ef20*/  BRA `(.L_x_930) ;  /* 0xffffff6000987947 */ /* 0x000fea000383ffff */
.L_x_672:
[----:B-1----:R1:W2:Y:S02]  /*2ef30*/  SYNCS.PHASECHK.TRANS64.TRYWAIT P2, [R10+URZ+0x298a0], R9 ;  /* 0x0298a0090a0075a7 */ /* 0x0022a4000804017f */
[----:B--2---:R-:W-:Y:S05]  /*2ef40*/  @!P2 NANOSLEEP.SYNCS 0x989680 ;  /* 0x009896800000a95d */ /* 0x004fea0003900000 */
[----:B------:R-:W2:Y:S02]  /*2ef50*/  @!P2 SYNCS.PHASECHK.TRANS64 P2, [R10+URZ+0x298a0], R9 ;  /* 0x0298a0090a00a5a7 */ /* 0x000ea4000804007f */
[----:B--2---:R-:W-:Y:S05]  /*2ef60*/  @!P2 BRA `(.L_x_672) ;  /* 0xfffffffc00f0a947 */ /* 0x004fea000383ffff */
[----:B------:R-:W-:Y:S05]  /*2ef70*/  BRA `(.L_x_931) ;  /* 0xffffff6400587947 */ /* 0x000fea000383ffff */
.L_x_679:
[----:B0-----:R0:W2:Y:S02]  /*2ef80*/  SYNCS.PHASECHK.TRANS64.TRYWAIT P2, [R10+URZ+0x298c0], R9 ;  /* 0x0298c0090a0075a7 */ /* 0x0010a4000804017f */
[----:B--2---:R-:W-:Y:S05]  /*2ef90*/  @!P2 NANOSLEEP.SYNCS 0x989680 ;  /* 0x009896800000a95d */ /* 0x004fea0003900000 */
[----:B------:R-:W2:Y:S02]  /*2efa0*/  @!P2 SYNCS.PHASECHK.TRANS64 P2, [R10+URZ+0x298c0], R9 ;  /* 0x0298c0090a00a5a7 */ /* 0x000ea4000804007f */
[----:B--2---:R-:W-:Y:S05]  /*2efb0*/  @!P2 BRA `(.L_x_679) ;  /* 0xfffffffc00f0a947 */ /* 0x004fea000383ffff */
[----:B------:R-:W-:Y:S05]  /*2efc0*/  BRA `(.L_x_932) ;  /* 0xffffff6800487947 */ /* 0x000fea000383ffff */
.L_x_696:
[----:B------:R-:W-:Y:S01]  /*2efd0*/  SHF.R.U32.HI R8, RZ, 0x5, R21 ;  /* 0x00000005ff087819 */ /* 0x000fe20000011615 */
[----:B------:R-:W-:Y:S01]  /*2efe0*/  BSSY B0, `(.L_x_933) ;  /* 0x0000009000007945 */ /* 0x000fe20003800000 */
[----:B-1----:R-:W-:Y:S01]  /*2eff0*/  IMAD.MOV.U32 R12, RZ, RZ, RZ ;  /* 0x000000ffff0c7224 */ /* 0x002fe200078e00ff */
[----:B------:R-:W-:Y:S01]  /*2f000*/  MOV R15, 0xffffffff ;  /* 0xffffffff000f7802 */ /* 0x000fe20000000f00 */
[----:B------:R-:W-:Y:S01]  /*2f010*/  IMAD.MOV.U32 R11, RZ, RZ, 0x1f ;  /* 0x0000001fff0b7424 */ /* 0x000fe200078e00ff */
[----:B------:R-:W-:-:S05]  /*2f020*/  LOP3.LUT R8, R8, 0x3, RZ, 0xc0, !PT ;  /* 0x0000000308087812 */ /* 0x000fca00078ec0ff */
[----:B------:R-:W-:-:S07]  /*2f030*/  IMAD.MOV.U32 R13, RZ, RZ, R8 ;  /* 0x000000ffff0d7224 */ /* 0x000fce00078e0008 */
[----:B-----5:R-:W-:Y:S05]  /*2f040*/  WARPSYNC.COLLECTIVE R15, `(.L_x_934) ;  /* 0x000000000f087348 */ /* 0x020fea0003c00000 */
[----:B------:R0:W1:Y:S02]  /*2f050*/  SHFL.IDX P6, R14, R13, R12, R11 ;  /* 0x0000000c0d0e7389 */ /* 0x00006400000c000b */
[----:B01---5:R-:W-:Y:S01]  /*2f060*/  ENDCOLLECTIVE ;  /* 0x000000000000791b */ /* 0x023fe20003800000 */
.L_x_934:
[----:B------:R-:W-:Y:S05]  /*2f070*/  BSYNC B0 ;  /* 0x0000000000007941 */ /* 0x000fea0003800000 */
.L_x_933:
[----:B------:R-:W-:Y:S05]  /*2f080*/  BRA `(.L_x_935) ;  /* 0xffffff7800887947 */ /* 0x000fea000383ffff */
.L_x_699:
[----:B0-----:R-:W2:Y:S02]  /*2f090*/  LDL R2, [R1+0x2c] ;  /* 0x00002c0001027983 */ /* 0x001ea40000100800 */
[----:B--2---:R0:W1:Y:S02]  /*2f0a0*/  SYNCS.PHASECHK.TRANS64.TRYWAIT P0, [R0+URZ+0x29880], R2 ;  /* 0x02988002000075a7 */ /* 0x004064000800017f */
[----:B-1----:R-:W-:Y:S05]  /*2f0b0*/  @!P0 NANOSLEEP.SYNCS 0x989680 ;  /* 0x009896800000895d */ /* 0x002fea0003900000 */
[----:B------:R-:W1:Y:S02]  /*2f0c0*/  @!P0 SYNCS.PHASECHK.TRANS64 P0, [R0+URZ+0x29880], R2 ;  /* 0x02988002000085a7 */ /* 0x000e64000800007f */
[----:B-1----:R-:W-:Y:S05]  /*2f0d0*/  @!P0 BRA `(.L_x_699) ;  /* 0xfffffffc00ec8947 */ /* 0x002fea000383ffff */
[----:B------:R-:W-:Y:S05]  /*2f0e0*/  BRA `(.L_x_936) ;  /* 0xffffff7800ac7947 */ /* 0x000fea000383ffff */
.L_x_700:
        /* <DEDUP_REMOVED lines=8> */
.L_x_938:
[----:B------:R-:W-:Y:S05]  /*2f170*/  BSYNC B0 ;  /* 0x0000000000007941 */ /* 0x000fea0003800000 */
.L_x_937:
[----:B------:R-:W-:Y:S01]  /*2f180*/  LOP3.LUT P2, RZ, R20, 0x2, RZ, 0xc0, !PT ;  /* 0x0000000214ff7812 */ /* 0x000fe2000784c0ff */
[----:B------:R-:W-:Y:S01]  /*2f190*/  IMAD.MOV.U32 R13, RZ, RZ, R2 ;  /* 0x000000ffff0d7224 */ /* 0x000fe200078e0002 */
[----:B------:R-:W0:Y:S01]  /*2f1a0*/  S2R R20, SR_TID.X ;  /* 0x0000000000147919 */ /* 0x000e220000002100 */
[----:B------:R-:W-:Y:S01]  /*2f1b0*/  IMAD.MOV.U32 R12, RZ, RZ, RZ ;  /* 0x000000ffff0c7224 */ /* 0x000fe200078e00ff */
[----:B------:R-:W-:Y:S01]  /*2f1c0*/  MOV R15, 0xffffffff ;  /* 0xffffffff000f7802 */ /* 0x000fe20000000f00 */
[----:B------:R-:W-:Y:S01]  /*2f1d0*/  IMAD.MOV.U32 R11, RZ, RZ, 0x1c1f ;  /* 0x00001c1fff0b7424 */ /* 0x000fe200078e00ff */
[----:B------:R-:W-:-:S07]  /*2f1e0*/  MOV R4, R14 ;  /* 0x0000000e00047202 */ /* 0x000fce0000000f00 */
[----:B0-----:R-:W-:Y:S05]  /*2f1f0*/  WARPSYNC.COLLECTIVE R15, `(.L_x_939) ;  /* 0x000000000f087348 */ /* 0x001fea0003c00000 */
[----:B------:R1:W2:Y:S02]  /*2f200*/  SHFL.IDX P6, R14, R13, R12, R11 ;  /* 0x0000000c0d0e7389 */ /* 0x0002a400000c000b */
[----:B012---:R-:W-:Y:S01]  /*2f210*/  ENDCOLLECTIVE ;  /* 0x000000000000791b */ /* 0x007fe20003800000 */
.L_x_939:
[----:B------:R-:W-:Y:S02]  /*2f220*/  IMAD.MOV.U32 R13, RZ, RZ, R3 ;  /* 0x000000ffff0d7224 */ /* 0x000fe400078e0003 */
[----:B------:R-:W-:Y:S02]  /*2f230*/  IMAD.SHL.U32 R20, R20, 0x10, RZ ;  /* 0x0000001014147824 */ /* 0x000fe400078e00ff */
[----:B------:R-:W-:-:S03]  /*2f240*/  IMAD.MOV.U32 R12, RZ, RZ, R14 ;  /* 0x000000ffff0c7224 */ /* 0x000fc600078e000e */
[----:B------:R-:W-:-:S04]  /*2f250*/  LOP3.LUT R20, R20, 0x30, RZ, 0xc0, !PT ;  /* 0x0000003014147812 */ /* 0x000fc800078ec0ff */
[----:B------:R-:W-:Y:S02]  /*2f260*/  IADD3 R20, P0, R20, R12, RZ ;  /* 0x0000000c14147210 */ /* 0x000fe40007f1e0ff */
[----:B------:R-:W-:-:S03]  /*2f270*/  MOV R12, 0x1 ;  /* 0x00000001000c7802 */ /* 0x000fc60000000f00 */
[----:B------:R-:W-:Y:S01]  /*2f280*/  IMAD.X R21, RZ, RZ, R4, P0 ;  /* 0x000000ffff157224 */ /* 0x000fe200000e0604 */
[----:B------:R-:W-:-:S13]  /*2f290*/  ISETP.LT.OR P0, PT, R8, 0x1, P2 ;  /* 0x000000010800780c */ /* 0x000fda0001701670 */
[----:B------:R-:W-:Y:S05]  /*2f2a0*/  WARPSYNC.COLLECTIVE R15, `(.L_x_940) ;  /* 0x000000000f087348 */ /* 0x000fea0003c00000 */
[----:B------:R0:W1:Y:S02]  /*2f2b0*/  SHFL.IDX P6, R14, R13, R12, R11 ;  /* 0x0000000c0d0e7389 */ /* 0x00006400000c000b */
[----:B01----:R-:W-:Y:S01]  /*2f2c0*/  ENDCOLLECTIVE ;  /* 0x000000000000791b */ /* 0x003fe20003800000 */
.L_x_940:
        /* <DEDUP_REMOVED lines=9> */
[----:B0-----:R-:W0:Y:S01]  /*2f360*/  S2R R20, SR_TID.X ;  /* 0x0000000000147919 */ /* 0x001e220000002100 */
[----:B------:R-:W-:-:S07]  /*2f370*/  IMAD.MOV.U32 R21, RZ, RZ, R14 ;  /* 0x000000ffff157224 */ /* 0x000fce00078e000e */
[----:B0-----:R-:W-:Y:S05]  /*2f380*/  WARPSYNC.COLLECTIVE R15, `(.L_x_941) ;  /* 0x000000000f087348 */ /* 0x001fea0003c00000 */
[----:B------:R1:W2:Y:S02]  /*2f390*/  SHFL.IDX P6, R14, R13, R12, R11 ;  /* 0x0000000c0d0e7389 */ /* 0x0002a400000c000b */
[----:B012---:R-:W-:Y:S01]  /*2f3a0*/  ENDCOLLECTIVE ;  /* 0x000000000000791b */ /* 0x007fe20003800000 */
.L_x_941:
[----:B------:R-:W-:Y:S02]  /*2f3b0*/  IMAD.MOV.U32 R13, RZ, RZ, R3 ;  /* 0x000000ffff0d7224 */ /* 0x000fe400078e0003 */
[----:B------:R-:W-:Y:S02]  /*2f3c0*/  IMAD.MOV.U32 R12, RZ, RZ, R14 ;  /* 0x000000ffff0c7224 */ /* 0x000fe400078e000e */
[----:B------:R-:W-:-:S05]  /*2f3d0*/  IMAD.SHL.U32 R20, R20, 0x10, RZ ;  /* 0x0000001014147824 */ /* 0x000fca00078e00ff */
[----:B------:R-:W-:-:S04]  /*2f3e0*/  LOP3.LUT R20, R20, 0x30, RZ, 0xc0, !PT ;  /* 0x0000003014147812 */ /* 0x000fc800078ec0ff */
[----:B------:R-:W-:Y:S01]  /*2f3f0*/  IADD3 R20, P0, R20, R12, RZ ;  /* 0x0000000c14147210 */ /* 0x000fe20007f1e0ff */
[----:B------:R-:W-:-:S03]  /*2f400*/  IMAD.MOV.U32 R12, RZ, RZ, 0x2 ;  /* 0x00000002ff0c7424 */ /* 0x000fc600078e00ff */
[----:B------:R-:W-:Y:S02]  /*2f410*/  IADD3.X R21, RZ, R21, RZ, P0, !PT ;  /* 0x00000015ff157210 */ /* 0x000fe400007fe4ff */
[----:B------:R-:W-:-:S13]  /*2f420*/  ISETP.LT.OR P0, PT, R8, 0x21, P2 ;  /* 0x000000210800780c */ /* 0x000fda0001701670 */
[----:B------:R-:W-:Y:S05]  /*2f430*/  WARPSYNC.COLLECTIVE R15, `(.L_x_942) ;  /* 0x000000000f087348 */ /* 0x000fea0003c00000 */
[----:B------:R0:W1:Y:S02]  /*2f440*/  SHFL.IDX P6, R14, R13, R12, R11 ;  /* 0x0000000c0d0e7389 */ /* 0x00006400000c000b */
[----:B01----:R-:W-:Y:S01]  /*2f450*/  ENDCOLLECTIVE ;  /* 0x000000000000791b */ /* 0x003fe20003800000 */
.L_x_942:
        /* <DEDUP_REMOVED lines=12> */
.L_x_943:
[----:B------:R-:W-:Y:S01]  /*2f520*/  IMAD.MOV.U32 R12, RZ, RZ, R14 ;  /* 0x000000ffff0c7224 */ /* 0x000fe200078e000e */
[----:B------:R-:W-:-:S04]  /*2f530*/  SHF.L.U32 R20, R20, 0x4, RZ ;  /* 0x0000000414147819 */ /* 0x000fc800000006ff */
[----:B------:R-:W-:-:S04]  /*2f540*/  LOP3.LUT R20, R20, 0x30, RZ, 0xc0, !PT ;  /* 0x0000003014147812 */ /* 0x000fc800078ec0ff */
[----:B------:R-:W-:-:S05]  /*2f550*/  IADD3 R20, P0, R20, R12, RZ ;  /* 0x0000000c14147210 */ /* 0x000fca0007f1e0ff */
[----:B------:R-:W-:Y:S01]  /*2f560*/  IMAD.X R21, RZ, RZ, R21, P0 ;  /* 0x000000ffff157224 */ /* 0x000fe200000e0615 */
[----:B------:R-:W-:-:S13]  /*2f570*/  ISETP.LT.OR P0, PT, R8, 0x41, P2 ;  /* 0x000000410800780c */ /* 0x000fda0001701670 */
[----:B------:R-:W-:Y:S01]  /*2f580*/  @!PT LDS RZ, [RZ] ;  /* 0x00000000fffff984 */ /* 0x000fe20000000800 */
[----:B------:R-:W-:Y:S01]  /*2f590*/  @!PT LDS RZ, [RZ] ;  /* 0x00000000fffff984 */ /* 0x000fe20000000800 */
[----:B------:R-:W-:Y:S01]  /*2f5a0*/  @!PT LDS RZ, [RZ] ;  /* 0x00000000fffff984 */ /* 0x000fe20000000800 */
[----:B------:R-:W-:Y:S01]  /*2f5b0*/  LDGSTS.E.BYPASS.LTC128B.128 [R4+0xc400], desc[UR50][R20.64], !P0 ;  /* 0x0c40000014047fae */ /* 0x000fe2000c101d72 */
[----:B------:R-:W-:-:S13]  /*2f5c0*/  ISETP.LT.OR P0, PT, R8, 0x41, P1 ;  /* 0x000000410800780c */ /* 0x000fda0000f01670 */
[----:B------:R0:W-:Y:S04]  /*2f5d0*/  LDGSTS.E.BYPASS.LTC128B.128 [R5+0xc400], desc[UR50][R20.64+0x40], !P0 ;  /* 0x0c40004014057fae */ /* 0x0001e8000c101d72 */
[----:B------:R1:W5:Y:S01]  /*2f5e0*/  LDL.LU R21, [R1] ;  /* 0x0000000001157983 */ /* 0x0003620000300800 */
[----:B------:R-:W-:Y:S01]  /*2f5f0*/  IMAD.MOV.U32 R13, RZ, RZ, R3 ;  /* 0x000000ffff0d7224 */ /* 0x000fe200078e0003 */
[C---:B------:R-:W-:Y:S01]  /*2f600*/  ISETP.GE.AND P4, PT, R8.reuse, 0x21, PT ;  /* 0x000000210800780c */ /* 0x040fe20003f86270 */
[----:B------:R-:W-:Y:S01]  /*2f610*/  IMAD.MOV.U32 R12, RZ, RZ, 0x3 ;  /* 0x00000003ff0c7424 */ /* 0x000fe200078e00ff */
[----:B0-----:R-:W0:Y:S01]  /*2f620*/  S2R R20, SR_TID.X ;  /* 0x0000000000147919 */ /* 0x001e220000002100 */
[----:B------:R-:W-:-:S13]  /*2f630*/  ISETP.GE.AND P3, PT, R8, 0x41, PT ;  /* 0x000000410800780c */ /* 0x000fda0003f66270 */
[----:B01---5:R-:W-:Y:S05]  /*2f640*/  WARPSYNC.COLLECTIVE R15, `(.L_x_944) ;  /* 0x000000000f087348 */ /* 0x023fea0003c00000 */
[----:B------:R2:W3:Y:S02]  /*2f650*/  SHFL.IDX P6, R14, R13, R12, R11 ;  /* 0x0000000c0d0e7389 */ /* 0x0004e400000c000b */
[----:B0123-5:R-:W-:Y:S01]  /*2f660*/  ENDCOLLECTIVE ;  /* 0x000000000000791b */ /* 0x02ffe20003800000 */
.L_x_944:
[----:B------:R-:W-:Y:S01]  /*2f670*/  IMAD.MOV.U32 R13, RZ, RZ, R2 ;  /* 0x000000ffff0d7224 */ /* 0x000fe200078e0002 */
[----:B------:R-:W-:-:S07]  /*2f680*/  MOV R3, R14 ;  /* 0x0000000e00037202 */ /* 0x000fce0000000f00 */
[----:B------:R-:W-:Y:S05]  /*2f690*/  WARPSYNC.COLLECTIVE R15, `(.L_x_945) ;  /* 0x000000000f087348 */ /* 0x000fea0003c00000 */
[----:B------:R0:W1:Y:S02]  /*2f6a0*/  SHFL.IDX P6, R14, R13, R12, R11 ;  /* 0x0000000c0d0e7389 */ /* 0x00006400000c000b */
[----:B01----:R-:W-:Y:S01]  /*2f6b0*/  ENDCOLLECTIVE ;  /* 0x000000000000791b */ /* 0x003fe20003800000 */
.L_x_945:
[----:B------:R-:W-:-:S05]  /*2f6c0*/  IMAD.SHL.U32 R20, R20, 0x10, RZ ;  /* 0x0000001014147824 */ /* 0x000fca00078e00ff */
[----:B------:R-:W-:Y:S02]  /*2f6d0*/  LOP3.LUT R20, R20, 0x30, RZ, 0xc0, !PT ;  /* 0x0000003014147812 */ /* 0x000fe400078ec0ff */
[----:B------:R-:W-:Y:S01]  /*2f6e0*/  MOV R13, R25 ;  /* 0x00000019000d7202 */ /* 0x000fe20000000f00 */
[----:B------:R-:W-:Y:S02]  /*2f6f0*/  IMAD.MOV.U32 R12, RZ, RZ, RZ ;  /* 0x000000ffff0c7224 */ /* 0x000fe400078e00ff */
[----:B------:R-:W-:-:S07]  /*2f700*/  IMAD.MOV.U32 R2, RZ, RZ, R14 ;  /* 0x000000ffff027224 */ /* 0x000fce00078e000e */
[----:B------:R-:W-:Y:S05]  /*2f710*/  WARPSYNC.COLLECTIVE R15, `(.L_x_946) ;  /* 0x000000000f087348 */ /* 0x000fea0003c00000 */
[----:B------:R0:W1:Y:S02]  /*2f720*/  SHFL.IDX P6, R14, R13, R12, R11 ;  /* 0x0000000c0d0e7389 */ /* 0x00006400000c000b */
[----:B01----:R-:W-:Y:S01]  /*2f730*/  ENDCOLLECTIVE ;  /* 0x000000000000791b */ /* 0x003fe20003800000 */
.L_x_946:
        /* <DEDUP_REMOVED lines=16> */
.L_x_947:
[----:B------:R-:W-:Y:S01]  /*2f840*/  IMAD.MOV.U32 R2, RZ, RZ, R14 ;  /* 0x000000ffff027224 */ /* 0x000fe200078e000e */
[----:B------:R-:W-:-:S04]  /*2f850*/  LOP3.LUT R21, R21, 0xffffff7f, RZ, 0xc0, !PT ;  /* 0xffffff7f15157812 */ /* 0x000fc800078ec0ff */
[----:B------:R-:W-:-:S05]  /*2f860*/  @P0 LOP3.LUT R21, R21, 0x80, RZ, 0xfc, !PT ;  /* 0x0000008015150812 */ /* 0x000fca00078efcff */
[----:B------:R3:W-:Y:S01]  /*2f870*/  STL [R1], R21 ;  /* 0x0000001501007387 */ /* 0x0007e20000100800 */
[----:B------:R-:W-:Y:S05]  /*2f880*/  BRA `(.L_x_948) ;  /* 0xffffff7800407947 */ /* 0x000fea000383ffff */
.L_x_705:
[----:B-1----:R-:W2:Y:S02]  /*2f890*/  LDL R2, [R1+0x2c] ;  /* 0x00002c0001027983 */ /* 0x002ea40000100800 */
[----:B--2---:R1:W2:Y:S02]  /*2f8a0*/  SYNCS.PHASECHK.TRANS64.TRYWAIT P0, [R0+URZ+0x29840], R2 ;  /* 0x02984002000075a7 */ /* 0x0042a4000800017f */
[----:B--2---:R-:W-:Y:S05]  /*2f8b0*/  @!P0 NANOSLEEP.SYNCS 0x989680 ;  /* 0x009896800000895d */ /* 0x004fea0003900000 */
[----:B------:R-:W2:Y:S02]  /*2f8c0*/  @!P0 SYNCS.PHASECHK.TRANS64 P0, [R0+URZ+0x29840], R2 ;  /* 0x02984002000085a7 */ /* 0x000ea4000800007f */
[----:B--2---:R-:W-:Y:S05]  /*2f8d0*/  @!P0 BRA `(.L_x_705) ;  /* 0xfffffffc00ec8947 */ /* 0x004fea000383ffff */
[----:B------:R-:W-:Y:S05]  /*2f8e0*/  BRA `(.L_x_949) ;  /* 0xffffff7800b07947 */ /* 0x000fea000383ffff */
.L_x_706:
[----:B------:R-:W-:Y:S01]  /*2f8f0*/  BSSY B0, `(.L_x_950) ;  /* 0x0000008000007945 */ /* 0x000fe20003800000 */
[----:B------:R-:W-:Y:S01]  /*2f900*/  MOV R13, R6 ;  /* 0x00000006000d7202 */ /* 0x000fe20000000f00 */
[----:B------:R-:W-:Y:S02]  /*2f910*/  IMAD.MOV.U32 R12, RZ, RZ, RZ ;  /* 0x000000ffff0c7224 */ /* 0x000fe400078e00ff */
[----:B------:R-:W-:Y:S02]  /*2f920*/  IMAD.MOV.U32 R11, RZ, RZ, 0x1c1f ;  /* 0x00001c1fff0b7424 */ /* 0x000fe400078e00ff */
[----:B------:R-:W-:-:S07]  /*2f930*/  IMAD.MOV.U32 R15, RZ, RZ, -0x1 ;  /* 0xffffffffff0f7424 */ /* 0x000fce00078e00ff */
[----:B---3-5:R-:W-:Y:S05]  /*2f940*/  WARPSYNC.COLLECTIVE R15, `(.L_x_951) ;  /* 0x000000000f087348 */ /* 0x028fea0003c00000 */
[----:B------:R0:W1:Y:S02]  /*2f950*/  SHFL.IDX P6, R14, R13, R12, R11 ;  /* 0x0000000c0d0e7389 */ /* 0x00006400000c000b */
[----:B01-3-5:R-:W-:Y:S01]  /*2f960*/  ENDCOLLECTIVE ;  /* 0x000000000000791b */ /* 0x02bfe20003800000 */
.L_x_951:
[----:B------:R-:W-:Y:S05]  /*2f970*/  BSYNC B0 ;  /* 0x0000000000007941 */ /* 0x000fea0003800000 */
.L_x_950:
[----:B------:R-:W0:Y:S01]  /*2f980*/  S2R R21, SR_TID.X ;  /* 0x0000000000157919 */ /* 0x000e220000002100 */
[----:B------:R-:W-:Y:S01]  /*2f990*/  MOV R13, R5 ;  /* 0x00000005000d7202 */ /* 0x000fe20000000f00 */
[----:B------:R-:W-:Y:S01]  /*2f9a0*/  IMAD.MOV.U32 R12, RZ, RZ, RZ ;  /* 0x000000ffff0c7224 */ /* 0x000fe200078e00ff */
[----:B------:R-:W-:Y:S01]  /*2f9b0*/  LOP3.LUT P1, RZ, R20, 0x4, RZ, 0xc0, !PT ;  /* 0x0000000414ff7812 */ /* 0x000fe2000782c0ff */
[----:B------:R-:W-:Y:S02]  /*2f9c0*/  IMAD.MOV.U32 R11, RZ, RZ, 0x1c1f ;  /* 0x00001c1fff0b7424 */ /* 0x000fe400078e00ff */
[----:B------:R-:W-:Y:S02]  /*2f9d0*/  IMAD.MOV.U32 R15, RZ, RZ, -0x1 ;  /* 0xffffffffff0f7424 */ /* 0x000fe400078e00ff */
[----:B------:R-:W-:Y:S02]  /*2f9e0*/  IMAD.MOV.U32 R2, RZ, RZ, R14 ;  /* 0x000000ffff027224 */ /* 0x000fe400078e000e */
[----:B------:R-:W-:-:S07]  /*2f9f0*/  @P5 IMAD.IADD R9, R22, 0x1, R4 ;  /* 0x0000000116095824 */ /* 0x000fce00078e0204 */
[----:B0-----:R-:W-:Y:S05]  /*2fa00*/  WARPSYNC.COLLECTIVE R15, `(.L_x_952) ;  /* 0x000000000f087348 */ /* 0x001fea0003c00000 */
[----:B------:R1:W2:Y:S02]  /*2fa10*/  SHFL.IDX P6, R14, R13, R12, R11 ;  /* 0x0000000c0d0e7389 */ /* 0x0002a400000c000b */
[----:B012---:R-:W-:Y:S01]  /*2fa20*/  ENDCOLLECTIVE ;  /* 0x000000000000791b */ /* 0x007fe20003800000 */
.L_x_952:
[----:B------:R-:W-:Y:S02]  /*2fa30*/  IMAD.MOV.U32 R13, RZ, RZ, R6 ;  /* 0x000000ffff0d7224 */ /* 0x000fe400078e0006 */
[----:B------:R-:W-:Y:S02]  /*2fa40*/  IMAD.MOV.U32 R12, RZ, RZ, 0x1 ;  /* 0x00000001ff0c7424 */ /* 0x000fe400078e00ff */
[----:B------:R-:W-:Y:S01]  /*2fa50*/  IMAD.SHL.U32 R10, R21, 0x10, RZ ;  /* 0x00000010150a7824 */ /* 0x000fe200078e00ff */
[----:B------:R-:W-:Y:S02]  /*2fa60*/  @P4 IADD3 R21, R22, R4, RZ ;  /* 0x0000000416154210 */ /* 0x000fe40007ffe0ff */
[----:B------:R-:W-:Y:S02]  /*2fa70*/  MOV R3, R14 ;  /* 0x0000000e00037202 */ /* 0x000fe40000000f00 */
[----:B------:R-:W-:Y:S02]  /*2fa80*/  LOP3.LUT R10, R10, 0x30, RZ, 0xc0, !PT ;  /* 0x000000300a0a7812 */ /* 0x000fe400078ec0ff */
[----:B------:R-:W-:-:S02]  /*2fa90*/  LOP3.LUT P6, RZ, R20, 0x8, RZ, 0xc0, !PT ;  /* 0x0000000814ff7812 */ /* 0x000fc400078cc0ff */
        /* <DEDUP_REMOVED lines=14> */
.L_x_953:
[----:B------:R-:W-:Y:S01]  /*2fb80*/  @!PT LDS RZ, [RZ] ;  /* 0x00000000fffff984 */ /* 0x000fe20000000800 */
[----:B------:R-:W-:Y:S01]  /*2fb90*/  @!PT LDS RZ, [RZ] ;  /* 0x00000000fffff984 */ /* 0x000fe20000000800 */
[----:B------:R-:W-:Y:S01]  /*2fba0*/  @!PT LDS RZ, [RZ] ;  /* 0x00000000fffff984 */ /* 0x000fe20000000800 */
[----:B------:R0:W-:Y:S01]  /*2fbb0*/  @P5 LDGSTS.E.BYPASS.LTC128B.128 [R9+0x1f400], desc[UR50][R2.64+0x80], !P1 ;  /* 0x1f40008002095fae */ /* 0x0001e2000c901d72 */
[----:B------:R-:W-:Y:S01]  /*2fbc0*/  LOP3.LUT P5, RZ, R20, 0x8, RZ, 0xc0, !PT ;  /* 0x0000000814ff7812 */ /* 0x000fe200078ac0ff */
[----:B------:R-:W-:Y:S02]  /*2fbd0*/  IMAD.MOV.U32 R13, RZ, RZ, R5 ;  /* 0x000000ffff0d7224 */ /* 0x000fe400078e0005 */
[----:B0-----:R-:W-:Y:S01]  /*2fbe0*/  @P3 IMAD.IADD R9, R22, 0x1, R4 ;  /* 0x0000000116093824 */ /* 0x001fe200078e0204 */
[----:B------:R-:W-:-:S09]  /*2fbf0*/  MOV R2, R14 ;  /* 0x0000000e00027202 */ /* 0x000fd20000000f00 */
[----:B------:R-:W-:Y:S05]  /*2fc00*/  WARPSYNC.COLLECTIVE R15, `(.L_x_954) ;  /* 0x000000000f087348 */ /* 0x000fea0003c00000 */
[----:B------:R0:W1:Y:S02]  /*2fc10*/  SHFL.IDX P6, R14, R13, R12, R11 ;  /* 0x0000000c0d0e7389 */ /* 0x00006400000c000b */
[----:B01----:R-:W-:Y:S01]  /*2fc20*/  ENDCOLLECTIVE ;  /* 0x000000000000791b */ /* 0x003fe20003800000 */
.L_x_954:
        /* <DEDUP_REMOVED lines=16> */
.L_x_955:
[----:B------:R-:W-:Y:S01]  /*2fd30*/  @!PT LDS RZ, [RZ] ;  /* 0x00000000fffff984 */ /* 0x000fe20000000800 */
[----:B------:R-:W-:Y:S01]  /*2fd40*/  @!PT LDS RZ, [RZ] ;  /* 0x00000000fffff984 */ /* 0x000fe20000000800 */
[----:B------:R-:W-:Y:S01]  /*2fd50*/  @!PT LDS RZ, [RZ] ;  /* 0x00000000fffff984 */ /* 0x000fe20000000800 */
[----:B------:R-:W-:Y:S04]  /*2fd60*/  @P4 LDGSTS.E.BYPASS.LTC128B.128 [R21+0x1d400], desc[UR50][R2.64+0x40], !P5 ;  /* 0x1d40004002154fae */ /* 0x000fe8000e901d72 */
[----:B------:R0:W-:Y:S01]  /*2fd70*/  @P4 LDGSTS.E.BYPASS.LTC128B.128 [R21+0x1fc00], desc[UR50][R2.64+0x80], !P1 ;  /* 0x1fc0008002154fae */ /* 0x0001e2000c901d72 */
[----:B------:R-:W-:Y:S02]  /*2fd80*/  LOP3.LUT P4, RZ, R20, 0x10, RZ, 0xc0, !PT ;  /* 0x0000001014ff7812 */ /* 0x000fe4000788c0ff */
[----:B------:R-:W-:Y:S01]  /*2fd90*/  MOV R13, R5 ;  /* 0x00000005000d7202 */ /* 0x000fe20000000f00 */
[----:B0-----:R-:W-:Y:S02]  /*2fda0*/  @P2 IMAD.IADD R21, R22, 0x1, R4 ;  /* 0x0000000116152824 */ /* 0x001fe400078e0204 */
[----:B------:R-:W-:-:S08]  /*2fdb0*/  IMAD.MOV.U32 R2, RZ, RZ, R14 ;  /* 0x000000ffff027224 */ /* 0x000fd000078e000e */
[----:B------:R-:W-:Y:S05]  /*2fdc0*/  WARPSYNC.COLLECTIVE R15, `(.L_x_956) ;  /* 0x000000000f087348 */ /* 0x000fea0003c00000 */
[----:B------:R0:W1:Y:S02]  /*2fdd0*/  SHFL.IDX P6, R14, R13, R12, R11 ;  /* 0x0000000c0d0e7389 */ /* 0x00006400000c000b */
[----:B01----:R-:W-:Y:S01]  /*2fde0*/  ENDCOLLECTIVE ;  /* 0x000000000000791b */ /* 0x003fe20003800000 */
.L_x_956:
[----:B------:R-:W-:Y:S01]  /*2fdf0*/  MOV R13, R6 ;  /* 0x00000006000d7202 */ /* 0x000fe20000000f00 */
[----:B------:R-:W-:Y:S02]  /*2fe00*/  IMAD.MOV.U32 R12, RZ, RZ, 0x3 ;  /* 0x00000003ff0c7424 */ /* 0x000fe400078e00ff */
[----:B------:R-:W-:-:S07]  /*2fe10*/  IMAD.MOV.U32 R3, RZ, RZ, R14 ;  /* 0x000000ffff037224 */ /* 0x000fce00078e000e */
[----:B------:R-:W-:Y:S05]  /*2fe20*/  WARPSYNC.COLLECTIVE R15, `(.L_x_957) ;  /* 0x000000000f087348 */ /* 0x000fea0003c00000 */
[----:B------:R0:W1:Y:S02]  /*2fe30*/  SHFL.IDX P6, R14, R13, R12, R11 ;  /* 0x0000000c0d0e7389 */ /* 0x00006400000c000b */
[----:B01----:R-:W-:Y:S01]  /*2fe40*/  ENDCOLLECTIVE ;  /* 0x000000000000791b */ /* 0x003fe20003800000 */
.L_x_957:
        /* <DEDUP_REMOVED lines=10> */
.L_x_958:
[----:B------:R-:W-:Y:S01]  /*2fef0*/  @!PT LDS RZ, [RZ] ;  /* 0x00000000fffff984 */ /* 0x000fe20000000800 */
[----:B------:R-:W-:Y:S01]  /*2ff00*/  @!PT LDS RZ, [RZ] ;  /* 0x00000000fffff984 */ /* 0x000fe20000000800 */
[----:B------:R-:W-:Y:S01]  /*2ff10*/  @!PT LDS RZ, [RZ] ;  /* 0x00000000fffff984 */ /* 0x000fe20000000800 */
[----:B------:R-:W-:Y:S04]  /*2ff20*/  @P3 LDGSTS.E.BYPASS.LTC128B.128 [R9+0x1b400], desc[UR50][R2.64], !P4 ;  /* 0x1b40000002093fae */ /* 0x000fe8000e101d72 */
[----:B------:R-:W-:Y:S04]  /*2ff30*/  @P3 LDGSTS.E.BYPASS.LTC128B.128 [R9+0x1dc00], desc[UR50][R2.64+0x40], !P5 ;  /* 0x1dc0004002093fae */ /* 0x000fe8000e901d72 */
[----:B------:R0:W-:Y:S01]  /*2ff40*/  @P3 LDGSTS.E.BYPASS.LTC128B.128 [R9+0x20400], desc[UR50][R2.64+0x80], !P1 ;  /* 0x2040008002093fae */ /* 0x0001e2000c901d72 */
[----:B------:R-:W-:Y:S01]  /*2ff50*/  IMAD.MOV.U32 R13, RZ, RZ, R7 ;  /* 0x000000ffff0d7224 */ /* 0x000fe200078e0007 */
[----:B------:R-:W-:-:S02]  /*2ff60*/  MOV R12, RZ ;  /* 0x000000ff000c7202 */ /* 0x000fc40000000f00 */
[----:B0-----:R-:W-:-:S07]  /*2ff70*/  MOV R2, R14 ;  /* 0x0000000e00027202 */ /* 0x001fce0000000f00 */
[----:B------:R-:W-:Y:S05]  /*2ff80*/  WARPSYNC.COLLECTIVE R15, `(.L_x_959) ;  /* 0x000000000f087348 */ /* 0x000fea0003c00000 */
[----:B------:R0:W1:Y:S02]  /*2ff90*/  SHFL.IDX P6, R14, R13, R12, R11 ;  /* 0x0000000c0d0e7389 */ /* 0x00006400000c000b */
[----:B01----:R-:W-:Y:S01]  /*2ffa0*/  ENDCOLLECTIVE ;  /* 0x000000000000791b */ /* 0x003fe20003800000 */
.L_x_959:
        /* <DEDUP_REMOVED lines=13> */
.L_x_960:
[----:B------:R-:W-:Y:S01]  /*30080*/  IMAD.MOV.U32 R2, RZ, RZ, R14 ;  /* 0x000000ffff027224 */ /* 0x000fe200078e000e */
[----:B------:R-:W-:Y:S06]  /*30090*/  BRA `(.L_x_961) ;  /* 0xffffff7800187947 */ /* 0x000fec000383ffff */
.L_x_713:
[----:B------:R-:W-:Y:S01]  /*300a0*/  MOV R13, R4 ;  /* 0x00000004000d7202 */ /* 0x000fe20000000f00 */
[----:B------:R-:W-:Y:S02]  /*300b0*/  IMAD.MOV.U32 R12, RZ, RZ, RZ ;  /* 0x000000ffff0c7224 */ /* 0x000fe400078e00ff */
[----:B------:R-:W-:Y:S02]  /*300c0*/  IMAD.MOV.U32 R11, RZ, RZ, 0x1c1f ;  /* 0x00001c1fff0b7424 */ /* 0x000fe400078e00ff */
[----:B------:R-:W-:Y:S02]  /*300d0*/  IMAD.MOV.U32 R15, RZ, RZ, -0x1 ;  /* 0xffffffffff0f7424 */ /* 0x000fe400078e00ff */
[----:B-----5:R-:W-:Y:S02]  /*300e0*/  IMAD R6, R17, R8, RZ ;  /* 0x0000000811067224 */ /* 0x020fe400078e02ff */
[----:B------:R-:W-:-:S07]  /*300f0*/  IMAD.IADD R5, R10, 0x1, R5 ;  /* 0x000000010a057824 */ /* 0x000fce00078e0205 */
[----:B------:R-:W-:Y:S05]  /*30100*/  WARPSYNC.COLLECTIVE R15, `(.L_x_962) ;  /* 0x000000000f087348 */ /* 0x000fea0003c00000 */
[----:B------:R0:W1:Y:S02]  /*30110*/  SHFL.IDX P6, R14, R13, R12, R11 ;  /* 0x0000000c0d0e7389 */ /* 0x00006400000c000b */
[----:B01----:R-:W-:Y:S01]  /*30120*/  ENDCOLLECTIVE ;  /* 0x000000000000791b */ /* 0x003fe20003800000 */
.L_x_962:
[C---:B------:R-:W-:Y:S01]  /*30130*/  VIADD R7, R5.reuse, 0x20 ;  /* 0x0000002005077836 */ /* 0x040fe20000000000 */
[----:B------:R-:W-:Y:S01]  /*30140*/  ISETP.GE.AND P0, PT, R5, R6, PT ;  /* 0x000000060500720c */ /* 0x000fe20003f06270 */
[----:B------:R-:W-:Y:S01]  /*30150*/  IMAD.MOV.U32 R13, RZ, RZ, R0 ;  /* 0x000000ffff0d7224 */ /* 0x000fe200078e0000 */
[----:B------:R-:W-:-:S11]  /*30160*/  MOV R2, R14 ;  /* 0x0000000e00027202 */ /* 0x000fd60000000f00 */
[----:B------:R-:W-:Y:S05]  /*30170*/  WARPSYNC.COLLECTIVE R15, `(.L_x_963) ;  /* 0x000000000f087348 */ /* 0x000fea0003c00000 */
[----:B------:R0:W1:Y:S02]  /*30180*/  SHFL.IDX P6, R14, R13, R12, R11 ;  /* 0x0000000c0d0e7389 */ /* 0x00006400000c000b */
[----:B01----:R-:W-:Y:S01]  /*30190*/  ENDCOLLECTIVE ;  /* 0x000000000000791b */ /* 0x003fe20003800000 */
.L_x_963:
[----:B------:R-:W-:Y:S02]  /*301a0*/  IMAD.MOV.U32 R13, RZ, RZ, R4 ;  /* 0x000000ffff0d7224 */ /* 0x000fe400078e0004 */
[----:B------:R-:W-:Y:S02]  /*301b0*/  IMAD.MOV.U32 R12, RZ, RZ, 0x1 ;  /* 0x00000001ff0c7424 */ /* 0x000fe400078e00ff */
[----:B------:R-:W-:-:S07]  /*301c0*/  IMAD.MOV.U32 R3, RZ, RZ, R14 ;  /* 0x000000ffff037224 */ /* 0x000fce00078e000e */
[----:B------:R-:W-:Y:S05]  /*301d0*/  WARPSYNC.COLLECTIVE R15, `(.L_x_964) ;  /* 0x000000000f087348 */ /* 0x000fea0003c00000 */
[----:B------:R0:W1:Y:S02]  /*301e0*/  SHFL.IDX P6, R14, R13, R12, R11 ;  /* 0x0000000c0d0e7389 */ /* 0x00006400000c000b */
[----:B01----:R-:W-:Y:S01]  /*301f0*/  ENDCOLLECTIVE ;  /* 0x000000000000791b */ /* 0x003fe20003800000 */
.L_x_964:
[----:B------:R-:W-:-:S04]  /*30200*/  @!P0 IADD3 R3, P4, R20, R3, RZ ;  /* 0x0000000314038210 */ /* 0x000fc80007f9e0ff */
[----:B------:R-:W-:-:S04]  /*30210*/  @!P0 IADD3.X R2, RZ, R2, RZ, P4, !PT ;  /* 0x00000002ff028210 */ /* 0x000fc800027fe4ff */
[----:B------:R-:W-:Y:S01]  /*30220*/  @!P0 LOP3.LUT R3, R3, R2, RZ, 0x3c, !PT ;  /* 0x0000000203038212 */ /* 0x000fe200078e3cff */
[----:B------:R-:W-:-:S03]  /*30230*/  IMAD.MOV.U32 R13, RZ, RZ, R0 ;  /* 0x000000ffff0d7224 */ /* 0x000fc600078e0000 */
[----:B------:R-:W-:-:S04]  /*30240*/  @!P0 LOP3.LUT R2, R3, R2, RZ, 0x3c, !PT ;  /* 0x0000000203028212 */ /* 0x000fc800078e3cff */
[----:B------:R-:W-:-:S05]  /*30250*/  @!P0 LOP3.LUT R3, R3, R2, RZ, 0x3c, !PT ;  /* 0x0000000203038212 */ /* 0x000fca00078e3cff */
[----:B------:R-:W-:Y:S01]  /*30260*/  @!PT LDS RZ, [RZ] ;  /* 0x00000000fffff984 */ /* 0x000fe20000000800 */
[----:B------:R-:W-:Y:S01]  /*30270*/  @!PT LDS RZ, [RZ] ;  /* 0x00000000fffff984 */ /* 0x000fe20000000800 */
[----:B------:R-:W-:Y:S01]  /*30280*/  @!PT LDS RZ, [RZ] ;  /* 0x00000000fffff984 */ /* 0x000fe20000000800 */
[----:B------:R-:W-:Y:S04]  /*30290*/  @!P0 LDGSTS.E.BYPASS.LTC128B.128 [R9+0x14400], desc[UR50][R2.64], !P3 ;  /* 0x1440000002098fae */ /* 0x000fe8000d901d72 */
[----:B------:R-:W-:Y:S04]  /*302a0*/  @!P0 LDGSTS.E.BYPASS.LTC128B.128 [R9+0x16400], desc[UR50][R2.64+0x40], !P2 ;  /* 0x1640004002098fae */ /* 0x000fe8000d101d72 */
[----:B------:R0:W-:Y:S01]  /*302b0*/  @!P0 LDGSTS.E.BYPASS.LTC128B.128 [R9+0x18400], desc[UR50][R2.64+0x80], !P1 ;  /* 0x1840008002098fae */ /* 0x0001e2000c901d72 */
[----:B------:R-:W-:Y:S02]  /*302c0*/  ISETP.GE.AND P0, PT, R7, R6, PT ;  /* 0x000000060700720c */ /* 0x000fe40003f06270 */
[----:B0-----:R-:W-:-:S11]  /*302d0*/  MOV R2, R14 ;  /* 0x0000000e00027202 */ /* 0x001fd60000000f00 */
[----:B------:R-:W-:Y:S05]  /*302e0*/  WARPSYNC.COLLECTIVE R15, `(.L_x_965) ;  /* 0x000000000f087348 */ /* 0x000fea0003c00000 */
[----:B------:R0:W1:Y:S02]  /*302f0*/  SHFL.IDX P6, R14, R13, R12, R11 ;  /* 0x0000000c0d0e7389 */ /* 0x00006400000c000b */
[----:B01----:R-:W-:Y:S01]  /*30300*/  ENDCOLLECTIVE ;  /* 0x000000000000791b */ /* 0x003fe20003800000 */
.L_x_965:
[----:B------:R-:W-:Y:S02]  /*30310*/  IMAD.MOV.U32 R13, RZ, RZ, R4 ;  /* 0x000000ffff0d7224 */ /* 0x000fe400078e0004 */
[----:B------:R-:W-:Y:S02]  /*30320*/  IMAD.MOV.U32 R12, RZ, RZ, 0x2 ;  /* 0x00000002ff0c7424 */ /* 0x000fe400078e00ff */
[----:B------:R-:W-:-:S07]  /*30330*/  IMAD.MOV.U32 R3, RZ, RZ, R14 ;  /* 0x000000ffff037224 */ /* 0x000fce00078e000e */
[----:B------:R-:W-:Y:S05]  /*30340*/  WARPSYNC.COLLECTIVE R15, `(.L_x_966) ;  /* 0x000000000f087348 */ /* 0x000fea0003c00000 */
[----:B------:R0:W1:Y:S02]  /*30350*/  SHFL.IDX P6, R14, R13, R12, R11 ;  /* 0x0000000c0d0e7389 */ /* 0x00006400000c000b */
[----:B01----:R-:W-:Y:S01]  /*30360*/  ENDCOLLECTIVE ;  /* 0x000000000000791b */ /* 0x003fe20003800000 */
.L_x_966:
[----:B------:R-:W-:-:S05]  /*30370*/  @!P0 IADD3 R3, P4, R20, R3, RZ ;  /* 0x0000000314038210 */ /* 0x000fca0007f9e0ff */
[----:B------:R-:W-:-:S05]  /*30380*/  @!P0 IMAD.X R2, RZ, RZ, R2, P4 ;  /* 0x000000ffff028224 */ /* 0x000fca00020e0602 */
[----:B------:R-:W-:Y:S02]  /*30390*/  @!P0 LOP3.LUT R3, R3, R2, RZ, 0x3c, !PT ;  /* 0x0000000203038212 */ /* 0x000fe400078e3cff */
[----:B------:R-:W-:Y:S02]  /*303a0*/  MOV R13, R0 ;  /* 0x00000000000d7202 */ /* 0x000fe40000000f00 */
[----:B------:R-:W-:-:S04]  /*303b0*/  @!P0 LOP3.LUT R2, R3, R2, RZ, 0x3c, !PT ;  /* 0x0000000203028212 */ /* 0x000fc800078e3cff */
[----:B------:R-:W-:-:S05]  /*303c0*/  @!P0 LOP3.LUT R3, R3, R2, RZ, 0x3c, !PT ;  /* 0x0000000203038212 */ /* 0x000fca00078e3cff */
[----:B------:R-:W-:Y:S01]  /*303d0*/  @!PT LDS RZ, [RZ] ;  /* 0x00000000fffff984 */ /* 0x000fe20000000800 */
[----:B------:R-:W-:Y:S01]  /*303e0*/  @!PT LDS RZ, [RZ] ;  /* 0x00000000fffff984 */ /* 0x000fe20000000800 */
[----:B------:R-:W-:Y:S01]  /*303f0*/  @!PT LDS RZ, [RZ] ;  /* 0x00000000fffff984 */ /* 0x000fe20000000800 */
[----:B------:R-:W-:Y:S04]  /*30400*/  @!P0 LDGSTS.E.BYPASS.LTC128B.128 [R9+0x14c00], desc[UR50][R2.64], !P3 ;  /* 0x14c0000002098fae */ /* 0x000fe8000d901d72 */
[----:B------:R-:W-:Y:S04]  /*30410*/  @!P0 LDGSTS.E.BYPASS.LTC128B.128 [R9+0x16c00], desc[UR50][R2.64+0x40], !P2 ;  /* 0x16c0004002098fae */ /* 0x000fe8000d101d72 */
[----:B------:R0:W-:Y:S02]  /*30420*/  @!P0 LDGSTS.E.BYPASS.LTC128B.128 [R9+0x18c00], desc[UR50][R2.64+0x80], !P1 ;  /* 0x18c0008002098fae */ /* 0x0001e4000c901d72 */
[----:B0-----:R-:W-:-:S04]  /*30430*/  IADD3 R2, R5, 0x40, RZ ;  /* 0x0000004005027810 */ /* 0x001fc80007ffe0ff */
[----:B------:R-:W-:Y:S01]  /*30440*/  ISETP.GE.AND P0, PT, R2, R6, PT ;  /* 0x000000060200720c */ /* 0x000fe20003f06270 */
[----:B------:R-:W-:-:S12]  /*30450*/  IMAD.MOV.U32 R2, RZ, RZ, R14 ;  /* 0x000000ffff027224 */ /* 0x000fd800078e000e */
[----:B------:R-:W-:Y:S05]  /*30460*/  WARPSYNC.COLLECTIVE R15, `(.L_x_967) ;  /* 0x000000000f087348 */ /* 0x000fea0003c00000 */
[----:B------:R0:W1:Y:S02]  /*30470*/  SHFL.IDX P6, R14, R13, R12, R11 ;  /* 0x0000000c0d0e7389 */ /* 0x00006400000c000b */
[----:B01----:R-:W-:Y:S01]  /*30480*/  ENDCOLLECTIVE ;  /* 0x000000000000791b */ /* 0x003fe20003800000 */
.L_x_967:
[----:B------:R-:W-:Y:S01]  /*30490*/  IMAD.MOV.U32 R13, RZ, RZ, R4 ;  /* 0x000000ffff0d7224 */ /* 0x000fe200078e0004 */
[----:B------:R-:W-:Y:S01]  /*304a0*/  MOV R12, 0x3 ;  /* 0x00000003000c7802 */ /* 0x000fe20000000f00 */
[----:B------:R-:W-:-:S07]  /*304b0*/  IMAD.MOV.U32 R3, RZ, RZ, R14 ;  /* 0x000000ffff037224 */ /* 0x000fce00078e000e */
[----:B------:R-:W-:Y:S05]  /*304c0*/  WARPSYNC.COLLECTIVE R15, `(.L_x_968) ;  /* 0x000000000f087348 */ /* 0x000fea0003c00000 */
[----:B------:R0:W1:Y:S02]  /*304d0*/  SHFL.IDX P6, R14, R13, R12, R11 ;  /* 0x0000000c0d0e7389 */ /* 0x00006400000c000b */
[----:B01----:R-:W-:Y:S01]  /*304e0*/  ENDCOLLECTIVE ;  /* 0x000000000000791b */ /* 0x003fe20003800000 */
.L_x_968:
[----:B------:R-:W-:-:S05]  /*304f0*/  @!P0 IADD3 R3, P4, R20, R3, RZ ;  /* 0x0000000314038210 */ /* 0x000fca0007f9e0ff */
[----:B------:R-:W-:-:S05]  /*30500*/  @!P0 IMAD.X R2, RZ, RZ, R2, P4 ;  /* 0x000000ffff028224 */ /* 0x000fca00020e0602 */
[----:B------:R-:W-:Y:S01]  /*30510*/  @!P0 LOP3.LUT R3, R3, R2, RZ, 0x3c, !PT ;  /* 0x0000000203038212 */ /* 0x000fe200078e3cff */
[----:B------:R-:W-:-:S03]  /*30520*/  IMAD.MOV.U32 R13, RZ, RZ, R0 ;  /* 0x000000ffff0d7224 */ /* 0x000fc600078e0000 */
[----:B------:R-:W-:-:S04]  /*30530*/  @!P0 LOP3.LUT R2, R3, R2, RZ, 0x3c, !PT ;  /* 0x0000000203028212 */ /* 0x000fc800078e3cff */
[----:B------:R-:W-:Y:S01]  /*30540*/  @!P0 LOP3.LUT R3, R3, R2, RZ, 0x3c, !PT ;  /* 0x0000000203038212 */ /* 0x000fe200078e3cff */
[----:B------:R-:W-:-:S07]  /*30550*/  IMAD.MOV.U32 R4, RZ, RZ, R14 ;  /* 0x000000ffff047224 */ /* 0x000fce00078e000e */
[----:B------:R-:W-:Y:S05]  /*30560*/  WARPSYNC.COLLECTIVE R15, `(.L_x_969) ;  /* 0x000000000f087348 */ /* 0x000fea0003c00000 */
[----:B------:R0:W1:Y:S02]  /*30570*/  SHFL.IDX P6, R14, R13, R12, R11 ;  /* 0x0000000c0d0e7389 */ /* 0x00006400000c000b */
[----:B01----:R-:W-:Y:S01]  /*30580*/  ENDCOLLECTIVE ;  /* 0x000000000000791b */ /* 0x003fe20003800000 */
.L_x_969:
[----:B------:R-:W-:Y:S01]  /*30590*/  @!PT LDS RZ, [RZ] ;  /* 0x00000000fffff984 */ /* 0x000fe20000000800 */
[----:B------:R-:W-:Y:S01]  /*305a0*/  @!PT LDS RZ, [RZ] ;  /* 0x00000000fffff984 */ /* 0x000fe20000000800 */
[----:B------:R-:W-:Y:S01]  /*305b0*/  @!PT LDS RZ, [RZ] ;  /* 0x00000000fffff984 */ /* 0x000fe20000000800 */
[----:B------:R1:W-:Y:S04]  /*305c0*/  @!P0 LDGSTS.E.BYPASS.LTC128B.128 [R9+0x15400], desc[UR50][R2.64], !P3 ;  /* 0x1540000002098fae */ /* 0x0003e8000d901d72 */
[----:B------:R1:W-:Y:S04]  /*305d0*/  @!P0 LDGSTS.E.BYPASS.LTC128B.128 [R9+0x17400], desc[UR50][R2.64+0x40], !P2 ;  /* 0x1740004002098fae */ /* 0x0003e8000d101d72 */
[----:B------:R1:W-:Y:S01]  /*305e0*/  @!P0 LDGSTS.E.BYPASS.LTC128B.128 [R9+0x19400], desc[UR50][R2.64+0x80], !P1 ;  /* 0x1940008002098fae */ /* 0x0003e2000c901d72 */
[----:B------:R-:W-:Y:S01]  /*305f0*/  IMAD.MOV.U32 R0, RZ, RZ, R14 ;  /* 0x000000ffff007224 */ /* 0x000fe200078e000e */
[----:B------:R-:W-:Y:S06]  /*30600*/  BRA `(.L_x_970) ;  /* 0xffffff7c00507947 */ /* 0x000fec000383ffff */
.L_x_718:
[----:B0-----:R0:W1:Y:S02]  /*30610*/  SYNCS.PHASECHK.TRANS64.TRYWAIT P0, [R22+URZ+0x29820], R3 ;  /* 0x02982003160075a7 */ /* 0x001064000800017f */
[----:B-1----:R-:W-:Y:S05]  /*30620*/  @!P0 NANOSLEEP.SYNCS 0x989680 ;  /* 0x009896800000895d */ /* 0x002fea0003900000 */
[----:B------:R-:W1:Y:S02]  /*30630*/  @!P0 SYNCS.PHASECHK.TRANS64 P0, [R22+URZ+0x29820], R3 ;  /* 0x02982003160085a7 */ /* 0x000e64000800007f */
[----:B-1----:R-:W-:Y:S05]  /*30640*/  @!P0 BRA `(.L_x_718) ;  /* 0xfffffffc00f08947 */ /* 0x002fea000383ffff */
[----:B------:R-:W-:Y:S05]  /*30650*/  BRA `(.L_x_971) ;  /* 0xffffff7c00c47947 */ /* 0x000fea000383ffff */
.L_x_722:
[----:B0-----:R0:W1:Y:S02]  /*30660*/  SYNCS.PHASECHK.TRANS64.TRYWAIT P0, [R0+URZ+0x29880], R31 ;  /* 0x0298801f000075a7 */ /* 0x001064000800017f */
[----:B-1----:R-:W-:Y:S05]  /*30670*/  @!P0 NANOSLEEP.SYNCS 0x989680 ;  /* 0x009896800000895d */ /* 0x002fea0003900000 */
[----:B------:R-:W1:Y:S02]  /*30680*/  @!P0 SYNCS.PHASECHK.TRANS64 P0, [R0+URZ+0x29880], R31 ;  /* 0x0298801f000085a7 */ /* 0x000e64000800007f */
[----:B-1----:R-:W-:Y:S05]  /*30690*/  @!P0 BRA `(.L_x_722) ;  /* 0xfffffffc00f08947 */ /* 0x002fea000383ffff */
[----:B------:R-:W-:Y:S05]  /*306a0*/  BRA `(.L_x_972) ;  /* 0xffffff8000e87947 */ /* 0x000fea000383ffff */
.L_x_723:
[----:B------:R-:W-:Y:S01]  /*306b0*/  BSSY B0, `(.L_x_973) ;  /* 0x0000008000007945 */ /* 0x000fe20003800000 */
[----:B------:R-:W-:Y:S01]  /*306c0*/  MOV R13, R20 ;  /* 0x00000014000d7202 */ /* 0x000fe20000000f00 */
[----:B------:R-:W-:Y:S02]  /*306d0*/  IMAD.MOV.U32 R12, RZ, RZ, RZ ;  /* 0x000000ffff0c7224 */ /* 0x000fe400078e00ff */
[----:B------:R-:W-:Y:S02]  /*306e0*/  IMAD.MOV.U32 R11, RZ, RZ, 0x1c1f ;  /* 0x00001c1fff0b7424 */ /* 0x000fe400078e00ff */
[----:B------:R-:W-:-:S07]  /*306f0*/  IMAD.MOV.U32 R15, RZ, RZ, -0x1 ;  /* 0xffffffffff0f7424 */ /* 0x000fce00078e00ff */
[----:B0-----:R-:W-:Y:S05]  /*30700*/  WARPSYNC.COLLECTIVE R15, `(.L_x_974) ;  /* 0x000000000f087348 */ /* 0x001fea0003c00000 */
[----:B------:R1:W2:Y:S02]  /*30710*/  SHFL.IDX P6, R14, R13, R12, R11 ;  /* 0x0000000c0d0e7389 */ /* 0x0002a400000c000b */
[----:B012---:R-:W-:Y:S01]  /*30720*/  ENDCOLLECTIVE ;  /* 0x000000000000791b */ /* 0x007fe20003800000 */
.L_x_974:
[----:B------:R-:W-:Y:S05]  /*30730*/  BSYNC B0 ;  /* 0x0000000000007941 */ /* 0x000fea0003800000 */
.L_x_973:
[----:B------:R-:W0:Y:S01]  /*30740*/  S2R R10, SR_TID.X ;  /* 0x00000000000a7919 */ /* 0x000e220000002100 */
[----:B------:R-:W-:Y:S01]  /*30750*/  IMAD.MOV.U32 R13, RZ, RZ, R7 ;  /* 0x000000ffff0d7224 */ /* 0x000fe200078e0007 */
[----:B------:R-:W-:Y:S01]  /*30760*/  MOV R3, R14 ;  /* 0x0000000e00037202 */ /* 0x000fe20000000f00 */
[----:B------:R-:W-:Y:S01]  /*30770*/  IMAD.MOV.U32 R12, RZ, RZ, RZ ;  /* 0x000000ffff0c7224 */ /* 0x000fe200078e00ff */
[----:B------:R-:W-:Y:S01]  /*30780*/  IADD3 R9, R22, R9, R36 ;  /* 0x0000000916097210 */ /* 0x000fe20007ffe024 */
[----:B------:R-:W-:Y:S02]  /*30790*/  IMAD.MOV.U32 R11, RZ, RZ, 0x1c1f ;  /* 0x00001c1fff0b7424 */ /* 0x000fe400078e00ff */
[----:B------:R-:W-:-:S07]  /*307a0*/  IMAD.MOV.U32 R15, RZ, RZ, -0x1 ;  /* 0xffffffffff0f7424 */ /* 0x000fce00078e00ff */
[----:B0-----:R-:W-:Y:S05]  /*307b0*/  WARPSYNC.COLLECTIVE R15, `(.L_x_975) ;  /* 0x000000000f087348 */ /* 0x001fea0003c00000 */
[----:B------:R1:W2:Y:S02]  /*307c0*/  SHFL.IDX P6, R14, R13, R12, R11 ;  /* 0x0000000c0d0e7389 */ /* 0x0002a400000c000b */
[----:B012---:R-:W-:Y:S01]  /*307d0*/  ENDCOLLECTIVE ;  /* 0x000000000000791b */ /* 0x007fe20003800000 */
.L_x_975:
[----:B------:R-:W-:Y:S02]  /*307e0*/  IMAD.MOV.U32 R13, RZ, RZ, R20 ;  /* 0x000000ffff0d7224 */ /* 0x000fe400078e0014 */
[----:B------:R-:W-:Y:S01]  /*307f0*/  IMAD.MOV.U32 R12, RZ, RZ, 0x1 ;  /* 0x00000001ff0c7424 */ /* 0x000fe200078e00ff */
[----:B------:R-:W-:Y:S01]  /*30800*/  SHF.L.U32 R10, R10, 0x4, RZ ;  /* 0x000000040a0a7819 */ /* 0x000fe200000006ff */
[----:B------:R-:W-:-:S03]  /*30810*/  IMAD.MOV.U32 R2, RZ, RZ, R14 ;  /* 0x000000ffff027224 */ /* 0x000fc600078e000e */
[----:B------:R-:W-:-:S07]  /*30820*/  LOP3.LUT R10, R10, 0x30, RZ, 0xc0, !PT ;  /* 0x000000300a0a7812 */ /* 0x000fce00078ec0ff */
[----:B------:R-:W-:Y:S05]  /*30830*/  WARPSYNC.COLLECTIVE R15, `(.L_x_976) ;  /* 0x000000000f087348 */ /* 0x000fea0003c00000 */
[----:B------:R0:W1:Y:S02]  /*30840*/  SHFL.IDX P6, R14, R13, R12, R11 ;  /* 0x0000000c0d0e7389 */ /* 0x00006400000c000b */
[----:B01----:R-:W-:Y:S01]  /*30850*/  ENDCOLLECTIVE ;  /* 0x000000000000791b */ /* 0x003fe20003800000 */
.L_x_976:
[----:B------:R-:W-:Y:S02]  /*30860*/  IADD3 R2, P0, R10, R2, RZ ;  /* 0x000000020a027210 */ /* 0x000fe40007f1e0ff */
[----:B------:R-:W-:-:S03]  /*30870*/  IADD3 R10, R37, R9, RZ ;  /* 0x00000009250a7210 */ /* 0x000fc60007ffe0ff */
[----:B------:R-:W-:-:S05]  /*30880*/  IMAD.X R3, RZ, RZ, R3, P0 ;  /* 0x000000ffff037224 */ /* 0x000fca00000e0603 */
[----:B------:R-:W-:Y:S01]  /*30890*/  @!PT LDS RZ, [RZ] ;  /* 0x00000000fffff984 */ /* 0x000fe20000000800 */
[----:B------:R-:W-:Y:S01]  /*308a0*/  @!PT LDS RZ, [RZ] ;  /* 0x00000000fffff984 */ /* 0x000fe20000000800 */
[----:B------:R-:W-:Y:S01]  /*308b0*/  @!PT LDS RZ, [RZ] ;  /* 0x00000000fffff984 */ /* 0x000fe20000000800 */
[----:B------:R-:W-:Y:S01]  /*308c0*/  LDGSTS.E.BYPASS.LTC128B.128 [R9+0xa400], desc[UR50][R2.64], !P3 ;  /* 0x0a40000002097fae */ /* 0x000fe2000d901d72 */
[----:B------:R-:W-:-:S03]  /*308d0*/  MOV R13, R7 ;  /* 0x00000007000d7202 */ /* 0x000fc60000000f00 */
[----:B------:R0:W-:Y:S02]  /*308e0*/  LDGSTS.E.BYPASS.LTC128B.128 [R10+0xa400], desc[UR50][R2.64+0x40], !P1 ;  /* 0x0a400040020a7fae */ /* 0x0001e4000c901d72 */
[----:B0-----:R-:W0:Y:S01]  /*308f0*/  S2R R2, SR_TID.X ;  /* 0x0000000000027919 */ /* 0x001e220000002100 */
[----:B------:R-:W-:-:S07]  /*30900*/  IMAD.MOV.U32 R3, RZ, RZ, R14 ;  /* 0x000000ffff037224 */ /* 0x000fce00078e000e */
[----:B0-----:R-:W-:Y:S05]  /*30910*/  WARPSYNC.COLLECTIVE R15, `(.L_x_977) ;  /* 0x000000000f087348 */ /* 0x001fea0003c00000 */
[----:B------:R1:W2:Y:S02]  /*30920*/  SHFL.IDX P6, R14, R13, R12, R11 ;  /* 0x0000000c0d0e7389 */ /* 0x0002a400000c000b */
[----:B012---:R-:W-:Y:S01]  /*30930*/  ENDCOLLECTIVE ;  /* 0x000000000000791b */ /* 0x007fe20003800000 */
.L_x_977:
[----:B------:R-:W-:Y:S01]  /*30940*/  MOV R13, R20 ;  /* 0x00000014000d7202 */ /* 0x000fe20000000f00 */
[----:B------:R-:W-:Y:S02]  /*30950*/  IMAD.MOV.U32 R12, RZ, RZ, 0x2 ;  /* 0x00000002ff0c7424 */ /* 0x000fe400078e00ff */
[----:B------:R-:W-:Y:S02]  /*30960*/  IMAD.SHL.U32 R15, R2, 0x10, RZ ;  /* 0x00000010020f7824 */ /* 0x000fe400078e00ff */
[----:B------:R-:W-:-:S03]  /*30970*/  IMAD.MOV.U32 R2, RZ, RZ, R14 ;  /* 0x000000ffff027224 */ /* 0x000fc600078e000e */
[----:B------:R-:W-:-:S04]  /*30980*/  LOP3.LUT R15, R15, 0x30, RZ, 0xc0, !PT ;  /* 0x000000300f0f7812 */ /* 0x000fc800078ec0ff */
[----:B------:R-:W-:Y:S01]  /*30990*/  IADD3 R2, P0, R15, R2, RZ ;  /* 0x000000020f027210 */ /* 0x000fe20007f1e0ff */
[----:B------:R-:W-:-:S04]  /*309a0*/  IMAD.MOV.U32 R15, RZ, RZ, -0x1 ;  /* 0xffffffffff0f7424 */ /* 0x000fc800078e00ff */
[----:B------:R-:W-:-:S08]  /*309b0*/  IMAD.X R3, RZ, RZ, R3, P0 ;  /* 0x000000ffff037224 */ /* 0x000fd000000e0603 */
[----:B------:R-:W-:Y:S05]  /*309c0*/  WARPSYNC.COLLECTIVE R15, `(.L_x_978) ;  /* 0x000000000f087348 */ /* 0x000fea0003c00000 */
[----:B------:R0:W1:Y:S02]  /*309d0*/  SHFL.IDX P6, R14, R13, R12, R11 ;  /* 0x0000000c0d0e7389 */ /* 0x00006400000c000b */
[----:B01----:R-:W-:Y:S01]  /*309e0*/  ENDCOLLECTIVE ;  /* 0x000000000000791b */ /* 0x003fe20003800000 */
.L_x_978:
[----:B------:R-:W-:Y:S01]  /*309f0*/  @!PT LDS RZ, [RZ] ;  /* 0x00000000fffff984 */ /* 0x000fe20000000800 */
[----:B------:R-:W-:Y:S01]  /*30a00*/  @!PT LDS RZ, [RZ] ;  /* 0x00000000fffff984 */ /* 0x000fe20000000800 */
[----:B------:R-:W-:Y:S01]  /*30a10*/  @!PT LDS RZ, [RZ] ;  /* 0x00000000fffff984 */ /* 0x000fe20000000800 */
[----:B------:R-:W-:Y:S04]  /*30a20*/  LDGSTS.E.BYPASS.LTC128B.128 [R9+0xb400], desc[UR50][R2.64], !P3 ;  /* 0x0b40000002097fae */ /* 0x000fe8000d901d72 */
[----:B------:R0:W-:Y:S01]  /*30a30*/  LDGSTS.E.BYPASS.LTC128B.128 [R10+0xb400], desc[UR50][R2.64+0x40], !P1 ;  /* 0x0b400040020a7fae */ /* 0x0001e2000c901d72 */
[----:B------:R-:W-:Y:S01]  /*30a40*/  MOV R13, R7 ;  /* 0x00000007000d7202 */ /* 0x000fe20000000f00 */
[----:B0-----:R-:W0:Y:S01]  /*30a50*/  S2R R2, SR_TID.X ;  /* 0x0000000000027919 */ /* 0x001e220000002100 */
[----:B------:R-:W-:-:S07]  /*30a60*/  IMAD.MOV.U32 R3, RZ, RZ, R14 ;  /* 0x000000ffff037224 */ /* 0x000fce00078e000e */
[----:B0-----:R-:W-:Y:S05]  /*30a70*/  WARPSYNC.COLLECTIVE R15, `(.L_x_979) ;  /* 0x000000000f087348 */ /* 0x001fea0003c00000 */
[----:B------:R1:W2:Y:S02]  /*30a80*/  SHFL.IDX P6, R14, R13, R12, R11 ;  /* 0x0000000c0d0e7389 */ /* 0x0002a400000c000b */
[----:B012---:R-:W-:Y:S01]  /*30a90*/  ENDCOLLECTIVE ;  /* 0x000000000000791b */ /* 0x007fe20003800000 */
.L_x_979:
        /* <DEDUP_REMOVED lines=11> */
.L_x_980:
        /* <DEDUP_REMOVED lines=11> */
.L_x_981:
[----:B------:R-:W-:Y:S01]  /*30c00*/  MOV R13, R24 ;  /* 0x00000018000d7202 */ /* 0x000fe20000000f00 */
[----:B------:R-:W-:Y:S02]  /*30c10*/  IMAD.MOV.U32 R12, RZ, RZ, RZ ;  /* 0x000000ffff0c7224 */ /* 0x000fe400078e00ff */
[----:B------:R-:W-:-:S07]  /*30c20*/  IMAD.MOV.U32 R2, RZ, RZ, R14 ;  /* 0x000000ffff027224 */ /* 0x000fce00078e000e */
[----:B------:R-:W-:Y:S05]  /*30c30*/  WARPSYNC.COLLECTIVE R15, `(.L_x_982) ;  /* 0x000000000f087348 */ /* 0x000fea0003c00000 */
[----:B------:R0:W1:Y:S02]  /*30c40*/  SHFL.IDX P6, R14, R13, R12, R11 ;  /* 0x0000000c0d0e7389 */ /* 0x00006400000c000b */
[----:B01----:R-:W-:Y:S01]  /*30c50*/  ENDCOLLECTIVE ;  /* 0x000000000000791b */ /* 0x003fe20003800000 */
.L_x_982:
[----:B------:R-:W-:-:S05]  /*30c60*/  IMAD.SHL.U32 R3, R3, 0x10, RZ ;  /* 0x0000001003037824 */ /* 0x000fca00078e00ff */
[----:B------:R-:W-:-:S04]  /*30c70*/  LOP3.LUT R3, R3, 0x30, RZ, 0xc0, !PT ;  /* 0x0000003003037812 */ /* 0x000fc800078ec0ff */
[----:B------:R-:W-:Y:S01]  /*30c80*/  IADD3 R2, P0, R3, R2, RZ ;  /* 0x0000000203027210 */ /* 0x000fe20007f1e0ff */
[----:B------:R-:W-:-:S04]  /*30c90*/  IMAD.MOV.U32 R13, RZ, RZ, R25 ;  /* 0x000000ffff0d7224 */ /* 0x000fc800078e0019 */
[----:B------:R-:W-:-:S05]  /*30ca0*/  IMAD.X R3, RZ, RZ, R20, P0 ;  /* 0x000000ffff037224 */ /* 0x000fca00000e0614 */
[----:B------:R-:W-:Y:S01]  /*30cb0*/  @!PT LDS RZ, [RZ] ;  /* 0x00000000fffff984 */ /* 0x000fe20000000800 */
[----:B------:R-:W-:Y:S01]  /*30cc0*/  @!PT LDS RZ, [RZ] ;  /* 0x00000000fffff984 */ /* 0x000fe20000000800 */
[----:B------:R-:W-:Y:S01]  /*30cd0*/  @!PT LDS RZ, [RZ] ;  /* 0x00000000fffff984 */ /* 0x000fe20000000800 */
[----:B------:R0:W-:Y:S01]  /*30ce0*/  LDGSTS.E.BYPASS.LTC128B.128 [R9+0xd400], desc[UR50][R2.64], !P3 ;  /* 0x0d40000002097fae */ /* 0x0001e2000d901d72 */
[----:B------:R-:W-:-:S03]  /*30cf0*/  IMAD.MOV.U32 R24, RZ, RZ, R14 ;  /* 0x000000ffff187224 */ /* 0x000fc600078e000e */
[----:B------:R0:W-:Y:S04]  /*30d00*/  LDGSTS.E.BYPASS.LTC128B.128 [R10+0xd400], desc[UR50][R2.64+0x40], !P1 ;  /* 0x0d400040020a7fae */ /* 0x0001e8000c901d72 */
[----:B0-----:R-:W-:Y:S05]  /*30d10*/  WARPSYNC.COLLECTIVE R15, `(.L_x_983) ;  /* 0x000000000f087348 */ /* 0x001fea0003c00000 */
[----:B------:R1:W2:Y:S02]  /*30d20*/  SHFL.IDX P6, R14, R13, R12, R11 ;  /* 0x0000000c0d0e7389 */ /* 0x0002a400000c000b */
[----:B012---:R-:W-:Y:S01]  /*30d30*/  ENDCOLLECTIVE ;  /* 0x000000000000791b */ /* 0x007fe20003800000 */
.L_x_983:
[----:B------:R-:W-:Y:S01]  /*30d40*/  MOV R2, R14 ;  /* 0x0000000e00027202 */ /* 0x000fe20000000f00 */
[----:B------:R-:W-:Y:S06]  /*30d50*/  BRA `(.L_x_984) ;  /* 0xffffff80005c7947 */ /* 0x000fec000383ffff */
.L_x_728:
[----:B---3--:R3:W4:Y:S02]  /*30d60*/  SYNCS.PHASECHK.TRANS64.TRYWAIT P0, [R0+URZ+0x29840], R31 ;  /* 0x0298401f000075a7 */ /* 0x008724000800017f */
[----:B----4-:R-:W-:Y:S05]  /*30d70*/  @!P0 NANOSLEEP.SYNCS 0x989680 ;  /* 0x009896800000895d */ /* 0x010fea0003900000 */
[----:B------:R-:W4:Y:S02]  /*30d80*/  @!P0 SYNCS.PHASECHK.TRANS64 P0, [R0+URZ+0x29840], R31 ;  /* 0x0298401f000085a7 */ /* 0x000f24000800007f */
[----:B----4-:R-:W-:Y:S05]  /*30d90*/  @!P0 BRA `(.L_x_728) ;  /* 0xfffffffc00f08947 */ /* 0x010fea000383ffff */
[----:B------:R-:W-:Y:S05]  /*30da0*/  BRA `(.L_x_985) ;  /* 0xffffff8000bc7947 */ /* 0x000fea000383ffff */
.L_x_729:
[----:B------:R-:W-:Y:S01]  /*30db0*/  BSSY B0, `(.L_x_986) ;  /* 0x0000008000007945 */ /* 0x000fe20003800000 */
[----:B------:R-:W-:Y:S01]  /*30dc0*/  IMAD.MOV.U32 R13, RZ, RZ, R6 ;  /* 0x000000ffff0d7224 */ /* 0x000fe200078e0006 */
[----:B------:R-:W-:Y:S01]  /*30dd0*/  MOV R15, 0xffffffff ;  /* 0xffffffff000f7802 */ /* 0x000fe20000000f00 */
[----:B------:R-:W-:Y:S02]  /*30de0*/  IMAD.MOV.U32 R12, RZ, RZ, RZ ;  /* 0x000000ffff0c7224 */ /* 0x000fe400078e00ff */
[----:B------:R-:W-:-:S07]  /*30df0*/  IMAD.MOV.U32 R11, RZ, RZ, 0x1c1f ;  /* 0x00001c1fff0b7424 */ /* 0x000fce00078e00ff */
[----:B-123--:R-:W-:Y:S05]  /*30e00*/  WARPSYNC.COLLECTIVE R15, `(.L_x_987) ;  /* 0x000000000f087348 */ /* 0x00efea0003c00000 */
[----:B------:R0:W4:Y:S02]  /*30e10*/  SHFL.IDX P6, R14, R13, R12, R11 ;  /* 0x0000000c0d0e7389 */ /* 0x00012400000c000b */
[----:B01234-:R-:W-:Y:S01]  /*30e20*/  ENDCOLLECTIVE ;  /* 0x000000000000791b */ /* 0x01ffe20003800000 */
.L_x_987:
[----:B------:R-:W-:Y:S05]  /*30e30*/  BSYNC B0 ;  /* 0x0000000000007941 */ /* 0x000fea0003800000 */
.L_x_986:
[----:B------:R-:W-:Y:S01]  /*30e40*/  IMAD.MOV.U32 R13, RZ, RZ, R4 ;  /* 0x000000ffff0d7224 */ /* 0x000fe200078e0004 */
[----:B------:R-:W-:Y:S01]  /*30e50*/  MOV R11, 0x1c1f ;  /* 0x00001c1f000b7802 */ /* 0x000fe20000000f00 */
[----:B------:R-:W-:Y:S01]  /*30e60*/  IMAD.MOV.U32 R12, RZ, RZ, RZ ;  /* 0x000000ffff0c7224 */ /* 0x000fe200078e00ff */
[----:B------:R-:W-:Y:S01]  /*30e70*/  IADD3 R7, R22, R7, RZ ;  /* 0x0000000716077210 */ /* 0x000fe20007ffe0ff */
[----:B------:R-:W-:Y:S02]  /*30e80*/  IMAD.MOV.U32 R15, RZ, RZ, -0x1 ;  /* 0xffffffffff0f7424 */ /* 0x000fe400078e00ff */
[----:B------:R-:W-:-:S07]  /*30e90*/  IMAD.MOV.U32 R3, RZ, RZ, R14 ;  /* 0x000000ffff037224 */ /* 0x000fce00078e000e */
[----:B------:R-:W-:Y:S05]  /*30ea0*/  WARPSYNC.COLLECTIVE R15, `(.L_x_988) ;  /* 0x000000000f087348 */ /* 0x000fea0003c00000 */
[----:B------:R0:W1:Y:S02]  /*30eb0*/  SHFL.IDX P6, R14, R13, R12, R11 ;  /* 0x0000000c0d0e7389 */ /* 0x00006400000c000b */
[----:B01----:R-:W-:Y:S01]  /*30ec0*/  ENDCOLLECTIVE ;  /* 0x000000000000791b */ /* 0x003fe20003800000 */
.L_x_988:
[----:B------:R-:W-:Y:S02]  /*30ed0*/  IMAD.MOV.U32 R13, RZ, RZ, R6 ;  /* 0x000000ffff0d7224 */ /* 0x000fe400078e0006 */
[----:B------:R-:W-:Y:S02]  /*30ee0*/  IMAD.MOV.U32 R12, RZ, RZ, 0x1 ;  /* 0x00000001ff0c7424 */ /* 0x000fe400078e00ff */
[----:B------:R-:W-:-:S07]  /*30ef0*/  IMAD.MOV.U32 R2, RZ, RZ, R14 ;  /* 0x000000ffff027224 */ /* 0x000fce00078e000e */
[----:B------:R-:W-:Y:S05]  /*30f00*/  WARPSYNC.COLLECTIVE R15, `(.L_x_989) ;  /* 0x000000000f087348 */ /* 0x000fea0003c00000 */
[----:B------:R0:W1:Y:S02]  /*30f10*/  SHFL.IDX P6, R14, R13, R12, R11 ;  /* 0x0000000c0d0e7389 */ /* 0x00006400000c000b */
[----:B01----:R-:W-:Y:S01]  /*30f20*/  ENDCOLLECTIVE ;  /* 0x000000000000791b */ /* 0x003fe20003800000 */
.L_x_989:
[----:B------:R-:W-:-:S05]  /*30f30*/  IADD3 R2, P0, R10, R2, RZ ;  /* 0x000000020a027210 */ /* 0x000fca0007f1e0ff */
[----:B------:R-:W-:-:S05]  /*30f40*/  IMAD.X R3, RZ, RZ, R3, P0 ;  /* 0x000000ffff037224 */ /* 0x000fca00000e0603 */
[----:B------:R-:W-:Y:S01]  /*30f50*/  @!PT LDS RZ, [RZ] ;  /* 0x00000000fffff984 */ /* 0x000fe20000000800 */
[----:B------:R-:W-:Y:S01]  /*30f60*/  @!PT LDS RZ, [RZ] ;  /* 0x00000000fffff984 */ /* 0x000fe20000000800 */
[----:B------:R-:W-:Y:S01]  /*30f70*/  @!PT LDS RZ, [RZ] ;  /* 0x00000000fffff984 */ /* 0x000fe20000000800 */
[----:B------:R-:W-:Y:S01]  /*30f80*/  LDGSTS.E.BYPASS.LTC128B.128 [R7+0x1a400], desc[UR50][R2.64], !P4 ;  /* 0x1a40000002077fae */ /* 0x000fe2000e101d72 */
[----:B------:R-:W-:-:S03]  /*30f90*/  MOV R13, R4 ;  /* 0x00000004000d7202 */ /* 0x000fc60000000f00 */
[----:B------:R-:W-:Y:S04]  /*30fa0*/  LDGSTS.E.BYPASS.LTC128B.128 [R7+0x1cc00], desc[UR50][R2.64+0x40], !P3 ;  /* 0x1cc0004002077fae */ /* 0x000fe8000d901d72 */
[----:B------:R0:W-:Y:S02]  /*30fb0*/  LDGSTS.E.BYPASS.LTC128B.128 [R7+0x1f400], desc[UR50][R2.64+0x80], !P1 ;  /* 0x1f40008002077fae */ /* 0x0001e4000c901d72 */
[----:B0-----:R-:W-:-:S07]  /*30fc0*/  IMAD.MOV.U32 R3, RZ, RZ, R14 ;  /* 0x000000ffff037224 */ /* 0x001fce00078e000e */
[----:B------:R-:W-:Y:S05]  /*30fd0*/  WARPSYNC.COLLECTIVE R15, `(.L_x_990) ;  /* 0x000000000f087348 */ /* 0x000fea0003c00000 */
[----:B------:R0:W1:Y:S02]  /*30fe0*/  SHFL.IDX P6, R14, R13, R12, R11 ;  /* 0x0000000c0d0e7389 */ /* 0x00006400000c000b */
[----:B01----:R-:W-:Y:S01]  /*30ff0*/  ENDCOLLECTIVE ;  /* 0x000000000000791b */ /* 0x003fe20003800000 */
.L_x_990:
[----:B------:R-:W-:Y:S01]  /*31000*/  IMAD.MOV.U32 R13, RZ, RZ, R6 ;  /* 0x000000ffff0d7224 */ /* 0x000fe200078e0006 */
[----:B------:R-:W-:Y:S01]  /*31010*/  MOV R12, 0x2 ;  /* 0x00000002000c7802 */ /* 0x000fe20000000f00 */
[----:B------:R-:W-:-:S07]  /*31020*/  IMAD.MOV.U32 R2, RZ, RZ, R14 ;  /* 0x000000ffff027224 */ /* 0x000fce00078e000e */
[----:B------:R-:W-:Y:S05]  /*31030*/  WARPSYNC.COLLECTIVE R15, `(.L_x_991) ;  /* 0x000000000f087348 */ /* 0x000fea0003c00000 */
[----:B------:R0:W1:Y:S02]  /*31040*/  SHFL.IDX P6, R14, R13, R12, R11 ;  /* 0x0000000c0d0e7389 */ /* 0x00006400000c000b */
[----:B01----:R-:W-:Y:S01]  /*31050*/  ENDCOLLECTIVE ;  /* 0x000000000000791b */ /* 0x003fe20003800000 */
.L_x_991:
        /* <DEDUP_REMOVED lines=13> */
.L_x_992:
[----:B------:R-:W-:Y:S02]  /*31130*/  IMAD.MOV.U32 R13, RZ, RZ, R6 ;  /* 0x000000ffff0d7224 */ /* 0x000fe400078e0006 */
[----:B------:R-:W-:Y:S02]  /*31140*/  IMAD.MOV.U32 R12, RZ, RZ, 0x3 ;  /* 0x00000003ff0c7424 */ /* 0x000fe400078e00ff */
[----:B------:R-:W-:-:S07]  /*31150*/  IMAD.MOV.U32 R2, RZ, RZ, R14 ;  /* 0x000000ffff027224 */ /* 0x000fce00078e000e */
[----:B------:R-:W-:Y:S05]  /*31160*/  WARPSYNC.COLLECTIVE R15, `(.L_x_993) ;  /* 0x000000000f087348 */ /* 0x000fea0003c00000 */
[----:B------:R0:W1:Y:S02]  /*31170*/  SHFL.IDX P6, R14, R13, R12, R11 ;  /* 0x0000000c0d0e7389 */ /* 0x00006400000c000b */
[----:B01----:R-:W-:Y:S01]  /*31180*/  ENDCOLLECTIVE ;  /* 0x000000000000791b */ /* 0x003fe20003800000 */
.L_x_993:
[----:B------:R-:W-:-:S04]  /*31190*/  IADD3 R2, P0, R10, R2, RZ ;  /* 0x000000020a027210 */ /* 0x000fc80007f1e0ff */
[----:B------:R-:W-:-:S05]  /*311a0*/  IADD3.X R3, RZ, R9, RZ, P0, !PT ;  /* 0x00000009ff037210 */ /* 0x000fca00007fe4ff */
[----:B------:R-:W-:Y:S01]  /*311b0*/  @!PT LDS RZ, [RZ] ;  /* 0x00000000fffff984 */ /* 0x000fe20000000800 */
[----:B------:R-:W-:Y:S01]  /*311c0*/  @!PT LDS RZ, [RZ] ;  /* 0x00000000fffff984 */ /* 0x000fe20000000800 */
[----:B------:R-:W-:Y:S01]  /*311d0*/  @!PT LDS RZ, [RZ] ;  /* 0x00000000fffff984 */ /* 0x000fe20000000800 */
[----:B------:R0:W-:Y:S01]  /*311e0*/  LDGSTS.E.BYPASS.LTC128B.128 [R7+0x1b400], desc[UR50][R2.64], !P4 ;  /* 0x1b40000002077fae */ /* 0x0001e2000e101d72 */
[----:B------:R-:W-:-:S03]  /*311f0*/  MOV R13, R4 ;  /* 0x00000004000d7202 */ /* 0x000fc60000000f00 */
[----:B------:R0:W-:Y:S04]  /*31200*/  LDGSTS.E.BYPASS.LTC128B.128 [R7+0x1dc00], desc[UR50][R2.64+0x40], !P3 ;  /* 0x1dc0004002077fae */ /* 0x0001e8000d901d72 */
[----:B------:R0:W-:Y:S01]  /*31210*/  LDGSTS.E.BYPASS.LTC128B.128 [R7+0x20400], desc[UR50][R2.64+0x80], !P1 ;  /* 0x2040008002077fae */ /* 0x0001e2000c901d72 */
[----:B------:R-:W-:-:S07]  /*31220*/  IMAD.MOV.U32 R9, RZ, RZ, R14 ;  /* 0x000000ffff097224 */ /* 0x000fce00078e000e */
[----:B0-----:R-:W-:Y:S05]  /*31230*/  WARPSYNC.COLLECTIVE R15, `(.L_x_994) ;  /* 0x000000000f087348 */ /* 0x001fea0003c00000 */
[----:B------:R1:W2:Y:S02]  /*31240*/  SHFL.IDX P6, R14, R13, R12, R11 ;  /* 0x0000000c0d0e7389 */ /* 0x0002a400000c000b */
[----:B012---:R-:W-:Y:S01]  /*31250*/  ENDCOLLECTIVE ;  /* 0x000000000000791b */ /* 0x007fe20003800000 */
.L_x_994:
[----:B------:R-:W-:Y:S01]  /*31260*/  IMAD.MOV.U32 R13, RZ, RZ, R8 ;  /* 0x000000ffff0d7224 */ /* 0x000fe200078e0008 */
[----:B------:R-:W-:Y:S01]  /*31270*/  MOV R12, RZ ;  /* 0x000000ff000c7202 */ /* 0x000fe20000000f00 */
[----:B------:R-:W-:-:S07]  /*31280*/  IMAD.MOV.U32 R2, RZ, RZ, R14 ;  /* 0x000000ffff027224 */ /* 0x000fce00078e000e */
[----:B------:R-:W-:Y:S05]  /*31290*/  WARPSYNC.COLLECTIVE R15, `(.L_x_995) ;  /* 0x000000000f087348 */ /* 0x000fea0003c00000 */
[----:B------:R0:W1:Y:S02]  /*312a0*/  SHFL.IDX P6, R14, R13, R12, R11 ;  /* 0x0000000c0d0e7389 */ /* 0x00006400000c000b */
[----:B01----:R-:W-:Y:S01]  /*312b0*/  ENDCOLLECTIVE ;  /* 0x000000000000791b */ /* 0x003fe20003800000 */
.L_x_995:
        /* <DEDUP_REMOVED lines=13> */
.L_x_996:
[----:B------:R-:W-:Y:S01]  /*31390*/  IMAD.MOV.U32 R2, RZ, RZ, R14 ;  /* 0x000000ffff027224 */ /* 0x000fe200078e000e */
[----:B------:R-:W-:Y:S06]  /*313a0*/  BRA `(.L_x_997) ;  /* 0xffffff8000587947 */ /* 0x000fec000383ffff */
.L_x_734:
[----:B--2---:R2:W3:Y:S02]  /*313b0*/  SYNCS.PHASECHK.TRANS64.TRYWAIT P0, [R3+URZ+0x29870], R0 ;  /* 0x02987000030075a7 */ /* 0x0044e4000800017f */
[----:B---3--:R-:W-:Y:S05]  /*313c0*/  @!P0 NANOSLEEP.SYNCS 0x989680 ;  /* 0x009896800000895d */ /* 0x008fea0003900000 */
[----:B------:R-:W3:Y:S02]  /*313d0*/  @!P0 SYNCS.PHASECHK.TRANS64 P0, [R3+URZ+0x29870], R0 ;  /* 0x02987000030085a7 */ /* 0x000ee4000800007f */
[----:B---3--:R-:W-:Y:S05]  /*313e0*/  @!P0 BRA `(.L_x_734) ;  /* 0xfffffffc00f08947 */ /* 0x008fea000383ffff */
[----:B------:R-:W-:Y:S05]  /*313f0*/  BRA `(.L_x_998) ;  /* 0xffffff8000c47947 */ /* 0x000fea000383ffff */
.L_x_736:
[----:B--2---:R2:W3:Y:S02]  /*31400*/  SYNCS.PHASECHK.TRANS64.TRYWAIT P0, [R3+URZ+0x29860], R0 ;  /* 0x02986000030075a7 */ /* 0x0044e4000800017f */
[----:B---3--:R-:W-:Y:S05]  /*31410*/  @!P0 NANOSLEEP.SYNCS 0x989680 ;  /* 0x009896800000895d */ /* 0x008fea0003900000 */
[----:B------:R-:W3:Y:S02]  /*31420*/  @!P0 SYNCS.PHASECHK.TRANS64 P0, [R3+URZ+0x29860], R0 ;  /* 0x02986000030085a7 */ /* 0x000ee4000800007f */
[----:B---3--:R-:W-:Y:S05]  /*31430*/  @!P0 BRA `(.L_x_736) ;  /* 0xfffffffc00f08947 */ /* 0x008fea000383ffff */
[----:B------:R-:W-:Y:S05]  /*31440*/  BRA `(.L_x_999) ;  /* 0xffffff8000d47947 */ /* 0x000fea000383ffff */
.L_x_744:
[----:B--2---:R2:W3:Y:S02]  /*31450*/  SYNCS.PHASECHK.TRANS64.TRYWAIT P1, [R17+URZ+0x29870], R0 ;  /* 0x02987000110075a7 */ /* 0x0044e4000802017f */
[----:B---3--:R-:W-:Y:S05]  /*31460*/  @!P1 NANOSLEEP.SYNCS 0x989680 ;  /* 0x009896800000995d */ /* 0x008fea0003900000 */
[----:B------:R-:W3:Y:S02]  /*31470*/  @!P1 SYNCS.PHASECHK.TRANS64 P1, [R17+URZ+0x29870], R0 ;  /* 0x02987000110095a7 */ /* 0x000ee4000802007f */
[----:B---3--:R-:W-:Y:S05]  /*31480*/  @!P1 BRA `(.L_x_744) ;  /* 0xfffffffc00f09947 */ /* 0x008fea000383ffff */
[----:B------:R-:W-:Y:S05]  /*31490*/  BRA `(.L_x_1000) ;  /* 0xffffff8800987947 */ /* 0x000fea000383ffff */
.L_x_746:
[----:B--2---:R2:W3:Y:S02]  /*314a0*/  SYNCS.PHASECHK.TRANS64.TRYWAIT P1, [R17+URZ+0x29860], R0 ;  /* 0x02986000110075a7 */ /* 0x0044e4000802017f */
[----:B---3--:R-:W-:Y:S05]  /*314b0*/  @!P1 NANOSLEEP.SYNCS 0x989680 ;  /* 0x009896800000995d */ /* 0x008fea0003900000 */
[----:B------:R-:W3:Y:S02]  /*314c0*/  @!P1 SYNCS.PHASECHK.TRANS64 P1, [R17+URZ+0x29860], R0 ;  /* 0x02986000110095a7 */ /* 0x000ee4000802007f */
[----:B---3--:R-:W-:Y:S05]  /*314d0*/  @!P1 BRA `(.L_x_746) ;  /* 0xfffffffc00f09947 */ /* 0x008fea000383ffff */
[----:B------:R-:W-:Y:S05]  /*314e0*/  BRA `(.L_x_1001) ;  /* 0xffffff8800a47947 */ /* 0x000fea000383ffff */
.L_x_751:
        /* <DEDUP_REMOVED lines=8> */
.L_x_1003:
[----:B------:R-:W-:Y:S05]  /*31570*/  BSYNC B0 ;  /* 0x0000000000007941 */ /* 0x000fea0003800000 */
.L_x_1002:
[----:B------:R-:W-:Y:S01]  /*31580*/  IMAD.MOV.U32 R13, RZ, RZ, R16 ;  /* 0x000000ffff0d7224 */ /* 0x000fe200078e0010 */
[----:B------:R-:W-:Y:S01]  /*31590*/  MOV R15, 0xffffffff ;  /* 0xffffffff000f7802 */ /* 0x000fe20000000f00 */
[----:B------:R-:W-:Y:S01]  /*315a0*/  IMAD.MOV.U32 R12, RZ, RZ, 0x1 ;  /* 0x00000001ff0c7424 */ /* 0x000fe200078e00ff */
[----:B------:R-:W-:Y:S01]  /*315b0*/  MOV R0, R14 ;  /* 0x0000000e00007202 */ /* 0x000fe20000000f00 */
[----:B------:R-:W-:Y:S02]  /*315c0*/  IMAD.MOV.U32 R11, RZ, RZ, 0x1f ;  /* 0x0000001fff0b7424 */ /* 0x000fe400078e00ff */
[----:B------:R-:W-:-:S07]  /*315d0*/  IMAD.IADD R7, R19, 0x1, R9 ;  /* 0x0000000113077824 */ /* 0x000fce00078e0209 */
[----:B------:R-:W-:Y:S05]  /*315e0*/  WARPSYNC.COLLECTIVE R15, `(.L_x_1004) ;  /* 0x000000000f087348 */ /* 0x000fea0003c00000 */
[----:B------:R0:W1:Y:S02]  /*315f0*/  SHFL.IDX P6, R14, R13, R12, R11 ;  /* 0x0000000c0d0e7389 */ /* 0x00006400000c000b */
[----:B01----:R-:W-:Y:S01]  /*31600*/  ENDCOLLECTIVE ;  /* 0x000000000000791b */ /* 0x003fe20003800000 */
.L_x_1004:
[----:B------:R-:W-:Y:S02]  /*31610*/  ULDC UR4, c[0x0][0xc3c] ;  /* 0x00030f0000047ab9 */ /* 0x000fe40000000800 */
[----:B------:R-:W-:-:S13]  /*31620*/  ISETP.GE.OR P1, PT, R7, UR4, !P0 ;  /* 0x0000000407007c0c */ /* 0x000fda000c726670 */
[----:B------:R-:W0:Y:S08]  /*31630*/  @!P1 LDC.64 R2, c[0x0][0xc80] ;  /* 0x00032000ff029b82 */ /* 0x000e300000000a00 */
[----:B------:R-:W1:Y:S01]  /*31640*/  @!P1 LDC.64 R4, c[0x0][0xc78] ;  /* 0x00031e00ff049b82 */ /* 0x000e620000000a00 */
[----:B------:R-:W-:Y:S02]  /*31650*/  IMAD.MOV.U32 R11, RZ, RZ, RZ ;  /* 0x000000ffff0b7224 */ /* 0x000fe400078e00ff */
[----:B------:R-:W-:-:S02]  /*31660*/  IMAD.MOV.U32 R6, RZ, RZ, R14 ;  /* 0x000000ffff067224 */ /* 0x000fc400078e000e */
[----:B0-----:R-:W-:-:S05]  /*31670*/  @!P1 IMAD.WIDE R2, R7, 0x4, R2 ;  /* 0x0000000407029825 */ /* 0x001fca00078e0202 */
[----:B------:R1:W2:Y:S02]  /*31680*/  @!P1 LDG.E R8, desc[UR50][R2.64] ;  /* 0x0000003202089981 */ /* 0x0002a4000c1e1900 */
[----:B-1----:R-:W-:-:S05]  /*31690*/  @!P1 IMAD.WIDE R2, R7, 0x4, R4 ;  /* 0x0000000407029825 */ /* 0x002fca00078e0204 */
[----:B------:R-:W3:Y:S01]  /*316a0*/  @!P1 LDG.E R5, desc[UR50][R2.64] ;  /* 0x0000003202059981 */ /* 0x000ee2000c1e1900 */
[----:B------:R-:W-:Y:S01]  /*316b0*/  IMAD.MOV.U32 R7, RZ, RZ, RZ ;  /* 0x000000ffff077224 */ /* 0x000fe200078e00ff */
[C---:B------:R-:W-:Y:S01]  /*316c0*/  ISETP.GE.U32.AND P2, PT, R9.reuse, 0x2, PT ;  /* 0x000000020900780c */ /* 0x040fe20003f46070 */
[----:B------:R-:W-:Y:S01]  /*316d0*/  IMAD.MOV.U32 R4, RZ, RZ, RZ ;  /* 0x000000ffff047224 */ /* 0x000fe200078e00ff */
[C---:B------:R-:W-:Y:S02]  /*316e0*/  ISETP.GE.U32.AND P3, PT, R9.reuse, 0x4, PT ;  /* 0x000000040900780c */ /* 0x040fe40003f66070 */
[C---:B------:R-:W-:Y:S02]  /*316f0*/  ISETP.GE.U32.AND P4, PT, R9.reuse, 0x8, PT ;  /* 0x000000080900780c */ /* 0x040fe40003f86070 */
[----:B------:R-:W-:Y:S02]  /*31700*/  ISETP.GE.U32.AND P5, PT, R9, 0x10, PT ;  /* 0x000000100900780c */ /* 0x000fe40003fa6070 */
[----:B------:R-:W-:-:S02]  /*31710*/  MOV R16, RZ ;  /* 0x000000ff00107202 */ /* 0x000fc40000000f00 */
[----:B--2---:R-:W-:Y:S01]  /*31720*/  @!P1 MOV R7, R8 ;  /* 0x0000000800079202 */ /* 0x004fe20000000f00 */
[----:B---3--:R-:W-:Y:S01]  /*31730*/  @!P1 IMAD.MOV.U32 R4, RZ, RZ, R5 ;  /* 0x000000ffff049224 */ /* 0x008fe200078e0005 */
[----:B------:R-:W-:-:S03]  /*31740*/  ISETP.NE.AND P1, PT, R9, RZ, PT ;  /* 0x000000ff0900720c */ /* 0x000fc60003f25270 */
[----:B------:R-:W-:-:S10]  /*31750*/  IMAD R13, R4, R7, RZ ;  /* 0x00000007040d7224 */ /* 0x000fd400078e02ff */
[----:B------:R-:W-:Y:S05]  /*31760*/  WARPSYNC.COLLECTIVE R15, `(.L_x_1005) ;  /* 0x000000000f087348 */ /* 0x000fea0003c00000 */
[----:B------:R0:W1:Y:S02]  /*31770*/  SHFL.UP P6, R14, R13, R12, R11 ;  /* 0x0400000c0d0e7389 */ /* 0x00006400000c000b */
[----:B01----:R-:W-:Y:S01]  /*31780*/  ENDCOLLECTIVE ;  /* 0x000000000000791b */ /* 0x003fe20003800000 */
.L_x_1005:
[----:B------:R-:W-:Y:S01]  /*31790*/  IMAD.MOV.U32 R12, RZ, RZ, 0x2 ;  /* 0x00000002ff0c7424 */ /* 0x000fe200078e00ff */
[----:B------:R-:W-:-:S04]  /*317a0*/  SEL R14, R14, RZ, P1 ;  /* 0x000000ff0e0e7207 */ /* 0x000fc80000800000 */
[----:B------:R-:W-:-:S05]  /*317b0*/  IADD3 R5, R13, R14, RZ ;  /* 0x0000000e0d057210 */ /* 0x000fca0007ffe0ff */
[----:B------:R-:W-:-:S07]  /*317c0*/  IMAD.MOV.U32 R13, RZ, RZ, R5 ;  /* 0x000000ffff0d7224 */ /* 0x000fce00078e0005 */
[----:B------:R-:W-:Y:S05]  /*317d0*/  WARPSYNC.COLLECTIVE R15, `(.L_x_1006) ;  /* 0x000000000f087348 */ /* 0x000fea0003c00000 */
[----:B------:R0:W1:Y:S02]  /*317e0*/  SHFL.UP P6, R14, R13, R12, R11 ;  /* 0x0400000c0d0e7389 */ /* 0x00006400000c000b */
[----:B01----:R-:W-:Y:S01]  /*317f0*/  ENDCOLLECTIVE ;  /* 0x000000000000791b */ /* 0x003fe20003800000 */
.L_x_1006:
[----:B------:R-:W-:Y:S01]  /*31800*/  IMAD.MOV.U32 R12, RZ, RZ, 0x4 ;  /* 0x00000004ff0c7424 */ /* 0x000fe200078e00ff */
[----:B------:R-:W-:-:S05]  /*31810*/  SEL R2, R14, RZ, P2 ;  /* 0x000000ff0e027207 */ /* 0x000fca0001000000 */
[----:B------:R-:W-:-:S05]  /*31820*/  IMAD.IADD R2, R5, 0x1, R2 ;  /* 0x0000000105027824 */ /* 0x000fca00078e0202 */
[----:B------:R-:W-:-:S07]  /*31830*/  MOV R13, R2 ;  /* 0x00000002000d7202 */ /* 0x000fce0000000f00 */
[----:B------:R-:W-:Y:S05]  /*31840*/  WARPSYNC.COLLECTIVE R15, `(.L_x_1007) ;  /* 0x000000000f087348 */ /* 0x000fea0003c00000 */
[----:B------:R0:W1:Y:S02]  /*31850*/  SHFL.UP P6, R14, R13, R12, R11 ;  /* 0x0400000c0d0e7389 */ /* 0x00006400000c000b */
[----:B01----:R-:W-:Y:S01]  /*31860*/  ENDCOLLECTIVE ;  /* 0x000000000000791b */ /* 0x003fe20003800000 */
.L_x_1007:
[----:B------:R-:W-:Y:S02]  /*31870*/  MOV R12, 0x8 ;  /* 0x00000008000c7802 */ /* 0x000fe40000000f00 */
[----:B------:R-:W-:-:S05]  /*31880*/  SEL R3, R14, RZ, P3 ;  /* 0x000000ff0e037207 */ /* 0x000fca0001800000 */
[----:B------:R-:W-:-:S04]  /*31890*/  IMAD.IADD R8, R2, 0x1, R3 ;  /* 0x0000000102087824 */ /* 0x000fc800078e0203 */
[----:B------:R-:W-:-:S07]  /*318a0*/  IMAD.MOV.U32 R13, RZ, RZ, R8 ;  /* 0x000000ffff0d7224 */ /* 0x000fce00078e0008 */
[----:B------:R-:W-:Y:S05]  /*318b0*/  WARPSYNC.COLLECTIVE R15, `(.L_x_1008) ;  /* 0x000000000f087348 */ /* 0x000fea0003c00000 */
[----:B------:R0:W1:Y:S02]  /*318c0*/  SHFL.UP P6, R14, R13, R12, R11 ;  /* 0x0400000c0d0e7389 */ /* 0x00006400000c000b */
[----:B01----:R-:W-:Y:S01]  /*318d0*/  ENDCOLLECTIVE ;  /* 0x000000000000791b */ /* 0x003fe20003800000 */
.L_x_1008:
[----:B------:R-:W-:Y:S01]  /*318e0*/  IMAD.MOV.U32 R12, RZ, RZ, 0x10 ;  /* 0x00000010ff0c7424 */ /* 0x000fe200078e00ff */
[----:B------:R-:W-:-:S05]  /*318f0*/  SEL R5, R14, RZ, P4 ;  /* 0x000000ff0e057207 */ /* 0x000fca0002000000 */
[----:B------:R-:W-:-:S04]  /*31900*/  IMAD.IADD R5, R8, 0x1, R5 ;  /* 0x0000000108057824 */ /* 0x000fc800078e0205 */
[----:B------:R-:W-:-:S07]  /*31910*/  IMAD.MOV.U32 R13, RZ, RZ, R5 ;  /* 0x000000ffff0d7224 */ /* 0x000fce00078e0005 */
[----:B------:R-:W-:Y:S05]  /*31920*/  WARPSYNC.COLLECTIVE R15, `(.L_x_1009) ;  /* 0x000000000f087348 */ /* 0x000fea0003c00000 */
[----:B------:R0:W1:Y:S02]  /*31930*/  SHFL.UP P6, R14, R13, R12, R11 ;  /* 0x0400000c0d0e7389 */ /* 0x00006400000c000b */
[----:B01----:R-:W-:Y:S01]  /*31940*/  ENDCOLLECTIVE ;  /* 0x000000000000791b */ /* 0x003fe20003800000 */
.L_x_1009:
[----:B------:R-:W-:Y:S02]  /*31950*/  IMAD.MOV.U32 R12, RZ, RZ, 0x1f ;  /* 0x0000001fff0c7424 */ /* 0x000fe400078e00ff */
[----:B------:R-:W-:Y:S01]  /*31960*/  IMAD.MOV.U32 R11, RZ, RZ, 0x1f ;  /* 0x0000001fff0b7424 */ /* 0x000fe200078e00ff */
[----:B------:R-:W-:-:S04]  /*31970*/  SEL R14, R14, RZ, P5 ;  /* 0x000000ff0e0e7207 */ /* 0x000fc80002800000 */
[----:B------:R-:W-:-:S05]  /*31980*/  IADD3 R3, R5, R14, RZ ;  /* 0x0000000e05037210 */ /* 0x000fca0007ffe0ff */
[----:B------:R-:W-:-:S07]  /*31990*/  IMAD.MOV.U32 R13, RZ, RZ, R3 ;  /* 0x000000ffff0d7224 */ /* 0x000fce00078e0003 */
[----:B------:R-:W-:Y:S05]  /*319a0*/  WARPSYNC.COLLECTIVE R15, `(.L_x_1010) ;  /* 0x000000000f087348 */ /* 0x000fea0003c00000 */
[----:B------:R0:W1:Y:S02]  /*319b0*/  SHFL.IDX P6, R14, R13, R12, R11 ;  /* 0x0000000c0d0e7389 */ /* 0x00006400000c000b */
[----:B01----:R-:W-:Y:S01]  /*319c0*/  ENDCOLLECTIVE ;  /* 0x000000000000791b */ /* 0x003fe20003800000 */
.L_x_1010:
[----:B------:R-:W-:Y:S05]  /*319d0*/  BRA `(.L_x_1011) ;  /* 0xffffff8c00bc7947 */ /* 0x000fea000383ffff */
.L_x_754:
[----:B------:R-:W-:Y:S01]  /*319e0*/  BSSY B0, `(.L_x_1012) ;  /* 0x0000007000007945 */ /* 0x000fe20003800000 */
[----:B------:R-:W-:Y:S02]  /*319f0*/  IMAD.MOV.U32 R12, RZ, RZ, 0x1 ;  /* 0x00000001ff0c7424 */ /* 0x000fe400078e00ff */
[----:B------:R-:W-:Y:S02]  /*31a00*/  IMAD.MOV.U32 R11, RZ, RZ, RZ ;  /* 0x000000ffff0b7224 */ /* 0x000fe400078e00ff */
[----:B------:R-:W-:-:S07]  /*31a10*/  IMAD.MOV.U32 R15, RZ, RZ, -0x1 ;  /* 0xffffffffff0f7424 */ /* 0x000fce00078e00ff */
[----:B------:R-:W-:Y:S05]  /*31a20*/  WARPSYNC.COLLECTIVE R15, `(.L_x_1013) ;  /* 0x000000000f087348 */ /* 0x000fea0003c00000 */
[----:B------:R0:W1:Y:S02]  /*31a30*/  SHFL.UP P6, R14, R13, R12, R11 ;  /* 0x0400000c0d0e7389 */ /* 0x00006400000c000b */
[----:B01----:R-:W-:Y:S01]  /*31a40*/  ENDCOLLECTIVE ;  /* 0x000000000000791b */ /* 0x003fe20003800000 */
.L_x_1013:
[----:B------:R-:W-:Y:S05]  /*31a50*/  BSYNC B0 ;  /* 0x0000000000007941 */ /* 0x000fea0003800000 */
.L_x_1012:
[----:B------:R-:W-:Y:S01]  /*31a60*/  SEL R14, R14, RZ, P1 ;  /* 0x000000ff0e0e7207 */ /* 0x000fe20000800000 */
[----:B------:R-:W-:Y:S02]  /*31a70*/  IMAD.MOV.U32 R12, RZ, RZ, 0x2 ;  /* 0x00000002ff0c7424 */ /* 0x000fe400078e00ff */
[----:B------:R-:W-:Y:S01]  /*31a80*/  IMAD.MOV.U32 R11, RZ, RZ, RZ ;  /* 0x000000ffff0b7224 */ /* 0x000fe200078e00ff */
[----:B------:R-:W-:Y:S01]  /*31a90*/  IADD3 R13, R13, R14, RZ ;  /* 0x0000000e0d0d7210 */ /* 0x000fe20007ffe0ff */
[----:B------:R-:W-:-:S07]  /*31aa0*/  IMAD.MOV.U32 R15, RZ, RZ, -0x1 ;  /* 0xffffffffff0f7424 */ /* 0x000fce00078e00ff */
[----:B------:R-:W-:Y:S05]  /*31ab0*/  WARPSYNC.COLLECTIVE R15, `(.L_x_1014) ;  /* 0x000000000f087348 */ /* 0x000fea0003c00000 */
[----:B------:R0:W1:Y:S02]  /*31ac0*/  SHFL.UP P6, R14, R13, R12, R11 ;  /* 0x0400000c0d0e7389 */ /* 0x00006400000c000b */
[----:B01----:R-:W-:Y:S01]  /*31ad0*/  ENDCOLLECTIVE ;  /* 0x000000000000791b */ /* 0x003fe20003800000 */
.L_x_1014:
[----:B------:R-:W-:Y:S01]  /*31ae0*/  IMAD.MOV.U32 R12, RZ, RZ, 0x4 ;  /* 0x00000004ff0c7424 */ /* 0x000fe200078e00ff */
[----:B------:R-:W-:-:S04]  /*31af0*/  SEL R2, R14, RZ, P2 ;  /* 0x000000ff0e027207 */ /* 0x000fc80001000000 */
[----:B------:R-:W-:-:S05]  /*31b00*/  IADD3 R2, R13, R2, RZ ;  /* 0x000000020d027210 */ /* 0x000fca0007ffe0ff */
[----:B------:R-:W-:-:S07]  /*31b10*/  IMAD.MOV.U32 R13, RZ, RZ, R2 ;  /* 0x000000ffff0d7224 */ /* 0x000fce00078e0002 */
[----:B------:R-:W-:Y:S05]  /*31b20*/  WARPSYNC.COLLECTIVE R15, `(.L_x_1015) ;  /* 0x000000000f087348 */ /* 0x000fea0003c00000 */
[----:B------:R0:W1:Y:S02]  /*31b30*/  SHFL.UP P6, R14, R13, R12, R11 ;  /* 0x0400000c0d0e7389 */ /* 0x00006400000c000b */
[----:B01----:R-:W-:Y:S01]  /*31b40*/  ENDCOLLECTIVE ;  /* 0x000000000000791b */ /* 0x003fe20003800000 */
.L_x_1015:
[----:B------:R-:W-:Y:S01]  /*31b50*/  IMAD.MOV.U32 R12, RZ, RZ, 0x8 ;  /* 0x00000008ff0c7424 */ /* 0x000fe200078e00ff */
[----:B------:R-:W-:-:S05]  /*31b60*/  SEL R5, R14, RZ, P3 ;  /* 0x000000ff0e057207 */ /* 0x000fca0001800000 */
[----:B------:R-:W-:-:S05]  /*31b70*/  IMAD.IADD R5, R2, 0x1, R5 ;  /* 0x0000000102057824 */ /* 0x000fca00078e0205 */
[----:B------:R-:W-:-:S07]  /*31b80*/  MOV R13, R5 ;  /* 0x00000005000d7202 */ /* 0x000fce0000000f00 */
[----:B------:R-:W-:Y:S05]  /*31b90*/  WARPSYNC.COLLECTIVE R15, `(.L_x_1016) ;  /* 0x000000000f087348 */ /* 0x000fea0003c00000 */
[----:B------:R0:W1:Y:S02]  /*31ba0*/  SHFL.UP P6, R14, R13, R12, R11 ;  /* 0x0400000c0d0e7389 */ /* 0x00006400000c000b */
[----:B01----:R-:W-:Y:S01]  /*31bb0*/  ENDCOLLECTIVE ;  /* 0x000000000000791b */ /* 0x003fe20003800000 */
.L_x_1016:
[----:B------:R-:W-:Y:S02]  /*31bc0*/  MOV R12, 0x10 ;  /* 0x00000010000c7802 */ /* 0x000fe40000000f00 */
[----:B------:R-:W-:-:S05]  /*31bd0*/  SEL R8, R14, RZ, P4 ;  /* 0x000000ff0e087207 */ /* 0x000fca0002000000 */
[----:B------:R-:W-:-:S04]  /*31be0*/  IMAD.IADD R8, R5, 0x1, R8 ;  /* 0x0000000105087824 */ /* 0x000fc800078e0208 */
[----:B------:R-:W-:-:S07]  /*31bf0*/  IMAD.MOV.U32 R13, RZ, RZ, R8 ;  /* 0x000000ffff0d7224 */ /* 0x000fce00078e0008 */
[----:B------:R-:W-:Y:S05]  /*31c00*/  WARPSYNC.COLLECTIVE R15, `(.L_x_1017) ;  /* 0x000000000f087348 */ /* 0x000fea0003c00000 */
[----:B------:R0:W1:Y:S02]  /*31c10*/  SHFL.UP P6, R14, R13, R12, R11 ;  /* 0x0400000c0d0e7389 */ /* 0x00006400000c000b */
[----:B01----:R-:W-:Y:S01]  /*31c20*/  ENDCOLLECTIVE ;  /* 0x000000000000791b */ /* 0x003fe20003800000 */
.L_x_1017:
[----:B------:R-:W-:Y:S01]  /*31c30*/  IMAD.MOV.U32 R12, RZ, RZ, 0x1f ;  /* 0x0000001fff0c7424 */ /* 0x000fe200078e00ff */
[----:B------:R-:W-:Y:S02]  /*31c40*/  MOV R11, 0x1f ;  /* 0x0000001f000b7802 */ /* 0x000fe40000000f00 */
[----:B------:R-:W-:-:S05]  /*31c50*/  SEL R3, R14, RZ, P5 ;  /* 0x000000ff0e037207 */ /* 0x000fca0002800000 */
[----:B------:R-:W-:-:S04]  /*31c60*/  IMAD.IADD R3, R8, 0x1, R3 ;  /* 0x0000000108037824 */ /* 0x000fc800078e0203 */
[----:B------:R-:W-:-:S07]  /*31c70*/  IMAD.MOV.U32 R13, RZ, RZ, R3 ;  /* 0x000000ffff0d7224 */ /* 0x000fce00078e0003 */
[----:B------:R-:W-:Y:S05]  /*31c80*/  WARPSYNC.COLLECTIVE R15, `(.L_x_1018) ;  /* 0x000000000f087348 */ /* 0x000fea0003c00000 */
[----:B------:R0:W1:Y:S02]  /*31c90*/  SHFL.IDX P6, R14, R13, R12, R11 ;  /* 0x0000000c0d0e7389 */ /* 0x00006400000c000b */
[----:B01----:R-:W-:Y:S01]  /*31ca0*/  ENDCOLLECTIVE ;  /* 0x000000000000791b */ /* 0x003fe20003800000 */
.L_x_1018:
[----:B------:R-:W-:Y:S05]  /*31cb0*/  BRA `(.L_x_1019) ;  /* 0xffffff8c00a87947 */ /* 0x000fea000383ffff */
.L_x_756:
[----:B------:R-:W-:Y:S01]  /*31cc0*/  BSSY B0, `(.L_x_1020) ;  /* 0x0000006000007945 */ /* 0x000fe20003800000 */
[----:B------:R-:W-:Y:S01]  /*31cd0*/  PLOP3.LUT P6, PT, P6, PT, PT, 0x8, 0x0 ;  /* 0x000000000000781c */ /* 0x000fe200037ce170 */
[----:B------:R-:W-:-:S12]  /*31ce0*/  IMAD.MOV.U32 R15, RZ, RZ, -0x1 ;  /* 0xffffffffff0f7424 */ /* 0x000fd800078e00ff */
[----:B0-----:R-:W-:Y:S05]  /*31cf0*/  WARPSYNC.COLLECTIVE R15, `(.L_x_1021) ;  /* 0x000000000f087348 */ /* 0x001fea0003c00000 */
[----:B------:R-:W-:Y:S01]  /*31d00*/  VOTE.ANY R14, PT, P6 ;  /* 0x00000000000e7806 */ /* 0x000fe200030e0100 */
[----:B0-----:R-:W-:Y:S06]  /*31d10*/  ENDCOLLECTIVE ;  /* 0x000000000000791b */ /* 0x001fec0003800000 */
.L_x_1021:
[----:B------:R-:W-:Y:S05]  /*31d20*/  BSYNC B0 ;  /* 0x0000000000007941 */ /* 0x000fea0003800000 */
.L_x_1020:
[----:B------:R-:W-:Y:S02]  /*31d30*/  IMAD.MOV.U32 R8, RZ, RZ, R14 ;  /* 0x000000ffff087224 */ /* 0x000fe400078e000e */
[----:B------:R-:W-:Y:S02]  /*31d40*/  IMAD.MOV.U32 R13, RZ, RZ, R7 ;  /* 0x000000ffff0d7224 */ /* 0x000fe400078e0007 */
[----:B------:R-:W0:Y:S01]  /*31d50*/  POPC R5, R8 ;  /* 0x0000000800057309 */ /* 0x000e220000000000 */
[----:B------:R-:W-:Y:S02]  /*31d60*/  IMAD.MOV.U32 R11, RZ, RZ, 0x1f ;  /* 0x0000001fff0b7424 */ /* 0x000fe400078e00ff */
[----:B------:R-:W-:Y:S01]  /*31d70*/  IMAD.MOV.U32 R15, RZ, RZ, -0x1 ;  /* 0xffffffffff0f7424 */ /* 0x000fe200078e00ff */
[----:B0-----:R-:W-:-:S07]  /*31d80*/  MOV R12, R5 ;  /* 0x00000005000c7202 */ /* 0x001fce0000000f00 */
[----:B------:R-:W-:Y:S05]  /*31d90*/  WARPSYNC.COLLECTIVE R15, `(.L_x_1022) ;  /* 0x000000000f087348 */ /* 0x000fea0003c00000 */
[----:B------:R0:W1:Y:S02]  /*31da0*/  SHFL.IDX P6, R14, R13, R12, R11 ;  /* 0x0000000c0d0e7389 */ /* 0x00006400000c000b */
[----:B01----:R-:W-:Y:S01]  /*31db0*/  ENDCOLLECTIVE ;  /* 0x000000000000791b */ /* 0x003fe20003800000 */
.L_x_1022:
[----:B------:R-:W-:Y:S01]  /*31dc0*/  MOV R13, R4 ;  /* 0x00000004000d7202 */ /* 0x000fe20000000f00 */
[----:B------:R-:W-:-:S07]  /*31dd0*/  IMAD.MOV.U32 R7, RZ, RZ, R14 ;  /* 0x000000ffff077224 */ /* 0x000fce00078e000e */
[----:B------:R-:W-:Y:S05]  /*31de0*/  WARPSYNC.COLLECTIVE R15, `(.L_x_1023) ;  /* 0x000000000f087348 */ /* 0x000fea0003c00000 */
[----:B------:R0:W1:Y:S02]  /*31df0*/  SHFL.IDX P6, R14, R13, R12, R11 ;  /* 0x0000000c0d0e7389 */ /* 0x00006400000c000b */
[----:B01----:R-:W-:Y:S01]  /*31e00*/  ENDCOLLECTIVE ;  /* 0x000000000000791b */ /* 0x003fe20003800000 */
.L_x_1023:
[----:B------:R-:W-:Y:S01]  /*31e10*/  IMAD.MOV.U32 R4, RZ, RZ, R14 ;  /* 0x000000ffff047224 */ /* 0x000fe200078e000e */
[----:B------:R-:W-:Y:S06]  /*31e20*/  BRA `(.L_x_1024) ;  /* 0xffffff8c00887947 */ /* 0x000fec000383ffff */
.L_x_758:
[----:B------:R-:W-:Y:S01]  /*31e30*/  BSSY B0, `(.L_x_1025) ;  /* 0x0000007000007945 */ /* 0x000fe20003800000 */
[----:B------:R-:W-:Y:S01]  /*31e40*/  IMAD.MOV.U32 R13, RZ, RZ, R3 ;  /* 0x000000ffff0d7224 */ /* 0x000fe200078e0003 */
[----:B------:R-:W-:Y:S01]  /*31e50*/  MOV R15, 0xffffffff ;  /* 0xffffffff000f7802 */ /* 0x000fe20000000f00 */
[----:B------:R-:W-:-:S07]  /*31e60*/  IMAD.MOV.U32 R11, RZ, RZ, 0x1f ;  /* 0x0000001fff0b7424 */ /* 0x000fce00078e00ff */
[----:B0123--:R-:W-:Y:S05]  /*31e70*/  WARPSYNC.COLLECTIVE R15, `(.L_x_1026) ;  /* 0x000000000f087348 */ /* 0x00ffea0003c00000 */
[----:B------:R4:W0:Y:S02]  /*31e80*/  SHFL.IDX P6, R14, R13, R12, R11 ;  /* 0x0000000c0d0e7389 */ /* 0x00082400000c000b */
[----:B01234-:R-:W-:Y:S01]  /*31e90*/  ENDCOLLECTIVE ;  /* 0x000000000000791b */ /* 0x01ffe20003800000 */
.L_x_1026:
[----:B------:R-:W-:Y:S05]  /*31ea0*/  BSYNC B0 ;  /* 0x0000000000007941 */ /* 0x000fea0003800000 */
.L_x_1025:
[----:B------:R-:W-:Y:S01]  /*31eb0*/  IMAD.MOV.U32 R16, RZ, RZ, R14 ;  /* 0x000000ffff107224 */ /* 0x000fe200078e000e */
[----:B------:R-:W-:Y:S06]  /*31ec0*/  BRA `(.L_x_757) ;  /* 0xffffff8c00787947 */ /* 0x000fec000383ffff */
.L_x_762:
[----:B0-----:R0:W1:Y:S02]  /*31ed0*/  SYNCS.PHASECHK.TRANS64.TRYWAIT P0, [R4+URZ+0x29820], R0 ;  /* 0x02982000040075a7 */ /* 0x001064000800017f */
[----:B-1----:R-:W-:Y:S05]  /*31ee0*/  @!P0 NANOSLEEP.SYNCS 0x989680 ;  /* 0x009896800000895d */ /* 0x002fea0003900000 */
[----:B------:R-:W1:Y:S02]  /*31ef0*/  @!P0 SYNCS.PHASECHK.TRANS64 P0, [R4+URZ+0x29820], R0 ;  /* 0x02982000040085a7 */ /* 0x000e64000800007f */
[----:B-1----:R-:W-:Y:S05]  /*31f00*/  @!P0 BRA `(.L_x_762) ;  /* 0xfffffffc00f08947 */ /* 0x002fea000383ffff */
[----:B------:R-:W-:Y:S05]  /*31f10*/  BRA `(.L_x_1027) ;  /* 0xffffff9000d87947 */ /* 0x000fea000383ffff */
.L_x_763:
[----:B------:R-:W1:Y:S01]  /*31f20*/  S2R R2, SR_TID.X ;  /* 0x0000000000027919 */ /* 0x000e620000002100 */
[----:B------:R-:W-:Y:S01]  /*31f30*/  BSSY B0, `(.L_x_1028) ;  /* 0x000000a000007945 */ /* 0x000fe20003800000 */
[----:B------:R-:W-:Y:S01]  /*31f40*/  IMAD.MOV.U32 R12, RZ, RZ, RZ ;  /* 0x000000ffff0c7224 */ /* 0x000fe200078e00ff */
[----:B------:R-:W-:Y:S01]  /*31f50*/  MOV R11, 0x1f ;  /* 0x0000001f000b7802 */ /* 0x000fe20000000f00 */
[----:B------:R-:W-:Y:S01]  /*31f60*/  IMAD.MOV.U32 R15, RZ, RZ, -0x1 ;  /* 0xffffffffff0f7424 */ /* 0x000fe200078e00ff */
[----:B-1----:R-:W-:-:S04]  /*31f70*/  SHF.R.U32.HI R2, RZ, 0x5, R2 ;  /* 0x00000005ff027819 */ /* 0x002fc80000011602 */
[----:B------:R-:W-:-:S05]  /*31f80*/  LOP3.LUT R2, R2, 0x3, RZ, 0xc0, !PT ;  /* 0x0000000302027812 */ /* 0x000fca00078ec0ff */
[----:B------:R-:W-:-:S07]  /*31f90*/  IMAD.MOV.U32 R13, RZ, RZ, R2 ;  /* 0x000000ffff0d7224 */ /* 0x000fce00078e0002 */
[----:B0-----:R-:W-:Y:S05]  /*31fa0*/  WARPSYNC.COLLECTIVE R15, `(.L_x_1029) ;  /* 0x000000000f087348 */ /* 0x001fea0003c00000 */
[----:B------:R1:W2:Y:S02]  /*31fb0*/  SHFL.IDX P6, R14, R13, R12, R11 ;  /* 0x0000000c0d0e7389 */ /* 0x0002a400000c000b */
[----:B012---:R-:W-:Y:S01]  /*31fc0*/  ENDCOLLECTIVE ;  /* 0x000000000000791b */ /* 0x007fe20003800000 */
.L_x_1029:
[----:B------:R-:W-:Y:S05]  /*31fd0*/  BSYNC B0 ;  /* 0x0000000000007941 */ /* 0x000fea0003800000 */
.L_x_1028:
[----:B------:R-:W-:Y:S05]  /*31fe0*/  BRA `(.L_x_1030) ;  /* 0xffffff9000c07947 */ /* 0x000fea000383ffff */
.L_x_764:
[----:B------:R-:W-:Y:S01]  /*31ff0*/  BSSY B0, `(.L_x_1031) ;  /* 0x0000006000007945 */ /* 0x000fe20003800000 */
[----:B------:R-:W-:-:S07]  /*32000*/  IMAD.MOV.U32 R15, RZ, RZ, -0x1 ;  /* 0xffffffffff0f7424 */ /* 0x000fce00078e00ff */
[----:B0-----:R-:W-:Y:S05]  /*32010*/  WARPSYNC.COLLECTIVE R15, `(.L_x_1032) ;  /* 0x000000000f0c7348 */ /* 0x001fea0003c00000 */
[----:B------:R-:W-:Y:S02]  /*32020*/  ELECT P6, UR62, PT ;  /* 0x00000000003e782f */ /* 0x000fe400038c0000 */
[----:B------:R-:W-:Y:S01]  /*32030*/  MOV R14, UR62 ;  /* 0x0000003e000e7c02 */ /* 0x000fe20008000f00 */
[----:B0-----:R-:W-:Y:S10]  /*32040*/  ENDCOLLECTIVE ;  /* 0x000000000000791b */ /* 0x001ff40003800000 */
.L_x_1032:
[----:B------:R-:W-:Y:S05]  /*32050*/  BSYNC B0 ;  /* 0x0000000000007941 */ /* 0x000fea0003800000 */
.L_x_1031:
[----:B------:R-:W-:Y:S05]  /*32060*/  BRA `(.L_x_1033) ;  /* 0xffffff9000b47947 */ /* 0x000fea000383ffff */
.L_x_766:
[----:B0-----:R0:W1:Y:S02]  /*32070*/  SYNCS.PHASECHK.TRANS64.TRYWAIT P1, [R5+URZ+0x29840], R0 ;  /* 0x02984000050075a7 */ /* 0x001064000802017f */
[----:B-1----:R-:W-:Y:S05]  /*32080*/  @!P1 NANOSLEEP.SYNCS 0x989680 ;  /* 0x009896800000995d */ /* 0x002fea0003900000 */
[----:B------:R-:W1:Y:S02]  /*32090*/  @!P1 SYNCS.PHASECHK.TRANS64 P1, [R5+URZ+0x29840], R0 ;  /* 0x02984000050095a7 */ /* 0x000e64000802007f */
[----:B-1----:R-:W-:Y:S05]  /*320a0*/  @!P1 BRA `(.L_x_766) ;  /* 0xfffffffc00f09947 */ /* 0x002fea000383ffff */
[----:B------:R-:W-:Y:S05]  /*320b0*/  BRA `(.L_x_1034) ;  /* 0xffffff9000d47947 */ /* 0x000fea000383ffff */
.L_x_768:
[----:B-1----:R1:W2:Y:S02]  /*320c0*/  SYNCS.PHASECHK.TRANS64.TRYWAIT P1, [R23+URZ+0x29840], R2 ;  /* 0x02984002170075a7 */ /* 0x0022a4000802017f */
[----:B--2---:R-:W-:Y:S05]  /*320d0*/  @!P1 NANOSLEEP.SYNCS 0x989680 ;  /* 0x009896800000995d */ /* 0x004fea0003900000 */
[----:B------:R-:W2:Y:S02]  /*320e0*/  @!P1 SYNCS.PHASECHK.TRANS64 P1, [R23+URZ+0x29840], R2 ;  /* 0x02984002170095a7 */ /* 0x000ea4000802007f */
[----:B--2---:R-:W-:Y:S05]  /*320f0*/  @!P1 BRA `(.L_x_768) ;  /* 0xfffffffc00f09947 */ /* 0x004fea000383ffff */
[----:B------:R-:W-:Y:S05]  /*32100*/  BRA `(.L_x_1035) ;  /* 0xffffff9000e07947 */ /* 0x000fea000383ffff */
.L_x_770:
[----:B--2---:R2:W3:Y:S02]  /*32110*/  SYNCS.PHASECHK.TRANS64.TRYWAIT P1, [R5+URZ+0x29860], R0 ;  /* 0x02986000050075a7 */ /* 0x0044e4000802017f */
[----:B---3--:R-:W-:Y:S05]  /*32120*/  @!P1 NANOSLEEP.SYNCS 0x989680 ;  /* 0x009896800000995d */ /* 0x008fea0003900000 */
[----:B------:R-:W3:Y:S02]  /*32130*/  @!P1 SYNCS.PHASECHK.TRANS64 P1, [R5+URZ+0x29860], R0 ;  /* 0x02986000050095a7 */ /* 0x000ee4000802007f */
[----:B---3--:R-:W-:Y:S05]  /*32140*/  @!P1 BRA `(.L_x_770) ;  /* 0xfffffffc00f09947 */ /* 0x008fea000383ffff */
[----:B------:R-:W-:Y:S05]  /*32150*/  BRA `(.L_x_1036) ;  /* 0xffffff9000dc7947 */ /* 0x000fea000383ffff */
.L_x_772:
[----:B---3--:R3:W4:Y:S02]  /*32160*/  SYNCS.PHASECHK.TRANS64.TRYWAIT P1, [R23+URZ+0x29860], R2 ;  /* 0x02986002170075a7 */ /* 0x008724000802017f */
[----:B----4-:R-:W-:Y:S05]  /*32170*/  @!P1 NANOSLEEP.SYNCS 0x989680 ;  /* 0x009896800000995d */ /* 0x010fea0003900000 */
[----:B------:R-:W4:Y:S02]  /*32180*/  @!P1 SYNCS.PHASECHK.TRANS64 P1, [R23+URZ+0x29860], R2 ;  /* 0x02986002170095a7 */ /* 0x000f24000802007f */
[----:B----4-:R-:W-:Y:S05]  /*32190*/  @!P1 BRA `(.L_x_772) ;  /* 0xfffffffc00f09947 */ /* 0x010fea000383ffff */
[----:B------:R-:W-:Y:S05]  /*321a0*/  BRA `(.L_x_1037) ;  /* 0xffffff9000d87947 */ /* 0x000fea000383ffff */
.L_x_774:
[----:B----4-:R4:W0:Y:S02]  /*321b0*/  SYNCS.PHASECHK.TRANS64.TRYWAIT P1, [R5+URZ+0x29880], R0 ;  /* 0x02988000050075a7 */ /* 0x010824000802017f */
[----:B0-----:R-:W-:Y:S05]  /*321c0*/  @!P1 NANOSLEEP.SYNCS 0x989680 ;  /* 0x009896800000995d */ /* 0x001fea0003900000 */
[----:B------:R-:W0:Y:S02]  /*321d0*/  @!P1 SYNCS.PHASECHK.TRANS64 P1, [R5+URZ+0x29880], R0 ;  /* 0x02988000050095a7 */ /* 0x000e24000802007f */
[----:B0-----:R-:W-:Y:S05]  /*321e0*/  @!P1 BRA `(.L_x_774) ;  /* 0xfffffffc00f09947 */ /* 0x001fea000383ffff */
[----:B------:R-:W-:Y:S05]  /*321f0*/  BRA `(.L_x_1038) ;  /* 0xffffff9000d47947 */ /* 0x000fea000383ffff */
.L_x_1039:
        /* <DEDUP_REMOVED lines=16> */
.L_x_3316:


//--------------------- .text._ZN7cutlass13device_kernelIN5flash11enable_sm90INS1_16FlashAttnFwdSm90INS1_25CollectiveMainloopFwdSm90ILi2EN4cute5tupleIJNS5_1CILi1EEES8_S8_EEENS6_IJNS7_ILi128EEESA_NS7_ILi192EEEEEELi128ENS_12float_e4m3_tEfNS_4arch4Sm90ELb0ELb1ELb0ELb0ELb1ELb0ELb0ELb1ELb1ELb1ELb1ELb0EEENS1_21CollectiveEpilogueFwdINS6_IJSA_SA_SA_EEES9_NS_10bfloat16_tESF_Li256ELb0ELb1ELb1ELb1EEENS1_19SingleTileSchedulerILb0ELb1ELb1ELi128EEEEEEEEEvNT_6ParamsE --------------------------
	.section	.text._ZN7cutlass13device_kernelIN5flash11enable_sm90INS1_16FlashAttnFwdSm90INS1_25CollectiveMainloopFwdSm90ILi2EN4cute5tupleIJNS5_1CILi1EEES8_S8_EEENS6_IJNS7_ILi128EEESA_NS7_ILi192EEEEEELi128ENS_12float_e4m3_tEfNS_4arch4Sm90ELb0ELb1ELb0ELb0ELb1ELb0ELb0ELb1ELb1ELb1ELb1ELb0EEENS1_21CollectiveEpilogueFwdINS6_IJSA_SA_SA_EEES9_NS_10bfloat16_tESF_Li256ELb0ELb1ELb1ELb1EEENS1_19SingleTileSchedulerILb0ELb1ELb1ELi128EEEEEEEEEvNT_6ParamsE,"ax",@progbits
	.align	128
.text._ZN7cutlass13device_kernelIN5flash11enable_sm90INS1_16FlashAttnFwdSm90INS1_25CollectiveMainloopFwdSm90ILi2EN4cute5tupleIJNS5_1CILi1EEES8_S8_EEENS6_IJNS7_ILi128EEESA_NS7_ILi192EEEEEELi128ENS_12float_e4m3_tEfNS_4arch4Sm90ELb0ELb1ELb0ELb0ELb1ELb0ELb0ELb1ELb1ELb1ELb1ELb0EEENS1_21CollectiveEpilogueFwdINS6_IJSA_SA_SA_EEES9_NS_10bfloat16_tESF_Li256ELb0ELb1ELb1ELb1EEENS1_19SingleTileSchedulerILb0ELb1ELb1ELi128EEEEEEEEEvNT_6ParamsE:
        .type           _ZN7cutlass13device_kernelIN5flash11enable_sm90INS1_16FlashAttnFwdSm90INS1_25CollectiveMainloopFwdSm90ILi2EN4cute5tupleIJNS5_1CILi1EEES8_S8_EEENS6_IJNS7_ILi128EEESA_NS7_ILi192EEEEEELi128ENS_12float_e4m3_tEfNS_4arch4Sm90ELb0ELb1ELb0ELb0ELb1ELb0ELb0ELb1ELb1ELb1ELb1ELb0EEENS1_21CollectiveEpilogueFwdINS6_IJSA_SA_SA_EEES9_NS_10bfloat16_tESF_Li256ELb0ELb1ELb1ELb1EEENS1_19SingleTileSchedulerILb0ELb1ELb1ELi128EEEEEEEEEvNT_6ParamsE,@function
        .size           _ZN7cutlass13device_kernelIN5flash11enable_sm90INS1_16FlashAttnFwdSm90INS1_25CollectiveMainloopFwdSm90ILi2EN4cute5tupleIJNS5_1CILi1EEES8_S8_EEENS6_IJNS7_ILi128EEESA_NS7_ILi192EEEEEELi128ENS_12float_e4m3_tEfNS_4arch4Sm90ELb0ELb1ELb0ELb0ELb1ELb0ELb0ELb1ELb1ELb1ELb1ELb0EEENS1_21CollectiveEpilogueFwdINS6_IJSA_SA_SA_EEES9_NS_10bfloat16_tESF_Li256ELb0ELb1ELb1ELb1EEENS1_19SingleTileSchedulerILb0ELb1ELb1ELi128EEEEEEEEEvNT_6ParamsE,(.L_x_3317 - _ZN7cutlass13device_kernelIN5flash11enable_sm90INS1_16FlashAttnFwdSm90INS1_25CollectiveMainloopFwdSm90ILi2EN4cute5tupleIJNS5_1CILi1EEES8_S8_EEENS6_IJNS7_ILi128EEESA_NS7_ILi192EEEEEELi128ENS_12float_e4m3_tEfNS_4arch4Sm90ELb0ELb1ELb0ELb0ELb1ELb0ELb0ELb1ELb1ELb1ELb1ELb0EEENS1_21CollectiveEpilogueFwdINS6_IJSA_SA_SA_EEES9_NS_10bfloat16_tESF_Li256ELb0ELb1ELb1ELb1EEENS1_19SingleTileSchedulerILb0ELb1ELb1ELi128EEEEEEEEEvNT_6ParamsE)
        .other          _ZN7cutlass13device_kernelIN5flash11enable_sm90INS1_16FlashAttnFwdSm90INS1_25CollectiveMainloopFwdSm90ILi2EN4cute5tupleIJNS5_1CILi1EEES8_S8_EEENS6_IJNS7_ILi128EEESA_NS7_ILi192EEEEEELi128ENS_12float_e4m3_tEfNS_4arch4Sm90ELb0ELb1ELb0ELb0ELb1ELb0ELb0ELb1ELb1ELb1ELb1ELb0EEENS1_21CollectiveEpilogueFwdINS6_IJSA_SA_SA_EEES9_NS_10bfloat16_tESF_Li256ELb0ELb1ELb1ELb1EEENS1_19SingleTileSchedulerILb0ELb1ELb1ELi128EEEEEEEEEvNT_6ParamsE,@"STO_CUDA_ENTRY STV_DEFAULT"
_ZN7cutlass13device_kernelIN5flash11enable_sm90INS1_16FlashAttnFwdSm90INS1_25CollectiveMainloopFwdSm90ILi2EN4cute5tupleIJNS5_1CILi1EEES8_S8_EEENS6_IJNS7_ILi128EEESA_NS7_ILi192EEEEEELi128ENS_12float_e4m3_tEfNS_4arch4Sm90ELb0ELb1ELb0ELb0ELb1ELb0ELb0ELb1ELb1ELb1ELb1ELb0EEENS1_21CollectiveEpilogueFwdINS6_IJSA_SA_SA_EEES9_NS_10bfloat16_tESF_Li256ELb0ELb1ELb1ELb1EEENS1_19SingleTileSchedulerILb0ELb1ELb1ELi128EEEEEEEEEvNT_6ParamsE:
        /* <DEDUP_REMOVED lines=45> */
.L_x_1040:
        /* <DEDUP_REMOVED lines=22> */
.L_x_1041:
        /* <DEDUP_REMOVED lines=18> */
.L_x_1042:
        /* <DEDUP_REMOVED lines=22> */
.L_x_1043:
[----:B------:R-:W5:Y:S01]  /*06b0*/  SHFL.IDX PT, R2, R0, RZ, 0x1f ;  /* 0x00001fff00027589 */ /* 0x000f6200000e0000 */
[----:B------:R-:W-:Y:S01]  /*06c0*/  R2UR UR9, R3 ;  /* 0x00000000030972ca */ /* 0x000fe200000e0000 */
        /* <DEDUP_REMOVED lines=21> */
.L_x_1044:
[----:B------:R-:W-:Y:S01]  /*0820*/  UISETP.NE.AND UP0, UPT, UR9, URZ, UPT ;  /* 0x0000003f0900728c */ /* 0x000fe2000bf05270 */
[----:B------:R-:W-:Y:S01]  /*0830*/  NOP ;  /* 0x0000000000007918 */ /* 0x000fe20000000000 */
[----:B------:R-:W-:Y:S01]  /*0840*/  UMOV UR40, 0x1 ;  /* 0x0000000100287882 */ /* 0x000fe20000000000 */
[----:B------:R-:W-:Y:S01]  /*0850*/  ULDC.64 UR42, c[0x0][0x208] ;  /* 0x00008200002a7ab9 */ /* 0x000fe20000000a00 */
[----:B------:R-:W-:Y:S01]  /*0860*/  USEL UR40, UR40, 0x2, !UP0 ;  /* 0x0000000228287887 */ /* 0x000fe2000c000000 */
[----:B------:R-:W-:Y:S01]  /*0870*/  BSSY B6, `(.L_x_1045) ;  /* 0x00013a0000067945 */ /* 0x000fe20003800000 */
[----:B0-234-:R-:W-:Y:S01]  /*0880*/  BAR.SYNC.DEFER_BLOCKING 0x0 ;  /* 0x0000000000007b1d */ /* 0x01dfe20000010000 */
[----:B------:R-:W-:-:S13]  /*0890*/  PLOP3.LUT P0, PT, PT, PT, UP0, 0x80, 0x0 ;  /* 0x000000000000781c */ /* 0x000fda0003f0f008 */
[----:B------:R-:W-:Y:S05]  /*08a0*/  @!P0 BRA `(.L_x_1046) ;  /* 0x000000f000c88947 */ /* 0x000fea0003800000 */
.L_x_1047:
[----:B------:R-:W-:-:S08]  /*08b0*/  NOP ;  /* 0x0000000000007918 */ /* 0x000fd00000000000 */
[----:B------:R-:W0:Y:S02]  /*08c0*/  USETMAXREG.TRY_ALLOC.CTAPOOL UP0, 0xe8 ;  /* 0x000000e8000079c8 */ /* 0x000e240008000600 */
[----:B0-----:R-:W-:-:S13]  /*08d0*/  PLOP3.LUT P0, PT, PT, PT, UP0, 0x80, 0x0 ;  /* 0x000000000000781c */ /* 0x001fda0003f0f008 */
[----:B------:R-:W-:Y:S05]  /*08e0*/  @!P0 BRA `(.L_x_1047) ;  /* 0xfffffffc00f08947 */ /* 0x000fea000383ffff */
[----:B------:R-:W0:Y:S01]  /*08f0*/  LDC R2, c[0x0][0xc50] ;  /* 0x00031400ff027b82 */ /* 0x000e220000000800 */
[----:B------:R-:W-:-:S07]  /*0900*/  LOP3.LUT R4, R25, 0xffffff80, RZ, 0xc0, !PT ;  /* 0xffffff8019047812 */ /* 0x000fce00078ec0ff */
[----:B------:R-:W-:Y:S08]  /*0910*/  BAR.ARV 0x8, 0x180 ;  /* 0x0206000000007b1d */ /* 0x000ff00000002000 */
[----:B-1----:R-:W1:Y:S01]  /*0920*/  S2UR UR4, SR_CTAID.Y ;  /* 0x00000000000479c3 */ /* 0x002e620000002600 */
[----:B------:R-:W-:-:S07]  /*0930*/  ISETP.NE.AND P0, PT, R4, 0x80, PT ;  /* 0x000000800400780c */ /* 0x000fce0003f05270 */
[----:B------:R-:W2:Y:S08]  /*0940*/  S2UR UR39, SR_CTAID.Z ;  /* 0x00000000002779c3 */ /* 0x000eb00000002700 */
[----:B------:R-:W-:Y:S06]  /*0950*/  @!P0 BAR.ARV 0x9, 0x100 ;  /* 0x0244000000008b1d */ /* 0x000fec0000002000 */
[----:B0-----:R-:W-:Y:S01]  /*0960*/  ISETP.NE.AND P1, PT, R2, 0x1, PT ;  /* 0x000000010200780c */ /* 0x001fe20003f25270 */
[----:B-1----:R-:W-:Y:S01]  /*0970*/  IMAD.U32 R17, RZ, RZ, UR4 ;  /* 0x00000004ff117e24 */ /* 0x002fe2000f8e00ff */
[----:B--2---:R-:W-:-:S11]  /*0980*/  ISETP.LE.AND P0, PT, RZ, UR39, PT ;  /* 0x00000027ff007c0c */ /* 0x004fd6000bf03270 */
[----:B------:R-:W0:Y:S08]  /*0990*/  @P1 LDC R0, c[0x0][0xc54] ;  /* 0x00031500ff001b82 */ /* 0x000e300000000800 */
[----:B------:R-:W1:Y:S01]  /*09a0*/  @P1 LDC R3, c[0x0][0xc58] ;  /* 0x00031600ff031b82 */ /* 0x000e620000000800 */
[----:B0-----:R-:W-:-:S05]  /*09b0*/  @P1 IMAD.HI.U32 R0, R0, UR4, RZ ;  /* 0x0000000400001c27 */ /* 0x001fca000f8e00ff */
[----:B-1----:R-:W-:-:S05]  /*09c0*/  @P1 SHF.R.U32.HI R17, RZ, R3, R0 ;  /* 0x00000003ff111219 */ /* 0x002fca0000011600 */
[----:B------:R-:W-:-:S04]  /*09d0*/  IMAD.MOV R3, RZ, RZ, -R17 ;  /* 0x000000ffff037224 */ /* 0x000fc800078e0a11 */
[----:B------:R-:W-:Y:S01]  /*09e0*/  IMAD R18, R2, R3, UR4 ;  /* 0x0000000402127e24 */ /* 0x000fe2000f8e0203 */
[----:B------:R-:W-:Y:S06]  /*09f0*/  @!P0 BRA `(.L_x_1048) ;  /* 0x00000138001c8947 */ /* 0x000fec0003800000 */
[----:B------:R-:W0:Y:S01]  /*0a00*/  LDC.64 R12, c[0x0][0x990] ;  /* 0x00026400ff0c7b82 */ /* 0x000e220000000a00 */
[----:B------:R-:W2:Y:S01]  /*0a10*/  LDL.LU R24, [R1] ;  /* 0x0000000001187983 */ /* 0x000ea20000300800 */
[----:B------:R-:W-:Y:S01]  /*0a20*/  USHF.R.S32.HI UR38, URZ, 0x1f, UR39 ;  /* 0x0000001f3f267899 */ /* 0x000fe20008011427 */
[----:B------:R-:W-:-:S05]  /*0a30*/  ULDC UR4, c[0x0][0x988] ;  /* 0x0002620000047ab9 */ /* 0x000fca0000000800 */
[----:B------:R-:W1:Y:S08]  /*0a40*/  LDC.64 R20, c[0x0][0x998] ;  /* 0x00026600ff147b82 */ /* 0x000e700000000a00 */
[----:B------:R-:W3:Y:S01]  /*0a50*/  LDC.64 R26, c[0x0][0x9e0] ;  /* 0x00027800ff1a7b82 */ /* 0x000ee20000000a00 */
[----:B0-----:R-:W-:-:S07]  /*0a60*/  ISETP.NE.U32.AND P0, PT, R12, RZ, PT ;  /* 0x000000ff0c00720c */ /* 0x001fce0003f05070 */
[----:B------:R-:W0:Y:S01]  /*0a70*/  LDC R16, c[0x0][0x424] ;  /* 0x00010900ff107b82 */ /* 0x000e220000000800 */
[----:B------:R-:W-:Y:S02]  /*0a80*/  ISETP.NE.AND.EX P0, PT, R13, RZ, PT, P0 ;  /* 0x000000ff0d00720c */ /* 0x000fe40003f05300 */
[----:B-1----:R-:W-:-:S04]  /*0a90*/  ISETP.NE.U32.AND P1, PT, R20, RZ, PT ;  /* 0x000000ff1400720c */ /* 0x002fc80003f25070 */
[----:B------:R-:W-:-:S07]  /*0aa0*/  ISETP.NE.AND.EX P1, PT, R21, RZ, PT, P1 ;  /* 0x000000ff1500720c */ /* 0x000fce0003f25310 */
[----:B------:R-:W1:Y:S01]  /*0ab0*/  @P0 LDC.64 R8, c[0x0][0x9a8] ;  /* 0x00026a00ff080b82 */ /* 0x000e620000000a00 */
[----:B------:R-:W-:-:S07]  /*0ac0*/  @P0 SHF.R.S32.HI R7, RZ, 0x1f, R17 ;  /* 0x0000001fff070819 */ /* 0x000fce0000011411 */
[----:B------:R-:W4:Y:S08]  /*0ad0*/  @P1 LDC.64 R10, c[0x0][0x9b8] ;  /* 0x00026e00ff0a1b82 */ /* 0x000f300000000a00 */
[----:B------:R-:W5:Y:S08]  /*0ae0*/  @P1 LDC.64 R22, c[0x0][0x9c0] ;  /* 0x00027000ff161b82 */ /* 0x000f700000000a00 */
[----:B------:R-:W3:Y:S01]  /*0af0*/  @P0 LDC.64 R14, c[0x0][0x9b0] ;  /* 0x00026c00ff0e0b82 */ /* 0x000ee20000000a00 */
[----:B-1----:R-:W-:-:S02]  /*0b00*/  @P0 IMAD R0, R8, UR38, RZ ;  /* 0x0000002608000c24 */ /* 0x002fc4000f8e02ff */
[----:B------:R-:W-:-:S04]  /*0b10*/  @P0 IMAD.WIDE.U32 R2, R8, UR39, RZ ;  /* 0x0000002708020c25 */ /* 0x000fc8000f8e00ff */
[----:B------:R-:W-:Y:S02]  /*0b20*/  @P0 IMAD R9, R9, UR39, R0 ;  /* 0x0000002709090c24 */ /* 0x000fe4000f8e0200 */
[C---:B----4-:R-:W-:Y:S02]  /*0b30*/  @P1 IMAD R4, R10.reuse, UR38, RZ ;  /* 0x000000260a041c24 */ /* 0x050fe4000f8e02ff */
[----:B------:R-:W-:Y:S01]  /*0b40*/  @P0 IMAD.IADD R3, R3, 0x1, R9 ;  /* 0x0000000103030824 */ /* 0x000fe200078e0209 */
[----:B------:R-:W-:Y:S01]  /*0b50*/  @P1 SHF.R.S32.HI R9, RZ, 0x1f, R17 ;  /* 0x0000001fff091819 */ /* 0x000fe20000011411 */
[----:B------:R-:W-:Y:S02]  /*0b60*/  @P1 IMAD R11, R11, UR39, R4 ;  /* 0x000000270b0b1c24 */ /* 0x000fe4000f8e0204 */
[----:B------:R-:W-:-:S04]  /*0b70*/  @P1 IMAD.WIDE.U32 R4, R10, UR39, RZ ;  /* 0x000000270a041c25 */ /* 0x000fc8000f8e00ff */
[----:B-----5:R-:W-:Y:S02]  /*0b80*/  @P1 IMAD R6, R9, R22, RZ ;  /* 0x0000001609061224 */ /* 0x020fe400078e02ff */
[----:B------:R-:W-:Y:S02]  /*0b90*/  @P1 IMAD.IADD R5, R5, 0x1, R11 ;  /* 0x0000000105051824 */ /* 0x000fe400078e020b */
[----:B------:R-:W-:Y:S02]  /*0ba0*/  @P1 IMAD R11, R17, R23, R6 ;  /* 0x00000017110b1224 */ /* 0x000fe400078e0206 */
[-C--:B---3--:R-:W-:Y:S02]  /*0bb0*/  @P0 IMAD R0, R7, R14.reuse, RZ ;  /* 0x0000000e07000224 */ /* 0x088fe400078e02ff */
[----:B------:R-:W-:-:S04]  /*0bc0*/  @P0 IMAD.WIDE.U32 R2, R17, R14, R2 ;  /* 0x0000000e11020225 */ /* 0x000fc800078e0002 */
[C---:B------:R-:W-:Y:S02]  /*0bd0*/  @P0 IMAD R9, R17.reuse, R15, R0 ;  /* 0x0000000f11090224 */ /* 0x040fe400078e0200 */
[----:B------:R-:W-:Y:S01]  /*0be0*/  @P1 IMAD.WIDE.U32 R6, R17, R22, R4 ;  /* 0x0000001611061225 */ /* 0x000fe200078e0004 */
[----:B------:R-:W-:Y:S01]  /*0bf0*/  @P0 LEA R4, P2, R2, R12, 0x2 ;  /* 0x0000000c02040211 */ /* 0x000fe200078410ff */
[----:B------:R-:W1:Y:S02]  /*0c00*/  LDC R22, c[0x0][0x448] ;  /* 0x00011200ff167b82 */ /* 0x000e640000000800 */
[----:B------:R-:W-:Y:S01]  /*0c10*/  @P0 IMAD.IADD R3, R3, 0x1, R9 ;  /* 0x0000000103030824 */ /* 0x000fe200078e0209 */
[----:B------:R-:W-:Y:S01]  /*0c20*/  @P1 LEA R8, P3, R6, R20, 0x2 ;  /* 0x0000001406081211 */ /* 0x000fe200078610ff */
[----:B------:R-:W-:-:S03]  /*0c30*/  @P1 IMAD.IADD R0, R7, 0x1, R11 ;  /* 0x0000000107001824 */ /* 0x000fc600078e020b */
[----:B------:R-:W-:Y:S01]  /*0c40*/  @P0 LEA.HI.X R5, R2, R13, R3, 0x2, P2 ;  /* 0x0000000d02050211 */ /* 0x000fe200010f1403 */
[----:B------:R-:W-:Y:S01]  /*0c50*/  IMAD.MOV.U32 R3, RZ, RZ, 0x3f800000 ;  /* 0x3f800000ff037424 */ /* 0x000fe200078e00ff */
[----:B------:R-:W-:Y:S01]  /*0c60*/  @P1 LEA.HI.X R9, R6, R21, R0, 0x2, P3 ;  /* 0x0000001506091211 */ /* 0x000fe200018f1400 */
[----:B------:R-:W-:Y:S01]  /*0c70*/  IMAD.MOV.U32 R0, RZ, RZ, 0x3f800000 ;  /* 0x3f800000ff007424 */ /* 0x000fe200078e00ff */
[----:B------:R-:W3:Y:S01]  /*0c80*/  S2R R23, SR_CTAID.X ;  /* 0x0000000000177919 */ /* 0x000ee20000002500 */
[----:B------:R-:W4:Y:S02]  /*0c90*/  LDC.64 R6, c[0x0][0x418] ;  /* 0x00010600ff067b82 */ /* 0x000f240000000a00 */
[----:B------:R5:W2:Y:S04]  /*0ca0*/  @P0 LDG.E R3, desc[UR42][R4.64] ;  /* 0x0000002a04030981 */ /* 0x000aa8000c1e1900 */
[----:B------:R-:W2:Y:S01]  /*0cb0*/  @P1 LDG.E R0, desc[UR42][R8.64] ;  /* 0x0000002a08001981 */ /* 0x000ea2000c1e1900 */
[----:B------:R-:W-:Y:S01]  /*0cc0*/  ISETP.GE.AND P4, PT, R27, 0x1, PT ;  /* 0x000000011b00780c */ /* 0x000fe20003f86270 */
[----:B------:R-:W5:Y:S01]  /*0cd0*/  LDC R15, c[0x0][0x288] ;  /* 0x0000a200ff0f7b82 */ /* 0x000f620000000800 */
[----:B------:R-:W-:Y:S01]  /*0ce0*/  VIADD R90, R25, 0xffffff80 ;  /* 0xffffff80195a7836 */ /* 0x000fe20000000000 */
[----:B-1----:R-:W-:-:S06]  /*0cf0*/  ISETP.NE.AND P5, PT, R22, 0x1, PT ;  /* 0x000000011600780c */ /* 0x002fcc0003fa5270 */
[----:B------:R-:W1:Y:S01]  /*0d00*/  LDC R21, c[0x0][0x2f0] ;  /* 0x0000bc00ff157b82 */ /* 0x000e620000000800 */
[----:B----4-:R-:W-:-:S07]  /*0d10*/  ISETP.NE.U32.AND P0, PT, R6, RZ, PT ;  /* 0x000000ff0600720c */ /* 0x010fce0003f05070 */
[----:B------:R-:W4:Y:S01]  /*0d20*/  @P5 LDC R11, c[0x0][0x44c] ;  /* 0x00011300ff0b5b82 */ /* 0x000f220000000800 */
[----:B------:R-:W-:Y:S01]  /*0d30*/  ISETP.NE.AND.EX P0, PT, R7, RZ, PT, P0 ;  /* 0x000000ff0700720c */ /* 0x000fe20003f05300 */
[----:B---3--:R-:W-:-:S03]  /*0d40*/  IMAD.SHL.U32 R23, R23, 0x80, RZ ;  /* 0x0000008017177824 */ /* 0x008fc600078e00ff */
[----:B0-----:R-:W-:-:S03]  /*0d50*/  SEL R16, R16, 0x1, P0 ;  /* 0x0000000110107807 */ /* 0x001fc60000000000 */
[----:B------:R-:W0:Y:S01]  /*0d60*/  @P5 LDC R13, c[0x0][0x450] ;  /* 0x00011400ff0d5b82 */ /* 0x000e220000000800 */
[----:B-----5:R-:W-:Y:S01]  /*0d70*/  IADD3 R5, -R15, 0x1, RZ ;  /* 0x000000010f057810 */ /* 0x020fe20007ffe1ff */
[----:B------:R-:W-:-:S04]  /*0d80*/  @P5 VIADD R2, R23, 0x7f ;  /* 0x0000007f17025836 */ /* 0x000fc80000000000 */
[----:B-1----:R-:W-:Y:S02]  /*0d90*/  IMAD R5, R16, R21, R5 ;  /* 0x0000001510057224 */ /* 0x002fe400078e0205 */
[----:B----4-:R-:W-:-:S04]  /*0da0*/  @P5 IMAD.HI.U32 R4, R2, R11, RZ ;  /* 0x0000000b02045227 */ /* 0x010fc800078e00ff */
[----:B------:R-:W-:Y:S01]  /*0db0*/  VIADD R2, R23, 0x7f ;  /* 0x0000007f17027836 */ /* 0x000fe20000000000 */
[----:B0-----:R-:W-:-:S05]  /*0dc0*/  @P5 SHF.R.U32.HI R2, RZ, R13, R4 ;  /* 0x0000000dff025219 */ /* 0x001fca0000011604 */
[----:B------:R-:W-:Y:S01]  /*0dd0*/  IMAD.IADD R5, R5, 0x1, R2 ;  /* 0x0000000105057824 */ /* 0x000fe200078e0202 */
[----:B--2---:R-:W-:-:S04]  /*0de0*/  LOP3.LUT R24, R24, 0xfffffffd, RZ, 0xc0, !PT ;  /* 0xfffffffd18187812 */ /* 0x004fc800078ec0ff */
[----:B------:R-:W-:-:S04]  /*0df0*/  @P5 LOP3.LUT R24, R24, 0x2, RZ, 0xfc, !PT ;  /* 0x0000000218185812 */ /* 0x000fc800078efcff */
[----:B------:R-:W-:-:S04]  /*0e00*/  LOP3.LUT R24, R24, 0xfffffffe, RZ, 0xc0, !PT ;  /* 0xfffffffe18187812 */ /* 0x000fc800078ec0ff */
[----:B------:R-:W-:-:S05]  /*0e10*/  @P4 LOP3.LUT R24, R24, 0x1, RZ, 0xfc, !PT ;  /* 0x0000000118184812 */ /* 0x000fca00078efcff */
[----:B------:R0:W-:Y:S01]  /*0e20*/  STL [R1], R24 ;  /* 0x0000001801007387 */ /* 0x0001e20000100800 */
[----:B------:R-:W-:Y:S01]  /*0e30*/  FMUL.FTZ R0, R3, R0 ;  /* 0x0000000003007220 */ /* 0x000fe20000410000 */
[----:B------:R-:W-:-:S03]  /*0e40*/  IMAD.IADD R3, R5, 0x1, R26 ;  /* 0x0000000105037824 */ /* 0x000fc600078e021a */
[----:B------:R-:W-:Y:S01]  /*0e50*/  FMUL.FTZ R2, R0, UR4 ;  /* 0x0000000400027c20 */ /* 0x000fe20008410000 */
[----:B0-----:R-:W-:Y:S06]  /*0e60*/  @!P4 BRA `(.L_x_1049) ;  /* 0x000000000040c947 */ /* 0x001fec0003800000 */
[C---:B------:R-:W-:Y:S01]  /*0e70*/  ISETP.GT.AND P0, PT, R5.reuse, RZ, PT ;  /* 0x000000ff0500720c */ /* 0x040fe20003f04270 */
[----:B------:R-:W-:-:S12]  /*0e80*/  VIADD R0, R5, 0xffffffff ;  /* 0xffffffff05007836 */ /* 0x000fd80000000000 */
[----:B------:R-:W-:Y:S05]  /*0e90*/  @P0 BRA `(.L_x_1050) ;  /* 0x00000000001c0947 */ /* 0x000fea0003800000 */
[----:B------:R-:W-:Y:S01]  /*0ea0*/  ISETP.NE.AND P0, PT, R27, 0x1, PT ;  /* 0x000000011b00780c */ /* 0x000fe20003f05270 */
[----:B------:R-:W-:-:S12]  /*0eb0*/  IMAD.MOV R5, RZ, RZ, -R5 ;  /* 0x000000ffff057224 */ /* 0x000fd800078e0a05 */
[----:B------:R-:W0:Y:S02]  /*0ec0*/  @P0 LDC.64 R6, c[0x0][0x9e8] ;  /* 0x00027a00ff060b82 */ /* 0x000e240000000a00 */
[----:B0-----:R-:W-:-:S05]  /*0ed0*/  @P0 IMAD.HI.U32 R0, R5, R6, RZ ;  /* 0x0000000605000227 */ /* 0x001fca00078e00ff */
[----:B------:R-:W-:-:S04]  /*0ee0*/  @P0 SHF.R.U32.HI R5, RZ, R7, R0 ;  /* 0x00000007ff050219 */ /* 0x000fc80000011600 */
[----:B------:R-:W-:Y:S01]  /*0ef0*/  LOP3.LUT R0, RZ, R5, RZ, 0x33, !PT ;  /* 0x00000005ff007212 */ /* 0x000fe200078e33ff */
[----:B------:R-:W-:Y:S06]  /*0f00*/  BRA `(.L_x_1051) ;  /* 0x0000000000107947 */ /* 0x000fec0003800000 */
.L_x_1050:
[----:B------:R-:W-:-:S13]  /*0f10*/  ISETP.NE.AND P0, PT, R27, 0x1, PT ;  /* 0x000000011b00780c */ /* 0x000fda0003f05270 */
[----:B------:R-:W0:Y:S02]  /*0f20*/  @P0 LDC.64 R4, c[0x0][0x9e8] ;  /* 0x00027a00ff040b82 */ /* 0x000e240000000a00 */
[----:B0-----:R-:W-:-:S05]  /*0f30*/  @P0 IMAD.HI.U32 R4, R0, R4, RZ ;  /* 0x0000000400040227 */ /* 0x001fca00078e00ff */
[----:B------:R-:W-:-:S07]  /*0f40*/  @P0 SHF.R.U32.HI R0, RZ, R5, R4 ;  /* 0x00000005ff000219 */ /* 0x000fce0000011604 */
.L_x_1051:
[----:B------:R-:W-:-:S05]  /*0f50*/  IMAD R0, R0, R27, R27 ;  /* 0x0000001b00007224 */ /* 0x000fca00078e021b */
[----:B------:R-:W-:-:S07]  /*0f60*/  VIMNMX R3, R3, R0, PT ;  /* 0x0000000003037248 */ /* 0x000fce0003fe0100 */
.L_x_1049:
[----:B------:R-:W0:Y:S01]  /*0f70*/  @P5 LDC R6, c[0x0][0x44c] ;  /* 0x00011300ff065b82 */ /* 0x000e220000000800 */
[----:B------:R-:W-:Y:S01]  /*0f80*/  VIADD R4, R3, 0x7f ;  /* 0x0000007f03047836 */ /* 0x000fe20000000000 */
[----:B------:R-:W-:Y:S01]  /*0f90*/  ULDC UR4, c[0x0][0x9dc] ;  /* 0x0002770000047ab9 */ /* 0x000fe20000000800 */
[CC--:B------:R-:W-:Y:S02]  /*0fa0*/  IMAD R0, R16.reuse, R21.reuse, 0x7f ;  /* 0x0000007f10007424 */ /* 0x0c0fe400078e0215 */
[----:B------:R-:W-:Y:S01]  /*0fb0*/  IMAD.MOV.U32 R7, RZ, RZ, R23 ;  /* 0x000000ffff077224 */ /* 0x000fe200078e0017 */
[----:B------:R-:W-:Y:S01]  /*0fc0*/  SHF.R.S32.HI R5, RZ, 0x1f, R4 ;  /* 0x0000001fff057819 */ /* 0x000fe20000011404 */
[----:B------:R-:W-:Y:S01]  /*0fd0*/  IMAD R88, R16, R21, -R15 ;  /* 0x0000001510587224 */ /* 0x000fe200078e0a0f */
[----:B------:R-:W1:Y:S01]  /*0fe0*/  @P5 LDC R9, c[0x0][0x450] ;  /* 0x00011400ff095b82 */ /* 0x000e620000000800 */
[----:B------:R-:W-:Y:S02]  /*0ff0*/  SHF.R.S32.HI R3, RZ, 0x1f, R0 ;  /* 0x0000001fff037819 */ /* 0x000fe40000011400 */
[----:B------:R-:W-:-:S02]  /*1000*/  LEA.HI R5, R5, R4, RZ, 0x7 ;  /* 0x0000000405057211 */ /* 0x000fc400078f38ff */
[----:B------:R-:W-:Y:S02]  /*1010*/  LEA.HI R3, R3, R0, RZ, 0x7 ;  /* 0x0000000003037211 */ /* 0x000fe400078f38ff */
[----:B------:R-:W-:Y:S02]  /*1020*/  SHF.R.S32.HI R0, RZ, 0x7, R5 ;  /* 0x00000007ff007819 */ /* 0x000fe40000011405 */
[----:B------:R-:W-:-:S04]  /*1030*/  SHF.R.S32.HI R3, RZ, 0x7, R3 ;  /* 0x00000007ff037819 */ /* 0x000fc80000011403 */
[----:B------:R-:W-:Y:S01]  /*1040*/  VIMNMX R11, R3, R0, PT ;  /* 0x00000000030b7248 */ /* 0x000fe20003fe0100 */
[----:B0-----:R-:W-:-:S05]  /*1050*/  @P5 IMAD.HI.U32 R6, R23, R6, RZ ;  /* 0x0000000617065227 */ /* 0x001fca00078e00ff */
[----:B-1----:R-:W-:-:S05]  /*1060*/  @P5 SHF.R.U32.HI R7, RZ, R9, R6 ;  /* 0x00000009ff075219 */ /* 0x002fca0000011606 */
[----:B------:R-:W-:-:S04]  /*1070*/  IMAD.IADD R4, R88, 0x1, R7 ;  /* 0x0000000158047824 */ /* 0x000fc800078e0207 */
[----:B------:R-:W-:Y:S01]  /*1080*/  VIADD R0, R4, -UR4 ;  /* 0x8000000404007c36 */ /* 0x000fe20008000000 */
[----:B------:R-:W-:Y:S06]  /*1090*/  @!P4 BRA `(.L_x_1052) ;  /* 0x00000000003cc947 */ /* 0x000fec0003800000 */
[----:B------:R-:W-:-:S13]  /*10a0*/  ISETP.GT.AND P0, PT, R4, -0x1, PT ;  /* 0xffffffff0400780c */ /* 0x000fda0003f04270 */
[----:B------:R-:W-:Y:S05]  /*10b0*/  @P0 BRA `(.L_x_1053) ;  /* 0x00000000001c0947 */ /* 0x000fea0003800000 */
[----:B------:R-:W-:Y:S02]  /*10c0*/  ISETP.NE.AND P0, PT, R27, 0x1, PT ;  /* 0x000000011b00780c */ /* 0x000fe40003f05270 */
[----:B------:R-:W-:-:S11]  /*10d0*/  LOP3.LUT R3, RZ, R4, RZ, 0x33, !PT ;  /* 0x00000004ff037212 */ /* 0x000fd600078e33ff */
[----:B------:R-:W0:Y:S02]  /*10e0*/  @P0 LDC.64 R6, c[0x0][0x9e8] ;  /* 0x00027a00ff060b82 */ /* 0x000e240000000a00 */
[----:B0-----:R-:W-:-:S05]  /*10f0*/  @P0 IMAD.HI.U32 R4, R3, R6, RZ ;  /* 0x0000000603040227 */ /* 0x001fca00078e00ff */
[----:B------:R-:W-:-:S04]  /*1100*/  @P0 SHF.R.U32.HI R3, RZ, R7, R4 ;  /* 0x00000007ff030219 */ /* 0x000fc80000011604 */
[----:B------:R-:W-:Y:S01]  /*1110*/  LOP3.LUT R4, RZ, R3, RZ, 0x33, !PT ;  /* 0x00000003ff047212 */ /* 0x000fe200078e33ff */
[----:B------:R-:W-:Y:S06]  /*1120*/  BRA `(.L_x_1054) ;  /* 0x0000000000107947 */ /* 0x000fec0003800000 */
.L_x_1053:
[----:B------:R-:W-:-:S13]  /*1130*/  ISETP.NE.AND P0, PT, R27, 0x1, PT ;  /* 0x000000011b00780c */ /* 0x000fda0003f05270 */
[----:B------:R-:W0:Y:S02]  /*1140*/  @P0 LDC.64 R6, c[0x0][0x9e8] ;  /* 0x00027a00ff060b82 */ /* 0x000e240000000a00 */
[----:B0-----:R-:W-:-:S05]  /*1150*/  @P0 IMAD.HI.U32 R6, R4, R6, RZ ;  /* 0x0000000604060227 */ /* 0x001fca00078e00ff */
[----:B------:R-:W-:-:S07]  /*1160*/  @P0 SHF.R.U32.HI R4, RZ, R7, R6 ;  /* 0x00000007ff040219 */ /* 0x000fce0000011606 */
.L_x_1054:
[----:B------:R-:W-:-:S05]  /*1170*/  IMAD R3, R4, R27, RZ ;  /* 0x0000001b04037224 */ /* 0x000fca00078e02ff */
[----:B------:R-:W-:-:S07]  /*1180*/  VIMNMX R0, R0, R3, !PT ;  /* 0x0000000300007248 */ /* 0x000fce0007fe0100 */
.L_x_1052:
[----:B------:R-:W-:Y:S01]  /*1190*/  SHF.R.S32.HI R3, RZ, 0x1f, R0 ;  /* 0x0000001fff037819 */ /* 0x000fe20000011400 */
[----:B------:R-:W-:-:S03]  /*11a0*/  IMAD.MOV.U32 R89, RZ, RZ, RZ ;  /* 0x000000ffff597224 */ /* 0x000fc600078e00ff */
[----:B------:R-:W-:Y:S02]  /*11b0*/  LEA.HI R3, R3, R0, RZ, 0x7 ;  /* 0x0000000003037211 */ /* 0x000fe400078f38ff */
[----:B------:R-:W-:Y:S02]  /*11c0*/  SHF.R.U32.HI R0, RZ, 0x10, R18 ;  /* 0x00000010ff007819 */ /* 0x000fe40000011612 */
[----:B------:R-:W-:Y:S02]  /*11d0*/  SHF.R.S32.HI R3, RZ, 0x7, R3 ;  /* 0x00000007ff037819 */ /* 0x000fe40000011403 */
[----:B------:R-:W-:Y:S02]  /*11e0*/  ISETP.NE.AND P0, PT, R0, RZ, PT ;  /* 0x000000ff0000720c */ /* 0x000fe40003f05270 */
[----:B------:R-:W-:Y:S02]  /*11f0*/  VIMNMX R8, RZ, R3, !PT ;  /* 0x00000003ff087248 */ /* 0x000fe40007fe0100 */
[----:B------:R-:W-:-:S02]  /*1200*/  LOP3.LUT R18, R18, 0xffff, RZ, 0xc0, !PT ;  /* 0x0000ffff12127812 */ /* 0x000fc400078ec0ff */
[----:B------:R-:W-:-:S07]  /*1210*/  ISETP.GT.AND P1, PT, R11, R8, PT ;  /* 0x000000080b00720c */ /* 0x000fce0003f24270 */
[----:B------:R-:W0:Y:S06]  /*1220*/  @!P0 LDC R0, c[0x0][0x9f0] ;  /* 0x00027c00ff008b82 */ /* 0x000e2c0000000800 */
[----:B------:R-:W-:Y:S05]  /*1230*/  @!P1 BRA `(.L_x_1055) ;  /* 0x0000000000709947 */ /* 0x000fea0003800000 */
[-C--:B0-----:R-:W-:Y:S02]  /*1240*/  IABS R7, R0.reuse ;  /* 0x0000000000077213 */ /* 0x081fe40000000000 */
[----:B------:R-:W-:Y:S02]  /*1250*/  IADD3 R3, R0, -0x1, R11 ;  /* 0xffffffff00037810 */ /* 0x000fe40007ffe00b */
[----:B------:R-:W0:Y:S01]  /*1260*/  I2F.RP R6, R7 ;  /* 0x0000000700067306 */ /* 0x000e220000209400 */
[----:B------:R-:W-:Y:S02]  /*1270*/  IABS R12, R0 ;  /* 0x00000000000c7213 */ /* 0x000fe40000000000 */
[----:B------:R-:W-:-:S05]  /*1280*/  IMAD.IADD R3, R3, 0x1, -R8 ;  /* 0x0000000103037824 */ /* 0x000fca00078e0a08 */
[----:B0-----:R-:W0:Y:S02]  /*1290*/  MUFU.RCP R6, R6 ;  /* 0x0000000600067308 */ /* 0x001e240000001000 */
[----:B0-----:R-:W-:Y:S02]  /*12a0*/  VIADD R4, R6, 0xffffffe ;  /* 0x0ffffffe06047836 */ /* 0x001fe40000000000 */
[----:B------:R-:W-:-:S04]  /*12b0*/  IMAD.MOV R6, RZ, RZ, -R12 ;  /* 0x000000ffff067224 */ /* 0x000fc800078e0a0c */
[----:B------:R0:W1:Y:S02]  /*12c0*/  F2I.FTZ.U32.TRUNC.NTZ R5, R4 ;  /* 0x0000000400057305 */ /* 0x000064000021f000 */
[----:B0-----:R-:W-:Y:S02]  /*12d0*/  IMAD.MOV.U32 R4, RZ, RZ, RZ ;  /* 0x000000ffff047224 */ /* 0x001fe400078e00ff */
[----:B-1----:R-:W-:-:S04]  /*12e0*/  IMAD.MOV R10, RZ, RZ, -R5 ;  /* 0x000000ffff0a7224 */ /* 0x002fc800078e0a05 */
[----:B------:R-:W-:Y:S01]  /*12f0*/  IMAD R9, R10, R7, RZ ;  /* 0x000000070a097224 */ /* 0x000fe200078e02ff */
[----:B------:R-:W-:Y:S02]  /*1300*/  IABS R10, R3 ;  /* 0x00000003000a7213 */ /* 0x000fe40000000000 */
[----:B------:R-:W-:Y:S01]  /*1310*/  LOP3.LUT R3, R3, R0, RZ, 0x3c, !PT ;  /* 0x0000000003037212 */ /* 0x000fe200078e3cff */
[----:B------:R-:W-:-:S03]  /*1320*/  IMAD.HI.U32 R5, R5, R9, R4 ;  /* 0x0000000905057227 */ /* 0x000fc600078e0004 */
[----:B------:R-:W-:Y:S01]  /*1330*/  ISETP.GE.AND P2, PT, R3, RZ, PT ;  /* 0x000000ff0300720c */ /* 0x000fe20003f46270 */
[----:B------:R-:W-:-:S04]  /*1340*/  IMAD.MOV.U32 R4, RZ, RZ, R10 ;  /* 0x000000ffff047224 */ /* 0x000fc800078e000a */
        /* <DEDUP_REMOVED lines=11> */
.L_x_1055:
[-C--:B------:R-:W-:Y:S01]  /*1400*/  IMAD R18, R18, R89.reuse, R8 ;  /* 0x0000005912127224 */ /* 0x080fe200078e0208 */
[----:B------:R-:W-:Y:S02]  /*1410*/  PLOP3.LUT P0, PT, PT, PT, PT, 0x80, 0x0 ;  /* 0x000000000000781c */ /* 0x000fe40003f0f070 */
[----:B------:R-:W-:Y:S02]  /*1420*/  CS2R R92, SRZ ;  /* 0x00000000005c7805 */ /* 0x000fe4000001ff00 */
[----:B------:R-:W-:Y:S01]  /*1430*/  CS2R R4, SRZ ;  /* 0x0000000000047805 */ /* 0x000fe2000001ff00 */
[----:B0-----:R-:W-:Y:S01]  /*1440*/  IMAD.MOV.U32 R0, RZ, RZ, RZ ;  /* 0x000000ffff007224 */ /* 0x001fe200078e00ff */
[----:B------:R-:W-:Y:S02]  /*1450*/  VIADDMNMX R89, R18, R89, R11, PT ;  /* 0x0000005912597246 */ /* 0x000fe4000380010b */
[----:B------:R-:W-:Y:S01]  /*1460*/  CS2R R94, SRZ ;  /* 0x00000000005e7805 */ /* 0x000fe2000001ff00 */
[----:B------:R-:W-:Y:S01]  /*1470*/  IMAD.MOV.U32 R6, RZ, RZ, RZ ;  /* 0x000000ffff067224 */ /* 0x000fe200078e00ff */
[----:B------:R-:W-:-:S02]  /*1480*/  CS2R R100, SRZ ;  /* 0x0000000000647805 */ /* 0x000fc4000001ff00 */
[----:B------:R-:W-:Y:S01]  /*1490*/  ISETP.GT.AND P1, PT, R89, R18, PT ;  /* 0x000000125900720c */ /* 0x000fe20003f24270 */
[----:B------:R-:W-:Y:S01]  /*14a0*/  IMAD.MOV.U32 R8, RZ, RZ, RZ ;  /* 0x000000ffff087224 */ /* 0x000fe200078e00ff */
[----:B------:R-:W-:Y:S01]  /*14b0*/  CS2R R96, SRZ ;  /* 0x0000000000607805 */ /* 0x000fe2000001ff00 */
[----:B------:R-:W-:Y:S01]  /*14c0*/  IMAD.MOV.U32 R91, RZ, RZ, RZ ;  /* 0x000000ffff5b7224 */ /* 0x000fe200078e00ff */
        /* <DEDUP_REMOVED lines=26> */
[----:B------:R-:W-:Y:S06]  /*1670*/  @!P1 BRA `(.L_x_1056) ;  /* 0x000000c000209947 */ /* 0x000fec0003800000 */
[----:B------:R-:W-:Y:S01]  /*1680*/  SHF.R.S32.HI R91, RZ, 0x1f, R90 ;  /* 0x0000001fff5b7819 */ /* 0x000fe2000001145a */
[----:B------:R-:W0:Y:S01]  /*1690*/  S2UR UR41, SR_CgaCtaId ;  /* 0x00000000002979c3 */ /* 0x000e220000008800 */
[----:B------:R-:W-:Y:S02]  /*16a0*/  UMOV UR36, 0x400 ;  /* 0x0000040000247882 */ /* 0x000fe40000000000 */
[----:B------:R-:W-:-:S04]  /*16b0*/  LEA.HI R92, R91, R90, RZ, 0x7 ;  /* 0x0000005a5b5c7211 */ /* 0x000fc800078f38ff */
[----:B------:R-:W-:-:S05]  /*16c0*/  SHF.R.S32.HI R93, RZ, 0x7, R92 ;  /* 0x00000007ff5d7819 */ /* 0x000fca000001145c */
        /* <DEDUP_REMOVED lines=29> */
.L_x_1057:
[----:B------:R-:W-:-:S04]  /*18a0*/  SHF.L.U32 R0, RZ, 0x1f, RZ ;  /* 0x0000001fff007819 */ /* 0x000fc800000006ff */
[----:B------:R-:W0:Y:S02]  /*18b0*/  SYNCS.PHASECHK.TRANS64.TRYWAIT P0, [UR36+0x22800], R0 ;  /* 0x02280000ff0075a7 */ /* 0x000e240008000164 */
[----:B0-----:R-:W-:Y:S05]  /*18c0*/  @!P0 BRA `(.L_x_1058) ;  /* 0x0000012800708947 */ /* 0x001fea0003800000 */
.L_x_1202:
[----:B------:R-:W-:-:S06]  /*18d0*/  ULOP3.LUT UR4, UR40, 0x1, URZ, 0xfc, !UPT ;  /* 0x0000000128047892 */ /* 0x000fcc000f8efc3f */
[----:B0-----:R-:W-:-:S05]  /*18e0*/  IMAD.U32 R3, RZ, RZ, UR4 ;  /* 0x00000004ff037e24 */ /* 0x001fca000f8e00ff */
[----:B------:R-:W-:-:S13]  /*18f0*/  ISETP.NE.AND P0, PT, R3, 0x3, PT ;  /* 0x000000030300780c */ /* 0x000fda0003f05270 */
[----:B------:R-:W-:Y:S05]  /*1900*/  @!P0 BRA `(.L_x_1059) ;  /* 0x0000000000048947 */ /* 0x000fea0003800000 */
[----:B------:R-:W-:Y:S01]  /*1910*/  BPT.TRAP 0x1 ;  /* 0x000000040000795c */ /* 0x000fe20000300000 */
.L_x_1059:
[----:B------:R0:W1:Y:S01]  /*1920*/  SYNCS.PHASECHK.TRANS64.TRYWAIT P1, [UR36+0x22830], R0 ;  /* 0x02283000ff0075a7 */ /* 0x0000620008020164 */
[----:B------:R-:W-:Y:S05]  /*1930*/  @!P0 BRA `(.L_x_1060) ;  /* 0x0000000000048947 */ /* 0x000fea0003800000 */
[----:B------:R-:W-:Y:S01]  /*1940*/  BPT.TRAP 0x1 ;  /* 0x000000040000795c */ /* 0x000fe20000300000 */
.L_x_1060:
[----:B------:R-:W-:-:S05]  /*1950*/  IMAD.U32 R6, RZ, RZ, UR44 ;  /* 0x0000002cff067e24 */ /* 0x000fca000f8e00ff */
[----:B------:R-:W-:Y:S01]  /*1960*/  LOP3.LUT R6, R6, 0x10000, RZ, 0xfc, !PT ;  /* 0x0001000006067812 */ /* 0x000fe200078efcff */
[----:B-1----:R-:W-:Y:S06]  /*1970*/  @P1 BRA `(.L_x_1061) ;  /* 0x0000000000081947 */ /* 0x002fec0003800000 */
[----:B------:R-:W1:Y:S02]  /*1980*/  SYNCS.PHASECHK.TRANS64.TRYWAIT P1, [UR36+0x22830], R0 ;  /* 0x02283000ff0075a7 */ /* 0x000e640008020164 */
[----:B-1----:R-:W-:Y:S05]  /*1990*/  @!P1 BRA `(.L_x_1062) ;  /* 0x0000012800549947 */ /* 0x002fea0003800000 */
.L_x_1061:
[----:B------:R-:W-:Y:S05]  /*19a0*/  WARPSYNC.ALL ;  /* 0x0000000000007948 */ /* 0x000fea0003800000 */
[----:B------:R-:W-:Y:S01]  /*19b0*/  IMAD.MOV.U32 R7, RZ, RZ, -0x7fffffe0 ;  /* 0x80000020ff077424 */ /* 0x000fe200078e00ff */
[----:B------:R-:W-:Y:S01]  /*19c0*/  UIADD3 UR4, UR36, 0x16400, URZ ;  /* 0x0001640024047890 */ /* 0x000fe2000fffe03f */
[C---:B------:R-:W-:Y:S01]  /*19d0*/  R2UR UR8, R6.reuse ;  /* 0x00000000060872ca */ /* 0x040fe200000e0000 */
[----:B------:R-:W-:Y:S02]  /*19e0*/  WARPGROUP.ARRIVE ;  /* 0x00000000000079c5 */ /* 0x000fe40000000000 */
[----:B------:R-:W-:Y:S01]  /*19f0*/  R2UR UR9, R7 ;  /* 0x00000000070972ca */ /* 0x000fe200000e0000 */
[----:B------:R-:W-:Y:S01]  /*1a00*/  USHF.R.U32.HI UR4, URZ, 0x4, UR4 ;  /* 0x000000043f047899 */ /* 0x000fe20008011604 */
[----:B------:R-:W-:Y:S01]  /*1a10*/  R2UR UR24, R6 ;  /* 0x00000000061872ca */ /* 0x000fe200000e0000 */
[----:B------:R-:W-:Y:S01]  /*1a20*/  UMOV UR11, 0x80000020 ;  /* 0x80000020000b7882 */ /* 0x000fe20000000000 */
[----:B------:R-:W-:Y:S01]  /*1a30*/  UMOV UR13, 0x80000020 ;  /* 0x80000020000d7882 */ /* 0x000fe20000000000 */
[----:B------:R-:W-:Y:S01]  /*1a40*/  ULOP3.LUT UR4, UR4, 0x3fff, URZ, 0xc0, !UPT ;  /* 0x00003fff04047892 */ /* 0x000fe2000f8ec03f */
[----:B------:R-:W-:Y:S01]  /*1a50*/  UMOV UR15, 0x80000020 ;  /* 0x80000020000f7882 */ /* 0x000fe20000000000 */
[----:B------:R-:W-:-:S02]  /*1a60*/  UMOV UR17, 0x80000020 ;  /* 0x8000002000117882 */ /* 0x000fc40000000000 */
[----:B------:R-:W-:Y:S01]  /*1a70*/  ULOP3.LUT UR6, UR4, 0x10000, URZ, 0xfc, !UPT ;  /* 0x0001000004067892 */ /* 0x000fe2000f8efc3f */
[----:B------:R-:W-:Y:S01]  /*1a80*/  UMOV UR19, 0x80000020 ;  /* 0x8000002000137882 */ /* 0x000fe20000000000 */
[----:B------:R-:W-:Y:S02]  /*1a90*/  UMOV UR21, 0x80000020 ;  /* 0x8000002000157882 */ /* 0x000fe40000000000 */
[----:B------:R-:W-:Y:S02]  /*1aa0*/  UIADD3 UR14, UR6, 0x200, URZ ;  /* 0x00000200060e7890 */ /* 0x000fe4000fffe03f */
[----:B------:R-:W-:Y:S01]  /*1ab0*/  UIADD3 UR12, UR24, 0x200, URZ ;  /* 0x00000200180c7890 */ /* 0x000fe2000fffe03f */
[----:B------:R-:W-:Y:S01]  /*1ac0*/  UMOV UR10, UR6 ;  /* 0x00000006000a7c82 */ /* 0x000fe20008000000 */
[----:B------:R-:W-:Y:S01]  /*1ad0*/  UIADD3 UR16, UR24, 0x202, URZ ;  /* 0x0000020218107890 */ /* 0x000fe2000fffe03f */
[----:B------:R-:W-:Y:S01]  /*1ae0*/  QGMMA.64x128x32.F32.E4M3.E4M3 R24, gdesc[UR8], RZ, !UPT, gsb0 ;  /* 0x01e00000081879f3 */ /* 0x000fe2000c0008ff */
[----:B------:R-:W-:-:S02]  /*1af0*/  UIADD3 UR8, UR24, 0x2, URZ ;  /* 0x0000000218087890 */ /* 0x000fc4000fffe03f */
[----:B------:R-:W-:Y:S01]  /*1b00*/  UIADD3 UR10, UR6, 0x2, URZ ;  /* 0x00000002060a7890 */ /* 0x000fe2000fffe03f */
[----:B------:R-:W-:Y:S01]  /*1b10*/  UMOV UR9, 0x80000020 ;  /* 0x8000002000097882 */ /* 0x000fe20000000000 */
[----:B------:R-:W-:Y:S01]  /*1b20*/  UMOV UR11, 0x80000020 ;  /* 0x80000020000b7882 */ /* 0x000fe20000000000 */
[----:B------:R-:W-:Y:S02]  /*1b30*/  UIADD3 UR18, UR6, 0x202, URZ ;  /* 0x0000020206127890 */ /* 0x000fe4000fffe03f */
[----:B------:R-:W-:Y:S02]  /*1b40*/  UIADD3 UR20, UR24, 0x400, URZ ;  /* 0x0000040018147890 */ /* 0x000fe4000fffe03f */
[----:B------:R-:W-:Y:S01]  /*1b50*/  UIADD3 UR22, UR6, 0x400, URZ ;  /* 0x0000040006167890 */ /* 0x000fe2000fffe03f */
[----:B------:R-:W-:Y:S01]  /*1b60*/  UMOV UR23, 0x80000020 ;  /* 0x8000002000177882 */ /* 0x000fe20000000000 */
[----:B------:R-:W-:Y:S02]  /*1b70*/  UIADD3 UR24, UR24, 0x402, URZ ;  /* 0x0000040218187890 */ /* 0x000fe4000fffe03f */
[----:B------:R-:W-:Y:S01]  /*1b80*/  UIADD3 UR26, UR6, 0x402, URZ ;  /* 0x00000402061a7890 */ /* 0x000fe2000fffe03f */
[----:B------:R-:W-:Y:S01]  /*1b90*/  UMOV UR25, 0x80000020 ;  /* 0x8000002000197882 */ /* 0x000fe20000000000 */
[----:B------:R-:W-:Y:S01]  /*1ba0*/  UMOV UR27, 0x80000020 ;  /* 0x80000020001b7882 */ /* 0x000fe20000000000 */
[----:B------:R-:W-:-:S02]  /*1bb0*/  WARPGROUP.DEPBAR.LE gsb0, 0x0 ;  /* 0x00008000000079c5 */ /* 0x000fc40000010000 */
[----:B------:R-:W-:-:S06]  /*1bc0*/  WARPGROUP.ARRIVE ;  /* 0x00000000000079c5 */ /* 0x000fcc0000000000 */
[----:B------:R-:W-:Y:S03]  /*1bd0*/  QGMMA.64x128x32.F32.E4M3.E4M3 R24, gdesc[UR8], R24, gsb0 ;  /* 0x01e00000081879f3 */ /* 0x000fe60008000818 */
[----:B------:R-:W-:Y:S02]  /*1be0*/  WARPGROUP.DEPBAR.LE gsb0, 0x0 ;  /* 0x00008000000079c5 */ /* 0x000fe40000010000 */
[----:B------:R-:W-:-:S07]  /*1bf0*/  WARPGROUP.ARRIVE ;  /* 0x00000000000079c5 */ /* 0x000fce0000000000 */
        /* <DEDUP_REMOVED lines=11> */
[----:B------:R-:W-:Y:S05]  /*1cb0*/  @!P0 BRA `(.L_x_1063) ;  /* 0x0000000000048947 */ /* 0x000fea0003800000 */
[----:B------:R-:W-:Y:S01]  /*1cc0*/  BPT.TRAP 0x1 ;  /* 0x000000040000795c */ /* 0x000fe20000300000 */
.L_x_1063:
[----:B------:R-:W2:Y:S01]  /*1cd0*/  LDL R108, [R1] ;  /* 0x00000000016c7983 */ /* 0x000ea20000100800 */
[----:B-1----:R-:W-:Y:S01]  /*1ce0*/  LOP3.LUT R3, R92, 0xffffff80, RZ, 0xc0, !PT ;  /* 0xffffff805c037812 */ /* 0x002fe200078ec0ff */
[----:B------:R-:W-:Y:S01]  /*1cf0*/  UIADD3 UR4, UR36, 0x22840, URZ ;  /* 0x0002284024047890 */ /* 0x000fe2000fffe03f */
[----:B------:R-:W-:Y:S01]  /*1d00*/  ISETP.NE.AND P2, PT, R22, 0x1, PT ;  /* 0x000000011600780c */ /* 0x000fe20003f45270 */
[----:B------:R-:W-:Y:S01]  /*1d10*/  ULDC UR33, c[0x0][0x2f0] ;  /* 0x0000bc0000217ab9 */ /* 0x000fe20000000800 */
[----:B------:R-:W-:Y:S01]  /*1d20*/  LEA.HI R91, R91, R90, RZ, 0x2 ;  /* 0x0000005a5b5b7211 */ /* 0x000fe200078f10ff */
[----:B------:R-:W-:Y:S01]  /*1d30*/  IMAD.IADD R3, R90, 0x1, -R3 ;  /* 0x000000015a037824 */ /* 0x000fe200078e0a03 */
[----:B------:R-:W-:Y:S01]  /*1d40*/  LEA.HI R10, R93, R93, RZ, 0x1 ;  /* 0x0000005d5d0a7211 */ /* 0x000fe200078f08ff */
[----:B------:R-:W-:Y:S01]  /*1d50*/  UPRMT UR4, UR41, 0x654, UR4 ;  /* 0x0000065429047896 */ /* 0x000fe20008000004 */
[----:B------:R-:W-:Y:S01]  /*1d60*/  LOP3.LUT R91, R91, 0xfffffffc, RZ, 0xc0, !PT ;  /* 0xfffffffc5b5b7812 */ /* 0x000fe200078ec0ff */
[----:B------:R-:W-:Y:S01]  /*1d70*/  ULDC UR5, c[0x0][0x9dc] ;  /* 0x0002770000057ab9 */ /* 0x000fe20000000800 */
[----:B0-----:R-:W-:Y:S01]  /*1d80*/  SHF.R.S32.HI R0, RZ, 0x1f, R3 ;  /* 0x0000001fff007819 */ /* 0x001fe20000011403 */
[----:B------:R-:W-:Y:S01]  /*1d90*/  ULOP3.LUT UR5, URZ, UR5, URZ, 0x33, !UPT ;  /* 0x000000053f057292 */ /* 0x000fe2000f8e333f */
[----:B------:R-:W-:Y:S01]  /*1da0*/  LOP3.LUT R10, R10, 0x3fffffe, RZ, 0xc0, !PT ;  /* 0x03fffffe0a0a7812 */ /* 0x000fe200078ec0ff */
[----:B------:R-:W-:Y:S01]  /*1db0*/  IMAD.IADD R91, R90, 0x1, -R91 ;  /* 0x000000015a5b7824 */ /* 0x000fe200078e0a5b */
[CC--:B------:R-:W-:Y:S01]  /*1dc0*/  LEA.HI R4, R0.reuse, R3.reuse, RZ, 0x2 ;  /* 0x0000000300047211 */ /* 0x0c0fe200078f10ff */
[----:B------:R-:W0:Y:S01]  /*1dd0*/  @P2 LDC R13, c[0x0][0x44c] ;  /* 0x00011300ff0d2b82 */ /* 0x000e220000000800 */
[----:B------:R-:W-:Y:S01]  /*1de0*/  LEA.HI R5, R0, R3, RZ, 0x5 ;  /* 0x0000000300057211 */ /* 0x000fe200078f28ff */
[----:B------:R-:W-:Y:S01]  /*1df0*/  IMAD.IADD R10, R93, 0x1, -R10 ;  /* 0x000000015d0a7824 */ /* 0x000fe200078e0a0a */
[----:B------:R-:W-:-:S02]  /*1e00*/  SHF.R.S32.HI R0, RZ, 0x2, R4 ;  /* 0x00000002ff007819 */ /* 0x000fc40000011404 */
[----:B------:R-:W-:Y:S02]  /*1e10*/  SHF.R.S32.HI R9, RZ, 0x1f, R4 ;  /* 0x0000001fff097819 */ /* 0x000fe40000011404 */
[----:B------:R-:W-:Y:S01]  /*1e20*/  SHF.R.S32.HI R8, RZ, 0x5, R5 ;  /* 0x00000005ff087819 */ /* 0x000fe20000011405 */
[----:B------:R-:W1:Y:S01]  /*1e30*/  @P2 LDC R15, c[0x0][0x450] ;  /* 0x00011400ff0f2b82 */ /* 0x000e620000000800 */
[-C--:B------:R-:W-:Y:S02]  /*1e40*/  LEA.HI R9, R9, R0.reuse, RZ, 0x3 ;  /* 0x0000000009097211 */ /* 0x080fe400078f18ff */
[----:B------:R-:W-:Y:S01]  /*1e50*/  LEA.HI R5, R91, R91, RZ, 0x1 ;  /* 0x0000005b5b057211 */ /* 0x000fe200078f08ff */
[----:B------:R-:W-:Y:S01]  /*1e60*/  IMAD R11, R8, 0x10, R23 ;  /* 0x00000010080b7824 */ /* 0x000fe200078e0217 */
[----:B------:R-:W-:Y:S02]  /*1e70*/  LOP3.LUT R9, R9, 0xfffffff8, RZ, 0xc0, !PT ;  /* 0xfffffff809097812 */ /* 0x000fe400078ec0ff */
[----:B------:R-:W-:Y:S01]  /*1e80*/  LOP3.LUT R8, R5, 0x1ffffffe, RZ, 0xc0, !PT ;  /* 0x1ffffffe05087812 */ /* 0x000fe200078ec0ff */
[----:B------:R-:W-:Y:S01]  /*1e90*/  SYNCS.ARRIVE.TRANS64.RED.A1T0 RZ, [UR4], RZ ;  /* 0x000000ffffff79a7 */ /* 0x000fe20008100404 */
[----:B------:R-:W-:Y:S01]  /*1ea0*/  IADD3 R9, R11, R0, -R9 ;  /* 0x000000000b097210 */ /* 0x000fe20007ffe809 */
[----:B------:R-:W-:Y:S01]  /*1eb0*/  ULDC UR4, c[0x0][0x288] ;  /* 0x0000a20000047ab9 */ /* 0x000fe20000000800 */
[----:B------:R-:W-:Y:S01]  /*1ec0*/  LOP3.LUT R4, R4, 0x7ffffffc, RZ, 0xc0, !PT ;  /* 0x7ffffffc04047812 */ /* 0x000fe200078ec0ff */
[----:B------:R-:W-:Y:S01]  /*1ed0*/  IMAD.IADD R8, R91, 0x1, -R8 ;  /* 0x000000015b087824 */ /* 0x000fe200078e0a08 */
[----:B------:R-:W-:Y:S01]  /*1ee0*/  LEA R14, R89, 0xffffff80, 0x7 ;  /* 0xffffff80590e7811 */ /* 0x000fe200078e38ff */
[----:B------:R-:W-:-:S02]  /*1ef0*/  IMAD R9, R10, 0x40, R9 ;  /* 0x000000400a097824 */ /* 0x000fc400078e0209 */
[----:B------:R-:W-:Y:S02]  /*1f00*/  IMAD.MOV.U32 R10, RZ, RZ, -0x80 ;  /* 0xffffff80ff0a7424 */ /* 0x000fe400078e00ff */
[----:B------:R-:W-:Y:S02]  /*1f10*/  IMAD R8, R8, 0x8, R9 ;  /* 0x0000000808087824 */ /* 0x000fe400078e0209 */
[----:B------:R-:W-:Y:S02]  /*1f20*/  IMAD R91, R89, R10, 0x80 ;  /* 0x00000080595b7424 */ /* 0x000fe400078e020a */
[----:B0-----:R-:W-:-:S04]  /*1f30*/  @P2 IMAD.HI.U32 R0, R8, R13, RZ ;  /* 0x0000000d08002227 */ /* 0x001fc800078e00ff */
[----:B------:R-:W-:Y:S01]  /*1f40*/  IMAD.MOV.U32 R9, RZ, RZ, R8 ;  /* 0x000000ffff097224 */ /* 0x000fe200078e0008 */
[----:B-1----:R-:W-:Y:S01]  /*1f50*/  @P2 SHF.R.U32.HI R9, RZ, R15, R0 ;  /* 0x0000000fff092219 */ /* 0x002fe20000011600 */
[----:B------:R-:W-:Y:S02]  /*1f60*/  IMAD.IADD R5, R3, 0x1, -R4 ;  /* 0x0000000103057824 */ /* 0x000fe400078e0a04 */
[----:B------:R-:W-:Y:S02]  /*1f70*/  VIADD R0, R91, 0x1 ;  /* 0x000000015b007836 */ /* 0x000fe40000000000 */
[----:B------:R-:W0:Y:S01]  /*1f80*/  SHFL.IDX PT, R11, R9, RZ, 0x1c1f ;  /* 0x001c1fff090b7589 */ /* 0x000e2200000e0000 */
[----:B------:R-:W-:Y:S01]  /*1f90*/  IMAD.U32 R10, RZ, RZ, UR4 ;  /* 0x00000004ff0a7e24 */ /* 0x000fe2000f8e00ff */
[----:B------:R-:W-:Y:S01]  /*1fa0*/  ULDC UR4, c[0x0][0x9e0] ;  /* 0x0002780000047ab9 */ /* 0x000fe20000000800 */
[----:B------:R-:W-:Y:S02]  /*1fb0*/  IMAD R3, R5, -0x2, R0 ;  /* 0xfffffffe05037824 */ /* 0x000fe400078e0200 */
[----:B------:R-:W-:-:S02]  /*1fc0*/  IMAD R0, R16, UR33, R91 ;  /* 0x0000002110007c24 */ /* 0x000fc4000f8e025b */
[----:B------:R-:W-:Y:S02]  /*1fd0*/  IMAD R3, R16, UR33, R3 ;  /* 0x0000002110037c24 */ /* 0x000fe4000f8e0203 */
[----:B------:R-:W-:Y:S02]  /*1fe0*/  IMAD R20, R5, -0x2, R0 ;  /* 0xfffffffe05147824 */ /* 0x000fe400078e0200 */
[----:B------:R-:W-:-:S04]  /*1ff0*/  IMAD.IADD R3, R3, 0x1, -R10 ;  /* 0x0000000103037824 */ /* 0x000fc800078e0a0a */
[C---:B------:R-:W-:Y:S02]  /*2000*/  VIADD R93, R3.reuse, UR4 ;  /* 0x00000004035d7c36 */ /* 0x040fe40008000000 */
[----:B------:R-:W-:-:S03]  /*2010*/  VIADD R90, R3, UR5 ;  /* 0x00000005035a7c36 */ /* 0x000fc60008000000 */
[----:B0-----:R-:W-:Y:S01]  /*2020*/  VIADDMNMX R0, R11, R93, R20, PT ;  /* 0x0000005d0b007246 */ /* 0x001fe20003800114 */
[----:B------:R-:W-:Y:S01]  /*2030*/  IMAD.IADD R4, R90, 0x1, R11 ;  /* 0x000000015a047824 */ /* 0x000fe200078e020b */
[----:B--2---:R-:W-:-:S13]  /*2040*/  LOP3.LUT P1, RZ, R108, 0x1, RZ, 0xc0, !PT ;  /* 0x000000016cff7812 */ /* 0x004fda000782c0ff */
[----:B------:R-:W-:Y:S05]  /*2050*/  @!P1 BRA `(.L_x_1064) ;  /* 0x0000000000649947 */ /* 0x000fea0003800000 */
[----:B------:R-:W-:Y:S01]  /*2060*/  IMAD R3, R16, UR33, R11 ;  /* 0x0000002110037c24 */ /* 0x000fe2000f8e020b */
[----:B------:R-:W-:Y:S03]  /*2070*/  BSSY B0, `(.L_x_1065) ;  /* 0x0000013000007945 */ /* 0x000fe60003800000 */
[----:B------:R-:W-:-:S05]  /*2080*/  IMAD.IADD R3, R3, 0x1, -R10 ;  /* 0x0000000103037824 */ /* 0x000fca00078e0a0a */
[----:B------:R-:W-:-:S13]  /*2090*/  ISETP.GT.AND P1, PT, R3, -0x1, PT ;  /* 0xffffffff0300780c */ /* 0x000fda0003f24270 */
[----:B------:R-:W-:Y:S05]  /*20a0*/  @P1 BRA `(.L_x_1066) ;  /* 0x0000000000241947 */ /* 0x000fea0003800000 */
[----:B------:R-:W-:Y:S01]  /*20b0*/  ULDC UR7, c[0x0][0x9e4] ;  /* 0x0002790000077ab9 */ /* 0x000fe20000000800 */
[----:B------:R-:W-:Y:S01]  /*20c0*/  LOP3.LUT R3, RZ, R3, RZ, 0x33, !PT ;  /* 0x00000003ff037212 */ /* 0x000fe200078e33ff */
[----:B------:R-:W-:-:S05]  /*20d0*/  IMAD.U32 R11, RZ, RZ, UR7 ;  /* 0x00000007ff0b7e24 */ /* 0x000fca000f8e00ff */
[----:B------:R-:W-:-:S13]  /*20e0*/  ISETP.NE.AND P1, PT, R11, 0x1, PT ;  /* 0x000000010b00780c */ /* 0x000fda0003f25270 */
[----:B------:R-:W0:Y:S02]  /*20f0*/  @P1 LDC.64 R12, c[0x0][0x9e8] ;  /* 0x00027a00ff0c1b82 */ /* 0x000e240000000a00 */
[----:B0-----:R-:W-:-:S05]  /*2100*/  @P1 IMAD.HI.U32 R12, R3, R12, RZ ;  /* 0x0000000c030c1227 */ /* 0x001fca00078e00ff */
[----:B------:R-:W-:-:S04]  /*2110*/  @P1 SHF.R.U32.HI R3, RZ, R13, R12 ;  /* 0x0000000dff031219 */ /* 0x000fc8000001160c */
[----:B------:R-:W-:Y:S01]  /*2120*/  LOP3.LUT R3, RZ, R3, RZ, 0x33, !PT ;  /* 0x00000003ff037212 */ /* 0x000fe200078e33ff */
[----:B------:R-:W-:Y:S06]  /*2130*/  BRA `(.L_x_1067) ;  /* 0x0000000000187947 */ /* 0x000fec0003800000 */
.L_x_1066:
[----:B------:R-:W-:Y:S02]  /*2140*/  ULDC UR7, c[0x0][0x9e4] ;  /* 0x0002790000077ab9 */ /* 0x000fe40000000800 */
[----:B------:R-:W-:-:S05]  /*2150*/  IMAD.U32 R11, RZ, RZ, UR7 ;  /* 0x00000007ff0b7e24 */ /* 0x000fca000f8e00ff */
[----:B------:R-:W-:-:S13]  /*2160*/  ISETP.NE.AND P1, PT, R11, 0x1, PT ;  /* 0x000000010b00780c */ /* 0x000fda0003f25270 */
[----:B------:R-:W0:Y:S02]  /*2170*/  @P1 LDC.64 R12, c[0x0][0x9e8] ;  /* 0x00027a00ff0c1b82 */ /* 0x000e240000000a00 */
[----:B0-----:R-:W-:-:S05]  /*2180*/  @P1 IMAD.HI.U32 R12, R3, R12, RZ ;  /* 0x0000000c030c1227 */ /* 0x001fca00078e00ff */
[----:B------:R-:W-:-:S07]  /*2190*/  @P1 SHF.R.U32.HI R3, RZ, R13, R12 ;  /* 0x0000000dff031219 */ /* 0x000fce000001160c */
.L_x_1067:
[----:B------:R-:W-:Y:S05]  /*21a0*/  BSYNC B0 ;  /* 0x0000000000007941 */ /* 0x000fea0003800000 */
.L_x_1065:
[----:B------:R-:W-:-:S04]  /*21b0*/  IMAD R12, R3, R11, -R14 ;  /* 0x0000000b030c7224 */ /* 0x000fc800078e0a0e */
[----:B------:R-:W-:-:S05]  /*21c0*/  IMAD R3, R5, -0x2, R12 ;  /* 0xfffffffe05037824 */ /* 0x000fca00078e020c */
[----:B------:R-:W-:Y:S02]  /*21d0*/  VIADDMNMX R0, R3, R11, R0, PT ;  /* 0x0000000b03007246 */ /* 0x000fe40003800100 */
[----:B------:R-:W-:-:S07]  /*21e0*/  VIMNMX R4, R4, R3, !PT ;  /* 0x0000000304047248 */ /* 0x000fce0007fe0100 */
.L_x_1064:
[C---:B------:R-:W-:Y:S01]  /*21f0*/  ISETP.GE.AND P6, PT, R91.reuse, 0x9, PT ;  /* 0x000000095b00780c */ /* 0x040fe20003fc6270 */
[----:B------:R-:W0:Y:S01]  /*2200*/  SHFL.IDX PT, R9, R9, 0x1, 0x1c1f ;  /* 0x003c1f0009097f89 */ /* 0x000e2200000e0000 */
[C---:B------:R-:W-:Y:S02]  /*2210*/  ISETP.GE.AND P1, PT, R91.reuse, 0x2, PT ;  /* 0x000000025b00780c */ /* 0x040fe40003f26270 */
[C---:B------:R-:W-:Y:S02]  /*2220*/  ISETP.GT.AND P2, PT, R4.reuse, 0x8, !P6 ;  /* 0x000000080400780c */ /* 0x040fe40007744270 */
[----:B------:R-:W-:Y:S02]  /*2230*/  ISETP.GT.AND P3, PT, R4, 0x1, !P1 ;  /* 0x000000010400780c */ /* 0x000fe40004f64270 */
[----:B------:R-:W-:Y:S02]  /*2240*/  ISETP.LT.OR P2, PT, R0, 0x9, P2 ;  /* 0x000000090000780c */ /* 0x000fe40001741670 */
[----:B------:R-:W-:-:S02]  /*2250*/  ISETP.GE.AND P4, PT, R91, 0xa, PT ;  /* 0x0000000a5b00780c */ /* 0x000fc40003f86270 */
[----:B------:R-:W-:Y:S02]  /*2260*/  FSEL R94, R28, -INF , !P2 ;  /* 0xff8000001c5e7808 */ /* 0x000fe40005000000 */
[----:B------:R-:W-:Y:S02]  /*2270*/  ISETP.LT.OR P3, PT, R0, 0x2, P3 ;  /* 0x000000020000780c */ /* 0x000fe40001f61670 */
[----:B------:R-:W-:Y:S02]  /*2280*/  ISETP.GT.AND P2, PT, R4, 0x9, !P4 ;  /* 0x000000090400780c */ /* 0x000fe40006744270 */
[----:B------:R-:W-:Y:S02]  /*2290*/  FSEL R92, R25, -INF , !P3 ;  /* 0xff800000195c7808 */ /* 0x000fe40005800000 */
[----:B------:R-:W-:Y:S02]  /*22a0*/  ISETP.LT.OR P2, PT, R0, 0xa, P2 ;  /* 0x0000000a0000780c */ /* 0x000fe40001741670 */
[----:B------:R-:W-:-:S02]  /*22b0*/  ISETP.GE.AND P3, PT, R91, 0x11, PT ;  /* 0x000000115b00780c */ /* 0x000fc40003f66270 */
[----:B------:R-:W-:Y:S02]  /*22c0*/  FSEL R96, R29, -INF , !P2 ;  /* 0xff8000001d607808 */ /* 0x000fe40005000000 */
[----:B------:R-:W-:Y:S02]  /*22d0*/  ISETP.GT.AND P2, PT, R4, 0x10, !P3 ;  /* 0x000000100400780c */ /* 0x000fe40005f44270 */
[----:B------:R-:W-:Y:S02]  /*22e0*/  P2R R95, PR, RZ, 0x8 ;  /* 0x00000008ff5f7803 */ /* 0x000fe40000000000 */
[----:B------:R-:W-:Y:S02]  /*22f0*/  ISETP.LT.OR P2, PT, R0, 0x11, P2 ;  /* 0x000000110000780c */ /* 0x000fe40001741670 */
[----:B------:R-:W-:Y:S02]  /*2300*/  ISETP.GE.AND P3, PT, R91, 0x12, PT ;  /* 0x000000125b00780c */ /* 0x000fe40003f66270 */
[----:B------:R-:W-:-:S02]  /*2310*/  FSEL R133, R32, -INF , !P2 ;  /* 0xff80000020857808 */ /* 0x000fc40005000000 */
[----:B------:R-:W-:Y:S02]  /*2320*/  ISETP.GT.AND P2, PT, R4, 0x11, !P3 ;  /* 0x000000110400780c */ /* 0x000fe40005f44270 */
[----:B------:R-:W-:Y:S02]  /*2330*/  P2R R97, PR, RZ, 0x8 ;  /* 0x00000008ff617803 */ /* 0x000fe40000000000 */
[----:B------:R-:W-:Y:S02]  /*2340*/  ISETP.LT.OR P2, PT, R0, 0x12, P2 ;  /* 0x000000120000780c */ /* 0x000fe40001741670 */
[----:B------:R-:W-:Y:S02]  /*2350*/  ISETP.GE.AND P3, PT, R91, 0x19, PT ;  /* 0x000000195b00780c */ /* 0x000fe40003f66270 */
[----:B------:R-:W-:Y:S02]  /*2360*/  FSEL R109, R33, -INF , !P2 ;  /* 0xff800000216d7808 */ /* 0x000fe40005000000 */
[----:B------:R-:W-:-:S02]  /*2370*/  ISETP.GT.AND P2, PT, R4, 0x18, !P3 ;  /* 0x000000180400780c */ /* 0x000fc40005f44270 */
[----:B------:R-:W-:Y:S02]  /*2380*/  P2R R98, PR, RZ, 0x8 ;  /* 0x00000008ff627803 */ /* 0x000fe40000000000 */
[----:B------:R-:W-:Y:S02]  /*2390*/  ISETP.LT.OR P2, PT, R0, 0x19, P2 ;  /* 0x000000190000780c */ /* 0x000fe40001741670 */
[----:B------:R-:W-:Y:S02]  /*23a0*/  ISETP.GE.AND P3, PT, R91, 0x1a, PT ;  /* 0x0000001a5b00780c */ /* 0x000fe40003f66270 */
[----:B------:R-:W-:Y:S02]  /*23b0*/  FSEL R131, R36, -INF , !P2 ;  /* 0xff80000024837808 */ /* 0x000fe40005000000 */
[----:B------:R-:W-:Y:S02]  /*23c0*/  ISETP.GT.AND P2, PT, R4, 0x19, !P3 ;  /* 0x000000190400780c */ /* 0x000fe40005f44270 */
[----:B------:R-:W-:-:S02]  /*23d0*/  P2R R36, PR, RZ, 0x8 ;  /* 0x00000008ff247803 */ /* 0x000fc40000000000 */
[----:B------:R-:W-:Y:S02]  /*23e0*/  ISETP.LT.OR P2, PT, R0, 0x1a, P2 ;  /* 0x0000001a0000780c */ /* 0x000fe40001741670 */
[----:B------:R-:W-:Y:S02]  /*23f0*/  ISETP.GE.AND P3, PT, R91, 0x21, PT ;  /* 0x000000215b00780c */ /* 0x000fe40003f66270 */
[----:B------:R-:W-:Y:S02]  /*2400*/  FSEL R129, R37, -INF , !P2 ;  /* 0xff80000025817808 */ /* 0x000fe40005000000 */
[----:B------:R-:W-:Y:S02]  /*2410*/  ISETP.GT.AND P2, PT, R4, 0x20, !P3 ;  /* 0x000000200400780c */ /* 0x000fe40005f44270 */
[----:B------:R-:W-:Y:S02]  /*2420*/  P2R R99, PR, RZ, 0x8 ;  /* 0x00000008ff637803 */ /* 0x000fe40000000000 */
[----:B------:R-:W-:-:S02]  /*2430*/  ISETP.LT.OR P2, PT, R0, 0x21, P2 ;  /* 0x000000210000780c */ /* 0x000fc40001741670 */
[C---:B------:R-:W-:Y:S02]  /*2440*/  ISETP.GE.AND P3, PT, R91.reuse, 0x22, PT ;  /* 0x000000225b00780c */ /* 0x040fe40003f66270 */
[----:B------:R-:W-:Y:S02]  /*2450*/  FSEL R127, R40, -INF , !P2 ;  /* 0xff800000287f7808 */ /* 0x000fe40005000000 */
[----:B------:R-:W-:Y:S02]  /*2460*/  ISETP.GT.AND P2, PT, R4, 0x21, !P3 ;  /* 0x000000210400780c */ /* 0x000fe40005f44270 */
[----:B------:R-:W-:Y:S02]  /*2470*/  P2R R40, PR, RZ, 0x8 ;  /* 0x00000008ff287803 */ /* 0x000fe40000000000 */
        /* <DEDUP_REMOVED lines=96> */
[----:B------:R-:W-:Y:S02]  /*2a80*/  P2R R12, PR, RZ, 0x10 ;  /* 0x00000010ff0c7803 */ /* 0x000fe40000000000 */
[----:B------:R-:W-:-:S02]  /*2a90*/  FSEL R15, R80, -INF , !P2 ;  /* 0xff800000500f7808 */ /* 0x000fc40005000000 */
[C---:B------:R-:W-:Y:S02]  /*2aa0*/  ISETP.GE.AND P2, PT, R91.reuse, 0x72, PT ;  /* 0x000000725b00780c */ /* 0x040fe40003f46270 */
[----:B------:R-:W-:Y:S02]  /*2ab0*/  ISETP.GE.AND P5, PT, R91, 0x1, PT ;  /* 0x000000015b00780c */ /* 0x000fe40003fa6270 */
[----:B------:R-:W-:Y:S02]  /*2ac0*/  ISETP.GT.AND P3, PT, R4, 0x71, !P2 ;  /* 0x000000710400780c */ /* 0x000fe40005764270 */
[----:B0-----:R-:W-:Y:S02]  /*2ad0*/  VIADDMNMX R20, R9, R93, R20, PT ;  /* 0x0000005d09147246 */ /* 0x001fe40003800114 */
[----:B------:R-:W-:-:S04]  /*2ae0*/  ISETP.LT.OR P3, PT, R0, 0x72, P3 ;  /* 0x000000720000780c */ /* 0x000fc80001f61670 */
[----:B------:R-:W-:Y:S02]  /*2af0*/  FSEL R81, R81, -INF , !P3 ;  /* 0xff80000051517808 */ /* 0x000fe40005800000 */
[----:B------:R-:W-:-:S04]  /*2b00*/  ISETP.GE.AND P3, PT, R91, 0x79, PT ;  /* 0x000000795b00780c */ /* 0x000fc80003f66270 */
[----:B------:R-:W-:-:S04]  /*2b10*/  ISETP.GT.AND P4, PT, R4, 0x78, !P3 ;  /* 0x000000780400780c */ /* 0x000fc80005f84270 */
[----:B------:R-:W-:-:S04]  /*2b20*/  ISETP.LT.OR P4, PT, R0, 0x79, P4 ;  /* 0x000000790000780c */ /* 0x000fc80002781670 */
[----:B------:R-:W-:Y:S02]  /*2b30*/  FSEL R13, R84, -INF , !P4 ;  /* 0xff800000540d7808 */ /* 0x000fe40006000000 */
[----:B------:R-:W-:-:S04]  /*2b40*/  ISETP.GT.AND P4, PT, R4, RZ, !P5 ;  /* 0x000000ff0400720c */ /* 0x000fc80006f84270 */
[----:B------:R-:W-:-:S04]  /*2b50*/  ISETP.LT.OR P4, PT, R0, 0x1, P4 ;  /* 0x000000010000780c */ /* 0x000fc80002781670 */
[----:B------:R-:W-:Y:S01]  /*2b60*/  FSEL R28, R24, -INF , !P4 ;  /* 0xff800000181c7808 */ /* 0x000fe20006000000 */
[----:B------:R-:W-:Y:S01]  /*2b70*/  IMAD.IADD R24, R90, 0x1, R9 ;  /* 0x000000015a187824 */ /* 0x000fe200078e0209 */
[----:B------:R-:W-:-:S04]  /*2b80*/  ISETP.GE.AND P4, PT, R91, 0x7a, PT ;  /* 0x0000007a5b00780c */ /* 0x000fc80003f86270 */
[----:B------:R-:W-:Y:S02]  /*2b90*/  P2R R80, PR, RZ, 0x10 ;  /* 0x00000010ff507803 */ /* 0x000fe40000000000 */
[----:B------:R-:W-:-:S04]  /*2ba0*/  ISETP.GT.AND P4, PT, R4, 0x79, !P4 ;  /* 0x000000790400780c */ /* 0x000fc80006784270 */
[----:B------:R-:W-:-:S04]  /*2bb0*/  ISETP.LT.OR P4, PT, R0, 0x7a, P4 ;  /* 0x0000007a0000780c */ /* 0x000fc80002781670 */
[----:B------:R-:W-:Y:S02]  /*2bc0*/  FSEL R85, R85, -INF , !P4 ;  /* 0xff80000055557808 */ /* 0x000fe40006000000 */
[----:B------:R-:W-:-:S13]  /*2bd0*/  LOP3.LUT P4, RZ, R108, 0x1, RZ, 0xc0, !PT ;  /* 0x000000016cff7812 */ /* 0x000fda000788c0ff */
        /* <DEDUP_REMOVED lines=15> */
.L_x_1070:
[----:B------:R-:W-:Y:S02]  /*2cd0*/  ULDC UR7, c[0x0][0x9e4] ;  /* 0x0002790000077ab9 */ /* 0x000fe40000000800 */
[----:B------:R-:W-:-:S05]  /*2ce0*/  IMAD.U32 R4, RZ, RZ, UR7 ;  /* 0x00000007ff047e24 */ /* 0x000fca000f8e00ff */
[----:B------:R-:W-:-:S13]  /*2cf0*/  ISETP.NE.AND P4, PT, R4, 0x1, PT ;  /* 0x000000010400780c */ /* 0x000fda0003f85270 */
[----:B------:R-:W0:Y:S02]  /*2d00*/  @P4 LDC.64 R32, c[0x0][0x9e8] ;  /* 0x00027a00ff204b82 */ /* 0x000e240000000a00 */
[----:B0-----:R-:W-:-:S05]  /*2d10*/  @P4 IMAD.HI.U32 R0, R9, R32, RZ ;  /* 0x0000002009004227 */ /* 0x001fca00078e00ff */
[----:B------:R-:W-:-:S07]  /*2d20*/  @P4 SHF.R.U32.HI R9, RZ, R33, R0 ;  /* 0x00000021ff094219 */ /* 0x000fce0000011600 */
.L_x_1071:
[----:B------:R-:W-:Y:S05]  /*2d30*/  BSYNC B0 ;  /* 0x0000000000007941 */ /* 0x000fea0003800000 */
.L_x_1069:
[----:B------:R-:W-:-:S04]  /*2d40*/  IMAD R0, R9, R4, -R14 ;  /* 0x0000000409007224 */ /* 0x000fc800078e0a0e */
[----:B------:R-:W-:-:S05]  /*2d50*/  IMAD R9, R5, -0x2, R0 ;  /* 0xfffffffe05097824 */ /* 0x000fca00078e0200 */
[----:B------:R-:W-:Y:S02]  /*2d60*/  VIADDMNMX R20, R9, R4, R20, PT ;  /* 0x0000000409147246 */ /* 0x000fe40003800114 */
[----:B------:R-:W-:-:S07]  /*2d70*/  VIMNMX R24, R24, R9, !PT ;  /* 0x0000000918187248 */ /* 0x000fce0007fe0100 */
.L_x_1068:
[C---:B------:R-:W-:Y:S02]  /*2d80*/  ISETP.GT.AND P1, PT, R24.reuse, 0x1, !P1 ;  /* 0x000000011800780c */ /* 0x040fe40004f24270 */
[----:B------:R-:W-:Y:S02]  /*2d90*/  ISETP.GT.AND P6, PT, R24, 0x8, !P6 ;  /* 0x000000081800780c */ /* 0x000fe400077c4270 */
[C---:B------:R-:W-:Y:S02]  /*2da0*/  ISETP.LT.OR P1, PT, R20.reuse, 0x2, P1 ;  /* 0x000000021400780c */ /* 0x040fe40000f21670 */
[----:B------:R-:W-:Y:S02]  /*2db0*/  ISETP.LT.OR P6, PT, R20, 0x9, P6 ;  /* 0x000000091400780c */ /* 0x000fe400037c1670 */
[----:B------:R-:W-:Y:S02]  /*2dc0*/  FSEL R27, R27, -INF , !P1 ;  /* 0xff8000001b1b7808 */ /* 0x000fe40004800000 */
[----:B------:R-:W-:-:S02]  /*2dd0*/  ISETP.NE.AND P1, PT, R12, RZ, PT ;  /* 0x000000ff0c00720c */ /* 0x000fc40003f25270 */
[----:B------:R-:W-:Y:S02]  /*2de0*/  FSEL R33, R30, -INF , !P6 ;  /* 0xff8000001e217808 */ /* 0x000fe40007000000 */
[----:B------:R-:W-:Y:S02]  /*2df0*/  ISETP.GT.AND P1, PT, R24, 0x9, !P1 ;  /* 0x000000091800780c */ /* 0x000fe40004f24270 */
[----:B------:R-:W-:Y:S02]  /*2e00*/  ISETP.NE.AND P6, PT, R95, RZ, PT ;  /* 0x000000ff5f00720c */ /* 0x000fe40003fc5270 */
[----:B------:R-:W-:Y:S02]  /*2e10*/  ISETP.LT.OR P1, PT, R20, 0xa, P1 ;  /* 0x0000000a1400780c */ /* 0x000fe40000f21670 */
[----:B------:R-:W-:Y:S02]  /*2e20*/  ISETP.NE.AND P4, PT, R97, RZ, PT ;  /* 0x000000ff6100720c */ /* 0x000fe40003f85270 */
[----:B------:R-:W-:-:S02]  /*2e30*/  FSEL R31, R31, -INF , !P1 ;  /* 0xff8000001f1f7808 */ /* 0x000fc40004800000 */
[----:B------:R-:W-:Y:S02]  /*2e40*/  ISETP.GT.AND P1, PT, R24, 0x10, !P6 ;  /* 0x000000101800780c */ /* 0x000fe40007724270 */
[----:B------:R-:W-:Y:S02]  /*2e50*/  ISETP.NE.AND P6, PT, R41, RZ, PT ;  /* 0x000000ff2900720c */ /* 0x000fe40003fc5270 */
[----:B------:R-:W-:Y:S02]  /*2e60*/  ISETP.LT.OR P1, PT, R20, 0x11, P1 ;  /* 0x000000111400780c */ /* 0x000fe40000f21670 */
[----:B------:R-:W-:Y:S02]  /*2e70*/  FMNMX.FTZ R0, R28, R92, !PT ;  /* 0x0000005c1c007209 */ /* 0x000fe40007810000 */
[----:B------:R-:W-:Y:S02]  /*2e80*/  FSEL R37, R34, -INF , !P1 ;  /* 0xff80000022257808 */ /* 0x000fe40004800000 */
[----:B------:R-:W-:-:S02]  /*2e90*/  ISETP.GT.AND P1, PT, R24, 0x11, !P4 ;  /* 0x000000111800780c */ /* 0x000fc40006724270 */
[----:B------:R-:W-:Y:S02]  /*2ea0*/  ISETP.NE.AND P4, PT, R45, RZ, PT ;  /* 0x000000ff2d00720c */ /* 0x000fe40003f85270 */
[----:B------:R-:W-:Y:S02]  /*2eb0*/  ISETP.LT.OR P1, PT, R20, 0x12, P1 ;  /* 0x000000121400780c */ /* 0x000fe40000f21670 */
[----:B------:R-:W-:Y:S02]  /*2ec0*/  FMNMX.FTZ R0, R94, R0, !PT ;  /* 0x000000005e007209 */ /* 0x000fe40007810000 */
[----:B------:R-:W-:Y:S02]  /*2ed0*/  FSEL R35, R35, -INF , !P1 ;  /* 0xff80000023237808 */ /* 0x000fe40004800000 */
[----:B------:R-:W-:Y:S02]  /*2ee0*/  ISETP.NE.AND P1, PT, R98, RZ, PT ;  /* 0x000000ff6200720c */ /* 0x000fe40003f25270 */
[----:B------:R-:W-:-:S02]  /*2ef0*/  FMNMX.FTZ R0, R96, R0, !PT ;  /* 0x0000000060007209 */ /* 0x000fc40007810000 */
[----:B------:R-:W-:Y:S02]  /*2f00*/  ISETP.GT.AND P1, PT, R24, 0x18, !P1 ;  /* 0x000000181800780c */ /* 0x000fe40004f24270 */
[----:B------:R-:W-:Y:S02]  /*2f10*/  FMNMX.FTZ R0, R133, R0, !PT ;  /* 0x0000000085007209 */ /* 0x000fe40007810000 */
[----:B------:R-:W-:Y:S02]  /*2f20*/  ISETP.LT.OR P1, PT, R20, 0x19, P1 ;  /* 0x000000191400780c */ /* 0x000fe40000f21670 */
[----:B------:R-:W-:Y:S02]  /*2f30*/  FMNMX.FTZ R0, R109, R0, !PT ;  /* 0x000000006d007209 */ /* 0x000fe40007810000 */
[----:B------:R-:W-:Y:S02]  /*2f40*/  FSEL R41, R38, -INF , !P1 ;  /* 0xff80000026297808 */ /* 0x000fe40004800000 */
[----:B------:R-:W-:-:S02]  /*2f50*/  ISETP.NE.AND P1, PT, R36, RZ, PT ;  /* 0x000000ff2400720c */ /* 0x000fc40003f25270 */
[----:B------:R-:W-:Y:S02]  /*2f60*/  FMNMX.FTZ R0, R131, R0, !PT ;  /* 0x0000000083007209 */ /* 0x000fe40007810000 */
[----:B------:R-:W-:Y:S02]  /*2f70*/  ISETP.GT.AND P1, PT, R24, 0x19, !P1 ;  /* 0x000000191800780c */ /* 0x000fe40004f24270 */
[----:B------:R-:W-:Y:S02]  /*2f80*/  FMNMX.FTZ R0, R129, R0, !PT ;  /* 0x0000000081007209 */ /* 0x000fe40007810000 */
[----:B------:R-:W-:Y:S02]  /*2f90*/  ISETP.LT.OR P1, PT, R20, 0x1a, P1 ;  /* 0x0000001a1400780c */ /* 0x000fe40000f21670 */
[----:B------:R-:W-:Y:S02]  /*2fa0*/  FMNMX.FTZ R0, R127, R0, !PT ;  /* 0x000000007f007209 */ /* 0x000fe40007810000 */
[----:B------:R-:W-:-:S02]  /*2fb0*/  FSEL R39, R39, -INF , !P1 ;  /* 0xff80000027277808 */ /* 0x000fc40004800000 */
[----:B------:R-:W-:Y:S02]  /*2fc0*/  ISETP.NE.AND P1, PT, R99, RZ, PT ;  /* 0x000000ff6300720c */ /* 0x000fe40003f25270 */
[----:B------:R-:W-:Y:S02]  /*2fd0*/  FMNMX.FTZ R0, R111, R0, !PT ;  /* 0x000000006f007209 */ /* 0x000fe40007810000 */
[----:B------:R-:W-:Y:S02]  /*2fe0*/  ISETP.GT.AND P1, PT, R24, 0x20, !P1 ;  /* 0x000000201800780c */ /* 0x000fe40004f24270 */
[----:B------:R-:W-:Y:S02]  /*2ff0*/  FMNMX.FTZ R0, R125, R0, !PT ;  /* 0x000000007d007209 */ /* 0x000fe40007810000 */
[----:B------:R-:W-:Y:S02]  /*3000*/  ISETP.LT.OR P1, PT, R20, 0x21, P1 ;  /* 0x000000211400780c */ /* 0x000fe40000f21670 */
[----:B------:R-:W-:-:S02]  /*3010*/  FMNMX.FTZ R0, R123, R0, !PT ;  /* 0x000000007b007209 */ /* 0x000fc40007810000 */
[----:B------:R-:W-:Y:S02]  /*3020*/  FSEL R45, R42, -INF , !P1 ;  /* 0xff8000002a2d7808 */ /* 0x000fe40004800000 */
[----:B------:R-:W-:Y:S02]  /*3030*/  ISETP.NE.AND P1, PT, R40, RZ, PT ;  /* 0x000000ff2800720c */ /* 0x000fe40003f25270 */
[----:B------:R-:W-:Y:S02]  /*3040*/  FMNMX.FTZ R0, R121, R0, !PT ;  /* 0x0000000079007209 */ /* 0x000fe40007810000 */
[----:B------:R-:W-:Y:S02]  /*3050*/  ISETP.GT.AND P1, PT, R24, 0x21, !P1 ;  /* 0x000000211800780c */ /* 0x000fe40004f24270 */
[----:B------:R-:W-:Y:S02]  /*3060*/  FMNMX.FTZ R0, R119, R0, !PT ;  /* 0x0000000077007209 */ /* 0x000fe40007810000 */
[----:B------:R-:W-:-:S02]  /*3070*/  ISETP.LT.OR P1, PT, R20, 0x22, P1 ;  /* 0x000000221400780c */ /* 0x000fc40000f21670 */
[----:B------:R-:W-:Y:S02]  /*3080*/  FMNMX.FTZ R0, R117, R0, !PT ;  /* 0x0000000075007209 */ /* 0x000fe40007810000 */
[----:B------:R-:W-:Y:S02]  /*3090*/  FSEL R43, R43, -INF , !P1 ;  /* 0xff8000002b2b7808 */ /* 0x000fe40004800000 */
[----:B------:R-:W-:Y:S02]  /*30a0*/  ISETP.NE.AND P1, PT, R100, RZ, PT ;  /* 0x000000ff6400720c */ /* 0x000fe40003f25270 */
[----:B------:R-:W-:Y:S02]  /*30b0*/  FMNMX.FTZ R0, R115, R0, !PT ;  /* 0x0000000073007209 */ /* 0x000fe40007810000 */
[----:B------:R-:W-:Y:S02]  /*30c0*/  ISETP.GT.AND P1, PT, R24, 0x28, !P1 ;  /* 0x000000281800780c */ /* 0x000fe40004f24270 */
[----:B------:R-:W-:-:S02]  /*30d0*/  FMNMX.FTZ R0, R113, R0, !PT ;  /* 0x0000000071007209 */ /* 0x000fc40007810000 */
[----:B------:R-:W-:Y:S02]  /*30e0*/  ISETP.LT.OR P1, PT, R20, 0x29, P1 ;  /* 0x000000291400780c */ /* 0x000fe40000f21670 */
[----:B------:R-:W-:Y:S02]  /*30f0*/  FMNMX.FTZ R0, R57, R0, !PT ;  /* 0x0000000039007209 */ /* 0x000fe40007810000 */
[----:B------:R-:W-:Y:S02]  /*3100*/  FSEL R49, R46, -INF , !P1 ;  /* 0xff8000002e317808 */ /* 0x000fe40004800000 */
[----:B------:R-:W-:Y:S02]  /*3110*/  ISETP.NE.AND P1, PT, R44, RZ, PT ;  /* 0x000000ff2c00720c */ /* 0x000fe40003f25270 */
[----:B------:R-:W-:Y:S02]  /*3120*/  FMNMX.FTZ R0, R11, R0, !PT ;  /* 0x000000000b007209 */ /* 0x000fe40007810000 */
[----:B------:R-:W-:-:S02]  /*3130*/  ISETP.GT.AND P1, PT, R24, 0x29, !P1 ;  /* 0x000000291800780c */ /* 0x000fc40004f24270 */
[----:B------:R-:W-:Y:S02]  /*3140*/  FMNMX.FTZ R0, R61, R0, !PT ;  /* 0x000000003d007209 */ /* 0x000fe40007810000 */
        /* <DEDUP_REMOVED lines=24> */
[----:B------:R-:W-:Y:S02]  /*32d0*/  ISETP.GT.AND P1, PT, R24, 0x39, !P6 ;  /* 0x000000391800780c */ /* 0x000fe40007724270 */
[----:B------:R-:W-:Y:S02]  /*32e0*/  FMNMX.FTZ R0, R13, R0, !PT ;  /* 0x000000000d007209 */ /* 0x000fe40007810000 */
[----:B------:R-:W-:Y:S02]  /*32f0*/  ISETP.LT.OR P1, PT, R20, 0x3a, P1 ;  /* 0x0000003a1400780c */ /* 0x000fe40000f21670 */
[----:B------:R-:W-:Y:S02]  /*3300*/  FMNMX.FTZ R0, R85, R0, !PT ;  /* 0x0000000055007209 */ /* 0x000fe40007810000 */
[----:B------:R-:W-:-:S02]  /*3310*/  FSEL R55, R55, -INF , !P1 ;  /* 0xff80000037377808 */ /* 0x000fc40004800000 */
[----:B------:R-:W-:Y:S01]  /*3320*/  ISETP.GT.AND P1, PT, R24, 0x40, !P4 ;  /* 0x000000401800780c */ /* 0x000fe20006724270 */
[----:B------:R-:W0:Y:S01]  /*3330*/  SHFL.BFLY PT, R9, R0, 0x2, 0x1f ;  /* 0x0c401f0000097f89 */ /* 0x000e2200000e0000 */
[----:B------:R-:W-:Y:S02]  /*3340*/  ISETP.NE.AND P6, PT, R106, RZ, PT ;  /* 0x000000ff6a00720c */ /* 0x000fe40003fc5270 */
[----:B------:R-:W-:Y:S02]  /*3350*/  ISETP.LT.OR P1, PT, R20, 0x41, P1 ;  /* 0x000000411400780c */ /* 0x000fe40000f21670 */
[----:B------:R-:W-:Y:S02]  /*3360*/  ISETP.NE.AND P4, PT, R76, RZ, PT ;  /* 0x000000ff4c00720c */ /* 0x000fe40003f85270 */
[----:B------:R-:W-:Y:S02]  /*3370*/  FSEL R93, R58, -INF , !P1 ;  /* 0xff8000003a5d7808 */ /* 0x000fe40004800000 */
[----:B------:R-:W-:-:S02]  /*3380*/  ISETP.NE.AND P1, PT, R52, RZ, PT ;  /* 0x000000ff3400720c */ /* 0x000fc40003f25270 */
[C---:B------:R-:W-:Y:S02]  /*3390*/  ISETP.GT.AND P5, PT, R24.reuse, RZ, !P5 ;  /* 0x000000ff1800720c */ /* 0x040fe40006fa4270 */
[----:B------:R-:W-:Y:S02]  /*33a0*/  ISETP.GT.AND P1, PT, R24, 0x41, !P1 ;  /* 0x000000411800780c */ /* 0x000fe40004f24270 */
[C---:B------:R-:W-:Y:S02]  /*33b0*/  ISETP.LT.OR P5, PT, R20.reuse, 0x1, P5 ;  /* 0x000000011400780c */ /* 0x040fe40002fa1670 */
[----:B------:R-:W-:Y:S02]  /*33c0*/  ISETP.LT.OR P1, PT, R20, 0x42, P1 ;  /* 0x000000421400780c */ /* 0x000fe40000f21670 */
[----:B------:R-:W-:Y:S02]  /*33d0*/  FSEL R30, R26, -INF , !P5 ;  /* 0xff8000001a1e7808 */ /* 0x000fe40006800000 */
[----:B------:R-:W-:-:S02]  /*33e0*/  FSEL R59, R59, -INF , !P1 ;  /* 0xff8000003b3b7808 */ /* 0x000fc40004800000 */
[----:B------:R-:W-:Y:S02]  /*33f0*/  ISETP.NE.AND P1, PT, R56, RZ, PT ;  /* 0x000000ff3800720c */ /* 0x000fe40003f25270 */
[----:B0-----:R-:W-:Y:S02]  /*3400*/  FMNMX.FTZ R4, R0, R9, !PT ;  /* 0x0000000900047209 */ /* 0x001fe40007810000 */
[C---:B------:R-:W-:Y:S02]  /*3410*/  ISETP.GT.AND P1, PT, R24.reuse, 0x48, !P1 ;  /* 0x000000481800780c */ /* 0x040fe40004f24270 */
[----:B------:R-:W-:Y:S01]  /*3420*/  ISETP.GT.AND P2, PT, R24, 0x71, !P2 ;  /* 0x000000711800780c */ /* 0x000fe20005744270 */
[----:B------:R-:W0:Y:S01]  /*3430*/  SHFL.BFLY PT, R9, R4, 0x1, 0x1f ;  /* 0x0c201f0004097f89 */ /* 0x000e2200000e0000 */
[----:B------:R-:W-:Y:S02]  /*3440*/  ISETP.LT.OR P1, PT, R20, 0x49, P1 ;  /* 0x000000491400780c */ /* 0x000fe40000f21670 */
[----:B------:R-:W-:-:S02]  /*3450*/  ISETP.GT.AND P3, PT, R24, 0x78, !P3 ;  /* 0x000000781800780c */ /* 0x000fc40005f64270 */
[----:B------:R-:W-:Y:S02]  /*3460*/  FSEL R95, R62, -INF , !P1 ;  /* 0xff8000003e5f7808 */ /* 0x000fe40004800000 */
[----:B------:R-:W-:Y:S02]  /*3470*/  ISETP.NE.AND P1, PT, R60, RZ, PT ;  /* 0x000000ff3c00720c */ /* 0x000fe40003f25270 */
[----:B------:R-:W-:Y:S02]  /*3480*/  ISETP.LT.OR P2, PT, R20, 0x72, P2 ;  /* 0x000000721400780c */ /* 0x000fe40001741670 */
[----:B------:R-:W-:Y:S02]  /*3490*/  ISETP.GT.AND P1, PT, R24, 0x49, !P1 ;  /* 0x000000491800780c */ /* 0x000fe40004f24270 */
[C---:B------:R-:W-:Y:S02]  /*34a0*/  ISETP.LT.OR P3, PT, R20.reuse, 0x79, P3 ;  /* 0x000000791400780c */ /* 0x040fe40001f61670 */
[----:B------:R-:W-:-:S02]  /*34b0*/  ISETP.LT.OR P1, PT, R20, 0x4a, P1 ;  /* 0x0000004a1400780c */ /* 0x000fc40000f21670 */
[----:B------:R-:W-:Y:S02]  /*34c0*/  FSEL R83, R83, -INF , !P2 ;  /* 0xff80000053537808 */ /* 0x000fe40005000000 */
[----:B------:R-:W-:Y:S02]  /*34d0*/  FSEL R63, R63, -INF , !P1 ;  /* 0xff8000003f3f7808 */ /* 0x000fe40004800000 */
[----:B------:R-:W-:Y:S02]  /*34e0*/  ISETP.NE.AND P1, PT, R103, RZ, PT ;  /* 0x000000ff6700720c */ /* 0x000fe40003f25270 */
[----:B------:R-:W-:Y:S02]  /*34f0*/  ISETP.NE.AND P5, PT, R22, 0x1, PT ;  /* 0x000000011600780c */ /* 0x000fe40003fa5270 */
[----:B------:R-:W-:Y:S02]  /*3500*/  ISETP.GT.AND P1, PT, R24, 0x50, !P1 ;  /* 0x000000501800780c */ /* 0x000fe40004f24270 */
[----:B0-----:R-:W-:-:S02]  /*3510*/  FMNMX.FTZ R9, R4, R9, !PT ;  /* 0x0000000904097209 */ /* 0x001fc40007810000 */
[----:B------:R-:W-:-:S03]  /*3520*/  ISETP.LT.OR P1, PT, R20, 0x51, P1 ;  /* 0x000000511400780c */ /* 0x000fc60000f21670 */
[----:B------:R-:W-:Y:S01]  /*3530*/  FFMA.FTZ R12, R2, R9, -8 ;  /* 0xc1000000020c7423 */ /* 0x000fe20000010009 */
[----:B------:R-:W-:Y:S02]  /*3540*/  FSEL R97, R66, -INF , !P1 ;  /* 0xff80000042617808 */ /* 0x000fe40004800000 */
[----:B------:R-:W-:-:S04]  /*3550*/  ISETP.NE.AND P1, PT, R64, RZ, PT ;  /* 0x000000ff4000720c */ /* 0x000fc80003f25270 */
[----:B------:R-:W-:-:S04]  /*3560*/  ISETP.GT.AND P1, PT, R24, 0x51, !P1 ;  /* 0x000000511800780c */ /* 0x000fc80004f24270 */
[----:B------:R-:W-:-:S04]  /*3570*/  ISETP.LT.OR P1, PT, R20, 0x52, P1 ;  /* 0x000000521400780c */ /* 0x000fc80000f21670 */
        /* <DEDUP_REMOVED lines=17> */
[----:B------:R-:W-:Y:S02]  /*3690*/  ISETP.GT.AND P1, PT, R24, 0x68, !P6 ;  /* 0x000000681800780c */ /* 0x000fe40007724270 */
[----:B------:R-:W-:Y:S02]  /*36a0*/  ISETP.NE.AND P6, PT, R107, RZ, PT ;  /* 0x000000ff6b00720c */ /* 0x000fe40003fc5270 */
[----:B------:R-:W-:-:S04]  /*36b0*/  ISETP.LT.OR P1, PT, R20, 0x69, P1 ;  /* 0x000000691400780c */ /* 0x000fc80000f21670 */
[----:B------:R-:W-:Y:S02]  /*36c0*/  FSEL R103, R78, -INF , !P1 ;  /* 0xff8000004e677808 */ /* 0x000fe40004800000 */
[----:B------:R-:W-:Y:S02]  /*36d0*/  ISETP.GT.AND P1, PT, R24, 0x69, !P4 ;  /* 0x000000691800780c */ /* 0x000fe40006724270 */
[----:B------:R-:W-:Y:S02]  /*36e0*/  ISETP.NE.AND P4, PT, R80, RZ, PT ;  /* 0x000000ff5000720c */ /* 0x000fe40003f85270 */
[----:B------:R-:W-:Y:S02]  /*36f0*/  ISETP.LT.OR P1, PT, R20, 0x6a, P1 ;  /* 0x0000006a1400780c */ /* 0x000fe40000f21670 */
[----:B------:R-:W-:Y:S02]  /*3700*/  ISETP.GT.AND P4, PT, R24, 0x79, !P4 ;  /* 0x000000791800780c */ /* 0x000fe40006784270 */
[----:B------:R-:W-:-:S02]  /*3710*/  FSEL R79, R79, -INF , !P1 ;  /* 0xff8000004f4f7808 */ /* 0x000fc40004800000 */
[----:B------:R-:W-:Y:S02]  /*3720*/  FSETP.NEU.FTZ.AND P1, PT, R9, -INF , PT ;  /* 0xff8000000900780b */ /* 0x000fe40003f3d000 */
[----:B------:R-:W-:Y:S02]  /*3730*/  ISETP.LT.OR P4, PT, R20, 0x7a, P4 ;  /* 0x0000007a1400780c */ /* 0x000fe40002781670 */
[----:B------:R-:W-:Y:S02]  /*3740*/  FSEL R135, R12, RZ, P1 ;  /* 0x000000ff0c877208 */ /* 0x000fe40000800000 */
[----:B------:R-:W-:Y:S02]  /*3750*/  FMNMX.FTZ R12, R30, R27, !PT ;  /* 0x0000001b1e0c7209 */ /* 0x000fe40007810000 */
[----:B------:R-:W-:Y:S01]  /*3760*/  ISETP.GT.AND P1, PT, R24, 0x70, !P6 ;  /* 0x000000701800780c */ /* 0x000fe20007724270 */
[C-C-:B------:R-:W-:Y:S01]  /*3770*/  FFMA.FTZ R26, R2.reuse, R28, -R135.reuse ;  /* 0x0000001c021a7223 */ /* 0x140fe20000010887 */
[----:B------:R-:W-:Y:S01]  /*3780*/  FMNMX.FTZ R14, R33, R12, !PT ;  /* 0x0000000c210e7209 */ /* 0x000fe20007810000 */
[--C-:B------:R-:W-:Y:S01]  /*3790*/  FFMA.FTZ R24, R2, R113, -R135.reuse ;  /* 0x0000007102187223 */ /* 0x100fe20000010887 */
[----:B------:R-:W-:Y:S01]  /*37a0*/  ISETP.LT.OR P1, PT, R20, 0x71, P1 ;  /* 0x000000711400780c */ /* 0x000fe20000f21670 */
[----:B------:R-:W-:Y:S01]  /*37b0*/  MUFU.EX2 R0, R26 ;  /* 0x0000001a00007308 */ /* 0x000fe20000000800 */
[----:B------:R-:W-:Y:S01]  /*37c0*/  FMNMX.FTZ R14, R31, R14, !PT ;  /* 0x0000000e1f0e7209 */ /* 0x000fe20007810000 */
[--C-:B------:R-:W-:Y:S01]  /*37d0*/  FFMA.FTZ R28, R2, R57, -R135.reuse ;  /* 0x00000039021c7223 */ /* 0x100fe20000010887 */
[----:B------:R-:W-:Y:S01]  /*37e0*/  FSEL R113, R82, -INF , !P1 ;  /* 0xff80000052717808 */ /* 0x000fe20004800000 */
[C-C-:B------:R-:W-:Y:S01]  /*37f0*/  FFMA.FTZ R20, R2.reuse, R11, -R135.reuse ;  /* 0x0000000b02147223 */ /* 0x140fe20000010887 */
[----:B------:R-:W-:Y:S01]  /*3800*/  FMNMX.FTZ R14, R37, R14, !PT ;  /* 0x0000000e250e7209 */ /* 0x000fe20007810000 */
[--C-:B------:R-:W-:Y:S01]  /*3810*/  FFMA.FTZ R115, R2, R115, -R135.reuse ;  /* 0x0000007302737223 */ /* 0x100fe20000010887 */
[----:B------:R-:W-:Y:S01]  /*3820*/  FSEL R57, R86, -INF , !P3 ;  /* 0xff80000056397808 */ /* 0x000fe20005800000 */
[----:B------:R0:W-:Y:S01]  /*3830*/  MUFU.EX2 R42, R20 ;  /* 0x00000014002a7308 */ /* 0x0001e20000000800 */
[----:B------:R-:W-:Y:S01]  /*3840*/  FMNMX.FTZ R14, R35, R14, !PT ;  /* 0x0000000e230e7209 */ /* 0x000fe20007810000 */
[C-C-:B------:R-:W-:Y:S01]  /*3850*/  FFMA.FTZ R105, R2.reuse, R92, -R135.reuse ;  /* 0x0000005c02697223 */ /* 0x140fe20000010887 */
[----:B------:R-:W-:Y:S01]  /*3860*/  FSEL R87, R87, -INF , !P4 ;  /* 0xff80000057577808 */ /* 0x000fe20006000000 */
[C-C-:B------:R-:W-:Y:S01]  /*3870*/  FFMA.FTZ R4, R2.reuse, R94, -R135.reuse ;  /* 0x0000005e02047223 */ /* 0x140fe20000010887 */
[----:B------:R-:W-:Y:S01]  /*3880*/  FMNMX.FTZ R14, R41, R14, !PT ;  /* 0x0000000e290e7209 */ /* 0x000fe20007810000 */
[C-C-:B------:R-:W-:Y:S01]  /*3890*/  FFMA.FTZ R107, R2.reuse, R96, -R135.reuse ;  /* 0x00000060026b7223 */ /* 0x140fe20000010887 */
[C-C-:B------:R-:W-:Y:S01]  /*38a0*/  FFMA.FTZ R133, R2.reuse, R133, -R135.reuse ;  /* 0x0000008502857223 */ /* 0x140fe20000010887 */
[----:B------:R-:W-:Y:S01]  /*38b0*/  MUFU.EX2 R38, R115 ;  /* 0x0000007300267308 */ /* 0x000fe20000000800 */
[----:B------:R-:W-:Y:S01]  /*38c0*/  FMNMX.FTZ R14, R39, R14, !PT ;  /* 0x0000000e270e7209 */ /* 0x000fe20007810000 */
[C-C-:B0-----:R-:W-:Y:S01]  /*38d0*/  FFMA.FTZ R20, R2.reuse, R15, -R135.reuse ;  /* 0x0000000f02147223 */ /* 0x141fe20000010887 */
[C-C-:B------:R-:W-:Y:S01]  /*38e0*/  FFMA.FTZ R109, R2.reuse, R109, -R135.reuse ;  /* 0x0000006d026d7223 */ /* 0x140fe20000010887 */
[C-C-:B------:R-:W-:Y:S01]  /*38f0*/  FFMA.FTZ R131, R2.reuse, R131, -R135.reuse ;  /* 0x0000008302837223 */ /* 0x140fe20000010887 */
[----:B------:R-:W-:Y:S01]  /*3900*/  FMNMX.FTZ R14, R45, R14, !PT ;  /* 0x0000000e2d0e7209 */ /* 0x000fe20007810000 */
[C-C-:B------:R-:W-:Y:S01]  /*3910*/  FFMA.FTZ R129, R2.reuse, R129, -R135.reuse ;  /* 0x0000008102817223 */ /* 0x140fe20000010887 */
[C-C-:B------:R-:W-:Y:S01]  /*3920*/  FFMA.FTZ R127, R2.reuse, R127, -R135.reuse ;  /* 0x0000007f027f7223 */ /* 0x140fe20000010887 */
[----:B------:R0:W-:Y:S01]  /*3930*/  MUFU.EX2 R115, R28 ;  /* 0x0000001c00737308 */ /* 0x0001e20000000800 */
[----:B------:R-:W-:Y:S01]  /*3940*/  FMNMX.FTZ R14, R43, R14, !PT ;  /* 0x0000000e2b0e7209 */ /* 0x000fe20007810000 */
[C-C-:B------:R-:W-:Y:S01]  /*3950*/  FFMA.FTZ R111, R2.reuse, R111, -R135.reuse ;  /* 0x0000006f026f7223 */ /* 0x140fe20000010887 */
[C-C-:B------:R-:W-:Y:S01]  /*3960*/  FFMA.FTZ R125, R2.reuse, R125, -R135.reuse ;  /* 0x0000007d027d7223 */ /* 0x140fe20000010887 */
[C-C-:B------:R-:W-:Y:S01]  /*3970*/  FFMA.FTZ R123, R2.reuse, R123, -R135.reuse ;  /* 0x0000007b027b7223 */ /* 0x140fe20000010887 */
[----:B------:R-:W-:Y:S01]  /*3980*/  FMNMX.FTZ R26, R49, R14, !PT ;  /* 0x0000000e311a7209 */ /* 0x000fe20007810000 */
[C-C-:B------:R-:W-:Y:S01]  /*3990*/  FFMA.FTZ R121, R2.reuse, R121, -R135.reuse ;  /* 0x0000007902797223 */ /* 0x140fe20000010887 */
[C-C-:B------:R-:W-:Y:S01]  /*39a0*/  FFMA.FTZ R119, R2.reuse, R119, -R135.reuse ;  /* 0x0000007702777223 */ /* 0x140fe20000010887 */
[----:B------:R-:W1:Y:S01]  /*39b0*/  MUFU.EX2 R105, R105 ;  /* 0x0000006900697308 */ /* 0x000e620000000800 */
[----:B------:R-:W-:Y:S01]  /*39c0*/  FMNMX.FTZ R26, R47, R26, !PT ;  /* 0x0000001a2f1a7209 */ /* 0x000fe20007810000 */
[C-C-:B0-----:R-:W-:Y:S01]  /*39d0*/  FFMA.FTZ R28, R2.reuse, R29, -R135.reuse ;  /* 0x0000001d021c7223 */ /* 0x141fe20000010887 */
[C-C-:B------:R-:W-:Y:S01]  /*39e0*/  FFMA.FTZ R117, R2.reuse, R117, -R135.reuse ;  /* 0x0000007502757223 */ /* 0x140fe20000010887 */
[C-C-:B------:R-:W-:Y:S01]  /*39f0*/  FFMA.FTZ R61, R2.reuse, R61, -R135.reuse ;  /* 0x0000003d023d7223 */ /* 0x140fe20000010887 */
[----:B------:R-:W-:Y:S01]  /*3a00*/  FMNMX.FTZ R26, R53, R26, !PT ;  /* 0x0000001a351a7209 */ /* 0x000fe20007810000 */
[C-C-:B------:R-:W-:Y:S01]  /*3a10*/  FFMA.FTZ R46, R2.reuse, R25, -R135.reuse ;  /* 0x00000019022e7223 */ /* 0x140fe20000010887 */
[C-C-:B------:R-:W-:Y:S01]  /*3a20*/  FFMA.FTZ R69, R2.reuse, R69, -R135.reuse ;  /* 0x0000004502457223 */ /* 0x140fe20000010887 */
[----:B------:R-:W0:Y:S01]  /*3a30*/  MUFU.EX2 R4, R4 ;  /* 0x0000000400047308 */ /* 0x000e220000000800 */
[----:B------:R-:W-:Y:S01]  /*3a40*/  FMNMX.FTZ R26, R51, R26, !PT ;  /* 0x0000001a331a7209 */ /* 0x000fe20007810000 */
[C-C-:B------:R-:W-:Y:S01]  /*3a50*/  FFMA.FTZ R65, R2.reuse, R65, -R135.reuse ;  /* 0x0000004102417223 */ /* 0x140fe20000010887 */
[C-C-:B------:R-:W-:Y:S01]  /*3a60*/  FFMA.FTZ R3, R2.reuse, R3, -R135.reuse ;  /* 0x0000000302037223 */ /* 0x140fe20000010887 */
[C-C-:B------:R-:W-:Y:S01]  /*3a70*/  FFMA.FTZ R25, R2.reuse, R73, -R135.reuse ;  /* 0x0000004902197223 */ /* 0x140fe20000010887 */
[----:B------:R-:W-:Y:S01]  /*3a80*/  FMNMX.FTZ R26, R91, R26, !PT ;  /* 0x0000001a5b1a7209 */ /* 0x000fe20007810000 */
[----:B------:R-:W-:Y:S01]  /*3a90*/  FFMA.FTZ R13, R2, R13, -R135 ;  /* 0x0000000d020d7223 */ /* 0x000fe20000010887 */
[----:B------:R-:W-:Y:S01]  /*3aa0*/  LOP3.LUT P6, RZ, R108, 0x1, RZ, 0xc0, !PT ;  /* 0x000000016cff7812 */ /* 0x000fe200078cc0ff */
[----:B------:R-:W2:Y:S01]  /*3ab0*/  MUFU.EX2 R107, R107 ;  /* 0x0000006b006b7308 */ /* 0x000ea20000000800 */
[----:B------:R-:W-:-:S04]  /*3ac0*/  FMNMX.FTZ R26, R55, R26, !PT ;  /* 0x0000001a371a7209 */ /* 0x000fc80007810000 */
[----:B------:R-:W-:-:S03]  /*3ad0*/  FMNMX.FTZ R26, R93, R26, !PT ;  /* 0x0000001a5d1a7209 */ /* 0x000fc60007810000 */
[----:B------:R-:W3:Y:S01]  /*3ae0*/  MUFU.EX2 R12, R133 ;  /* 0x00000085000c7308 */ /* 0x000ee20000000800 */
[----:B------:R-:W-:-:S04]  /*3af0*/  FMNMX.FTZ R26, R59, R26, !PT ;  /* 0x0000001a3b1a7209 */ /* 0x000fc80007810000 */
[----:B------:R-:W-:-:S03]  /*3b00*/  FMNMX.FTZ R26, R95, R26, !PT ;  /* 0x0000001a5f1a7209 */ /* 0x000fc60007810000 */
[----:B------:R-:W4:Y:S01]  /*3b10*/  MUFU.EX2 R109, R109 ;  /* 0x0000006d006d7308 */ /* 0x000f220000000800 */
[----:B------:R-:W-:-:S04]  /*3b20*/  FMNMX.FTZ R26, R63, R26, !PT ;  /* 0x0000001a3f1a7209 */ /* 0x000fc80007810000 */
[----:B------:R-:W-:-:S03]  /*3b30*/  FMNMX.FTZ R26, R97, R26, !PT ;  /* 0x0000001a611a7209 */ /* 0x000fc60007810000 */
[----:B------:R-:W5:Y:S01]  /*3b40*/  MUFU.EX2 R131, R131 ;  /* 0x0000008300837308 */ /* 0x000f620000000800 */
        /* <DEDUP_REMOVED lines=8> */
[----:B------:R-:W-:Y:S01]  /*3bd0*/  MUFU.EX2 R111, R111 ;  /* 0x0000006f006f7308 */ /* 0x000fe20000000800 */
[----:B------:R-:W-:-:S04]  /*3be0*/  FMNMX.FTZ R26, R79, R26, !PT ;  /* 0x0000001a4f1a7209 */ /* 0x000fc80007810000 */
[----:B------:R-:W-:-:S03]  /*3bf0*/  FMNMX.FTZ R26, R113, R26, !PT ;  /* 0x0000001a711a7209 */ /* 0x000fc60007810000 */
[----:B------:R-:W-:Y:S01]  /*3c00*/  MUFU.EX2 R125, R125 ;  /* 0x0000007d007d7308 */ /* 0x000fe20000000800 */
[----:B------:R-:W-:-:S04]  /*3c10*/  FMNMX.FTZ R26, R83, R26, !PT ;  /* 0x0000001a531a7209 */ /* 0x000fc80007810000 */
[----:B------:R-:W-:-:S03]  /*3c20*/  FMNMX.FTZ R26, R57, R26, !PT ;  /* 0x0000001a391a7209 */ /* 0x000fc60007810000 */
[----:B------:R-:W-:Y:S01]  /*3c30*/  MUFU.EX2 R34, R123 ;  /* 0x0000007b00227308 */ /* 0x000fe20000000800 */
[----:B------:R-:W-:-:S05]  /*3c40*/  FMNMX.FTZ R26, R87, R26, !PT ;  /* 0x0000001a571a7209 */ /* 0x000fca0007810000 */
[----:B------:R-:W1:Y:S02]  /*3c50*/  SHFL.BFLY PT, R11, R26, 0x2, 0x1f ;  /* 0x0c401f001a0b7f89 */ /* 0x000e6400000e0000 */
[----:B------:R-:W-:Y:S08]  /*3c60*/  MUFU.EX2 R121, R121 ;  /* 0x0000007900797308 */ /* 0x000ff00000000800 */
[----:B------:R-:W-:Y:S08]  /*3c70*/  MUFU.EX2 R36, R119 ;  /* 0x0000007700247308 */ /* 0x000ff00000000800 */
[----:B------:R-:W-:Y:S01]  /*3c80*/  MUFU.EX2 R117, R117 ;  /* 0x0000007500757308 */ /* 0x000fe20000000800 */
[----:B-1----:R-:W-:-:S07]  /*3c90*/  FMNMX.FTZ R29, R26, R11, !PT ;  /* 0x0000000b1a1d7209 */ /* 0x002fce0007810000 */
[----:B------:R-:W-:Y:S01]  /*3ca0*/  MUFU.EX2 R61, R61 ;  /* 0x0000003d003d7308 */ /* 0x000fe20000000800 */
[----:B------:R-:W1:Y:S07]  /*3cb0*/  SHFL.BFLY PT, R26, R29, 0x1, 0x1f ;  /* 0x0c201f001d1a7f89 */ /* 0x000e6e00000e0000 */
[----:B------:R0:W-:Y:S08]  /*3cc0*/  MUFU.EX2 R40, R24 ;  /* 0x0000001800287308 */ /* 0x0001f00000000800 */
[----:B------:R-:W-:Y:S01]  /*3cd0*/  MUFU.EX2 R46, R46 ;  /* 0x0000002e002e7308 */ /* 0x000fe20000000800 */
[C-C-:B0-----:R-:W-:Y:S01]  /*3ce0*/  FFMA.FTZ R24, R2.reuse, R21, -R135.reuse ;  /* 0x0000001502187223 */ /* 0x141fe20000010887 */
[----:B------:R-:W-:-:S06]  /*3cf0*/  FFMA.FTZ R21, R2, R77, -R135 ;  /* 0x0000004d02157223 */ /* 0x000fcc0000010887 */
[----:B------:R-:W-:Y:S01]  /*3d00*/  MUFU.EX2 R69, R69 ;  /* 0x0000004500457308 */ /* 0x000fe20000000800 */
[----:B-1----:R-:W-:Y:S01]  /*3d10*/  FMNMX.FTZ R11, R29, R26, !PT ;  /* 0x0000001a1d0b7209 */ /* 0x002fe20007810000 */
[----:B------:R-:W-:-:S03]  /*3d20*/  FFMA.FTZ R26, R2, R85, -R135 ;  /* 0x00000055021a7223 */ /* 0x000fc60000010887 */
[----:B------:R-:W-:Y:S01]  /*3d30*/  FSETP.NEU.FTZ.AND P1, PT, R11, -INF , PT ;  /* 0xff8000000b00780b */ /* 0x000fe20003f3d000 */
[----:B------:R-:W-:Y:S02]  /*3d40*/  FFMA.FTZ R15, R2, R11, -8 ;  /* 0xc1000000020f7423 */ /* 0x000fe4000001000b */
[----:B------:R-:W-:Y:S03]  /*3d50*/  MUFU.EX2 R44, R3 ;  /* 0x00000003002c7308 */ /* 0x000fe60000000800 */
[----:B------:R-:W-:Y:S01]  /*3d60*/  FSEL R48, R15, RZ, P1 ;  /* 0x000000ff0f307208 */ /* 0x000fe20000800000 */
[----:B------:R-:W-:-:S04]  /*3d70*/  FADD.FTZ R15, R0, R105 ;  /* 0x00000069000f7221 */ /* 0x000fc80000010000 */
[----:B------:R-:W-:Y:S01]  /*3d80*/  MUFU.EX2 R65, R65 ;  /* 0x0000004100417308 */ /* 0x000fe20000000800 */
[C-C-:B------:R-:W-:Y:S01]  /*3d90*/  FFMA.FTZ R30, R2.reuse, R30, -R48.reuse ;  /* 0x0000001e021e7223 */ /* 0x140fe20000010830 */
[C-C-:B------:R-:W-:Y:S01]  /*3da0*/  FFMA.FTZ R27, R2.reuse, R27, -R48.reuse ;  /* 0x0000001b021b7223 */ /* 0x140fe20000010830 */
[C-C-:B------:R-:W-:Y:S01]  /*3db0*/  FFMA.FTZ R33, R2.reuse, R33, -R48.reuse ;  /* 0x0000002102217223 */ /* 0x140fe20000010830 */
[C-C-:B------:R-:W-:Y:S01]  /*3dc0*/  FFMA.FTZ R31, R2.reuse, R31, -R48.reuse ;  /* 0x0000001f021f7223 */ /* 0x140fe20000010830 */
[C-C-:B------:R-:W-:Y:S01]  /*3dd0*/  FFMA.FTZ R37, R2.reuse, R37, -R48.reuse ;  /* 0x0000002502257223 */ /* 0x140fe20000010830 */
[--C-:B------:R-:W-:Y:S01]  /*3de0*/  FFMA.FTZ R35, R2, R35, -R48.reuse ;  /* 0x0000002302237223 */ /* 0x100fe20000010830 */
[----:B------:R-:W-:Y:S01]  /*3df0*/  FADD.FTZ R66, R4, R15 ;  /* 0x0000000f04427221 */ /* 0x000fe20000010000 */
[----:B------:R-:W-:Y:S01]  /*3e00*/  MUFU.EX2 R30, R30 ;  /* 0x0000001e001e7308 */ /* 0x000fe20000000800 */
[C-C-:B------:R-:W-:Y:S01]  /*3e10*/  FFMA.FTZ R41, R2.reuse, R41, -R48.reuse ;  /* 0x0000002902297223 */ /* 0x140fe20000010830 */
[C---:B------:R-:W-:Y:S01]  /*3e20*/  FFMA.FTZ R39, R2.reuse, R39, -R48 ;  /* 0x0000002702277223 */ /* 0x040fe20000010830 */
[C---:B--2---:R-:W-:Y:S01]  /*3e30*/  FADD.FTZ R15, R107.reuse, R66 ;  /* 0x000000426b0f7221 */ /* 0x044fe20000010000 */
[C-C-:B------:R-:W-:Y:S01]  /*3e40*/  FFMA.FTZ R45, R2.reuse, R45, -R48.reuse ;  /* 0x0000002d022d7223 */ /* 0x140fe20000010830 */
[C-C-:B------:R-:W-:Y:S01]  /*3e50*/  FFMA.FTZ R43, R2.reuse, R43, -R48.reuse ;  /* 0x0000002b022b7223 */ /* 0x140fe20000010830 */
[--C-:B------:R-:W-:Y:S01]  /*3e60*/  FFMA.FTZ R49, R2, R49, -R48.reuse ;  /* 0x0000003102317223 */ /* 0x100fe20000010830 */
[----:B---3--:R-:W-:Y:S01]  /*3e70*/  FADD.FTZ R70, R12, R15 ;  /* 0x0000000f0c467221 */ /* 0x008fe20000010000 */
[----:B------:R-:W0:Y:S01]  /*3e80*/  MUFU.EX2 R27, R27 ;  /* 0x0000001b001b7308 */ /* 0x000e220000000800 */
[C---:B------:R-:W-:Y:S01]  /*3e90*/  FFMA.FTZ R47, R2.reuse, R47, -R48 ;  /* 0x0000002f022f7223 */ /* 0x040fe20000010830 */
[----:B------:R-:W-:Y:S01]  /*3ea0*/  F2FP.SATFINITE.E4M3.F32.PACK_AB_MERGE_C R107, R107, R4, RZ ;  /* 0x000000046b6b723e */ /* 0x000fe200048070ff */
[----:B----4-:R-:W-:Y:S01]  /*3eb0*/  FADD.FTZ R70, R109, R70 ;  /* 0x000000466d467221 */ /* 0x010fe20000010000 */
[C-C-:B------:R-:W-:Y:S01]  /*3ec0*/  FFMA.FTZ R53, R2.reuse, R53, -R48.reuse ;  /* 0x0000003502357223 */ /* 0x140fe20000010830 */
[C---:B------:R-:W-:Y:S01]  /*3ed0*/  FFMA.FTZ R51, R2.reuse, R51, -R48 ;  /* 0x0000003302337223 */ /* 0x040fe20000010830 */
[----:B------:R-:W-:Y:S01]  /*3ee0*/  F2FP.SATFINITE.E4M3.F32.PACK_AB_MERGE_C R164, R105, R0, R107 ;  /* 0x0000000069a4723e */ /* 0x000fe2000480706b */
[----:B-----5:R-:W-:Y:S01]  /*3ef0*/  FADD.FTZ R29, R131, R70 ;  /* 0x00000046831d7221 */ /* 0x020fe20000010000 */
[----:B------:R-:W1:Y:S01]  /*3f00*/  MUFU.EX2 R33, R33 ;  /* 0x0000002100217308 */ /* 0x000e620000000800 */
[C-C-:B------:R-:W-:Y:S01]  /*3f10*/  FFMA.FTZ R91, R2.reuse, R91, -R48.reuse ;  /* 0x0000005b025b7223 */ /* 0x140fe20000010830 */
[--C-:B------:R-:W-:Y:S01]  /*3f20*/  FFMA.FTZ R55, R2, R55, -R48.reuse ;  /* 0x0000003702377223 */ /* 0x100fe20000010830 */
[C---:B------:R-:W-:Y:S01]  /*3f30*/  FADD.FTZ R29, R32.reuse, R29 ;  /* 0x0000001d201d7221 */ /* 0x040fe20000010000 */
[----:B------:R-:W-:Y:S01]  /*3f40*/  F2FP.SATFINITE.E4M3.F32.PACK_AB_MERGE_C R32, R32, R131, RZ ;  /* 0x000000832020723e */ /* 0x000fe200048070ff */
[C-C-:B------:R-:W-:Y:S01]  /*3f50*/  FFMA.FTZ R93, R2.reuse, R93, -R48.reuse ;  /* 0x0000005d025d7223 */ /* 0x140fe20000010830 */
[----:B------:R-:W-:Y:S01]  /*3f60*/  FFMA.FTZ R59, R2, R59, -R48 ;  /* 0x0000003b023b7223 */ /* 0x000fe20000010830 */
[----:B------:R-:W-:Y:S01]  /*3f70*/  FADD.FTZ R70, R14, R29 ;  /* 0x0000001d0e467221 */ /* 0x000fe20000010000 */
[----:B------:R-:W2:Y:S01]  /*3f80*/  MUFU.EX2 R50, R31 ;  /* 0x0000001f00327308 */ /* 0x000ea20000000800 */
[----:B0-----:R-:W-:Y:S01]  /*3f90*/  FADD.FTZ R68, R30, R27 ;  /* 0x0000001b1e447221 */ /* 0x001fe20000010000 */
[----:B------:R-:W-:Y:S01]  /*3fa0*/  F2FP.SATFINITE.E4M3.F32.PACK_AB_MERGE_C R166, R109, R12, R32 ;  /* 0x0000000c6da6723e */ /* 0x000fe20004807020 */
[----:B------:R-:W-:Y:S01]  /*3fb0*/  FADD.FTZ R70, R111, R70 ;  /* 0x000000466f467221 */ /* 0x000fe20000010000 */
[C-C-:B------:R-:W-:Y:S01]  /*3fc0*/  FFMA.FTZ R95, R2.reuse, R95, -R48.reuse ;  /* 0x0000005f025f7223 */ /* 0x140fe20000010830 */
[C-C-:B------:R-:W-:Y:S01]  /*3fd0*/  FFMA.FTZ R63, R2.reuse, R63, -R48.reuse ;  /* 0x0000003f023f7223 */ /* 0x140fe20000010830 */
[----:B------:R-:W-:Y:S01]  /*3fe0*/  FFMA.FTZ R97, R2, R97, -R48 ;  /* 0x0000006102617223 */ /* 0x000fe20000010830 */
[----:B------:R-:W-:Y:S01]  /*3ff0*/  FADD.FTZ R29, R125, R70 ;  /* 0x000000467d1d7221 */ /* 0x000fe20000010000 */
[----:B------:R-:W0:Y:S01]  /*4000*/  MUFU.EX2 R37, R37 ;  /* 0x0000002500257308 */ /* 0x000e220000000800 */
[----:B-1----:R-:W-:Y:S01]  /*4010*/  FADD.FTZ R15, R33, R68 ;  /* 0x00000044210f7221 */ /* 0x002fe20000010000 */
[C---:B------:R-:W-:Y:S01]  /*4020*/  F2FP.SATFINITE.E4M3.F32.PACK_AB_MERGE_C R125, R34.reuse, R125, RZ ;  /* 0x0000007d227d723e */ /* 0x040fe200048070ff */
[----:B------:R-:W-:Y:S01]  /*4030*/  FADD.FTZ R34, R34, R29 ;  /* 0x0000001d22227221 */ /* 0x000fe20000010000 */
[C-C-:B------:R-:W-:Y:S01]  /*4040*/  FFMA.FTZ R67, R2.reuse, R67, -R48.reuse ;  /* 0x0000004302437223 */ /* 0x140fe20000010830 */
[----:B------:R-:W-:Y:S01]  /*4050*/  FFMA.FTZ R99, R2, R99, -R48 ;  /* 0x0000006302637223 */ /* 0x000fe20000010830 */
[----:B------:R-:W-:Y:S01]  /*4060*/  F2FP.SATFINITE.E4M3.F32.PACK_AB_MERGE_C R160, R111, R14, R125 ;  /* 0x0000000e6fa0723e */ /* 0x000fe2000480707d */
[----:B------:R-:W-:Y:S01]  /*4070*/  FADD.FTZ R29, R121, R34 ;  /* 0x00000022791d7221 */ /* 0x000fe20000010000 */
[----:B------:R-:W1:Y:S01]  /*4080*/  MUFU.EX2 R52, R35 ;  /* 0x0000002300347308 */ /* 0x000e620000000800 */
[----:B--2---:R-:W-:Y:S01]  /*4090*/  FADD.FTZ R68, R50, R15 ;  /* 0x0000000f32447221 */ /* 0x004fe20000010000 */
[--C-:B------:R-:W-:Y:S01]  /*40a0*/  FFMA.FTZ R71, R2, R71, -R48.reuse ;  /* 0x0000004702477223 */ /* 0x100fe20000010830 */
[----:B------:R-:W-:Y:S01]  /*40b0*/  FADD.FTZ R14, R36, R29 ;  /* 0x0000001d240e7221 */ /* 0x000fe20000010000 */
        /* <DEDUP_REMOVED lines=8> */
[----:B------:R-:W-:Y:S01]  /*4140*/  F2FP.SATFINITE.E4M3.F32.PACK_AB_MERGE_C R29, R61, R42, RZ ;  /* 0x0000002a3d1d723e */ /* 0x000fe200048070ff */
[----:B------:R-:W-:Y:S01]  /*4150*/  FFMA.FTZ R103, R2, R103, -R48 ;  /* 0x0000006702677223 */ /* 0x000fe20000010830 */
[----:B------:R-:W-:Y:S01]  /*4160*/  F2FP.SATFINITE.E4M3.F32.PACK_AB_MERGE_C R33, R50, R33, RZ ;  /* 0x000000213221723e */ /* 0x000fe200048070ff */
[----:B------:R-:W-:Y:S01]  /*4170*/  FADD.FTZ R32, R40, R117 ;  /* 0x0000007528207221 */ /* 0x000fe20000010000 */
[----:B------:R-:W0:Y:S01]  /*4180*/  MUFU.EX2 R54, R39 ;  /* 0x0000002700367308 */ /* 0x000e220000000800 */
[----:B-1----:R-:W-:Y:S01]  /*4190*/  FADD.FTZ R68, R52, R15 ;  /* 0x0000000f34447221 */ /* 0x002fe20000010000 */
[C---:B------:R-:W-:Y:S01]  /*41a0*/  F2FP.SATFINITE.E4M3.F32.PACK_AB_MERGE_C R156, R115.reuse, R40, R29 ;  /* 0x00000028739c723e */ /* 0x040fe2000480701d */
[----:B------:R-:W-:Y:S01]  /*41b0*/  FADD.FTZ R115, R115, R32 ;  /* 0x0000002073737221 */ /* 0x000fe20000010000 */
[----:B------:R-:W-:Y:S01]  /*41c0*/  F2FP.SATFINITE.E4M3.F32.PACK_AB_MERGE_C R29, R69, R46, RZ ;  /* 0x0000002e451d723e */ /* 0x000fe200048070ff */
[----:B------:R-:W-:Y:S01]  /*41d0*/  FFMA.FTZ R79, R2, R79, -R48 ;  /* 0x0000004f024f7223 */ /* 0x000fe20000010830 */
[----:B------:R-:W-:Y:S01]  /*41e0*/  F2FP.SATFINITE.E4M3.F32.PACK_AB_MERGE_C R165, R27, R30, R33 ;  /* 0x0000001e1ba5723e */ /* 0x000fe20004807021 */
[----:B------:R-:W-:Y:S01]  /*41f0*/  FADD.FTZ R42, R42, R115 ;  /* 0x000000732a2a7221 */ /* 0x000fe20000010000 */
[----:B------:R-:W1:Y:S01]  /*4200*/  MUFU.EX2 R45, R45 ;  /* 0x0000002d002d7308 */ /* 0x000e620000000800 */
[----:B--2---:R-:W-:Y:S01]  /*4210*/  FADD.FTZ R15, R41, R68 ;  /* 0x00000044290f7221 */ /* 0x004fe20000010000 */
[----:B------:R-:W-:Y:S01]  /*4220*/  F2FP.SATFINITE.E4M3.F32.PACK_AB_MERGE_C R158, R65, R44, R29 ;  /* 0x0000002c419e723e */ /* 0x000fe2000480701d */
[----:B------:R-:W-:Y:S01]  /*4230*/  FADD.FTZ R61, R61, R42 ;  /* 0x0000002a3d3d7221 */ /* 0x000fe20000010000 */
[----:B------:R-:W2:Y:S01]  /*4240*/  @P5 LDC R30, c[0x0][0x44c] ;  /* 0x00011300ff1e5b82 */ /* 0x000ea20000000800 */
[C---:B------:R-:W-:Y:S01]  /*4250*/  FFMA.FTZ R3, R2.reuse, R81, -R135 ;  /* 0x0000005102037223 */ /* 0x040fe20000010887 */
[--C-:B------:R-:W-:Y:S01]  /*4260*/  FFMA.FTZ R113, R2, R113, -R48.reuse ;  /* 0x0000007102717223 */ /* 0x100fe20000010830 */
[----:B------:R-:W-:Y:S01]  /*4270*/  FADD.FTZ R44, R44, R61 ;  /* 0x0000003d2c2c7221 */ /* 0x000fe20000010000 */
[----:B------:R-:W3:Y:S01]  /*4280*/  MUFU.EX2 R56, R43 ;  /* 0x0000002b00387308 */ /* 0x000ee20000000800 */
[----:B0-----:R-:W-:Y:S01]  /*4290*/  FADD.FTZ R0, R54, R15 ;  /* 0x0000000f36007221 */ /* 0x001fe20000010000 */
[C---:B------:R-:W-:Y:S01]  /*42a0*/  FFMA.FTZ R83, R2.reuse, R83, -R48 ;  /* 0x0000005302537223 */ /* 0x040fe20000010830 */
[----:B------:R-:W-:Y:S01]  /*42b0*/  FADD.FTZ R65, R65, R44 ;  /* 0x0000002c41417221 */ /* 0x000fe20000010000 */
[C-C-:B------:R-:W-:Y:S01]  /*42c0*/  FFMA.FTZ R57, R2.reuse, R57, -R48.reuse ;  /* 0x0000003902397223 */ /* 0x140fe20000010830 */
[----:B------:R-:W-:Y:S01]  /*42d0*/  FFMA.FTZ R48, R2, R87, -R48 ;  /* 0x0000005702307223 */ /* 0x000fe20000010830 */
[----:B------:R-:W-:Y:S01]  /*42e0*/  F2FP.SATFINITE.E4M3.F32.PACK_AB_MERGE_C R41, R54, R41, RZ ;  /* 0x000000293629723e */ /* 0x000fe200048070ff */
[----:B------:R-:W-:Y:S01]  /*42f0*/  FADD.FTZ R46, R46, R65 ;  /* 0x000000412e2e7221 */ /* 0x000fe20000010000 */
[----:B------:R-:W0:Y:S01]  /*4300*/  MUFU.EX2 R49, R49 ;  /* 0x0000003100317308 */ /* 0x000e220000000800 */
[----:B-1----:R-:W-:Y:S01]  /*4310*/  FADD.FTZ R15, R45, R0 ;  /* 0x000000002d0f7221 */ /* 0x002fe20000010000 */
[----:B------:R-:W-:Y:S01]  /*4320*/  F2FP.SATFINITE.E4M3.F32.PACK_AB_MERGE_C R167, R52, R37, R41 ;  /* 0x0000002534a7723e */ /* 0x000fe20004807029 */
[----:B------:R-:W-:-:S05]  /*4330*/  FADD.FTZ R69, R69, R46 ;  /* 0x0000002e45457221 */ /* 0x000fca0000010000 */
[----:B------:R-:W1:Y:S01]  /*4340*/  MUFU.EX2 R58, R47 ;  /* 0x0000002f003a7308 */ /* 0x000e620000000800 */
[----:B---3--:R-:W-:Y:S01]  /*4350*/  FADD.FTZ R12, R56, R15 ;  /* 0x0000000f380c7221 */ /* 0x008fe20000010000 */
[----:B--2---:R-:W-:-:S06]  /*4360*/  @P5 IMAD.HI.U32 R30, R23, R30, RZ ;  /* 0x0000001e171e5227 */ /* 0x004fcc00078e00ff */
[----:B------:R-:W2:Y:S01]  /*4370*/  MUFU.EX2 R53, R53 ;  /* 0x0000003500357308 */ /* 0x000ea20000000800 */
[----:B0-----:R-:W-:-:S07]  /*4380*/  FADD.FTZ R15, R49, R12 ;  /* 0x0000000c310f7221 */ /* 0x001fce0000010000 */
[----:B------:R-:W0:Y:S01]  /*4390*/  MUFU.EX2 R60, R51 ;  /* 0x00000033003c7308 */ /* 0x000e220000000800 */
[C---:B-1----:R-:W-:Y:S01]  /*43a0*/  FADD.FTZ R12, R58.reuse, R15 ;  /* 0x0000000f3a0c7221 */ /* 0x042fe20000010000 */
[----:B------:R-:W-:-:S04]  /*43b0*/  F2FP.SATFINITE.E4M3.F32.PACK_AB_MERGE_C R49, R58, R49, RZ ;  /* 0x000000313a31723e */ /* 0x000fc800048070ff */
[----:B------:R-:W-:Y:S02]  /*43c0*/  F2FP.SATFINITE.E4M3.F32.PACK_AB_MERGE_C R161, R56, R45, R49 ;  /* 0x0000002d38a1723e */ /* 0x000fe40004807031 */
[----:B------:R-:W1:Y:S01]  /*43d0*/  MUFU.EX2 R91, R91 ;  /* 0x0000005b005b7308 */ /* 0x000e620000000800 */
[----:B--2---:R-:W-:-:S07]  /*43e0*/  FADD.FTZ R15, R53, R12 ;  /* 0x0000000c350f7221 */ /* 0x004fce0000010000 */
        /* <DEDUP_REMOVED lines=9> */
[----:B0-----:R-:W-:-:S07]  /*4480*/  FADD.FTZ R15, R93, R14 ;  /* 0x0000000e5d0f7221 */ /* 0x001fce0000010000 */
[----:B------:R-:W0:Y:S01]  /*4490*/  MUFU.EX2 R66, R63 ;  /* 0x0000003f00427308 */ /* 0x000e220000000800 */
[----:B-1----:R-:W-:-:S07]  /*44a0*/  FADD.FTZ R32, R64, R15 ;  /* 0x0000000f40207221 */ /* 0x002fce0000010000 */
[----:B------:R-:W1:Y:S01]  /*44b0*/  MUFU.EX2 R97, R97 ;  /* 0x0000006100617308 */ /* 0x000e620000000800 */
[----:B--2---:R-:W-:-:S07]  /*44c0*/  FADD.FTZ R15, R95, R32 ;  /* 0x000000205f0f7221 */ /* 0x004fce0000010000 */
[----:B------:R-:W2:Y:S01]  /*44d0*/  MUFU.EX2 R4, R67 ;  /* 0x0000004300047308 */ /* 0x000ea20000000800 */
[C---:B0-----:R-:W-:Y:S01]  /*44e0*/  FADD.FTZ R32, R66.reuse, R15 ;  /* 0x0000000f42207221 */ /* 0x041fe20000010000 */
[----:B------:R-:W-:-:S04]  /*44f0*/  F2FP.SATFINITE.E4M3.F32.PACK_AB_MERGE_C R66, R66, R95, RZ ;  /* 0x0000005f4242723e */ /* 0x000fc800048070ff */
[----:B------:R-:W-:Y:S02]  /*4500*/  F2FP.SATFINITE.E4M3.F32.PACK_AB_MERGE_C R157, R64, R93, R66 ;  /* 0x0000005d409d723e */ /* 0x000fe40004807042 */
[----:B------:R-:W-:Y:S01]  /*4510*/  MUFU.EX2 R24, R24 ;  /* 0x0000001800187308 */ /* 0x000fe20000000800 */
[----:B-1----:R-:W-:-:S07]  /*4520*/  FADD.FTZ R15, R97, R32 ;  /* 0x00000020610f7221 */ /* 0x002fce0000010000 */
[----:B------:R-:W0:Y:S01]  /*4530*/  MUFU.EX2 R21, R21 ;  /* 0x0000001500157308 */ /* 0x000e220000000800 */
[----:B--2---:R-:W-:-:S07]  /*4540*/  FADD.FTZ R34, R4, R15 ;  /* 0x0000000f04227221 */ /* 0x004fce0000010000 */
[----:B------:R-:W1:Y:S08]  /*4550*/  MUFU.EX2 R99, R99 ;  /* 0x0000006300637308 */ /* 0x000e700000000800 */
[----:B------:R-:W-:Y:S01]  /*4560*/  MUFU.EX2 R28, R28 ;  /* 0x0000001c001c7308 */ /* 0x000fe20000000800 */
[----:B0-----:R-:W-:-:S07]  /*4570*/  F2FP.SATFINITE.E4M3.F32.PACK_AB_MERGE_C R27, R21, R24, RZ ;  /* 0x00000018151b723e */ /* 0x001fce00048070ff */
[----:B------:R-:W0:Y:S01]  /*4580*/  MUFU.EX2 R25, R25 ;  /* 0x0000001900197308 */ /* 0x000e220000000800 */
[----:B-1----:R-:W-:-:S07]  /*4590*/  FADD.FTZ R15, R99, R34 ;  /* 0x00000022630f7221 */ /* 0x002fce0000010000 */
[----:B------:R-:W1:Y:S08]  /*45a0*/  MUFU.EX2 R0, R71 ;  /* 0x0000004700007308 */ /* 0x000e700000000800 */
[----:B------:R-:W2:Y:S01]  /*45b0*/  MUFU.EX2 R101, R101 ;  /* 0x0000006500657308 */ /* 0x000ea20000000800 */
[C---:B0-----:R-:W-:Y:S01]  /*45c0*/  F2FP.SATFINITE.E4M3.F32.PACK_AB_MERGE_C R152, R25.reuse, R28, R27 ;  /* 0x0000001c1998723e */ /* 0x041fe2000480701b */
[----:B------:R-:W-:Y:S01]  /*45d0*/  FADD.FTZ R28, R28, R69 ;  /* 0x000000451c1c7221 */ /* 0x000fe20000010000 */
[----:B------:R-:W0:Y:S03]  /*45e0*/  @P5 LDC R27, c[0x0][0x450] ;  /* 0x00011400ff1b5b82 */ /* 0x000e260000000800 */
[----:B------:R-:W-:-:S02]  /*45f0*/  FADD.FTZ R25, R25, R28 ;  /* 0x0000001c19197221 */ /* 0x000fc40000010000 */
[----:B------:R-:W3:Y:S01]  /*4600*/  MUFU.EX2 R12, R75 ;  /* 0x0000004b000c7308 */ /* 0x000ee20000000800 */
[C---:B-1----:R-:W-:Y:S01]  /*4610*/  F2FP.SATFINITE.E4M3.F32.PACK_AB_MERGE_C R99, R0.reuse, R99, RZ ;  /* 0x000000630063723e */ /* 0x042fe200048070ff */
[----:B------:R-:W-:Y:S01]  /*4620*/  FADD.FTZ R0, R0, R15 ;  /* 0x0000000f00007221 */ /* 0x000fe20000010000 */
[----:B------:R-:W-:Y:S02]  /*4630*/  FADD.FTZ R24, R24, R25 ;  /* 0x0000001918187221 */ /* 0x000fe40000010000 */
[----:B------:R-:W-:Y:S02]  /*4640*/  F2FP.SATFINITE.E4M3.F32.PACK_AB_MERGE_C R159, R4, R97, R99 ;  /* 0x00000061049f723e */ /* 0x000fe40004807063 */
[----:B------:R-:W-:Y:S01]  /*4650*/  FADD.FTZ R21, R21, R24 ;  /* 0x0000001815157221 */ /* 0x000fe20000010000 */
[----:B------:R-:W1:Y:S01]  /*4660*/  MUFU.EX2 R103, R103 ;  /* 0x0000006700677308 */ /* 0x000e620000000800 */
[----:B--2---:R-:W-:-:S07]  /*4670*/  FADD.FTZ R15, R101, R0 ;  /* 0x00000000650f7221 */ /* 0x004fce0000010000 */
[----:B------:R-:W-:Y:S01]  /*4680*/  MUFU.EX2 R13, R13 ;  /* 0x0000000d000d7308 */ /* 0x000fe20000000800 */
[----:B---3--:R-:W-:Y:S01]  /*4690*/  FADD.FTZ R0, R12, R15 ;  /* 0x0000000f0c007221 */ /* 0x008fe20000010000 */
[----:B0-----:R-:W-:-:S06]  /*46a0*/  @P5 SHF.R.U32.HI R23, RZ, R27, R30 ;  /* 0x0000001bff175219 */ /* 0x001fcc000001161e */
[----:B------:R-:W0:Y:S01]  /*46b0*/  MUFU.EX2 R26, R26 ;  /* 0x0000001a001a7308 */ /* 0x000e220000000800 */
[----:B-1----:R-:W-:Y:S01]  /*46c0*/  FADD.FTZ R15, R103, R0 ;  /* 0x00000000670f7221 */ /* 0x002fe20000010000 */
[----:B------:R-:W-:-:S06]  /*46d0*/  IMAD.IADD R23, R88, 0x1, R23 ;  /* 0x0000000158177824 */ /* 0x000fcc00078e0217 */
[----:B------:R-:W1:Y:S08]  /*46e0*/  MUFU.EX2 R14, R79 ;  /* 0x0000004f000e7308 */ /* 0x000e700000000800 */
[----:B------:R-:W-:Y:S01]  /*46f0*/  MUFU.EX2 R20, R20 ;  /* 0x0000001400147308 */ /* 0x000fe20000000800 */
[----:B0-----:R-:W-:-:S07]  /*4700*/  F2FP.SATFINITE.E4M3.F32.PACK_AB_MERGE_C R0, R26, R13, RZ ;  /* 0x0000000d1a00723e */ /* 0x001fce00048070ff */
[----:B------:R-:W0:Y:S01]  /*4710*/  MUFU.EX2 R3, R3 ;  /* 0x0000000300037308 */ /* 0x000e220000000800 */
[C---:B-1----:R-:W-:Y:S01]  /*4720*/  F2FP.SATFINITE.E4M3.F32.PACK_AB_MERGE_C R103, R14.reuse, R103, RZ ;  /* 0x000000670e67723e */ /* 0x042fe200048070ff */
[----:B------:R-:W-:-:S03]  /*4730*/  FADD.FTZ R14, R14, R15 ;  /* 0x0000000f0e0e7221 */ /* 0x000fc60000010000 */
[----:B------:R-:W-:Y:S01]  /*4740*/  F2FP.SATFINITE.E4M3.F32.PACK_AB_MERGE_C R153, R12, R101, R103 ;  /* 0x000000650c99723e */ /* 0x000fe20004807067 */
[----:B------:R-:W-:Y:S02]  /*4750*/  VIADD R12, R23, UR4 ;  /* 0x00000004170c7c36 */ /* 0x000fe40008000000 */
[----:B------:R-:W1:Y:S08]  /*4760*/  MUFU.EX2 R113, R113 ;  /* 0x0000007100717308 */ /* 0x000e700000000800 */
[----:B------:R-:W2:Y:S01]  /*4770*/  MUFU.EX2 R32, R83 ;  /* 0x0000005300207308 */ /* 0x000ea20000000800 */
[----:B0-----:R-:W-:Y:S01]  /*4780*/  F2FP.SATFINITE.E4M3.F32.PACK_AB_MERGE_C R154, R3, R20, R0 ;  /* 0x00000014039a723e */ /* 0x001fe20004807000 */
[----:B------:R-:W-:-:S04]  /*4790*/  FADD.FTZ R20, R20, R21 ;  /* 0x0000001514147221 */ /* 0x000fc80000010000 */
[----:B------:R-:W-:Y:S02]  /*47a0*/  FADD.FTZ R20, R3, R20 ;  /* 0x0000001403147221 */ /* 0x000fe40000010000 */
[----:B------:R-:W0:Y:S01]  /*47b0*/  MUFU.EX2 R57, R57 ;  /* 0x0000003900397308 */ /* 0x000e220000000800 */
[----:B-1----:R-:W-:Y:S01]  /*47c0*/  FADD.FTZ R15, R113, R14 ;  /* 0x0000000e710f7221 */ /* 0x002fe20000010000 */
[----:B------:R-:W-:-:S06]  /*47d0*/  FADD.FTZ R13, R13, R20 ;  /* 0x000000140d0d7221 */ /* 0x000fcc0000010000 */
[----:B------:R-:W1:Y:S01]  /*47e0*/  MUFU.EX2 R48, R48 ;  /* 0x0000003000307308 */ /* 0x000e620000000800 */
[----:B--2---:R-:W-:Y:S01]  /*47f0*/  FADD.FTZ R0, R32, R15 ;  /* 0x0000000f20007221 */ /* 0x004fe20000010000 */
[----:B------:R-:W-:-:S03]  /*4800*/  VIADD R15, R89, 0xfffffffe ;  /* 0xfffffffe590f7836 */ /* 0x000fc60000000000 */
[----:B0-----:R-:W-:Y:S01]  /*4810*/  FADD.FTZ R3, R57, R0 ;  /* 0x0000000039037221 */ /* 0x001fe20000010000 */
[----:B-1----:R-:W-:-:S03]  /*4820*/  F2FP.SATFINITE.E4M3.F32.PACK_AB_MERGE_C R4, R48, R57, RZ ;  /* 0x000000393004723e */ /* 0x002fc600048070ff */
[----:B------:R-:W-:Y:S01]  /*4830*/  FADD.FTZ R3, R48, R3 ;  /* 0x0000000330037221 */ /* 0x000fe20000010000 */
[----:B------:R-:W-:Y:S01]  /*4840*/  F2FP.SATFINITE.E4M3.F32.PACK_AB_MERGE_C R155, R32, R113, R4 ;  /* 0x00000071209b723e */ /* 0x000fe20004807004 */
[----:B------:R-:W-:Y:S01]  /*4850*/  FADD.FTZ R4, R26, R13 ;  /* 0x0000000d1a047221 */ /* 0x000fe20000010000 */
[----:B------:R-:W-:Y:S06]  /*4860*/  @!P6 BRA `(.L_x_1072) ;  /* 0x000000000048e947 */ /* 0x000fec0003800000 */
[C---:B------:R-:W-:Y:S01]  /*4870*/  ISETP.GT.AND P1, PT, R23.reuse, RZ, PT ;  /* 0x000000ff1700720c */ /* 0x040fe20003f24270 */
[----:B------:R-:W-:-:S12]  /*4880*/  VIADD R13, R23, 0xffffffff ;  /* 0xffffffff170d7836 */ /* 0x000fd80000000000 */
[----:B------:R-:W-:Y:S05]  /*4890*/  @P1 BRA `(.L_x_1073) ;  /* 0x0000000000201947 */ /* 0x000fea0003800000 */
[----:B------:R-:W0:Y:S01]  /*48a0*/  LDC R14, c[0x0][0x9e4] ;  /* 0x00027900ff0e7b82 */ /* 0x000e220000000800 */
[----:B------:R-:W-:Y:S01]  /*48b0*/  IMAD.MOV R13, RZ, RZ, -R23 ;  /* 0x000000ffff0d7224 */ /* 0x000fe200078e0a17 */
[----:B0-----:R-:W-:-:S13]  /*48c0*/  ISETP.NE.AND P1, PT, R14, 0x1, PT ;  /* 0x000000010e00780c */ /* 0x001fda0003f25270 */
[----:B------:R-:W0:Y:S02]  /*48d0*/  @P1 LDC.64 R20, c[0x0][0x9e8] ;  /* 0x00027a00ff141b82 */ /* 0x000e240000000a00 */
[----:B0-----:R-:W-:-:S05]  /*48e0*/  @P1 IMAD.HI.U32 R0, R13, R20, RZ ;  /* 0x000000140d001227 */ /* 0x001fca00078e00ff */
[----:B------:R-:W-:-:S04]  /*48f0*/  @P1 SHF.R.U32.HI R13, RZ, R21, R0 ;  /* 0x00000015ff0d1219 */ /* 0x000fc80000011600 */
[----:B------:R-:W-:Y:S01]  /*4900*/  LOP3.LUT R13, RZ, R13, RZ, 0x33, !PT ;  /* 0x0000000dff0d7212 */ /* 0x000fe200078e33ff */
[----:B------:R-:W-:Y:S06]  /*4910*/  BRA `(.L_x_1074) ;  /* 0x0000000000147947 */ /* 0x000fec0003800000 */
.L_x_1073:
[----:B------:R-:W0:Y:S02]  /*4920*/  LDC R14, c[0x0][0x9e4] ;  /* 0x00027900ff0e7b82 */ /* 0x000e240000000800 */
[----:B0-----:R-:W-:-:S13]  /*4930*/  ISETP.NE.AND P1, PT, R14, 0x1, PT ;  /* 0x000000010e00780c */ /* 0x001fda0003f25270 */
[----:B------:R-:W0:Y:S02]  /*4940*/  @P1 LDC.64 R20, c[0x0][0x9e8] ;  /* 0x00027a00ff141b82 */ /* 0x000e240000000a00 */
[----:B0-----:R-:W-:-:S05]  /*4950*/  @P1 IMAD.HI.U32 R0, R13, R20, RZ ;  /* 0x000000140d001227 */ /* 0x001fca00078e00ff */
[----:B------:R-:W-:-:S07]  /*4960*/  @P1 SHF.R.U32.HI R13, RZ, R21, R0 ;  /* 0x00000015ff0d1219 */ /* 0x000fce0000011600 */
.L_x_1074:
[----:B------:R-:W-:-:S05]  /*4970*/  IMAD R13, R13, R14, R14 ;  /* 0x0000000e0d0d7224 */ /* 0x000fca00078e020e */
[----:B------:R-:W-:-:S07]  /*4980*/  VIMNMX R12, R12, R13, PT ;  /* 0x0000000d0c0c7248 */ /* 0x000fce0003fe0100 */
.L_x_1072:
[----:B------:R-:W-:Y:S01]  /*4990*/  SHF.R.S32.HI R13, RZ, 0x1f, R12 ;  /* 0x0000001fff0d7819 */ /* 0x000fe2000001140c */
[----:B------:R-:W0:Y:S01]  /*49a0*/  S2UR UR7, SR_CgaCtaId ;  /* 0x00000000000779c3 */ /* 0x000e220000008800 */
[----:B------:R-:W-:Y:S01]  /*49b0*/  UMOV UR4, URZ ;  /* 0x0000003f00047c82 */ /* 0x000fe20008000000 */
[----:B------:R-:W-:Y:S01]  /*49c0*/  IMAD.MOV.U32 R0, RZ, RZ, RZ ;  /* 0x000000ffff007224 */ /* 0x000fe200078e00ff */
[----:B------:R-:W-:Y:S02]  /*49d0*/  LEA.HI R13, R13, R12, RZ, 0x7 ;  /* 0x0000000c0d0d7211 */ /* 0x000fe400078f38ff */
[----:B------:R-:W-:Y:S02]  /*49e0*/  CS2R R88, SRZ ;  /* 0x0000000000587805 */ /* 0x000fe4000001ff00 */
[----:B------:R-:W-:Y:S02]  /*49f0*/  CS2R R90, SRZ ;  /* 0x00000000005a7805 */ /* 0x000fe4000001ff00 */
[----:B------:R-:W-:-:S02]  /*4a00*/  CS2R R92, SRZ ;  /* 0x00000000005c7805 */ /* 0x000fc4000001ff00 */
[----:B------:R-:W-:Y:S02]  /*4a10*/  SHF.R.S32.HI R13, RZ, 0x7, R13 ;  /* 0x00000007ff0d7819 */ /* 0x000fe4000001140d */
[----:B------:R-:W-:Y:S02]  /*4a20*/  CS2R R94, SRZ ;  /* 0x00000000005e7805 */ /* 0x000fe4000001ff00 */
[----:B------:R-:W-:Y:S02]  /*4a30*/  CS2R R96, SRZ ;  /* 0x0000000000607805 */ /* 0x000fe4000001ff00 */
[----:B------:R-:W-:Y:S02]  /*4a40*/  CS2R R98, SRZ ;  /* 0x0000000000627805 */ /* 0x000fe4000001ff00 */
[----:B------:R-:W-:Y:S02]  /*4a50*/  VIMNMX R14, R18, R13, !PT ;  /* 0x0000000d120e7248 */ /* 0x000fe40007fe0100 */
[----:B------:R-:W-:-:S02]  /*4a60*/  CS2R R100, SRZ ;  /* 0x0000000000647805 */ /* 0x000fc4000001ff00 */
[----:B------:R-:W-:Y:S02]  /*4a70*/  CS2R R102, SRZ ;  /* 0x0000000000667805 */ /* 0x000fe4000001ff00 */
[----:B------:R-:W-:Y:S02]  /*4a80*/  CS2R R104, SRZ ;  /* 0x0000000000687805 */ /* 0x000fe4000001ff00 */
[----:B------:R-:W-:Y:S02]  /*4a90*/  ISETP.GE.AND P1, PT, R15, R14, PT ;  /* 0x0000000e0f00720c */ /* 0x000fe40003f26270 */
        /* <DEDUP_REMOVED lines=23> */
[----:B0-----:R-:W-:Y:S06]  /*4c10*/  @!P1 BRA `(.L_x_1075) ;  /* 0x0000003000509947 */ /* 0x001fec0003800000 */
[----:B------:R-:W-:Y:S01]  /*4c20*/  IMAD.MOV.U32 R13, RZ, RZ, R11 ;  /* 0x000000ffff0d7224 */ /* 0x000fe200078e000b */
[----:B------:R-:W-:Y:S01]  /*4c30*/  CS2R R150, SRZ ;  /* 0x0000000000967805 */ /* 0x000fe2000001ff00 */
[----:B------:R-:W-:Y:S01]  /*4c40*/  IMAD.MOV.U32 R12, RZ, RZ, R9 ;  /* 0x000000ffff0c7224 */ /* 0x000fe200078e0009 */
        /* <DEDUP_REMOVED lines=33> */
[----:B------:R-:W-:Y:S01]  /*4e60*/  ULDC UR34, c[0x0][0x9e4] ;  /* 0x0002790000227ab9 */ /* 0x000fe20000000800 */
[----:B------:R-:W-:Y:S01]  /*4e70*/  ULDC UR33, c[0x0][0x2f0] ;  /* 0x0000bc0000217ab9 */ /* 0x000fe20000000800 */
[----:B------:R-:W-:-:S05]  /*4e80*/  ULDC UR35, c[0x0][0x9e0] ;  /* 0x0002780000237ab9 */ /* 0x000fca0000000800 */
.L_x_1094:
[----:B------:R-:W-:Y:S01]  /*4e90*/  ISETP.NE.AND P2, PT, RZ, UR37, PT ;  /* 0x00000025ff007c0c */ /* 0x000fe2000bf45270 */
[----:B------:R-:W-:-:S04]  /*4ea0*/  UISETP.NE.AND UP0, UPT, UR32, 0x1, UPT ;  /* 0x000000012000788c */ /* 0x000fc8000bf05270 */
[----:B------:R-:W-:-:S06]  /*4eb0*/  USEL UR4, URZ, 0x1, UP0 ;  /* 0x000000013f047887 */ /* 0x000fcc0008000000 */
[----:B------:R-:W-:Y:S02]  /*4ec0*/  LOP3.LUT R0, R20, UR4, RZ, 0x3c, !PT ;  /* 0x0000000414007c12 */ /* 0x000fe4000f8e3cff */
[----:B------:R-:W-:Y:S05]  /*4ed0*/  @P2 BRA `(.L_x_1076) ;  /* 0x0000000000342947 */ /* 0x000fea0003800000 */
[----:B------:R-:W-:Y:S05]  /*4ee0*/  @!P0 BRA `(.L_x_1077) ;  /* 0x0000000000048947 */ /* 0x000fea0003800000 */
[----:B------:R-:W-:Y:S01]  /*4ef0*/  BPT.TRAP 0x1 ;  /* 0x000000040000795c */ /* 0x000fe20000300000 */
.L_x_1077:
[----:B------:R-:W-:Y:S01]  /*4f00*/  UIADD3 UR4, UR32, 0x1, URZ ;  /* 0x0000000120047890 */ /* 0x000fe2000fffe03f */
[----:B------:R-:W-:-:S03]  /*4f10*/  SHF.L.U32 R9, R0, 0x1f, RZ ;  /* 0x0000001f00097819 */ /* 0x000fc600000006ff */
[----:B------:R-:W-:-:S04]  /*4f20*/  UISETP.NE.AND UP0, UPT, UR4, 0x2, UPT ;  /* 0x000000020400788c */ /* 0x000fc8000bf05270 */
[----:B------:R-:W-:-:S04]  /*4f30*/  USEL UR4, UR4, URZ, UP0 ;  /* 0x0000003f04047287 */ /* 0x000fc80008000000 */
[----:B------:R-:W-:-:S09]  /*4f40*/  ULEA UR4, UR4, UR36, 0x3 ;  /* 0x0000002404047291 */ /* 0x000fd2000f8e183f */
[----:B------:R0:W1:Y:S01]  /*4f50*/  SYNCS.PHASECHK.TRANS64.TRYWAIT P1, [UR4+0x22830], R9 ;  /* 0x02283009ff0075a7 */ /* 0x0000620008020144 */
[----:B------:R-:W-:Y:S05]  /*4f60*/  @!P0 BRA `(.L_x_1078) ;  /* 0x0000000000048947 */ /* 0x000fea0003800000 */
[----:B------:R-:W-:Y:S01]  /*4f70*/  BPT.TRAP 0x1 ;  /* 0x000000040000795c */ /* 0x000fe20000300000 */
.L_x_1078:
[----:B-1----:R-:W-:Y:S05]  /*4f80*/  @P1 BRA `(.L_x_1076) ;  /* 0x0000000000081947 */ /* 0x002fea0003800000 */
[----:B------:R-:W1:Y:S02]  /*4f90*/  SYNCS.PHASECHK.TRANS64.TRYWAIT P1, [UR4+0x22830], R9 ;  /* 0x02283009ff0075a7 */ /* 0x000e640008020144 */
[----:B-1----:R-:W-:Y:S05]  /*4fa0*/  @!P1 BRA `(.L_x_1079) ;  /* 0x000000f000e89947 */ /* 0x002fea0003800000 */
.L_x_1076:
[----:B01----:R-:W-:Y:S01]  /*4fb0*/  VIADD R9, R19, 0x8 ;  /* 0x0000000813097836 */ /* 0x003fe20000000000 */
[----:B------:R-:W-:Y:S01]  /*4fc0*/  UIADD3 UR4, UR32, 0x1, URZ ;  /* 0x0000000120047890 */ /* 0x000fe2000fffe03f */
[----:B------:R-:W-:Y:S01]  /*4fd0*/  R2UR UR28, R6 ;  /* 0x00000000061c72ca */ /* 0x000fe200000e0000 */
[----:B------:R-:W-:Y:S01]  /*4fe0*/  UMOV UR31, 0x80000020 ;  /* 0x80000020001f7882 */ /* 0x000fe20000000000 */
[----:B------:R-:W-:Y:S01]  /*4ff0*/  R2UR UR29, R7 ;  /* 0x00000000071d72ca */ /* 0x000fe200000e0000 */
[----:B------:R0:W-:Y:S01]  /*5000*/  BAR.SYNC.DEFER_BLOCKING R9, 0x100 ;  /* 0x000400090000751d */ /* 0x0001e20000010000 */
[----:B------:R-:W-:-:S04]  /*5010*/  UISETP.NE.AND UP0, UPT, UR4, 0x2, UPT ;  /* 0x000000020400788c */ /* 0x000fc8000bf05270 */
[----:B------:R-:W-:Y:S01]  /*5020*/  USEL UR4, UR4, URZ, UP0 ;  /* 0x0000003f04047287 */ /* 0x000fe20008000000 */
[----:B------:R-:W-:Y:S01]  /*5030*/  UMOV UR11, 0x80000020 ;  /* 0x80000020000b7882 */ /* 0x000fe20000000000 */
[----:B------:R-:W-:Y:S02]  /*5040*/  UMOV UR15, 0x80000020 ;  /* 0x80000020000f7882 */ /* 0x000fe40000000000 */
[----:B------:R-:W-:Y:S01]  /*5050*/  UIMAD UR30, UR4, 0x600, UR6 ;  /* 0x00000600041e78a4 */ /* 0x000fe2000f8e0206 */
[----:B------:R-:W-:Y:S01]  /*5060*/  UMOV UR19, 0x80000020 ;  /* 0x8000002000137882 */ /* 0x000fe20000000000 */
[----:B------:R-:W-:Y:S02]  /*5070*/  UMOV UR23, 0x80000020 ;  /* 0x8000002000177882 */ /* 0x000fe40000000000 */
[----:B------:R-:W-:Y:S02]  /*5080*/  UIADD3 UR10, UR30, 0x2, URZ ;  /* 0x000000021e0a7890 */ /* 0x000fe4000fffe03f */
[----:B------:R-:W-:-:S02]  /*5090*/  UIADD3 UR14, UR30, 0x200, URZ ;  /* 0x000002001e0e7890 */ /* 0x000fc4000fffe03f */
[----:B------:R-:W-:Y:S02]  /*50a0*/  UIADD3 UR18, UR30, 0x202, URZ ;  /* 0x000002021e127890 */ /* 0x000fe4000fffe03f */
[----:B------:R-:W-:Y:S02]  /*50b0*/  UIADD3 UR22, UR30, 0x400, URZ ;  /* 0x000004001e167890 */ /* 0x000fe4000fffe03f */
[----:B------:R-:W-:Y:S01]  /*50c0*/  UIADD3 UR26, UR30, 0x402, URZ ;  /* 0x000004021e1a7890 */ /* 0x000fe2000fffe03f */
[----:B------:R-:W-:Y:S01]  /*50d0*/  UMOV UR27, 0x80000020 ;  /* 0x80000020001b7882 */ /* 0x000fe20000000000 */
[----:B------:R-:W-:-:S06]  /*50e0*/  WARPGROUP.ARRIVE ;  /* 0x00000000000079c5 */ /* 0x000fcc0000000000 */
[----:B------:R-:W-:Y:S03]  /*50f0*/  QGMMA.64x128x32.F32.E4M3.E4M3 R24, gdesc[UR28], RZ, !UPT, gsb0 ;  /* 0x01e000001c1879f3 */ /* 0x000fe6000c0008ff */
        /* <DEDUP_REMOVED lines=16> */
[----:B0-----:R-:W-:Y:S05]  /*5200*/  @P2 BRA `(.L_x_1080) ;  /* 0x0000000000282947 */ /* 0x001fea0003800000 */
[----:B------:R-:W-:Y:S05]  /*5210*/  @!P0 BRA `(.L_x_1081) ;  /* 0x0000000000048947 */ /* 0x000fea0003800000 */
[----:B------:R-:W-:Y:S01]  /*5220*/  BPT.TRAP 0x1 ;  /* 0x000000040000795c */ /* 0x000fe20000300000 */
.L_x_1081:
[----:B------:R-:W-:Y:S01]  /*5230*/  ULEA UR10, UR32, UR36, 0x3 ;  /* 0x00000024200a7291 */ /* 0x000fe2000f8e183f */
[----:B------:R-:W-:-:S08]  /*5240*/  SHF.L.U32 R9, R20, 0x1f, RZ ;  /* 0x0000001f14097819 */ /* 0x000fd000000006ff */
[----:B------:R0:W1:Y:S01]  /*5250*/  SYNCS.PHASECHK.TRANS64.TRYWAIT P1, [UR10+0x22850], R9 ;  /* 0x02285009ff0075a7 */ /* 0x000062000802014a */
[----:B------:R-:W-:Y:S05]  /*5260*/  @!P0 BRA `(.L_x_1082) ;  /* 0x0000000000048947 */ /* 0x000fea0003800000 */
[----:B------:R-:W-:Y:S01]  /*5270*/  BPT.TRAP 0x1 ;  /* 0x000000040000795c */ /* 0x000fe20000300000 */
.L_x_1082:
[----:B-1----:R-:W-:Y:S05]  /*5280*/  @P1 BRA `(.L_x_1080) ;  /* 0x0000000000081947 */ /* 0x002fea0003800000 */
[----:B------:R-:W1:Y:S02]  /*5290*/  SYNCS.PHASECHK.TRANS64.TRYWAIT P1, [UR10+0x22850], R9 ;  /* 0x02285009ff0075a7 */ /* 0x000e64000802014a */
[----:B-1----:R-:W-:Y:S05]  /*52a0*/  @!P1 BRA `(.L_x_1083) ;  /* 0x000000f000409947 */ /* 0x002fea0003800000 */
.L_x_1080:
[----:B------:R-:W-:Y:S01]  /*52b0*/  UIADD3 UR10, UR36, 0x400, URZ ;  /* 0x00000400240a7890 */ /* 0x000fe2000fffe03f */
[----:B------:R-:W-:Y:S01]  /*52c0*/  WARPGROUP.ARRIVE ;  /* 0x00000000000079c5 */ /* 0x000fe20000000000 */
[----:B------:R-:W-:Y:S01]  /*52d0*/  UMOV UR11, 0x40000040 ;  /* 0x40000040000b7882 */ /* 0x000fe20000000000 */
[----:B01----:R-:W-:Y:S01]  /*52e0*/  IADD3 R9, -R19, 0xb, RZ ;  /* 0x0000000b13097810 */ /* 0x003fe20007ffe1ff */
[----:B------:R-:W-:-:S04]  /*52f0*/  USHF.R.U32.HI UR10, URZ, 0x4, UR10 ;  /* 0x000000043f0a7899 */ /* 0x000fc8000801160a */
[----:B------:R-:W-:-:S04]  /*5300*/  ULOP3.LUT UR10, UR10, 0x3fff, URZ, 0xc0, !UPT ;  /* 0x00003fff0a0a7892 */ /* 0x000fc8000f8ec03f */
[----:B------:R-:W-:-:S04]  /*5310*/  ULOP3.LUT UR10, UR10, 0x10000, URZ, 0xfc, !UPT ;  /* 0x000100000a0a7892 */ /* 0x000fc8000f8efc3f */
[----:B------:R-:W-:-:S07]  /*5320*/  ULEA UR14, UR32, UR10, 0xa ;  /* 0x0000000a200e7291 */ /* 0x000fce000f8e503f */
        /* <DEDUP_REMOVED lines=21> */
.L_x_1084:
[----:B0-----:R-:W2:Y:S01]  /*5480*/  LDL R9, [R1] ;  /* 0x0000000001097983 */ /* 0x001ea20000100800 */
[----:B------:R-:W-:Y:S01]  /*5490*/  ISETP.NE.AND P1, PT, R22, 0x1, PT ;  /* 0x000000011600780c */ /* 0x000fe20003f25270 */
[----:B------:R-:W0:Y:S01]  /*54a0*/  LDC R10, c[0x0][0x288] ;  /* 0x0000a200ff0a7b82 */ /* 0x000e220000000800 */
[----:B------:R-:W-:Y:S01]  /*54b0*/  IMAD.SHL.U32 R160, R15, 0x80, RZ ;  /* 0x000000800fa07824 */ /* 0x000fe200078e00ff */
[----:B------:R-:W-:-:S04]  /*54c0*/  ULEA UR10, UR4, UR36, 0x3 ;  /* 0x00000024040a7291 */ /* 0x000fc8000f8e183f */
[----:B------:R-:W-:-:S04]  /*54d0*/  UIADD3 UR10, UR10, 0x22840, URZ ;  /* 0x000228400a0a7890 */ /* 0x000fc8000fffe03f */
[----:B------:R-:W-:Y:S02]  /*54e0*/  UPRMT UR10, UR7, 0x654, UR10 ;  /* 0x00000654070a7896 */ /* 0x000fe4000800000a */
[----:B------:R-:W1:Y:S07]  /*54f0*/  @P1 LDC R20, c[0x0][0x450] ;  /* 0x00011400ff141b82 */ /* 0x000e6e0000000800 */
[----:B------:R-:W-:Y:S01]  /*5500*/  SYNCS.ARRIVE.TRANS64.RED.A1T0 RZ, [UR10], RZ ;  /* 0x000000ffffff79a7 */ /* 0x000fe2000810040a */
[----:B--2---:R-:W-:-:S02]  /*5510*/  LOP3.LUT P5, RZ, R9, 0x1, RZ, 0xc0, !PT ;  /* 0x0000000109ff7812 */ /* 0x004fc400078ac0ff */
[----:B------:R-:W2:Y:S02]  /*5520*/  @P1 LDC R9, c[0x0][0x44c] ;  /* 0x00011300ff091b82 */ /* 0x000ea40000000800 */
[----:B--2---:R-:W-:-:S04]  /*5530*/  @P1 IMAD.HI.U32 R11, R8, R9, RZ ;  /* 0x00000009080b1227 */ /* 0x004fc800078e00ff */
[----:B------:R-:W-:Y:S01]  /*5540*/  IMAD.MOV.U32 R9, RZ, RZ, R8 ;  /* 0x000000ffff097224 */ /* 0x000fe200078e0008 */
[----:B-1----:R-:W-:Y:S02]  /*5550*/  @P1 SHF.R.U32.HI R9, RZ, R20, R11 ;  /* 0x00000014ff091219 */ /* 0x002fe4000001160b */
[----:B------:R-:W-:-:S03]  /*5560*/  IADD3 R20, -R160, 0x1, RZ ;  /* 0x00000001a0147810 */ /* 0x000fc60007ffe1ff */
[----:B------:R-:W1:Y:S02]  /*5570*/  SHFL.IDX PT, R21, R9, RZ, 0x1c1f ;  /* 0x001c1fff09157589 */ /* 0x000e6400000e0000 */
[----:B------:R-:W-:-:S04]  /*5580*/  IMAD R11, R5, -0x2, R20 ;  /* 0xfffffffe050b7824 */ /* 0x000fc800078e0214 */
[----:B------:R-:W-:-:S04]  /*5590*/  IMAD R11, R16, UR33, R11 ;  /* 0x00000021100b7c24 */ /* 0x000fc8000f8e020b */
[----:B0-----:R-:W-:-:S04]  /*55a0*/  IMAD.IADD R11, R11, 0x1, -R10 ;  /* 0x000000010b0b7824 */ /* 0x001fc800078e0a0a */
[C---:B------:R-:W-:Y:S02]  /*55b0*/  VIADD R162, R11.reuse, UR35 ;  /* 0x000000230ba27c36 */ /* 0x040fe40008000000 */
[----:B------:R-:W-:Y:S02]  /*55c0*/  VIADD R164, R11, UR5 ;  /* 0x000000050ba47c36 */ /* 0x000fe40008000000 */
[--C-:B-1----:R-:W-:Y:S02]  /*55d0*/  IMAD.IADD R156, R162, 0x1, R21.reuse ;  /* 0x00000001a29c7824 */ /* 0x102fe400078e0215 */
[----:B------:R-:W-:Y:S01]  /*55e0*/  IMAD.IADD R158, R164, 0x1, R21 ;  /* 0x00000001a49e7824 */ /* 0x000fe200078e0215 */
[----:B------:R-:W-:Y:S06]  /*55f0*/  @!P5 BRA `(.L_x_1085) ;  /* 0x00000000005cd947 */ /* 0x000fec0003800000 */
[----:B------:R-:W-:Y:S01]  /*5600*/  IMAD R11, R16, UR33, R21 ;  /* 0x00000021100b7c24 */ /* 0x000fe2000f8e0215 */
[----:B------:R-:W-:Y:S03]  /*5610*/  BSSY B0, `(.L_x_1086) ;  /* 0x0000011000007945 */ /* 0x000fe60003800000 */
[----:B------:R-:W-:-:S05]  /*5620*/  IMAD.IADD R11, R11, 0x1, -R10 ;  /* 0x000000010b0b7824 */ /* 0x000fca00078e0a0a */
[----:B------:R-:W-:-:S13]  /*5630*/  ISETP.GT.AND P1, PT, R11, -0x1, PT ;  /* 0xffffffff0b00780c */ /* 0x000fda0003f24270 */
[----:B------:R-:W-:Y:S05]  /*5640*/  @P1 BRA `(.L_x_1087) ;  /* 0x0000000000201947 */ /* 0x000fea0003800000 */
[----:B------:R-:W-:Y:S01]  /*5650*/  IMAD.U32 R21, RZ, RZ, UR34 ;  /* 0x00000022ff157e24 */ /* 0x000fe2000f8e00ff */
[----:B------:R-:W-:-:S04]  /*5660*/  LOP3.LUT R11, RZ, R11, RZ, 0x33, !PT ;  /* 0x0000000bff0b7212 */ /* 0x000fc800078e33ff */
[----:B------:R-:W-:-:S13]  /*5670*/  ISETP.NE.AND P1, PT, R21, 0x1, PT ;  /* 0x000000011500780c */ /* 0x000fda0003f25270 */
[----:B------:R-:W0:Y:S02]  /*5680*/  @P1 LDC.64 R152, c[0x0][0x9e8] ;  /* 0x00027a00ff981b82 */ /* 0x000e240000000a00 */
[----:B0-----:R-:W-:-:S05]  /*5690*/  @P1 IMAD.HI.U32 R20, R11, R152, RZ ;  /* 0x000000980b141227 */ /* 0x001fca00078e00ff */
[----:B------:R-:W-:-:S04]  /*56a0*/  @P1 SHF.R.U32.HI R11, RZ, R153, R20 ;  /* 0x00000099ff0b1219 */ /* 0x000fc80000011614 */
[----:B------:R-:W-:Y:S01]  /*56b0*/  LOP3.LUT R11, RZ, R11, RZ, 0x33, !PT ;  /* 0x0000000bff0b7212 */ /* 0x000fe200078e33ff */
[----:B------:R-:W-:Y:S06]  /*56c0*/  BRA `(.L_x_1088) ;  /* 0x0000000000147947 */ /* 0x000fec0003800000 */
.L_x_1087:
[----:B------:R-:W-:-:S05]  /*56d0*/  IMAD.U32 R21, RZ, RZ, UR34 ;  /* 0x00000022ff157e24 */ /* 0x000fca000f8e00ff */
[----:B------:R-:W-:-:S13]  /*56e0*/  ISETP.NE.AND P1, PT, R21, 0x1, PT ;  /* 0x000000011500780c */ /* 0x000fda0003f25270 */
[----:B------:R-:W0:Y:S02]  /*56f0*/  @P1 LDC.64 R152, c[0x0][0x9e8] ;  /* 0x00027a00ff981b82 */ /* 0x000e240000000a00 */
[----:B0-----:R-:W-:-:S05]  /*5700*/  @P1 IMAD.HI.U32 R20, R11, R152, RZ ;  /* 0x000000980b141227 */ /* 0x001fca00078e00ff */
[----:B------:R-:W-:-:S07]  /*5710*/  @P1 SHF.R.U32.HI R11, RZ, R153, R20 ;  /* 0x00000099ff0b1219 */ /* 0x000fce0000011614 */
.L_x_1088:
[----:B------:R-:W-:Y:S05]  /*5720*/  BSYNC B0 ;  /* 0x0000000000007941 */ /* 0x000fea0003800000 */
.L_x_1086:
[----:B------:R-:W-:-:S04]  /*5730*/  IMAD R20, R11, R21, -R160 ;  /* 0x000000150b147224 */ /* 0x000fc800078e0aa0 */
[----:B------:R-:W-:-:S05]  /*5740*/  IMAD R11, R5, -0x2, R20 ;  /* 0xfffffffe050b7824 */ /* 0x000fca00078e0214 */
[----:B------:R-:W-:Y:S02]  /*5750*/  VIADDMNMX R156, R11, R21, R156, PT ;  /* 0x000000150b9c7246 */ /* 0x000fe4000380019c */
[----:B------:R-:W-:-:S07]  /*5760*/  VIMNMX R158, R158, R11, !PT ;  /* 0x0000000b9e9e7248 */ /* 0x000fce0007fe0100 */
.L_x_1085:
[----:B------:R-:W-:Y:S01]  /*5770*/  ISETP.GT.AND P1, PT, R15, -0x1, PT ;  /* 0xffffffff0f00780c */ /* 0x000fe20003f24270 */
[----:B------:R-:W0:Y:S03]  /*5780*/  SHFL.IDX PT, R9, R9, 0x1, 0x1c1f ;  /* 0x003c1f0009097f89 */ /* 0x000e2600000e0000 */
[C---:B------:R-:W-:Y:S02]  /*5790*/  ISETP.GT.AND P3, PT, R158.reuse, RZ, P1 ;  /* 0x000000ff9e00720c */ /* 0x040fe40000f64270 */
[----:B------:R-:W-:Y:S02]  /*57a0*/  ISETP.GT.AND P4, PT, R158, 0x1, P1 ;  /* 0x000000019e00780c */ /* 0x000fe40000f84270 */
[C---:B------:R-:W-:Y:S02]  /*57b0*/  ISETP.LT.OR P3, PT, R156.reuse, 0x1, P3 ;  /* 0x000000019c00780c */ /* 0x040fe40001f61670 */
[----:B------:R-:W-:-:S02]  /*57c0*/  ISETP.LT.OR P4, PT, R156, 0x2, P4 ;  /* 0x000000029c00780c */ /* 0x000fc40002781670 */
[----:B------:R-:W-:Y:S02]  /*57d0*/  FSEL R21, R24, -INF , !P3 ;  /* 0xff80000018157808 */ /* 0x000fe40005800000 */
[----:B------:R-:W-:Y:S02]  /*57e0*/  FSEL R20, R25, -INF , !P4 ;  /* 0xff80000019147808 */ /* 0x000fe40006000000 */
[C---:B------:R-:W-:Y:S02]  /*57f0*/  ISETP.GT.AND P2, PT, R158.reuse, 0x8, P1 ;  /* 0x000000089e00780c */ /* 0x040fe40000f44270 */
[C---:B------:R-:W-:Y:S02]  /*5800*/  ISETP.GT.AND P3, PT, R158.reuse, 0x9, P1 ;  /* 0x000000099e00780c */ /* 0x040fe40000f64270 */
[----:B------:R-:W-:Y:S02]  /*5810*/  ISETP.GT.AND P4, PT, R158, 0x10, P1 ;  /* 0x000000109e00780c */ /* 0x000fe40000f84270 */
[----:B------:R-:W-:-:S02]  /*5820*/  ISETP.LT.OR P2, PT, R156, 0x9, P2 ;  /* 0x000000099c00780c */ /* 0x000fc40001741670 */
[C---:B------:R-:W-:Y:S02]  /*5830*/  ISETP.LT.OR P3, PT, R156.reuse, 0xa, P3 ;  /* 0x0000000a9c00780c */ /* 0x040fe40001f61670 */
[----:B------:R-:W-:Y:S02]  /*5840*/  ISETP.LT.OR P4, PT, R156, 0x11, P4 ;  /* 0x000000119c00780c */ /* 0x000fe40002781670 */
[----:B------:R-:W-:Y:S01]  /*5850*/  FSEL R23, R28, -INF , !P2 ;  /* 0xff8000001c177808 */ /* 0x000fe20005000000 */
[--C-:B0-----:R-:W-:Y:S01]  /*5860*/  IMAD.IADD R28, R162, 0x1, R9.reuse ;  /* 0x00000001a21c7824 */ /* 0x101fe200078e0209 */
[----:B------:R-:W-:Y:S02]  /*5870*/  FSEL R24, R29, -INF , !P3 ;  /* 0xff8000001d187808 */ /* 0x000fe40005800000 */
[----:B------:R-:W-:Y:S01]  /*5880*/  FSEL R154, R32, -INF , !P4 ;  /* 0xff800000209a7808 */ /* 0x000fe20006000000 */
[----:B------:R-:W-:Y:S01]  /*5890*/  IMAD.IADD R32, R164, 0x1, R9 ;  /* 0x00000001a4207824 */ /* 0x000fe200078e0209 */
[----:B------:R-:W-:-:S02]  /*58a0*/  ISETP.GT.AND P2, PT, R158, 0x11, P1 ;  /* 0x000000119e00780c */ /* 0x000fc40000f44270 */
[C---:B------:R-:W-:Y:S02]  /*58b0*/  ISETP.GT.AND P3, PT, R158.reuse, 0x18, P1 ;  /* 0x000000189e00780c */ /* 0x040fe40000f64270 */
[----:B------:R-:W-:Y:S02]  /*58c0*/  ISETP.GT.AND P4, PT, R158, 0x19, P1 ;  /* 0x000000199e00780c */ /* 0x000fe40000f84270 */
[C---:B------:R-:W-:Y:S02]  /*58d0*/  ISETP.LT.OR P2, PT, R156.reuse, 0x12, P2 ;  /* 0x000000129c00780c */ /* 0x040fe40001741670 */
[C---:B------:R-:W-:Y:S02]  /*58e0*/  ISETP.LT.OR P3, PT, R156.reuse, 0x19, P3 ;  /* 0x000000199c00780c */ /* 0x040fe40001f61670 */
[----:B------:R-:W-:Y:S02]  /*58f0*/  ISETP.LT.OR P4, PT, R156, 0x1a, P4 ;  /* 0x0000001a9c00780c */ /* 0x000fe40002781670 */
[----:B------:R-:W-:-:S02]  /*5900*/  FSEL R152, R33, -INF , !P2 ;  /* 0xff80000021987808 */ /* 0x000fc40005000000 */
        /* <DEDUP_REMOVED lines=8> */
[----:B------:R-:W-:Y:S02]  /*5990*/  FSEL R173, R40, -INF , !P2 ;  /* 0xff80000028ad7808 */ /* 0x000fe40005000000 */
[----:B------:R-:W-:Y:S02]  /*59a0*/  FSEL R163, R41, -INF , !P3 ;  /* 0xff80000029a37808 */ /* 0x000fe40005800000 */
[----:B------:R-:W-:Y:S02]  /*59b0*/  FSEL R161, R44, -INF , !P4 ;  /* 0xff8000002ca17808 */ /* 0x000fe40006000000 */
        /* <DEDUP_REMOVED lines=62> */
[----:B------:R-:W-:Y:S01]  /*5da0*/  FSEL R85, R85, -INF , !P4 ;  /* 0xff80000055557808 */ /* 0x000fe20006000000 */
        /* <DEDUP_REMOVED lines=14> */
.L_x_1091:
[----:B------:R-:W-:-:S05]  /*5e90*/  IMAD.U32 R44, RZ, RZ, UR34 ;  /* 0x00000022ff2c7e24 */ /* 0x000fca000f8e00ff */
[----:B------:R-:W-:-:S13]  /*5ea0*/  ISETP.NE.AND P2, PT, R44, 0x1, PT ;  /* 0x000000012c00780c */ /* 0x000fda0003f45270 */
[----:B------:R-:W0:Y:S02]  /*5eb0*/  @P2 LDC.64 R164, c[0x0][0x9e8] ;  /* 0x00027a00ffa42b82 */ /* 0x000e240000000a00 */
[----:B0-----:R-:W-:-:S05]  /*5ec0*/  @P2 IMAD.HI.U32 R40, R9, R164, RZ ;  /* 0x000000a409282227 */ /* 0x001fca00078e00ff */
[----:B------:R-:W-:-:S07]  /*5ed0*/  @P2 SHF.R.U32.HI R9, RZ, R165, R40 ;  /* 0x000000a5ff092219 */ /* 0x000fce0000011628 */
.L_x_1092:
[----:B------:R-:W-:Y:S05]  /*5ee0*/  BSYNC B0 ;  /* 0x0000000000007941 */ /* 0x000fea0003800000 */
.L_x_1090:
[----:B------:R-:W-:-:S04]  /*5ef0*/  IMAD R40, R9, R44, -R160 ;  /* 0x0000002c09287224 */ /* 0x000fc800078e0aa0 */
[----:B------:R-:W-:-:S05]  /*5f00*/  IMAD R9, R5, -0x2, R40 ;  /* 0xfffffffe05097824 */ /* 0x000fca00078e0228 */
[----:B------:R-:W-:Y:S02]  /*5f10*/  VIADDMNMX R28, R9, R44, R28, PT ;  /* 0x0000002c091c7246 */ /* 0x000fe4000380011c */
[----:B------:R-:W-:-:S07]  /*5f20*/  VIMNMX R32, R32, R9, !PT ;  /* 0x0000000920207248 */ /* 0x000fce0007fe0100 */
.L_x_1089:
[----:B------:R-:W-:Y:S02]  /*5f30*/  FMNMX.FTZ R9, R21, R12, !PT ;  /* 0x0000000c15097209 */ /* 0x000fe40007810000 */
[----:B------:R-:W-:Y:S02]  /*5f40*/  ISETP.GT.AND P2, PT, R32, 0x9, P1 ;  /* 0x000000092000780c */ /* 0x000fe40000f44270 */
[----:B------:R-:W-:Y:S02]  /*5f50*/  FMNMX.FTZ R40, R20, R9, !PT ;  /* 0x0000000914287209 */ /* 0x000fe40007810000 */
[----:B------:R-:W-:Y:S02]  /*5f60*/  ISETP.LT.OR P2, PT, R28, 0xa, P2 ;  /* 0x0000000a1c00780c */ /* 0x000fe40001741670 */
[----:B------:R-:W-:Y:S02]  /*5f70*/  FMNMX.FTZ R9, R23, R40, !PT ;  /* 0x0000002817097209 */ /* 0x000fe40007810000 */
[----:B------:R-:W-:-:S02]  /*5f80*/  FSEL R31, R31, -INF , !P2 ;  /* 0xff8000001f1f7808 */ /* 0x000fc40005000000 */
[----:B------:R-:W-:Y:S02]  /*5f90*/  FMNMX.FTZ R9, R24, R9, !PT ;  /* 0x0000000918097209 */ /* 0x000fe40007810000 */
[----:B------:R-:W-:Y:S02]  /*5fa0*/  ISETP.GT.AND P2, PT, R32, 0x11, P1 ;  /* 0x000000112000780c */ /* 0x000fe40000f44270 */
[----:B------:R-:W-:Y:S02]  /*5fb0*/  FMNMX.FTZ R9, R154, R9, !PT ;  /* 0x000000099a097209 */ /* 0x000fe40007810000 */
[----:B------:R-:W-:Y:S02]  /*5fc0*/  ISETP.LT.OR P2, PT, R28, 0x12, P2 ;  /* 0x000000121c00780c */ /* 0x000fe40001741670 */
[----:B------:R-:W-:Y:S02]  /*5fd0*/  FMNMX.FTZ R9, R152, R9, !PT ;  /* 0x0000000998097209 */ /* 0x000fe40007810000 */
[----:B------:R-:W-:-:S02]  /*5fe0*/  ISETP.GT.AND P3, PT, R32, 0x1, P1 ;  /* 0x000000012000780c */ /* 0x000fc40000f64270 */
[----:B------:R-:W-:Y:S02]  /*5ff0*/  FMNMX.FTZ R40, R36, R9, !PT ;  /* 0x0000000924287209 */ /* 0x000fe40007810000 */
[----:B------:R-:W-:Y:S02]  /*6000*/  FSEL R35, R35, -INF , !P2 ;  /* 0xff80000023237808 */ /* 0x000fe40005000000 */
[----:B------:R-:W-:Y:S02]  /*6010*/  FMNMX.FTZ R40, R179, R40, !PT ;  /* 0x00000028b3287209 */ /* 0x000fe40007810000 */
[----:B------:R-:W-:Y:S02]  /*6020*/  ISETP.GT.AND P2, PT, R32, 0x19, P1 ;  /* 0x000000192000780c */ /* 0x000fe40000f44270 */
[----:B------:R-:W-:Y:S02]  /*6030*/  FMNMX.FTZ R40, R173, R40, !PT ;  /* 0x00000028ad287209 */ /* 0x000fe40007810000 */
[----:B------:R-:W-:-:S02]  /*6040*/  ISETP.LT.OR P3, PT, R28, 0x2, P3 ;  /* 0x000000021c00780c */ /* 0x000fc40001f61670 */
[----:B------:R-:W-:Y:S02]  /*6050*/  FMNMX.FTZ R40, R163, R40, !PT ;  /* 0x00000028a3287209 */ /* 0x000fe40007810000 */
[----:B------:R-:W-:Y:S02]  /*6060*/  ISETP.LT.OR P2, PT, R28, 0x1a, P2 ;  /* 0x0000001a1c00780c */ /* 0x000fe40001741670 */
[----:B------:R-:W-:Y:S02]  /*6070*/  FMNMX.FTZ R40, R161, R40, !PT ;  /* 0x00000028a1287209 */ /* 0x000fe40007810000 */
[----:B------:R-:W-:Y:S02]  /*6080*/  FSEL R165, R27, -INF , !P3 ;  /* 0xff8000001ba57808 */ /* 0x000fe40005800000 */
        /* <DEDUP_REMOVED lines=17> */
[C---:B------:R-:W-:Y:S02]  /*61a0*/  ISETP.GT.AND P2, PT, R32.reuse, RZ, P1 ;  /* 0x000000ff2000720c */ /* 0x040fe40000f44270 */
[----:B------:R-:W-:Y:S02]  /*61b0*/  FMNMX.FTZ R40, R25, R40, !PT ;  /* 0x0000002819287209 */ /* 0x000fe40007810000 */
[----:B------:R-:W-:-:S02]  /*61c0*/  ISETP.GT.AND P4, PT, R32, 0x8, P1 ;  /* 0x000000082000780c */ /* 0x000fc40000f84270 */
[----:B------:R-:W-:Y:S02]  /*61d0*/  FMNMX.FTZ R40, R65, R40, !PT ;  /* 0x0000002841287209 */ /* 0x000fe40007810000 */
[C---:B------:R-:W-:Y:S02]  /*61e0*/  ISETP.LT.OR P3, PT, R28.reuse, 0x19, P3 ;  /* 0x000000191c00780c */ /* 0x040fe40001f61670 */
[----:B------:R-:W-:Y:S02]  /*61f0*/  FMNMX.FTZ R40, R11, R40, !PT ;  /* 0x000000280b287209 */ /* 0x000fe40007810000 */
[C---:B------:R-:W-:Y:S02]  /*6200*/  ISETP.LT.OR P2, PT, R28.reuse, 0x1, P2 ;  /* 0x000000011c00780c */ /* 0x040fe40001741670 */
[----:B------:R-:W-:Y:S02]  /*6210*/  FMNMX.FTZ R40, R69, R40, !PT ;  /* 0x0000002845287209 */ /* 0x000fe40007810000 */
[----:B------:R-:W-:-:S02]  /*6220*/  ISETP.LT.OR P4, PT, R28, 0x9, P4 ;  /* 0x000000091c00780c */ /* 0x000fc40002781670 */
[----:B------:R-:W-:Y:S02]  /*6230*/  FMNMX.FTZ R40, R29, R40, !PT ;  /* 0x000000281d287209 */ /* 0x000fe40007810000 */
[----:B------:R-:W-:Y:S02]  /*6240*/  FSEL R171, R38, -INF , !P3 ;  /* 0xff80000026ab7808 */ /* 0x000fe40005800000 */
[----:B------:R-:W-:Y:S02]  /*6250*/  FMNMX.FTZ R40, R73, R40, !PT ;  /* 0x0000002849287209 */ /* 0x000fe40007810000 */
[----:B------:R-:W-:Y:S02]  /*6260*/  FSEL R38, R26, -INF , !P2 ;  /* 0xff8000001a267808 */ /* 0x000fe40005000000 */
[----:B------:R-:W-:Y:S02]  /*6270*/  FMNMX.FTZ R40, R33, R40, !PT ;  /* 0x0000002821287209 */ /* 0x000fe40007810000 */
[----:B------:R-:W-:-:S02]  /*6280*/  FSEL R167, R30, -INF , !P4 ;  /* 0xff8000001ea77808 */ /* 0x000fc40006000000 */
[----:B------:R-:W-:Y:S02]  /*6290*/  FMNMX.FTZ R40, R77, R40, !PT ;  /* 0x000000284d287209 */ /* 0x000fe40007810000 */
[----:B------:R-:W-:Y:S02]  /*62a0*/  FMNMX.FTZ R30, R38, R13, !PT ;  /* 0x0000000d261e7209 */ /* 0x000fe40007810000 */
[----:B------:R-:W-:Y:S02]  /*62b0*/  FMNMX.FTZ R40, R37, R40, !PT ;  /* 0x0000002825287209 */ /* 0x000fe40007810000 */
[----:B------:R-:W-:Y:S02]  /*62c0*/  FMNMX.FTZ R30, R165, R30, !PT ;  /* 0x0000001ea51e7209 */ /* 0x000fe40007810000 */
[----:B------:R-:W-:Y:S02]  /*62d0*/  FMNMX.FTZ R40, R81, R40, !PT ;  /* 0x0000002851287209 */ /* 0x000fe40007810000 */
[----:B------:R-:W-:-:S02]  /*62e0*/  ISETP.GT.AND P3, PT, R32, 0x20, P1 ;  /* 0x000000202000780c */ /* 0x000fc40000f64270 */
[----:B------:R-:W-:Y:S02]  /*62f0*/  FMNMX.FTZ R40, R45, R40, !PT ;  /* 0x000000282d287209 */ /* 0x000fe40007810000 */
[----:B------:R-:W-:Y:S02]  /*6300*/  FMNMX.FTZ R30, R167, R30, !PT ;  /* 0x0000001ea71e7209 */ /* 0x000fe40007810000 */
[----:B------:R-:W-:Y:S02]  /*6310*/  FMNMX.FTZ R40, R85, R40, !PT ;  /* 0x0000002855287209 */ /* 0x000fe40007810000 */
[----:B------:R-:W-:Y:S02]  /*6320*/  ISETP.LT.OR P3, PT, R28, 0x21, P3 ;  /* 0x000000211c00780c */ /* 0x000fe40001f61670 */
[----:B------:R-:W-:Y:S01]  /*6330*/  FMNMX.FTZ R34, R31, R30, !PT ;  /* 0x0000001e1f227209 */ /* 0x000fe20007810000 */
[----:B------:R-:W0:Y:S01]  /*6340*/  SHFL.BFLY PT, R9, R40, 0x2, 0x1f ;  /* 0x0c401f0028097f89 */ /* 0x000e2200000e0000 */
[----:B------:R-:W-:-:S02]  /*6350*/  FSEL R175, R42, -INF , !P3 ;  /* 0xff8000002aaf7808 */ /* 0x000fc40005800000 */
[----:B------:R-:W-:Y:S02]  /*6360*/  ISETP.GT.AND P3, PT, R32, 0x28, P1 ;  /* 0x000000282000780c */ /* 0x000fe40000f64270 */
[----:B------:R-:W-:Y:S02]  /*6370*/  FMNMX.FTZ R34, R169, R34, !PT ;  /* 0x00000022a9227209 */ /* 0x000fe40007810000 */
[----:B------:R-:W-:Y:S02]  /*6380*/  ISETP.LT.OR P3, PT, R28, 0x29, P3 ;  /* 0x000000291c00780c */ /* 0x000fe40001f61670 */
[----:B------:R-:W-:Y:S02]  /*6390*/  FMNMX.FTZ R34, R35, R34, !PT ;  /* 0x0000002223227209 */ /* 0x000fe40007810000 */
[----:B------:R-:W-:Y:S02]  /*63a0*/  FSEL R177, R46, -INF , !P3 ;  /* 0xff8000002eb17808 */ /* 0x000fe40005800000 */
[----:B------:R-:W-:-:S02]  /*63b0*/  ISETP.GT.AND P3, PT, R32, 0x29, P1 ;  /* 0x000000292000780c */ /* 0x000fc40000f64270 */
[----:B------:R-:W-:Y:S02]  /*63c0*/  FMNMX.FTZ R34, R171, R34, !PT ;  /* 0x00000022ab227209 */ /* 0x000fe40007810000 */
[----:B------:R-:W-:Y:S02]  /*63d0*/  ISETP.GT.AND P2, PT, R32, 0x30, P1 ;  /* 0x000000302000780c */ /* 0x000fe40000f44270 */
[C---:B------:R-:W-:Y:S02]  /*63e0*/  ISETP.LT.OR P3, PT, R28.reuse, 0x2a, P3 ;  /* 0x0000002a1c00780c */ /* 0x040fe40001f61670 */
[----:B------:R-:W-:Y:S02]  /*63f0*/  ISETP.LT.OR P2, PT, R28, 0x31, P2 ;  /* 0x000000311c00780c */ /* 0x000fe40001741670 */
[----:B------:R-:W-:Y:S02]  /*6400*/  FSEL R181, R47, -INF , !P3 ;  /* 0xff8000002fb57808 */ /* 0x000fe40005800000 */
[----:B0-----:R-:W-:-:S02]  /*6410*/  FMNMX.FTZ R44, R40, R9, !PT ;  /* 0x00000009282c7209 */ /* 0x001fc40007810000 */
[----:B------:R-:W-:Y:S02]  /*6420*/  ISETP.GT.AND P3, PT, R32, 0x31, P1 ;  /* 0x000000312000780c */ /* 0x000fe40000f64270 */
[----:B------:R-:W-:Y:S01]  /*6430*/  FSEL R185, R50, -INF , !P2 ;  /* 0xff80000032b97808 */ /* 0x000fe20005000000 */
[----:B------:R-:W0:Y:S01]  /*6440*/  SHFL.BFLY PT, R9, R44, 0x1, 0x1f ;  /* 0x0c201f002c097f89 */ /* 0x000e2200000e0000 */
[----:B------:R-:W-:Y:S02]  /*6450*/  ISETP.GT.AND P2, PT, R32, 0x38, P1 ;  /* 0x000000382000780c */ /* 0x000fe40000f44270 */
[C---:B------:R-:W-:Y:S02]  /*6460*/  ISETP.LT.OR P3, PT, R28.reuse, 0x32, P3 ;  /* 0x000000321c00780c */ /* 0x040fe40001f61670 */
[----:B------:R-:W-:Y:S02]  /*6470*/  ISETP.LT.OR P2, PT, R28, 0x39, P2 ;  /* 0x000000391c00780c */ /* 0x000fe40001741670 */
[----:B------:R-:W-:-:S02]  /*6480*/  FSEL R51, R51, -INF , !P3 ;  /* 0xff80000033337808 */ /* 0x000fc40005800000 */
[----:B------:R-:W-:Y:S02]  /*6490*/  ISETP.GT.AND P3, PT, R32, 0x39, P1 ;  /* 0x000000392000780c */ /* 0x000fe40000f64270 */
[----:B------:R-:W-:Y:S02]  /*64a0*/  FSEL R187, R54, -INF , !P2 ;  /* 0xff80000036bb7808 */ /* 0x000fe40005000000 */
[----:B------:R-:W-:Y:S02]  /*64b0*/  ISETP.GT.AND P2, PT, R32, 0x40, P1 ;  /* 0x000000402000780c */ /* 0x000fe40000f44270 */
[C---:B------:R-:W-:Y:S02]  /*64c0*/  ISETP.LT.OR P3, PT, R28.reuse, 0x3a, P3 ;  /* 0x0000003a1c00780c */ /* 0x040fe40001f61670 */
[----:B------:R-:W-:Y:S02]  /*64d0*/  ISETP.LT.OR P2, PT, R28, 0x41, P2 ;  /* 0x000000411c00780c */ /* 0x000fe40001741670 */
[----:B0-----:R-:W-:-:S04]  /*64e0*/  FMNMX.FTZ R9, R44, R9, !PT ;  /* 0x000000092c097209 */ /* 0x001fc80007810000 */
[----:B------:R-:W-:Y:S01]  /*64f0*/  FSETP.NEU.FTZ.AND P4, PT, R9, -INF , PT ;  /* 0xff8000000900780b */ /* 0x000fe20003f9d000 */
[----:B------:R-:W-:-:S05]  /*6500*/  FFMA.FTZ R183, R2, R9, -8 ;  /* 0xc100000002b77423 */ /* 0x000fca0000010009 */
[----:B------:R-:W-:-:S05]  /*6510*/  FSEL R183, R183, RZ, P4 ;  /* 0x000000ffb7b77208 */ /* 0x000fca0002000000 */
[C-C-:B------:R-:W-:Y:S01]  /*6520*/  FFMA.FTZ R36, R2.reuse, R36, -R183.reuse ;  /* 0x0000002402247223 */ /* 0x140fe200000108b7 */
[----:B------:R-:W-:-:S01]  /*6530*/  FFMA.FTZ R40, R2, R173, -R183 ;  /* 0x000000ad02287223 */ /* 0x000fc200000108b7 */
[--C-:B------:R-:W-:Y:S01]  /*6540*/  FFMA.FTZ R47, R2, R179, -R183.reuse ;  /* 0x000000b3022f7223 */ /* 0x100fe200000108b7 */
[----:B------:R-:W-:Y:S01]  /*6550*/  FSEL R179, R55, -INF , !P3 ;  /* 0xff80000037b37808 */ /* 0x000fe20005800000 */
[----:B------:R0:W-:Y:S01]  /*6560*/  MUFU.EX2 R30, R36 ;  /* 0x00000024001e7308 */ /* 0x0001e20000000800 */
[----:B------:R-:W-:Y:S01]  /*6570*/  ISETP.GT.AND P3, PT, R32, 0x41, P1 ;  /* 0x000000412000780c */ /* 0x000fe20000f64270 */
[--C-:B------:R-:W-:Y:S01]  /*6580*/  FFMA.FTZ R42, R2, R161, -R183.reuse ;  /* 0x000000a1022a7223 */ /* 0x100fe200000108b7 */
[----:B------:R-:W-:Y:S01]  /*6590*/  FSEL R173, R58, -INF , !P2 ;  /* 0xff8000003aad7808 */ /* 0x000fe20005000000 */
[--C-:B------:R-:W-:Y:S01]  /*65a0*/  FFMA.FTZ R55, R2, R163, -R183.reuse ;  /* 0x000000a302377223 */ /* 0x100fe200000108b7 */
[----:B------:R-:W-:Y:S01]  /*65b0*/  ISETP.GT.AND P2, PT, R32, 0x48, P1 ;  /* 0x000000482000780c */ /* 0x000fe20000f44270 */
[--C-:B------:R-:W-:Y:S01]  /*65c0*/  FFMA.FTZ R44, R2, R157, -R183.reuse ;  /* 0x0000009d022c7223 */ /* 0x100fe200000108b7 */
[----:B------:R-:W-:Y:S01]  /*65d0*/  ISETP.LT.OR P3, PT, R28, 0x42, P3 ;  /* 0x000000421c00780c */ /* 0x000fe20001f61670 */
[C-C-:B------:R-:W-:Y:S01]  /*65e0*/  FFMA.FTZ R46, R2.reuse, R153, -R183.reuse ;  /* 0x00000099022e7223 */ /* 0x140fe200000108b7 */
[----:B0-----:R-:W-:Y:S01]  /*65f0*/  FMNMX.FTZ R36, R39, R34, !PT ;  /* 0x0000002227247209 */ /* 0x001fe20007810000 */
[--C-:B------:R-:W-:Y:S01]  /*6600*/  FFMA.FTZ R48, R2, R49, -R183.reuse ;  /* 0x0000003102307223 */ /* 0x100fe200000108b7 */
[----:B------:R0:W-:Y:S01]  /*6610*/  MUFU.EX2 R34, R40 ;  /* 0x0000002800227308 */ /* 0x0001e20000000800 */
[----:B------:R-:W-:Y:S01]  /*6620*/  ISETP.LT.OR P2, PT, R28, 0x49, P2 ;  /* 0x000000491c00780c */ /* 0x000fe20001741670 */
[C-C-:B------:R-:W-:Y:S01]  /*6630*/  FFMA.FTZ R21, R2.reuse, R21, -R183.reuse ;  /* 0x0000001502157223 */ /* 0x140fe200000108b7 */
[----:B------:R-:W-:Y:S01]  /*6640*/  FMNMX.FTZ R36, R175, R36, !PT ;  /* 0x00000024af247209 */ /* 0x000fe20007810000 */
[C-C-:B------:R-:W-:Y:S01]  /*6650*/  FFMA.FTZ R20, R2.reuse, R20, -R183.reuse ;  /* 0x0000001402147223 */ /* 0x140fe200000108b7 */
[----:B------:R-:W-:Y:S01]  /*6660*/  FSEL R59, R59, -INF , !P3 ;  /* 0xff8000003b3b7808 */ /* 0x000fe20005800000 */
[--C-:B------:R-:W-:Y:S01]  /*6670*/  FFMA.FTZ R23, R2, R23, -R183.reuse ;  /* 0x0000001702177223 */ /* 0x100fe200000108b7 */
[----:B------:R-:W-:Y:S01]  /*6680*/  FMNMX.FTZ R36, R43, R36, !PT ;  /* 0x000000242b247209 */ /* 0x000fe20007810000 */
[----:B------:R-:W-:Y:S01]  /*6690*/  MUFU.EX2 R21, R21 ;  /* 0x0000001500157308 */ /* 0x000fe20000000800 */
[----:B------:R-:W-:Y:S01]  /*66a0*/  ISETP.GT.AND P3, PT, R32, 0x49, P1 ;  /* 0x000000492000780c */ /* 0x000fe20000f64270 */
[C-C-:B------:R-:W-:Y:S01]  /*66b0*/  FFMA.FTZ R24, R2.reuse, R24, -R183.reuse ;  /* 0x0000001802187223 */ /* 0x140fe200000108b7 */
[----:B------:R-:W-:Y:S01]  /*66c0*/  FMNMX.FTZ R36, R177, R36, !PT ;  /* 0x00000024b1247209 */ /* 0x000fe20007810000 */
[--C-:B------:R-:W-:Y:S01]  /*66d0*/  FFMA.FTZ R26, R2, R154, -R183.reuse ;  /* 0x0000009a021a7223 */ /* 0x100fe200000108b7 */
[----:B------:R-:W-:Y:S01]  /*66e0*/  FSEL R163, R62, -INF , !P2 ;  /* 0xff8000003ea37808 */ /* 0x000fe20005000000 */
[--C-:B------:R-:W-:Y:S01]  /*66f0*/  FFMA.FTZ R27, R2, R152, -R183.reuse ;  /* 0x00000098021b7223 */ /* 0x100fe200000108b7 */
[----:B0-----:R-:W-:Y:S01]  /*6700*/  FMNMX.FTZ R40, R181, R36, !PT ;  /* 0x00000024b5287209 */ /* 0x001fe20007810000 */
[----:B------:R-:W-:Y:S01]  /*6710*/  MUFU.EX2 R20, R20 ;  /* 0x0000001400147308 */ /* 0x000fe20000000800 */
[----:B------:R-:W-:Y:S01]  /*6720*/  ISETP.GT.AND P2, PT, R32, 0x50, P1 ;  /* 0x000000502000780c */ /* 0x000fe20000f44270 */
[C-C-:B------:R-:W-:Y:S01]  /*6730*/  FFMA.FTZ R52, R2.reuse, R81, -R183.reuse ;  /* 0x0000005102347223 */ /* 0x140fe200000108b7 */
[----:B------:R-:W-:Y:S01]  /*6740*/  FMNMX.FTZ R40, R185, R40, !PT ;  /* 0x00000028b9287209 */ /* 0x000fe20007810000 */
[--C-:B------:R-:W-:Y:S01]  /*6750*/  FFMA.FTZ R85, R2, R85, -R183.reuse ;  /* 0x0000005502557223 */ /* 0x100fe200000108b7 */
[----:B------:R-:W-:Y:S01]  /*6760*/  ISETP.LT.OR P3, PT, R28, 0x4a, P3 ;  /* 0x0000004a1c00780c */ /* 0x000fe20001f61670 */
[--C-:B------:R-:W-:Y:S01]  /*6770*/  FFMA.FTZ R155, R2, R155, -R183.reuse ;  /* 0x0000009b029b7223 */ /* 0x100fe200000108b7 */
[----:B------:R-:W-:Y:S01]  /*6780*/  FMNMX.FTZ R40, R51, R40, !PT ;  /* 0x0000002833287209 */ /* 0x000fe20007810000 */
[----:B------:R0:W-:Y:S01]  /*6790*/  MUFU.EX2 R36, R42 ;  /* 0x0000002a00247308 */ /* 0x0001e20000000800 */
[----:B------:R-:W-:Y:S01]  /*67a0*/  ISETP.LT.OR P2, PT, R28, 0x51, P2 ;  /* 0x000000511c00780c */ /* 0x000fe20001741670 */
[C-C-:B------:R-:W-:Y:S01]  /*67b0*/  FFMA.FTZ R53, R2.reuse, R53, -R183.reuse ;  /* 0x0000003502357223 */ /* 0x140fe200000108b7 */
[----:B------:R-:W-:Y:S01]  /*67c0*/  FMNMX.FTZ R40, R187, R40, !PT ;  /* 0x00000028bb287209 */ /* 0x000fe20007810000 */
[C-C-:B------:R-:W-:Y:S01]  /*67d0*/  FFMA.FTZ R57, R2.reuse, R57, -R183.reuse ;  /* 0x0000003902397223 */ /* 0x140fe200000108b7 */
[----:B------:R-:W-:Y:S01]  /*67e0*/  FSEL R161, R63, -INF , !P3 ;  /* 0xff8000003fa17808 */ /* 0x000fe20005800000 */
[--C-:B------:R-:W-:Y:S01]  /*67f0*/  FFMA.FTZ R63, R2, R159, -R183.reuse ;  /* 0x0000009f023f7223 */ /* 0x100fe200000108b7 */
[----:B------:R-:W-:Y:S01]  /*6800*/  ISETP.GT.AND P3, PT, R32, 0x51, P1 ;  /* 0x000000512000780c */ /* 0x000fe20000f64270 */
[----:B------:R-:W-:Y:S01]  /*6810*/  MUFU.EX2 R23, R23 ;  /* 0x0000001700177308 */ /* 0x000fe20000000800 */
[----:B0-----:R-:W-:Y:S01]  /*6820*/  FMNMX.FTZ R42, R179, R40, !PT ;  /* 0x00000028b32a7209 */ /* 0x001fe20007810000 */
[--C-:B------:R-:W-:Y:S01]  /*6830*/  FFMA.FTZ R61, R2, R61, -R183.reuse ;  /* 0x0000003d023d7223 */ /* 0x100fe200000108b7 */
[----:B------:R-:W-:Y:S01]  /*6840*/  FSEL R159, R66, -INF , !P2 ;  /* 0xff800000429f7808 */ /* 0x000fe20005000000 */
[C-C-:B------:R-:W-:Y:S01]  /*6850*/  FFMA.FTZ R25, R2.reuse, R25, -R183.reuse ;  /* 0x0000001902197223 */ /* 0x140fe200000108b7 */
[----:B------:R-:W-:Y:S01]  /*6860*/  FMNMX.FTZ R42, R173, R42, !PT ;  /* 0x0000002aad2a7209 */ /* 0x000fe20007810000 */
[--C-:B------:R-:W-:Y:S01]  /*6870*/  FFMA.FTZ R29, R2, R29, -R183.reuse ;  /* 0x0000001d021d7223 */ /* 0x100fe200000108b7 */
[----:B------:R-:W-:Y:S01]  /*6880*/  ISETP.GT.AND P2, PT, R32, 0x58, P1 ;  /* 0x000000582000780c */ /* 0x000fe20000f44270 */
[----:B------:R0:W-:Y:S01]  /*6890*/  MUFU.EX2 R40, R44 ;  /* 0x0000002c00287308 */ /* 0x0001e20000000800 */
[----:B------:R-:W-:Y:S01]  /*68a0*/  FMNMX.FTZ R42, R59, R42, !PT ;  /* 0x0000002a3b2a7209 */ /* 0x000fe20007810000 */
[--C-:B------:R-:W-:Y:S01]  /*68b0*/  FFMA.FTZ R33, R2, R33, -R183.reuse ;  /* 0x0000002102217223 */ /* 0x100fe200000108b7 */
[----:B------:R-:W-:Y:S01]  /*68c0*/  ISETP.LT.OR P3, PT, R28, 0x52, P3 ;  /* 0x000000521c00780c */ /* 0x000fe20001f61670 */
[C-C-:B------:R-:W-:Y:S01]  /*68d0*/  FFMA.FTZ R37, R2.reuse, R37, -R183.reuse ;  /* 0x0000002502257223 */ /* 0x140fe200000108b7 */
[----:B------:R-:W-:Y:S01]  /*68e0*/  FMNMX.FTZ R42, R163, R42, !PT ;  /* 0x0000002aa32a7209 */ /* 0x000fe20007810000 */
[----:B------:R-:W-:Y:S01]  /*68f0*/  FFMA.FTZ R45, R2, R45, -R183 ;  /* 0x0000002d022d7223 */ /* 0x000fe200000108b7 */
[----:B------:R-:W-:Y:S01]  /*6900*/  ISETP.LT.OR P2, PT, R28, 0x59, P2 ;  /* 0x000000591c00780c */ /* 0x000fe20001741670 */
[----:B------:R-:W-:Y:S01]  /*6910*/  MUFU.EX2 R24, R24 ;  /* 0x0000001800187308 */ /* 0x000fe20000000800 */
[----:B------:R-:W-:-:S02]  /*6920*/  FSEL R67, R67, -INF , !P3 ;  /* 0xff80000043437808 */ /* 0x000fc40005800000 */
[----:B0-----:R-:W-:Y:S02]  /*6930*/  FMNMX.FTZ R44, R161, R42, !PT ;  /* 0x0000002aa12c7209 */ /* 0x001fe40007810000 */
[----:B------:R-:W-:Y:S02]  /*6940*/  ISETP.GT.AND P3, PT, R32, 0x59, P1 ;  /* 0x000000592000780c */ /* 0x000fe40000f64270 */
[----:B------:R-:W-:Y:S01]  /*6950*/  FSEL R157, R70, -INF , !P2 ;  /* 0xff800000469d7808 */ /* 0x000fe20005000000 */
[----:B------:R0:W-:Y:S01]  /*6960*/  MUFU.EX2 R42, R46 ;  /* 0x0000002e002a7308 */ /* 0x0001e20000000800 */
[----:B------:R-:W-:Y:S02]  /*6970*/  FMNMX.FTZ R44, R159, R44, !PT ;  /* 0x0000002c9f2c7209 */ /* 0x000fe40007810000 */
[----:B------:R-:W-:Y:S02]  /*6980*/  ISETP.GT.AND P2, PT, R32, 0x60, P1 ;  /* 0x000000602000780c */ /* 0x000fe40000f44270 */
[----:B------:R-:W-:-:S02]  /*6990*/  ISETP.LT.OR P3, PT, R28, 0x5a, P3 ;  /* 0x0000005a1c00780c */ /* 0x000fc40001f61670 */
[----:B------:R-:W-:Y:S01]  /*69a0*/  FMNMX.FTZ R44, R67, R44, !PT ;  /* 0x0000002c432c7209 */ /* 0x000fe20007810000 */
[----:B------:R-:W-:Y:S01]  /*69b0*/  MUFU.EX2 R26, R26 ;  /* 0x0000001a001a7308 */ /* 0x000fe20000000800 */
[----:B------:R-:W-:Y:S02]  /*69c0*/  ISETP.LT.OR P2, PT, R28, 0x61, P2 ;  /* 0x000000611c00780c */ /* 0x000fe40001741670 */
[----:B------:R-:W-:Y:S02]  /*69d0*/  FSEL R71, R71, -INF , !P3 ;  /* 0xff80000047477808 */ /* 0x000fe40005800000 */
[----:B------:R-:W-:Y:S02]  /*69e0*/  ISETP.GT.AND P3, PT, R32, 0x61, P1 ;  /* 0x000000612000780c */ /* 0x000fe40000f64270 */
[----:B------:R-:W-:Y:S01]  /*69f0*/  FMNMX.FTZ R44, R157, R44, !PT ;  /* 0x0000002c9d2c7209 */ /* 0x000fe20007810000 */
[----:B------:R-:W-:Y:S01]  /*6a00*/  MUFU.EX2 R27, R27 ;  /* 0x0000001b001b7308 */ /* 0x000fe20000000800 */
[----:B------:R-:W-:-:S02]  /*6a10*/  FSEL R153, R74, -INF , !P2 ;  /* 0xff8000004a997808 */ /* 0x000fc40005000000 */
[----:B------:R-:W-:Y:S02]  /*6a20*/  ISETP.GT.AND P2, PT, R32, 0x68, P1 ;  /* 0x000000682000780c */ /* 0x000fe40000f44270 */
[C---:B------:R-:W-:Y:S02]  /*6a30*/  ISETP.LT.OR P3, PT, R28.reuse, 0x62, P3 ;  /* 0x000000621c00780c */ /* 0x040fe40001f61670 */
[----:B0-----:R-:W-:Y:S01]  /*6a40*/  FMNMX.FTZ R46, R71, R44, !PT ;  /* 0x0000002c472e7209 */ /* 0x001fe20007810000 */
[----:B------:R-:W-:Y:S01]  /*6a50*/  MUFU.EX2 R47, R47 ;  /* 0x0000002f002f7308 */ /* 0x000fe20000000800 */
[----:B------:R-:W-:Y:S02]  /*6a60*/  ISETP.LT.OR P2, PT, R28, 0x69, P2 ;  /* 0x000000691c00780c */ /* 0x000fe40001741670 */
[----:B------:R-:W-:Y:S02]  /*6a70*/  FSEL R75, R75, -INF , !P3 ;  /* 0xff8000004b4b7808 */ /* 0x000fe40005800000 */
[----:B------:R-:W-:-:S02]  /*6a80*/  ISETP.GT.AND P3, PT, R32, 0x69, P1 ;  /* 0x000000692000780c */ /* 0x000fc40000f64270 */
[----:B------:R-:W-:Y:S01]  /*6a90*/  FMNMX.FTZ R46, R153, R46, !PT ;  /* 0x0000002e992e7209 */ /* 0x000fe20007810000 */
[----:B------:R-:W-:Y:S01]  /*6aa0*/  MUFU.EX2 R55, R55 ;  /* 0x0000003700377308 */ /* 0x000fe20000000800 */
[----:B------:R-:W-:Y:S02]  /*6ab0*/  FSEL R189, R78, -INF , !P2 ;  /* 0xff8000004ebd7808 */ /* 0x000fe40005000000 */
[----:B------:R-:W-:Y:S02]  /*6ac0*/  ISETP.GT.AND P2, PT, R32, 0x70, P1 ;  /* 0x000000702000780c */ /* 0x000fe40000f44270 */
[C---:B------:R-:W-:Y:S02]  /*6ad0*/  ISETP.LT.OR P3, PT, R28.reuse, 0x6a, P3 ;  /* 0x0000006a1c00780c */ /* 0x040fe40001f61670 */
[----:B------:R-:W-:Y:S01]  /*6ae0*/  FMNMX.FTZ R46, R75, R46, !PT ;  /* 0x0000002e4b2e7209 */ /* 0x000fe20007810000 */
[----:B------:R0:W-:Y:S01]  /*6af0*/  MUFU.EX2 R44, R48 ;  /* 0x00000030002c7308 */ /* 0x0001e20000000800 */
[----:B------:R-:W-:-:S02]  /*6b00*/  ISETP.LT.OR P2, PT, R28, 0x71, P2 ;  /* 0x000000711c00780c */ /* 0x000fc40001741670 */
[----:B------:R-:W-:Y:S02]  /*6b10*/  FSEL R79, R79, -INF , !P3 ;  /* 0xff8000004f4f7808 */ /* 0x000fe40005800000 */
[----:B------:R-:W-:Y:S02]  /*6b20*/  ISETP.GT.AND P3, PT, R32, 0x71, P1 ;  /* 0x000000712000780c */ /* 0x000fe40000f64270 */
[----:B------:R-:W-:Y:S01]  /*6b30*/  FMNMX.FTZ R46, R189, R46, !PT ;  /* 0x0000002ebd2e7209 */ /* 0x000fe20007810000 */
[----:B------:R-:W-:Y:S01]  /*6b40*/  MUFU.EX2 R63, R63 ;  /* 0x0000003f003f7308 */ /* 0x000fe20000000800 */
[----:B------:R-:W-:Y:S01]  /*6b50*/  FSEL R49, R82, -INF , !P2 ;  /* 0xff80000052317808 */ /* 0x000fe20005000000 */
[----:B0-----:R-:W-:Y:S01]  /*6b60*/  FFMA.FTZ R48, R2, R73, -R183 ;  /* 0x0000004902307223 */ /* 0x001fe200000108b7 */
[----:B------:R-:W-:Y:S02]  /*6b70*/  ISETP.GT.AND P2, PT, R32, 0x78, P1 ;  /* 0x000000782000780c */ /* 0x000fe40000f44270 */
[----:B------:R-:W-:-:S02]  /*6b80*/  ISETP.LT.OR P3, PT, R28, 0x72, P3 ;  /* 0x000000721c00780c */ /* 0x000fc40001f61670 */
[----:B------:R-:W-:Y:S01]  /*6b90*/  FMNMX.FTZ R46, R79, R46, !PT ;  /* 0x0000002e4f2e7209 */ /* 0x000fe20007810000 */
[----:B------:R-:W-:Y:S01]  /*6ba0*/  MUFU.EX2 R155, R155 ;  /* 0x0000009b009b7308 */ /* 0x000fe20000000800 */
[----:B------:R-:W-:Y:S01]  /*6bb0*/  ISETP.GT.AND P1, PT, R32, 0x79, P1 ;  /* 0x000000792000780c */ /* 0x000fe20000f24270 */
[--C-:B------:R-:W-:Y:S01]  /*6bc0*/  FFMA.FTZ R32, R2, R41, -R183.reuse ;  /* 0x0000002902207223 */ /* 0x100fe200000108b7 */
[C---:B------:R-:W-:Y:S02]  /*6bd0*/  ISETP.LT.OR P2, PT, R28.reuse, 0x79, P2 ;  /* 0x000000791c00780c */ /* 0x040fe40001741670 */
[----:B------:R-:W-:Y:S02]  /*6be0*/  FSEL R83, R83, -INF , !P3 ;  /* 0xff80000053537808 */ /* 0x000fe40005800000 */
[----:B------:R-:W-:Y:S01]  /*6bf0*/  FMNMX.FTZ R46, R49, R46, !PT ;  /* 0x0000002e312e7209 */ /* 0x000fe20007810000 */
[----:B------:R-:W-:Y:S01]  /*6c00*/  MUFU.EX2 R53, R53 ;  /* 0x0000003500357308 */ /* 0x000fe20000000800 */
[----:B------:R-:W-:Y:S01]  /*6c10*/  ISETP.LT.OR P1, PT, R28, 0x7a, P1 ;  /* 0x0000007a1c00780c */ /* 0x000fe20000f21670 */
[--C-:B------:R-:W-:Y:S01]  /*6c20*/  FFMA.FTZ R28, R2, R65, -R183.reuse ;  /* 0x00000041021c7223 */ /* 0x100fe200000108b7 */
[----:B------:R-:W-:Y:S01]  /*6c30*/  FSEL R41, R86, -INF , !P2 ;  /* 0xff80000056297808 */ /* 0x000fe20005000000 */
[----:B------:R-:W-:Y:S01]  /*6c40*/  FFMA.FTZ R65, R2, R69, -R183 ;  /* 0x0000004502417223 */ /* 0x000fe200000108b7 */
[----:B------:R-:W-:-:S02]  /*6c50*/  FMNMX.FTZ R46, R83, R46, !PT ;  /* 0x0000002e532e7209 */ /* 0x000fc40007810000 */
[----:B------:R-:W-:Y:S01]  /*6c60*/  FSEL R87, R87, -INF , !P1 ;  /* 0xff80000057577808 */ /* 0x000fe20004800000 */
[----:B------:R-:W-:Y:S01]  /*6c70*/  MUFU.EX2 R57, R57 ;  /* 0x0000003900397308 */ /* 0x000fe20000000800 */
[----:B------:R-:W-:Y:S02]  /*6c80*/  FMNMX.FTZ R46, R41, R46, !PT ;  /* 0x0000002e292e7209 */ /* 0x000fe40007810000 */
[----:B------:R-:W-:Y:S02]  /*6c90*/  FSEL R69, R9, RZ, P4 ;  /* 0x000000ff09457208 */ /* 0x000fe40002000000 */
[----:B------:R-:W-:Y:S01]  /*6ca0*/  FMNMX.FTZ R50, R87, R46, !PT ;  /* 0x0000002e57327209 */ /* 0x000fe20007810000 */
[----:B------:R-:W-:Y:S02]  /*6cb0*/  FFMA.FTZ R46, R2, R11, -R183 ;  /* 0x0000000b022e7223 */ /* 0x000fe400000108b7 */
[----:B------:R-:W-:-:S01]  /*6cc0*/  FADD.FTZ R69, -R69, R12 ;  /* 0x0000000c45457221 */ /* 0x000fc20000010100 */
[----:B------:R-:W-:Y:S01]  /*6cd0*/  MUFU.EX2 R32, R32 ;  /* 0x0000002000207308 */ /* 0x000fe20000000800 */
[----:B------:R-:W0:Y:S02]  /*6ce0*/  SHFL.BFLY PT, R191, R50, 0x2, 0x1f ;  /* 0x0c401f0032bf7f89 */ /* 0x000e2400000e0000 */
[----:B------:R-:W-:-:S05]  /*6cf0*/  FMUL.FTZ R56, R2, R69 ;  /* 0x0000004502387220 */ /* 0x000fca0000410000 */
[----:B------:R-:W-:Y:S08]  /*6d00*/  MUFU.EX2 R12, R85 ;  /* 0x00000055000c7308 */ /* 0x000ff00000000800 */
[----:B------:R-:W1:Y:S08]  /*6d10*/  MUFU.EX2 R56, R56 ;  /* 0x0000003800387308 */ /* 0x000e700000000800 */
[----:B------:R-:W-:Y:S01]  /*6d20*/  MUFU.EX2 R61, R61 ;  /* 0x0000003d003d7308 */ /* 0x000fe20000000800 */
[----:B0-----:R-:W-:Y:S01]  /*6d30*/  FMNMX.FTZ R191, R50, R191, !PT ;  /* 0x000000bf32bf7209 */ /* 0x001fe20007810000 */
[----:B------:R-:W-:-:S04]  /*6d40*/  FFMA.FTZ R50, R2, R77, -R183 ;  /* 0x0000004d02327223 */ /* 0x000fc800000108b7 */
[----:B------:R-:W0:Y:S02]  /*6d50*/  SHFL.BFLY PT, R54, R191, 0x1, 0x1f ;  /* 0x0c201f00bf367f89 */ /* 0x000e2400000e0000 */
[----:B------:R-:W-:Y:S01]  /*6d60*/  MUFU.EX2 R25, R25 ;  /* 0x0000001900197308 */ /* 0x000fe20000000800 */
[----:B-1----:R-:W-:-:S04]  /*6d70*/  FFMA.FTZ R81, R56, R4, R21 ;  /* 0x0000000438517223 */ /* 0x002fc80000010015 */
[----:B------:R-:W-:-:S03]  /*6d80*/  FADD.FTZ R76, R20, R81 ;  /* 0x00000051144c7221 */ /* 0x000fc60000010000 */
[----:B------:R-:W-:Y:S01]  /*6d90*/  MUFU.EX2 R28, R28 ;  /* 0x0000001c001c7308 */ /* 0x000fe20000000800 */
[----:B------:R-:W-:-:S04]  /*6da0*/  FADD.FTZ R85, R23, R76 ;  /* 0x0000004c17557221 */ /* 0x000fc80000010000 */
[----:B------:R-:W-:-:S03]  /*6db0*/  FADD.FTZ R85, R24, R85 ;  /* 0x0000005518557221 */ /* 0x000fc60000010000 */
[----:B------:R-:W-:Y:S01]  /*6dc0*/  MUFU.EX2 R46, R46 ;  /* 0x0000002e002e7308 */ /* 0x000fe20000000800 */
[----:B0-----:R-:W-:-:S07]  /*6dd0*/  FMNMX.FTZ R11, R191, R54, !PT ;  /* 0x00000036bf0b7209 */ /* 0x001fce0007810000 */
[----:B------:R-:W-:Y:S01]  /*6de0*/  MUFU.EX2 R65, R65 ;  /* 0x0000004100417308 */ /* 0x000fe20000000800 */
[----:B------:R-:W-:Y:S01]  /*6df0*/  FSETP.NEU.FTZ.AND P1, PT, R11, -INF , PT ;  /* 0xff8000000b00780b */ /* 0x000fe20003f3d000 */
[----:B------:R-:W-:-:S03]  /*6e00*/  FFMA.FTZ R54, R2, R11, -8 ;  /* 0xc100000002367423 */ /* 0x000fc6000001000b */
[----:B------:R-:W-:Y:S02]  /*6e10*/  FSEL R70, R11, RZ, P1 ;  /* 0x000000ff0b467208 */ /* 0x000fe40000800000 */
[----:B------:R-:W-:Y:S01]  /*6e20*/  FSEL R54, R54, RZ, P1 ;  /* 0x000000ff36367208 */ /* 0x000fe20000800000 */
[----:B------:R-:W-:Y:S02]  /*6e30*/  MUFU.EX2 R29, R29 ;  /* 0x0000001d001d7308 */ /* 0x000fe40000000800 */
[----:B------:R-:W-:-:S02]  /*6e40*/  FADD.FTZ R77, -R70, R13 ;  /* 0x0000000d464d7221 */ /* 0x000fc40000010100 */
[C-C-:B------:R-:W-:Y:S01]  /*6e50*/  FFMA.FTZ R38, R2.reuse, R38, -R54.reuse ;  /* 0x0000002602267223 */ /* 0x140fe20000010836 */
[----:B------:R-:W-:-:S01]  /*6e60*/  FFMA.FTZ R69, R2, R165, -R54 ;  /* 0x000000a502457223 */ /* 0x000fc20000010836 */
[C---:B------:R-:W-:Y:S01]  /*6e70*/  FMUL.FTZ R77, R2.reuse, R77 ;  /* 0x0000004d024d7220 */ /* 0x040fe20000410000 */
[----:B------:R-:W-:-:S01]  /*6e80*/  FFMA.FTZ R58, R2, R167, -R54 ;  /* 0x000000a7023a7223 */ /* 0x000fc20000010836 */
[C-C-:B------:R-:W-:Y:S01]  /*6e90*/  FFMA.FTZ R31, R2.reuse, R31, -R54.reuse ;  /* 0x0000001f021f7223 */ /* 0x140fe20000010836 */
[----:B------:R-:W-:-:S01]  /*6ea0*/  FFMA.FTZ R60, R2, R169, -R54 ;  /* 0x000000a9023c7223 */ /* 0x000fc20000010836 */
[----:B------:R-:W-:Y:S01]  /*6eb0*/  MUFU.EX2 R38, R38 ;  /* 0x0000002600267308 */ /* 0x000fe20000000800 */
[----:B------:R-:W-:-:S01]  /*6ec0*/  FFMA.FTZ R35, R2, R35, -R54 ;  /* 0x0000002302237223 */ /* 0x000fc20000010836 */
[C-C-:B------:R-:W-:Y:S01]  /*6ed0*/  FFMA.FTZ R62, R2.reuse, R171, -R54.reuse ;  /* 0x000000ab023e7223 */ /* 0x140fe20000010836 */
[----:B------:R-:W-:-:S01]  /*6ee0*/  FFMA.FTZ R39, R2, R39, -R54 ;  /* 0x0000002702277223 */ /* 0x000fc20000010836 */
[C-C-:B------:R-:W-:Y:S01]  /*6ef0*/  FFMA.FTZ R64, R2.reuse, R175, -R54.reuse ;  /* 0x000000af02407223 */ /* 0x140fe20000010836 */
[----:B------:R-:W-:-:S01]  /*6f00*/  FFMA.FTZ R43, R2, R43, -R54 ;  /* 0x0000002b022b7223 */ /* 0x000fc20000010836 */
[C-C-:B------:R-:W-:Y:S01]  /*6f10*/  FFMA.FTZ R66, R2.reuse, R177, -R54.reuse ;  /* 0x000000b102427223 */ /* 0x140fe20000010836 */
[----:B------:R-:W-:-:S01]  /*6f20*/  FFMA.FTZ R73, R2, R181, -R54 ;  /* 0x000000b502497223 */ /* 0x000fc20000010836 */
[----:B------:R-:W0:Y:S01]  /*6f30*/  MUFU.EX2 R77, R77 ;  /* 0x0000004d004d7308 */ /* 0x000e220000000800 */
[----:B------:R-:W-:-:S01]  /*6f40*/  FFMA.FTZ R68, R2, R185, -R54 ;  /* 0x000000b902447223 */ /* 0x000fc20000010836 */
[C-C-:B------:R-:W-:Y:S01]  /*6f50*/  FFMA.FTZ R51, R2.reuse, R51, -R54.reuse ;  /* 0x0000003302337223 */ /* 0x140fe20000010836 */
[----:B------:R-:W-:-:S01]  /*6f60*/  FFMA.FTZ R187, R2, R187, -R54 ;  /* 0x000000bb02bb7223 */ /* 0x000fc20000010836 */
[C-C-:B------:R-:W-:Y:S01]  /*6f70*/  FFMA.FTZ R76, R2.reuse, R159, -R54.reuse ;  /* 0x0000009f024c7223 */ /* 0x140fe20000010836 */
[----:B------:R-:W-:-:S01]  /*6f80*/  FFMA.FTZ R70, R2, R179, -R54 ;  /* 0x000000b302467223 */ /* 0x000fc20000010836 */
[C-C-:B------:R-:W-:Y:S01]  /*6f90*/  FFMA.FTZ R72, R2.reuse, R173, -R54.reuse ;  /* 0x000000ad02487223 */ /* 0x140fe20000010836 */
[----:B------:R-:W-:-:S01]  /*6fa0*/  FFMA.FTZ R59, R2, R59, -R54 ;  /* 0x0000003b023b7223 */ /* 0x000fc20000010836 */
[----:B------:R-:W1:Y:S01]  /*6fb0*/  MUFU.EX2 R69, R69 ;  /* 0x0000004500457308 */ /* 0x000e620000000800 */
[----:B------:R-:W-:-:S01]  /*6fc0*/  FFMA.FTZ R74, R2, R163, -R54 ;  /* 0x000000a3024a7223 */ /* 0x000fc20000010836 */
[C-C-:B------:R-:W-:Y:S01]  /*6fd0*/  FFMA.FTZ R81, R2.reuse, R161, -R54.reuse ;  /* 0x000000a102517223 */ /* 0x140fe20000010836 */
[----:B------:R-:W-:-:S01]  /*6fe0*/  FFMA.FTZ R67, R2, R67, -R54 ;  /* 0x0000004302437223 */ /* 0x000fc20000010836 */
[C-C-:B------:R-:W-:Y:S01]  /*6ff0*/  FFMA.FTZ R157, R2.reuse, R157, -R54.reuse ;  /* 0x0000009d029d7223 */ /* 0x140fe20000010836 */
[----:B------:R-:W-:-:S01]  /*7000*/  FFMA.FTZ R75, R2, R75, -R54 ;  /* 0x0000004b024b7223 */ /* 0x000fc20000010836 */
[C-C-:B------:R-:W-:Y:S01]  /*7010*/  FFMA.FTZ R189, R2.reuse, R189, -R54.reuse ;  /* 0x000000bd02bd7223 */ /* 0x140fe20000010836 */
[----:B------:R-:W-:-:S01]  /*7020*/  FFMA.FTZ R79, R2, R79, -R54 ;  /* 0x0000004f024f7223 */ /* 0x000fc20000010836 */
[----:B------:R-:W2:Y:S01]  /*7030*/  MUFU.EX2 R58, R58 ;  /* 0x0000003a003a7308 */ /* 0x000ea20000000800 */
[----:B0-----:R-:W-:-:S01]  /*7040*/  FFMA.FTZ R4, R77, R3, R38 ;  /* 0x000000034d047223 */ /* 0x001fc20000010026 */
[C-C-:B------:R-:W-:Y:S01]  /*7050*/  FFMA.FTZ R49, R2.reuse, R49, -R54.reuse ;  /* 0x0000003102317223 */ /* 0x140fe20000010836 */
[----:B------:R-:W-:-:S01]  /*7060*/  FFMA.FTZ R83, R2, R83, -R54 ;  /* 0x0000005302537223 */ /* 0x000fc20000010836 */
[----:B------:R-:W-:-:S04]  /*7070*/  FFMA.FTZ R41, R2, R41, -R54 ;  /* 0x0000002902297223 */ /* 0x000fc80000010836 */
[----:B------:R-:W0:Y:S01]  /*7080*/  MUFU.EX2 R31, R31 ;  /* 0x0000001f001f7308 */ /* 0x000e220000000800 */
[----:B-1----:R-:W-:-:S07]  /*7090*/  FADD.FTZ R3, R69, R4 ;  /* 0x0000000445037221 */ /* 0x002fce0000010000 */
[----:B------:R-:W1:Y:S01]  /*70a0*/  MUFU.EX2 R60, R60 ;  /* 0x0000003c003c7308 */ /* 0x000e620000000800 */
[----:B--2---:R-:W-:-:S07]  /*70b0*/  FADD.FTZ R4, R58, R3 ;  /* 0x000000033a047221 */ /* 0x004fce0000010000 */
[----:B------:R-:W2:Y:S01]  /*70c0*/  MUFU.EX2 R35, R35 ;  /* 0x0000002300237308 */ /* 0x000ea20000000800 */
[----:B0-----:R-:W-:-:S01]  /*70d0*/  FADD.FTZ R3, R31, R4 ;  /* 0x000000041f037221 */ /* 0x001fc20000010000 */
[----:B------:R-:W-:-:S06]  /*70e0*/  FADD.FTZ R4, R26, R85 ;  /* 0x000000551a047221 */ /* 0x000fcc0000010000 */
[----:B------:R-:W0:Y:S01]  /*70f0*/  MUFU.EX2 R62, R62 ;  /* 0x0000003e003e7308 */ /* 0x000e220000000800 */
[----:B-1----:R-:W-:-:S01]  /*7100*/  FADD.FTZ R78, R60, R3 ;  /* 0x000000033c4e7221 */ /* 0x002fc20000010000 */
[----:B------:R-:W-:-:S04]  /*7110*/  FADD.FTZ R3, R27, R4 ;  /* 0x000000041b037221 */ /* 0x000fc80000010000 */
[----:B------:R-:W-:Y:S02]  /*7120*/  FADD.FTZ R4, R30, R3 ;  /* 0x000000031e047221 */ /* 0x000fe40000010000 */
[----:B------:R-:W1:Y:S01]  /*7130*/  MUFU.EX2 R39, R39 ;  /* 0x0000002700277308 */ /* 0x000e620000000800 */
[----:B--2---:R-:W-:-:S01]  /*7140*/  FADD.FTZ R85, R35, R78 ;  /* 0x0000004e23557221 */ /* 0x004fc20000010000 */
[----:B------:R-:W-:-:S04]  /*7150*/  FADD.FTZ R3, R47, R4 ;  /* 0x000000042f037221 */ /* 0x000fc80000010000 */
[----:B------:R-:W-:Y:S01]  /*7160*/  FADD.FTZ R4, R34, R3 ;  /* 0x0000000322047221 */ /* 0x000fe20000010000 */
[----:B------:R-:W-:-:S01]  /*7170*/  FFMA.FTZ R3, R2, R71, -R54 ;  /* 0x0000004702037223 */ /* 0x000fc20000010836 */
[----:B------:R-:W2:Y:S01]  /*7180*/  MUFU.EX2 R64, R64 ;  /* 0x0000004000407308 */ /* 0x000ea20000000800 */
[----:B0-----:R-:W-:-:S01]  /*7190*/  FADD.FTZ R78, R62, R85 ;  /* 0x000000553e4e7221 */ /* 0x001fc20000010000 */
[C-C-:B------:R-:W-:Y:S01]  /*71a0*/  FFMA.FTZ R71, R2.reuse, R153, -R54.reuse ;  /* 0x0000009902477223 */ /* 0x140fe20000010836 */
[----:B------:R-:W-:-:S05]  /*71b0*/  FFMA.FTZ R54, R2, R87, -R54 ;  /* 0x0000005702367223 */ /* 0x000fca0000010836 */
[----:B------:R-:W0:Y:S01]  /*71c0*/  MUFU.EX2 R43, R43 ;  /* 0x0000002b002b7308 */ /* 0x000e220000000800 */
[----:B-1----:R-:W-:-:S07]  /*71d0*/  FADD.FTZ R85, R39, R78 ;  /* 0x0000004e27557221 */ /* 0x002fce0000010000 */
[----:B------:R-:W1:Y:S01]  /*71e0*/  MUFU.EX2 R66, R66 ;  /* 0x0000004200427308 */ /* 0x000e620000000800 */
[----:B--2---:R-:W-:-:S01]  /*71f0*/  FADD.FTZ R78, R64, R85 ;  /* 0x00000055404e7221 */ /* 0x004fc20000010000 */
[----:B------:R-:W-:-:S04]  /*7200*/  FADD.FTZ R85, R55, R4 ;  /* 0x0000000437557221 */ /* 0x000fc80000010000 */
[----:B------:R-:W-:Y:S02]  /*7210*/  FADD.FTZ R4, R36, R85 ;  /* 0x0000005524047221 */ /* 0x000fe40000010000 */
[----:B------:R-:W2:Y:S01]  /*7220*/  MUFU.EX2 R73, R73 ;  /* 0x0000004900497308 */ /* 0x000ea20000000800 */
[----:B0-----:R-:W-:-:S01]  /*7230*/  FADD.FTZ R159, R43, R78 ;  /* 0x0000004e2b9f7221 */ /* 0x001fc20000010000 */
[----:B------:R-:W-:-:S04]  /*7240*/  FADD.FTZ R85, R63, R4 ;  /* 0x000000043f557221 */ /* 0x000fc80000010000 */
[----:B------:R-:W-:Y:S02]  /*7250*/  FADD.FTZ R4, R40, R85 ;  /* 0x0000005528047221 */ /* 0x000fe40000010000 */
[----:B------:R-:W0:Y:S01]  /*7260*/  MUFU.EX2 R68, R68 ;  /* 0x0000004400447308 */ /* 0x000e220000000800 */
[----:B-1----:R-:W-:-:S01]  /*7270*/  FADD.FTZ R78, R66, R159 ;  /* 0x0000009f424e7221 */ /* 0x002fc20000010000 */
[----:B------:R-:W-:-:S04]  /*7280*/  FADD.FTZ R85, R155, R4 ;  /* 0x000000049b557221 */ /* 0x000fc80000010000 */
[----:B------:R-:W-:Y:S02]  /*7290*/  FADD.FTZ R4, R42, R85 ;  /* 0x000000552a047221 */ /* 0x000fe40000010000 */
[----:B------:R-:W1:Y:S01]  /*72a0*/  MUFU.EX2 R51, R51 ;  /* 0x0000003300337308 */ /* 0x000e620000000800 */
[----:B--2---:R-:W-:-:S01]  /*72b0*/  FADD.FTZ R159, R73, R78 ;  /* 0x0000004e499f7221 */ /* 0x004fc20000010000 */
[----:B------:R-:W-:-:S04]  /*72c0*/  FADD.FTZ R85, R53, R4 ;  /* 0x0000000435557221 */ /* 0x000fc80000010000 */
[----:B------:R-:W-:Y:S02]  /*72d0*/  FADD.FTZ R4, R44, R85 ;  /* 0x000000552c047221 */ /* 0x000fe40000010000 */
[----:B------:R-:W2:Y:S01]  /*72e0*/  MUFU.EX2 R13, R187 ;  /* 0x000000bb000d7308 */ /* 0x000ea20000000800 */
[----:B0-----:R-:W-:-:S07]  /*72f0*/  FADD.FTZ R78, R68, R159 ;  /* 0x0000009f444e7221 */ /* 0x001fce0000010000 */
[----:B------:R-:W0:Y:S01]  /*7300*/  MUFU.EX2 R70, R70 ;  /* 0x0000004600467308 */ /* 0x000e220000000800 */
[----:B-1----:R-:W-:-:S07]  /*7310*/  FADD.FTZ R78, R51, R78 ;  /* 0x0000004e334e7221 */ /* 0x002fce0000010000 */
[----:B------:R-:W1:Y:S08]  /*7320*/  MUFU.EX2 R72, R72 ;  /* 0x0000004800487308 */ /* 0x000e700000000800 */
[----:B------:R-:W3:Y:S08]  /*7330*/  MUFU.EX2 R59, R59 ;  /* 0x0000003b003b7308 */ /* 0x000ef00000000800 */
[----:B------:R-:W4:Y:S08]  /*7340*/  MUFU.EX2 R74, R74 ;  /* 0x0000004a004a7308 */ /* 0x000f300000000800 */
[----:B------:R2:W-:Y:S08]  /*7350*/  MUFU.EX2 R80, R3 ;  /* 0x0000000300507308 */ /* 0x0005f00000000800 */
[----:B------:R-:W5:Y:S01]  /*7360*/  MUFU.EX2 R81, R81 ;  /* 0x0000005100517308 */ /* 0x000f620000000800 */
[----:B--2---:R-:W-:-:S04]  /*7370*/  FADD.FTZ R3, R13, R78 ;  /* 0x0000004e0d037221 */ /* 0x004fc80000010000 */
[----:B0-----:R-:W-:-:S03]  /*7380*/  FADD.FTZ R3, R70, R3 ;  /* 0x0000000346037221 */ /* 0x001fc60000010000 */
[----:B------:R-:W0:Y:S01]  /*7390*/  MUFU.EX2 R76, R76 ;  /* 0x0000004c004c7308 */ /* 0x000e220000000800 */
[----:B-1----:R-:W-:-:S01]  /*73a0*/  FADD.FTZ R78, R72, R3 ;  /* 0x00000003484e7221 */ /* 0x002fc20000010000 */
[----:B------:R-:W-:-:S03]  /*73b0*/  FADD.FTZ R3, R57, R4 ;  /* 0x0000000439037221 */ /* 0x000fc60000010000 */
[----:B---3--:R-:W-:Y:S01]  /*73c0*/  FADD.FTZ R85, R59, R78 ;  /* 0x0000004e3b557221 */ /* 0x008fe20000010000 */
[----:B------:R-:W-:-:S02]  /*73d0*/  FADD.FTZ R4, R32, R3 ;  /* 0x0000000320047221 */ /* 0x000fc40000010000 */
[----:B------:R-:W1:Y:S01]  /*73e0*/  MUFU.EX2 R67, R67 ;  /* 0x0000004300437308 */ /* 0x000e620000000800 */
[----:B----4-:R-:W-:-:S01]  /*73f0*/  FADD.FTZ R78, R74, R85 ;  /* 0x000000554a4e7221 */ /* 0x010fc20000010000 */
[----:B------:R-:W-:-:S03]  /*7400*/  FADD.FTZ R4, R61, R4 ;  /* 0x000000043d047221 */ /* 0x000fc60000010000 */
[----:B-----5:R-:W-:-:S03]  /*7410*/  FADD.FTZ R3, R81, R78 ;  /* 0x0000004e51037221 */ /* 0x020fc60000010000 */
[----:B------:R-:W2:Y:S08]  /*7420*/  MUFU.EX2 R157, R157 ;  /* 0x0000009d009d7308 */ /* 0x000eb00000000800 */
[----:B------:R3:W-:Y:S08]  /*7430*/  MUFU.EX2 R153, R75 ;  /* 0x0000004b00997308 */ /* 0x0007f00000000800 */
[----:B------:R-:W4:Y:S01]  /*7440*/  MUFU.EX2 R71, R71 ;  /* 0x0000004700477308 */ /* 0x000f220000000800 */
[----:B---3--:R-:W-:-:S01]  /*7450*/  FADD.FTZ R75, R25, R4 ;  /* 0x00000004194b7221 */ /* 0x008fc20000010000 */
[----:B0-----:R-:W-:-:S03]  /*7460*/  FADD.FTZ R4, R76, R3 ;  /* 0x000000034c047221 */ /* 0x001fc60000010000 */
[----:B------:R-:W-:Y:S01]  /*7470*/  FADD.FTZ R75, R28, R75 ;  /* 0x0000004b1c4b7221 */ /* 0x000fe20000010000 */
[----:B-1----:R-:W-:-:S02]  /*7480*/  FADD.FTZ R4, R67, R4 ;  /* 0x0000000443047221 */ /* 0x002fc40000010000 */
[----:B------:R-:W0:Y:S01]  /*7490*/  MUFU.EX2 R48, R48 ;  /* 0x0000003000307308 */ /* 0x000e220000000800 */
[----:B------:R-:W-:-:S01]  /*74a0*/  FADD.FTZ R78, R46, R75 ;  /* 0x0000004b2e4e7221 */ /* 0x000fc20000010000 */
[----:B--2---:R-:W-:-:S03]  /*74b0*/  FADD.FTZ R4, R157, R4 ;  /* 0x000000049d047221 */ /* 0x004fc60000010000 */
[----:B------:R-:W-:Y:S01]  /*74c0*/  FADD.FTZ R78, R65, R78 ;  /* 0x0000004e414e7221 */ /* 0x000fe20000010000 */
[----:B------:R-:W-:-:S02]  /*74d0*/  FADD.FTZ R4, R80, R4 ;  /* 0x0000000450047221 */ /* 0x000fc40000010000 */
[----:B------:R-:W1:Y:S01]  /*74e0*/  MUFU.EX2 R33, R33 ;  /* 0x0000002100217308 */ /* 0x000e620000000800 */
[----:B------:R-:W-:-:S01]  /*74f0*/  FADD.FTZ R3, R29, R78 ;  /* 0x0000004e1d037221 */ /* 0x000fc20000010000 */
[----:B----4-:R-:W-:-:S04]  /*7500*/  FADD.FTZ R4, R71, R4 ;  /* 0x0000000447047221 */ /* 0x010fc80000010000 */
[----:B------:R-:W-:Y:S02]  /*7510*/  FADD.FTZ R4, R153, R4 ;  /* 0x0000000499047221 */ /* 0x000fe40000010000 */
        /* <DEDUP_REMOVED lines=19> */
[----:B0-----:R-:W-:-:S01]  /*7650*/  FADD.FTZ R3, R45, R78 ;  /* 0x0000004e2d037221 */ /* 0x001fc20000010000 */
[----:B-1----:R-:W-:-:S03]  /*7660*/  FADD.FTZ R41, R75, R4 ;  /* 0x000000044b297221 */ /* 0x002fc60000010000 */
[----:B------:R-:W-:Y:S01]  /*7670*/  FADD.FTZ R4, R12, R3 ;  /* 0x000000030c047221 */ /* 0x000fe20000010000 */
[----:B--2---:R-:W-:-:S01]  /*7680*/  FADD.FTZ R3, R54, R41 ;  /* 0x0000002936037221 */ /* 0x004fc20000010000 */
[----:B------:R-:W-:Y:S06]  /*7690*/  @!P0 BRA `(.L_x_1093) ;  /* 0x0000000000048947 */ /* 0x000fec0003800000 */
[----:B------:R-:W-:Y:S01]  /*76a0*/  BPT.TRAP 0x1 ;  /* 0x000000040000795c */ /* 0x000fe20000300000 */
.L_x_1093:
[----:B------:R-:W-:Y:S01]  /*76b0*/  ULEA UR10, UR32, UR36, 0x3 ;  /* 0x00000024200a7291 */ /* 0x000fe2000f8e183f */
[----:B------:R-:W-:Y:S01]  /*76c0*/  ISETP.GT.AND P1, PT, R15, R14, PT ;  /* 0x0000000e0f00720c */ /* 0x000fe20003f24270 */
[----:B------:R-:W-:Y:S01]  /*76d0*/  FMUL.FTZ R88, R88, R56 ;  /* 0x0000003858587220 */ /* 0x000fe20000410000 */
[----:B------:R-:W-:Y:S01]  /*76e0*/  F2FP.SATFINITE.E4M3.F32.PACK_AB_MERGE_C R23, R24, R23, RZ ;  /* 0x000000171817723e */ /* 0x000fe200048070ff */
[----:B------:R-:W-:Y:S01]  /*76f0*/  UIADD3 UR10, UR10, 0x22860, URZ ;  /* 0x000228600a0a7890 */ /* 0x000fe2000fffe03f */
[----:B------:R-:W-:Y:S01]  /*7700*/  F2FP.SATFINITE.E4M3.F32.PACK_AB_MERGE_C R42, R53, R42, RZ ;  /* 0x0000002a352a723e */ /* 0x000fe200048070ff */
        /* <DEDUP_REMOVED lines=8> */
[----:B------:R-:W-:Y:S01]  /*7790*/  FMUL.FTZ R93, R93, R56 ;  /* 0x000000385d5d7220 */ /* 0x000fe20000410000 */
[----:B------:R-:W-:Y:S01]  /*77a0*/  F2FP.SATFINITE.E4M3.F32.PACK_AB_MERGE_C R30, R47, R30, RZ ;  /* 0x0000001e2f1e723e */ /* 0x000fe200048070ff */
[----:B------:R-:W-:Y:S01]  /*77b0*/  FMUL.FTZ R96, R96, R56 ;  /* 0x0000003860607220 */ /* 0x000fe20000410000 */
[----:B------:R-:W-:Y:S01]  /*77c0*/  F2FP.SATFINITE.E4M3.F32.PACK_AB_MERGE_C R39, R39, R62, RZ ;  /* 0x0000003e2727723e */ /* 0x000fe200048070ff */
[----:B------:R-:W-:Y:S01]  /*77d0*/  SYNCS.ARRIVE.TRANS64.RED.A1T0 RZ, [UR10], RZ ;  /* 0x000000ffffff79a7 */ /* 0x000fe2000810040a */
        /* <DEDUP_REMOVED lines=16> */
[----:B------:R-:W-:Y:S01]  /*78e0*/  F2FP.SATFINITE.E4M3.F32.PACK_AB_MERGE_C R164, R20, R21, R23 ;  /* 0x0000001514a4723e */ /* 0x000fe20004807017 */
[----:B------:R-:W-:Y:S01]  /*78f0*/  FMUL.FTZ R113, R113, R56 ;  /* 0x0000003871717220 */ /* 0x000fe20000410000 */
        /* <DEDUP_REMOVED lines=25> */
[-C--:B------:R-:W-:Y:S01]  /*7a90*/  FMUL.FTZ R140, R140, R56.reuse ;  /* 0x000000388c8c7220 */ /* 0x080fe20000410000 */
[----:B------:R-:W-:Y:S01]  /*7aa0*/  F2FP.SATFINITE.E4M3.F32.PACK_AB_MERGE_C R153, R153, R71, R50 ;  /* 0x000000479999723e */ /* 0x000fe20004807032 */
[-C--:B------:R-:W-:Y:S01]  /*7ab0*/  FMUL.FTZ R141, R141, R56.reuse ;  /* 0x000000388d8d7220 */ /* 0x080fe20000410000 */
[----:B------:R-:W-:Y:S01]  /*7ac0*/  F2FP.SATFINITE.E4M3.F32.PACK_AB_MERGE_C R155, R82, R49, R41 ;  /* 0x00000031529b723e */ /* 0x000fe20004807029 */
        /* <DEDUP_REMOVED lines=36> */
[----:B------:R-:W-:-:S02]  /*7d10*/  VIADD R15, R15, 0xffffffff ;  /* 0xffffffff0f0f7836 */ /* 0x000fc40000000000 */
[----:B------:R-:W-:Y:S02]  /*7d20*/  IMAD.MOV.U32 R13, RZ, RZ, R11 ;  /* 0x000000ffff0d7224 */ /* 0x000fe400078e000b */
[----:B------:R-:W-:Y:S02]  /*7d30*/  IMAD.MOV.U32 R12, RZ, RZ, R9 ;  /* 0x000000ffff0c7224 */ /* 0x000fe400078e0009 */
[----:B------:R-:W-:Y:S01]  /*7d40*/  IMAD.MOV.U32 R20, RZ, RZ, R0 ;  /* 0x000000ffff147224 */ /* 0x000fe200078e0000 */
[----:B------:R-:W-:Y:S06]  /*7d50*/  @P1 BRA `(.L_x_1094) ;  /* 0xffffffd0004c1947 */ /* 0x000fec000383ffff */
.L_x_1075:
[----:B------:R-:W2:Y:S01]  /*7d60*/  LDL R12, [R1] ;  /* 0x00000000010c7983 */ /* 0x000ea20000100800 */
[----:B------:R-:W-:Y:S01]  /*7d70*/  ISETP.NE.AND P2, PT, R22, 0x1, PT ;  /* 0x000000011600780c */ /* 0x000fe20003f45270 */
[----:B------:R-:W-:Y:S01]  /*7d80*/  ULDC UR10, c[0x0][0x9dc] ;  /* 0x00027700000a7ab9 */ /* 0x000fe20000000800 */
[----:B------:R-:W-:-:S05]  /*7d90*/  IADD3 R23, -R10, 0x1, RZ ;  /* 0x000000010a177810 */ /* 0x000fca0007ffe1ff */
[----:B------:R-:W-:-:S06]  /*7da0*/  IMAD R23, R16, UR33, R23 ;  /* 0x0000002110177c24 */ /* 0x000fcc000f8e0217 */
[----:B------:R-:W0:Y:S08]  /*7db0*/  @P2 LDC R14, c[0x0][0x44c] ;  /* 0x00011300ff0e2b82 */ /* 0x000e300000000800 */
[----:B------:R-:W1:Y:S01]  /*7dc0*/  @P2 LDC R21, c[0x0][0x450] ;  /* 0x00011400ff152b82 */ /* 0x000e620000000800 */
[----:B--2---:R-:W-:Y:S02]  /*7dd0*/  LOP3.LUT P1, RZ, R12, 0x1, RZ, 0xc0, !PT ;  /* 0x000000010cff7812 */ /* 0x004fe4000782c0ff */
[----:B------:R-:W2:Y:S02]  /*7de0*/  S2R R12, SR_CTAID.X ;  /* 0x00000000000c7919 */ /* 0x000ea40000002500 */
[----:B--2---:R-:W-:-:S05]  /*7df0*/  LEA R13, R12, 0x7f, 0x7 ;  /* 0x0000007f0c0d7811 */ /* 0x004fca00078e38ff */
[----:B0-----:R-:W-:-:S04]  /*7e00*/  @P2 IMAD.HI.U32 R12, R13, R14, RZ ;  /* 0x0000000e0d0c2227 */ /* 0x001fc800078e00ff */
[----:B------:R-:W-:Y:S01]  /*7e10*/  IMAD.MOV.U32 R10, RZ, RZ, R13 ;  /* 0x000000ffff0a7224 */ /* 0x000fe200078e000d */
[----:B-1----:R-:W-:-:S05]  /*7e20*/  @P2 SHF.R.U32.HI R10, RZ, R21, R12 ;  /* 0x00000015ff0a2219 */ /* 0x002fca000001160c */
[----:B------:R-:W-:-:S04]  /*7e30*/  IMAD.IADD R10, R23, 0x1, R10 ;  /* 0x00000001170a7824 */ /* 0x000fc800078e020a */
[----:B------:R-:W-:Y:S01]  /*7e40*/  VIADD R12, R10, -UR10 ;  /* 0x8000000a0a0c7c36 */ /* 0x000fe20008000000 */
[----:B------:R-:W-:Y:S06]  /*7e50*/  @!P1 BRA `(.L_x_1095) ;  /* 0x0000000000449947 */ /* 0x000fec0003800000 */
[----:B------:R-:W-:-:S13]  /*7e60*/  ISETP.GT.AND P1, PT, R10, -0x1, PT ;  /* 0xffffffff0a00780c */ /* 0x000fda0003f24270 */
[----:B------:R-:W-:Y:S05]  /*7e70*/  @P1 BRA `(.L_x_1096) ;  /* 0x0000000000201947 */ /* 0x000fea0003800000 */
[----:B------:R-:W0:Y:S01]  /*7e80*/  LDC R21, c[0x0][0x9e4] ;  /* 0x00027900ff157b82 */ /* 0x000e220000000800 */
[----:B------:R-:W-:Y:S02]  /*7e90*/  LOP3.LUT R13, RZ, R10, RZ, 0x33, !PT ;  /* 0x0000000aff0d7212 */ /* 0x000fe400078e33ff */
[----:B0-----:R-:W-:-:S13]  /*7ea0*/  ISETP.NE.AND P1, PT, R21, 0x1, PT ;  /* 0x000000011500780c */ /* 0x001fda0003f25270 */
[----:B------:R-:W0:Y:S02]  /*7eb0*/  @P1 LDC.64 R24, c[0x0][0x9e8] ;  /* 0x00027a00ff181b82 */ /* 0x000e240000000a00 */
[----:B0-----:R-:W-:-:S05]  /*7ec0*/  @P1 IMAD.HI.U32 R10, R13, R24, RZ ;  /* 0x000000180d0a1227 */ /* 0x001fca00078e00ff */
[----:B------:R-:W-:-:S04]  /*7ed0*/  @P1 SHF.R.U32.HI R13, RZ, R25, R10 ;  /* 0x00000019ff0d1219 */ /* 0x000fc8000001160a */
[----:B------:R-:W-:Y:S01]  /*7ee0*/  LOP3.LUT R10, RZ, R13, RZ, 0x33, !PT ;  /* 0x0000000dff0a7212 */ /* 0x000fe200078e33ff */
[----:B------:R-:W-:Y:S06]  /*7ef0*/  BRA `(.L_x_1097) ;  /* 0x0000000000147947 */ /* 0x000fec0003800000 */
.L_x_1096:
[----:B------:R-:W0:Y:S02]  /*7f00*/  LDC R21, c[0x0][0x9e4] ;  /* 0x00027900ff157b82 */ /* 0x000e240000000800 */
[----:B0-----:R-:W-:-:S13]  /*7f10*/  ISETP.NE.AND P1, PT, R21, 0x1, PT ;  /* 0x000000011500780c */ /* 0x001fda0003f25270 */
[----:B------:R-:W0:Y:S02]  /*7f20*/  @P1 LDC.64 R24, c[0x0][0x9e8] ;  /* 0x00027a00ff181b82 */ /* 0x000e240000000a00 */
[----:B0-----:R-:W-:-:S05]  /*7f30*/  @P1 IMAD.HI.U32 R14, R10, R24, RZ ;  /* 0x000000180a0e1227 */ /* 0x001fca00078e00ff */
[----:B------:R-:W-:-:S07]  /*7f40*/  @P1 SHF.R.U32.HI R10, RZ, R25, R14 ;  /* 0x00000019ff0a1219 */ /* 0x000fce000001160e */
.L_x_1097:
[----:B------:R-:W-:-:S05]  /*7f50*/  IMAD R13, R10, R21, RZ ;  /* 0x000000150a0d7224 */ /* 0x000fca00078e02ff */
[----:B------:R-:W-:-:S07]  /*7f60*/  VIMNMX R12, R12, R13, !PT ;  /* 0x0000000d0c0c7248 */ /* 0x000fce0007fe0100 */
.L_x_1095:
[----:B------:R-:W-:-:S05]  /*7f70*/  VIADD R12, R12, 0x7f ;  /* 0x0000007f0c0c7836 */ /* 0x000fca0000000000 */
[----:B------:R-:W-:-:S04]  /*7f80*/  SHF.R.S32.HI R13, RZ, 0x1f, R12 ;  /* 0x0000001fff0d7819 */ /* 0x000fc8000001140c */
[----:B------:R-:W-:-:S04]  /*7f90*/  LEA.HI R13, R13, R12, RZ, 0x7 ;  /* 0x0000000c0d0d7211 */ /* 0x000fc800078f38ff */
[----:B------:R-:W-:-:S04]  /*7fa0*/  SHF.R.S32.HI R13, RZ, 0x7, R13 ;  /* 0x00000007ff0d7819 */ /* 0x000fc8000001140d */
[----:B------:R-:W-:-:S04]  /*7fb0*/  VIMNMX R10, R18, R13, !PT ;  /* 0x0000000d120a7248 */ /* 0x000fc80007fe0100 */
[----:B------:R-:W-:-:S13]  /*7fc0*/  ISETP.GE.AND P1, PT, R15, R10, PT ;  /* 0x0000000a0f00720c */ /* 0x000fda0003f26270 */
[----:B------:R-:W-:Y:S05]  /*7fd0*/  @!P1 BRA `(.L_x_1098) ;  /* 0x0000001c008c9947 */ /* 0x000fea0003800000 */
[----:B------:R-:W-:Y:S01]  /*7fe0*/  IMAD.MOV.U32 R13, RZ, RZ, R11 ;  /* 0x000000ffff0d7224 */ /* 0x000fe200078e000b */
[----:B------:R-:W-:Y:S01]  /*7ff0*/  UMOV UR32, UR4 ;  /* 0x0000000400207c82 */ /* 0x000fe20008000000 */
[----:B------:R-:W-:Y:S02]  /*8000*/  IMAD.MOV.U32 R12, RZ, RZ, R9 ;  /* 0x000000ffff0c7224 */ /* 0x000fe400078e0009 */
[----:B------:R-:W-:-:S07]  /*8010*/  IMAD.MOV.U32 R14, RZ, RZ, R0 ;  /* 0x000000ffff0e7224 */ /* 0x000fce00078e0000 */
.L_x_1109:
[----:B------:R-:W-:Y:S01]  /*8020*/  ISETP.NE.AND P2, PT, RZ, UR37, PT ;  /* 0x00000025ff007c0c */ /* 0x000fe2000bf45270 */
[----:B------:R-:W-:-:S04]  /*8030*/  UISETP.NE.AND UP0, UPT, UR32, 0x1, UPT ;  /* 0x000000012000788c */ /* 0x000fc8000bf05270 */
[----:B------:R-:W-:-:S06]  /*8040*/  USEL UR4, URZ, 0x1, UP0 ;  /* 0x000000013f047887 */ /* 0x000fcc0008000000 */
[----:B------:R-:W-:Y:S02]  /*8050*/  LOP3.LUT R0, R14, UR4, RZ, 0x3c, !PT ;  /* 0x000000040e007c12 */ /* 0x000fe4000f8e3cff */
[----:B------:R-:W-:Y:S05]  /*8060*/  @P2 BRA `(.L_x_1099) ;  /* 0x0000000000342947 */ /* 0x000fea0003800000 */
[----:B------:R-:W-:Y:S05]  /*8070*/  @!P0 BRA `(.L_x_1100) ;  /* 0x0000000000048947 */ /* 0x000fea0003800000 */
[----:B------:R-:W-:Y:S01]  /*8080*/  BPT.TRAP 0x1 ;  /* 0x000000040000795c */ /* 0x000fe20000300000 */
.L_x_1100:
        /* <DEDUP_REMOVED lines=8> */
.L_x_1101:
[----:B-1----:R-:W-:Y:S05]  /*8110*/  @P1 BRA `(.L_x_1099) ;  /* 0x0000000000081947 */ /* 0x002fea0003800000 */
[----:B------:R-:W1:Y:S02]  /*8120*/  SYNCS.PHASECHK.TRANS64.TRYWAIT P1, [UR4+0x22830], R9 ;  /* 0x02283009ff0075a7 */ /* 0x000e640008020144 */
[----:B-1----:R-:W-:Y:S05]  /*8130*/  @!P1 BRA `(.L_x_1102) ;  /* 0x000000c000b49947 */ /* 0x002fea0003800000 */
.L_x_1099:
        /* <DEDUP_REMOVED lines=40> */
.L_x_1104:
[----:B------:R-:W-:Y:S01]  /*83c0*/  ULEA UR10, UR32, UR36, 0x3 ;  /* 0x00000024200a7291 */ /* 0x000fe2000f8e183f */
[----:B------:R-:W-:-:S08]  /*83d0*/  SHF.L.U32 R9, R14, 0x1f, RZ ;  /* 0x0000001f0e097819 */ /* 0x000fd000000006ff */
[----:B------:R0:W1:Y:S01]  /*83e0*/  SYNCS.PHASECHK.TRANS64.TRYWAIT P1, [UR10+0x22850], R9 ;  /* 0x02285009ff0075a7 */ /* 0x000062000802014a */
[----:B------:R-:W-:Y:S05]  /*83f0*/  @!P0 BRA `(.L_x_1105) ;  /* 0x0000000000048947 */ /* 0x000fea0003800000 */
[----:B------:R-:W-:Y:S01]  /*8400*/  BPT.TRAP 0x1 ;  /* 0x000000040000795c */ /* 0x000fe20000300000 */
.L_x_1105:
[----:B-1----:R-:W-:Y:S05]  /*8410*/  @P1 BRA `(.L_x_1103) ;  /* 0x0000000000081947 */ /* 0x002fea0003800000 */
[----:B------:R-:W1:Y:S02]  /*8420*/  SYNCS.PHASECHK.TRANS64.TRYWAIT P1, [UR10+0x22850], R9 ;  /* 0x02285009ff0075a7 */ /* 0x000e64000802014a */
[----:B-1----:R-:W-:Y:S05]  /*8430*/  @!P1 BRA `(.L_x_1106) ;  /* 0x000000c0000c9947 */ /* 0x002fea0003800000 */
.L_x_1103:
[----:B------:R-:W-:Y:S01]  /*8440*/  UIADD3 UR10, UR36, 0x400, URZ ;  /* 0x00000400240a7890 */ /* 0x000fe2000fffe03f */
[----:B------:R-:W-:Y:S01]  /*8450*/  WARPGROUP.ARRIVE ;  /* 0x00000000000079c5 */ /* 0x000fe20000000000 */
[----:B------:R-:W-:Y:S01]  /*8460*/  UMOV UR11, 0x40000040 ;  /* 0x40000040000b7882 */ /* 0x000fe20000000000 */
[----:B------:R-:W-:Y:S01]  /*8470*/  UMOV UR15, 0x40000040 ;  /* 0x40000040000f7882 */ /* 0x000fe20000000000 */
[----:B------:R-:W-:Y:S01]  /*8480*/  USHF.R.U32.HI UR10, URZ, 0x4, UR10 ;  /* 0x000000043f0a7899 */ /* 0x000fe2000801160a */
[----:B01----:R-:W-:-:S03]  /*8490*/  IADD3 R9, -R19, 0xb, RZ ;  /* 0x0000000b13097810 */ /* 0x003fc60007ffe1ff */
[----:B------:R-:W-:-:S04]  /*84a0*/  ULOP3.LUT UR10, UR10, 0x3fff, URZ, 0xc0, !UPT ;  /* 0x00003fff0a0a7892 */ /* 0x000fc8000f8ec03f */
[----:B------:R-:W-:-:S04]  /*84b0*/  ULOP3.LUT UR10, UR10, 0x10000, URZ, 0xfc, !UPT ;  /* 0x000100000a0a7892 */ /* 0x000fc8000f8efc3f */
[----:B------:R-:W-:-:S04]  /*84c0*/  ULEA UR10, UR32, UR10, 0xa ;  /* 0x0000000a200a7291 */ /* 0x000fc8000f8e503f */
[----:B------:R-:W-:-:S05]  /*84d0*/  UIADD3 UR14, UR10, 0x2, URZ ;  /* 0x000000020a0e7890 */ /* 0x000fca000fffe03f */
[----:B------:R-:W-:Y:S01]  /*84e0*/  QGMMA.64x128x32.F32.E4M3.E4M3 R88, R164, gdesc[UR8], R88, gsb0 ;  /* 0x01e00008a4587df3 */ /* 0x000fe20008000858 */
[----:B------:R-:W-:Y:S02]  /*84f0*/  UMOV UR11, 0x40000040 ;  /* 0x40000040000b7882 */ /* 0x000fe40000000000 */
[----:B------:R-:W-:Y:S02]  /*8500*/  WARPGROUP.DEPBAR.LE gsb0, 0x0 ;  /* 0x00008000000079c5 */ /* 0x000fe40000010000 */
[----:B------:R-:W-:-:S07]  /*8510*/  WARPGROUP.ARRIVE ;  /* 0x00000000000079c5 */ /* 0x000fce0000000000 */
[----:B------:R-:W-:Y:S01]  /*8520*/  QGMMA.64x128x32.F32.E4M3.E4M3 R88, R160, gdesc[UR12], R88, gsb0 ;  /* 0x01e0000ca0587df3 */ /* 0x000fe20008000858 */
[----:B------:R-:W-:Y:S01]  /*8530*/  UIADD3 UR14, UR10, 0x4, URZ ;  /* 0x000000040a0e7890 */ /* 0x000fe2000fffe03f */
[----:B------:R-:W-:Y:S01]  /*8540*/  UMOV UR15, 0x40000040 ;  /* 0x40000040000f7882 */ /* 0x000fe20000000000 */
[----:B------:R-:W-:Y:S01]  /*8550*/  UIADD3 UR10, UR10, 0x6, URZ ;  /* 0x000000060a0a7890 */ /* 0x000fe2000fffe03f */
[----:B------:R-:W-:Y:S02]  /*8560*/  WARPGROUP.DEPBAR.LE gsb0, 0x0 ;  /* 0x00008000000079c5 */ /* 0x000fe40000010000 */
[----:B------:R-:W-:-:S06]  /*8570*/  WARPGROUP.ARRIVE ;  /* 0x00000000000079c5 */ /* 0x000fcc0000000000 */
[----:B------:R-:W-:Y:S03]  /*8580*/  QGMMA.64x128x32.F32.E4M3.E4M3 R88, R156, gdesc[UR12], R88, gsb0 ;  /* 0x01e0000c9c587df3 */ /* 0x000fe60008000858 */
[----:B------:R-:W-:Y:S02]  /*8590*/  WARPGROUP.DEPBAR.LE gsb0, 0x0 ;  /* 0x00008000000079c5 */ /* 0x000fe40000010000 */
[----:B------:R-:W-:-:S07]  /*85a0*/  WARPGROUP.ARRIVE ;  /* 0x00000000000079c5 */ /* 0x000fce0000000000 */
[----:B------:R-:W-:Y:S03]  /*85b0*/  QGMMA.64x128x32.F32.E4M3.E4M3 R88, R152, gdesc[UR8], R88, gsb0 ;  /* 0x01e0000898587df3 */ /* 0x000fe60008000858 */
[----:B------:R-:W-:Y:S02]  /*85c0*/  WARPGROUP.DEPBAR.LE gsb0, 0x0 ;  /* 0x00008000000079c5 */ /* 0x000fe40000010000 */
[----:B------:R0:W-:Y:S06]  /*85d0*/  BAR.ARV R9, 0x100 ;  /* 0x000400090000751d */ /* 0x0001ec0000002000 */
[----:B------:R-:W-:Y:S05]  /*85e0*/  @!P0 BRA `(.L_x_1107) ;  /* 0x0000000000048947 */ /* 0x000fea0003800000 */
[----:B------:R-:W-:Y:S01]  /*85f0*/  BPT.TRAP 0x1 ;  /* 0x000000040000795c */ /* 0x000fe20000300000 */
.L_x_1107:
[----:B------:R-:W-:Y:S01]  /*8600*/  FMNMX.FTZ R20, R26, R13, !PT ;  /* 0x0000000d1a147209 */ /* 0x000fe20007810000 */
[----:B------:R-:W-:Y:S01]  /*8610*/  ULEA UR10, UR4, UR36, 0x3 ;  /* 0x00000024040a7291 */ /* 0x000fe2000f8e183f */
[----:B------:R-:W-:Y:S02]  /*8620*/  FMNMX.FTZ R14, R24, R12, !PT ;  /* 0x0000000c180e7209 */ /* 0x000fe40007810000 */
[----:B------:R-:W-:Y:S01]  /*8630*/  FMNMX.FTZ R11, R27, R20, !PT ;  /* 0x000000141b0b7209 */ /* 0x000fe20007810000 */
[----:B------:R-:W-:Y:S01]  /*8640*/  UIADD3 UR10, UR10, 0x22840, URZ ;  /* 0x000228400a0a7890 */ /* 0x000fe2000fffe03f */
[----:B0-----:R-:W-:Y:S02]  /*8650*/  FMNMX.FTZ R9, R25, R14, !PT ;  /* 0x0000000e19097209 */ /* 0x001fe40007810000 */
        /* <DEDUP_REMOVED lines=70> */
[----:B------:R-:W-:Y:S02]  /*8ac0*/  FADD.FTZ R155, -R11, R13 ;  /* 0x0000000d0b9b7221 */ /* 0x000fe40000010100 */
[----:B------:R-:W-:-:S02]  /*8ad0*/  FADD.FTZ R153, -R9, R12 ;  /* 0x0000000c09997221 */ /* 0x000fc40000010100 */
[C---:B------:R-:W-:Y:S01]  /*8ae0*/  FMUL.FTZ R12, R2.reuse, R155 ;  /* 0x0000009b020c7220 */ /* 0x040fe20000410000 */
[----:B------:R-:W-:-:S01]  /*8af0*/  FFMA.FTZ R155, R2, R9, -8 ;  /* 0xc1000000029b7423 */ /* 0x000fc20000010009 */
[----:B------:R-:W-:-:S03]  /*8b00*/  FMUL.FTZ R153, R2, R153 ;  /* 0x0000009902997220 */ /* 0x000fc60000410000 */
[C-C-:B------:R-:W-:Y:S01]  /*8b10*/  FFMA.FTZ R23, R2.reuse, R29, -R155.reuse ;  /* 0x0000001d02177223 */ /* 0x140fe2000001089b */
[----:B------:R-:W-:-:S01]  /*8b20*/  FFMA.FTZ R29, R2, R37, -R155 ;  /* 0x00000025021d7223 */ /* 0x000fc2000001089b */
        /* <DEDUP_REMOVED lines=10> */
[C---:B------:R-:W-:Y:S01]  /*8bd0*/  FFMA.FTZ R57, R2.reuse, R65, -R155 ;  /* 0x0000004102397223 */ /* 0x040fe2000001089b */
[----:B------:R-:W-:-:S01]  /*8be0*/  FFMA.FTZ R77, R2, R11, -8 ;  /* 0xc1000000024d7423 */ /* 0x000fc2000001000b */
        /* <DEDUP_REMOVED lines=10> */
[C---:B------:R-:W-:Y:S01]  /*8c90*/  FFMA.FTZ R24, R2.reuse, R32, -R155 ;  /* 0x0000002002187223 */ /* 0x040fe2000001089b */
        /* <DEDUP_REMOVED lines=9> */
[C---:B------:R-:W-:Y:S01]  /*8d30*/  FFMA.FTZ R28, R2.reuse, R36, -R155 ;  /* 0x00000024021c7223 */ /* 0x040fe2000001089b */
[----:B------:R-:W-:-:S01]  /*8d40*/  FFMA.FTZ R47, R2, R50, -R77 ;  /* 0x00000032022f7223 */ /* 0x000fc2000001084d */
[----:B------:R-:W-:Y:S01]  /*8d50*/  MUFU.EX2 R12, R12 ;  /* 0x0000000c000c7308 */ /* 0x000fe20000000800 */
[----:B------:R-:W-:-:S01]  /*8d60*/  FFMA.FTZ R50, R2, R51, -R77 ;  /* 0x0000003302327223 */ /* 0x000fc2000001084d */
[C-C-:B------:R-:W-:Y:S01]  /*8d70*/  FFMA.FTZ R51, R2.reuse, R54, -R77.reuse ;  /* 0x0000003602337223 */ /* 0x140fe2000001084d */
        /* <DEDUP_REMOVED lines=9> */
[C-C-:B------:R-:W-:Y:S01]  /*8e10*/  FFMA.FTZ R56, R2.reuse, R64, -R155.reuse ;  /* 0x0000004002387223 */ /* 0x140fe2000001089b */
[----:B------:R-:W-:-:S01]  /*8e20*/  FFMA.FTZ R64, R2, R72, -R155 ;  /* 0x0000004802407223 */ /* 0x000fc2000001089b */
[C---:B------:R-:W-:Y:S01]  /*8e30*/  FFMA.FTZ R72, R2.reuse, R80, -R155 ;  /* 0x0000005002487223 */ /* 0x040fe2000001089b */
[----:B------:R-:W-:-:S01]  /*8e40*/  FFMA.FTZ R80, R2, R63, -R77 ;  /* 0x0000003f02507223 */ /* 0x000fc2000001084d */
[----:B------:R-:W0:Y:S01]  /*8e50*/  MUFU.EX2 R21, R21 ;  /* 0x0000001500157308 */ /* 0x000e220000000800 */
[----:B------:R-:W-:-:S01]  /*8e60*/  FFMA.FTZ R36, R2, R44, -R155 ;  /* 0x0000002c02247223 */ /* 0x000fc2000001089b */
[C-C-:B------:R-:W-:Y:S01]  /*8e70*/  FFMA.FTZ R44, R2.reuse, R52, -R155.reuse ;  /* 0x00000034022c7223 */ /* 0x140fe2000001089b */
[----:B------:R-:W-:-:S01]  /*8e80*/  FFMA.FTZ R52, R2, R60, -R155 ;  /* 0x0000003c02347223 */ /* 0x000fc2000001089b */
[C---:B------:R-:W-:Y:S01]  /*8e90*/  FFMA.FTZ R70, R2.reuse, R70, -R77 ;  /* 0x0000004602467223 */ /* 0x040fe2000001084d */
[----:B------:R-:W-:-:S01]  /*8ea0*/  FFMA.FTZ R60, R2, R68, -R155 ;  /* 0x00000044023c7223 */ /* 0x000fc2000001089b */
[C-C-:B------:R-:W-:Y:S01]  /*8eb0*/  FFMA.FTZ R71, R2.reuse, R71, -R77.reuse ;  /* 0x0000004702477223 */ /* 0x140fe2000001084d */
[----:B------:R-:W-:-:S01]  /*8ec0*/  FFMA.FTZ R75, R2, R75, -R77 ;  /* 0x0000004b024b7223 */ /* 0x000fc2000001084d */
[----:B------:R-:W2:Y:S01]  /*8ed0*/  MUFU.EX2 R26, R26 ;  /* 0x0000001a001a7308 */ /* 0x000ea20000000800 */
[----:B-1----:R-:W-:-:S01]  /*8ee0*/  FFMA.FTZ R3, R12, R3, R85 ;  /* 0x000000030c037223 */ /* 0x002fc20000010055 */
[C---:B------:R-:W-:Y:S01]  /*8ef0*/  FFMA.FTZ R68, R2.reuse, R76, -R155 ;  /* 0x0000004c02447223 */ /* 0x040fe2000001089b */
[----:B------:R-:W-:-:S01]  /*8f00*/  FFMA.FTZ R78, R2, R78, -R77 ;  /* 0x0000004e024e7223 */ /* 0x000fc2000001084d */
[C-C-:B------:R-:W-:Y:S01]  /*8f10*/  FFMA.FTZ R79, R2.reuse, R79, -R77.reuse ;  /* 0x0000004f024f7223 */ /* 0x140fe2000001084d */
[----:B------:R-:W-:-:S01]  /*8f20*/  FFMA.FTZ R82, R2, R82, -R77 ;  /* 0x0000005202527223 */ /* 0x000fc2000001084d */
[C---:B------:R-:W-:Y:S01]  /*8f30*/  FFMA.FTZ R83, R2.reuse, R83, -R77 ;  /* 0x0000005302537223 */ /* 0x040fe2000001084d */
[----:B------:R-:W-:-:S01]  /*8f40*/  FFMA.FTZ R76, R2, R84, -R155 ;  /* 0x00000054024c7223 */ /* 0x000fc2000001089b */
[----:B------:R-:W1:Y:S01]  /*8f50*/  MUFU.EX2 R20, R20 ;  /* 0x0000001400147308 */ /* 0x000e620000000800 */
[----:B0-----:R-:W-:-:S01]  /*8f60*/  FADD.FTZ R153, R21, R4 ;  /* 0x0000000415997221 */ /* 0x001fc20000010000 */
[----:B------:R-:W-:-:S06]  /*8f70*/  FFMA.FTZ R86, R2, R86, -R77 ;  /* 0x0000005602567223 */ /* 0x000fcc000001084d */
[----:B------:R-:W0:Y:S01]  /*8f80*/  MUFU.EX2 R27, R27 ;  /* 0x0000001b001b7308 */ /* 0x000e220000000800 */
[----:B--2---:R-:W-:-:S07]  /*8f90*/  FADD.FTZ R4, R26, R3 ;  /* 0x000000031a047221 */ /* 0x004fce0000010000 */
[----:B------:R-:W2:Y:S01]  /*8fa0*/  MUFU.EX2 R23, R23 ;  /* 0x0000001700177308 */ /* 0x000ea20000000800 */
[----:B-1----:R-:W-:-:S07]  /*8fb0*/  FADD.FTZ R62, R20, R153 ;  /* 0x00000099143e7221 */ /* 0x002fce0000010000 */
[----:B------:R-:W1:Y:S01]  /*8fc0*/  MUFU.EX2 R30, R30 ;  /* 0x0000001e001e7308 */ /* 0x000e620000000800 */
[----:B0-----:R-:W-:-:S07]  /*8fd0*/  FADD.FTZ R3, R27, R4 ;  /* 0x000000041b037221 */ /* 0x001fce0000010000 */
[----:B------:R-:W0:Y:S01]  /*8fe0*/  MUFU.EX2 R24, R24 ;  /* 0x0000001800187308 */ /* 0x000e220000000800 */
[----:B--2---:R-:W-:-:S01]  /*8ff0*/  FADD.FTZ R63, R23, R62 ;  /* 0x0000003e173f7221 */ /* 0x004fc20000010000 */
[----:B------:R-:W-:-:S06]  /*9000*/  FFMA.FTZ R62, R2, R66, -R77 ;  /* 0x00000042023e7223 */ /* 0x000fcc000001084d */
[----:B------:R-:W2:Y:S01]  /*9010*/  MUFU.EX2 R31, R31 ;  /* 0x0000001f001f7308 */ /* 0x000ea20000000800 */
[----:B-1----:R-:W-:-:S07]  /*9020*/  FADD.FTZ R4, R30, R3 ;  /* 0x000000031e047221 */ /* 0x002fce0000010000 */
        /* <DEDUP_REMOVED lines=30> */
[----:B-1----:R-:W-:-:S01]  /*9210*/  FADD.FTZ R67, R37, R66 ;  /* 0x0000004225437221 */ /* 0x002fc20000010000 */
[C-C-:B------:R-:W-:Y:S01]  /*9220*/  FFMA.FTZ R66, R2.reuse, R74, -R77.reuse ;  /* 0x0000004a02427223 */ /* 0x140fe2000001084d */
[----:B------:R-:W-:-:S05]  /*9230*/  FFMA.FTZ R77, R2, R87, -R77 ;  /* 0x00000057024d7223 */ /* 0x000fca000001084d */
[----:B------:R-:W1:Y:S01]  /*9240*/  MUFU.EX2 R47, R47 ;  /* 0x0000002f002f7308 */ /* 0x000e620000000800 */
[----:B0-----:R-:W-:-:S07]  /*9250*/  FADD.FTZ R4, R46, R3 ;  /* 0x000000032e047221 */ /* 0x001fce0000010000 */
[----:B------:R-:W0:Y:S01]  /*9260*/  MUFU.EX2 R41, R41 ;  /* 0x0000002900297308 */ /* 0x000e220000000800 */
[----:B--2---:R-:W-:-:S07]  /*9270*/  FADD.FTZ R74, R40, R67 ;  /* 0x00000043284a7221 */ /* 0x004fce0000010000 */
[----:B------:R-:W2:Y:S01]  /*9280*/  MUFU.EX2 R50, R50 ;  /* 0x0000003200327308 */ /* 0x000ea20000000800 */
[----:B-1----:R-:W-:-:S07]  /*9290*/  FADD.FTZ R3, R47, R4 ;  /* 0x000000042f037221 */ /* 0x002fce0000010000 */
[----:B------:R-:W-:Y:S01]  /*92a0*/  MUFU.EX2 R44, R44 ;  /* 0x0000002c002c7308 */ /* 0x000fe20000000800 */
[----:B0-----:R-:W-:-:S07]  /*92b0*/  FADD.FTZ R67, R41, R74 ;  /* 0x0000004a29437221 */ /* 0x001fce0000010000 */
        /* <DEDUP_REMOVED lines=11> */
[----:B------:R-:W-:Y:S08]  /*9370*/  MUFU.EX2 R52, R52 ;  /* 0x0000003400347308 */ /* 0x000ff00000000800 */
[----:B------:R-:W0:Y:S01]  /*9380*/  MUFU.EX2 R59, R59 ;  /* 0x0000003b003b7308 */ /* 0x000e220000000800 */
[----:B-1----:R-:W-:-:S07]  /*9390*/  FADD.FTZ R4, R58, R3 ;  /* 0x000000033a047221 */ /* 0x002fce0000010000 */
[----:B------:R1:W-:Y:S08]  /*93a0*/  MUFU.EX2 R153, R70 ;  /* 0x0000004600997308 */ /* 0x0003f00000000800 */
[----:B------:R-:W2:Y:S01]  /*93b0*/  MUFU.EX2 R53, R53 ;  /* 0x0000003500357308 */ /* 0x000ea20000000800 */
[----:B-1----:R-:W-:-:S01]  /*93c0*/  FADD.FTZ R70, R44, R67 ;  /* 0x000000432c467221 */ /* 0x002fc20000010000 */
[----:B0-----:R-:W-:-:S03]  /*93d0*/  FADD.FTZ R3, R59, R4 ;  /* 0x000000043b037221 */ /* 0x001fc60000010000 */
[----:B------:R-:W-:-:S03]  /*93e0*/  FADD.FTZ R67, R45, R70 ;  /* 0x000000462d437221 */ /* 0x000fc60000010000 */
[----:B------:R-:W0:Y:S01]  /*93f0*/  MUFU.EX2 R80, R80 ;  /* 0x0000005000507308 */ /* 0x000e220000000800 */
[----:B------:R-:W-:-:S04]  /*9400*/  FADD.FTZ R70, R48, R67 ;  /* 0x0000004330467221 */ /* 0x000fc80000010000 */
[----:B------:R-:W-:-:S03]  /*9410*/  FADD.FTZ R67, R49, R70 ;  /* 0x0000004631437221 */ /* 0x000fc60000010000 */
[----:B------:R-:W1:Y:S01]  /*9420*/  MUFU.EX2 R56, R56 ;  /* 0x0000003800387308 */ /* 0x000e620000000800 */
[----:B------:R-:W-:-:S04]  /*9430*/  FADD.FTZ R70, R52, R67 ;  /* 0x0000004334467221 */ /* 0x000fc80000010000 */
[----:B--2---:R-:W-:-:S03]  /*9440*/  FADD.FTZ R67, R53, R70 ;  /* 0x0000004635437221 */ /* 0x004fc60000010000 */
        /* <DEDUP_REMOVED lines=9> */
[----:B-1----:R-:W-:-:S04]  /*94e0*/  FADD.FTZ R70, R63, R70 ;  /* 0x000000463f467221 */ /* 0x002fc80000010000 */
[----:B------:R-:W-:-:S03]  /*94f0*/  FADD.FTZ R70, R153, R70 ;  /* 0x0000004699467221 */ /* 0x000fc60000010000 */
        /* <DEDUP_REMOVED lines=35> */
[----:B--2---:R-:W-:Y:S01]  /*9730*/  FADD.FTZ R3, R77, R67 ;  /* 0x000000434d037221 */ /* 0x004fe20000010000 */
[----:B------:R-:W-:Y:S06]  /*9740*/  @!P0 BRA `(.L_x_1108) ;  /* 0x0000000000048947 */ /* 0x000fec0003800000 */
[----:B------:R-:W-:Y:S01]  /*9750*/  BPT.TRAP 0x1 ;  /* 0x000000040000795c */ /* 0x000fe20000300000 */
.L_x_1108:
        /* <DEDUP_REMOVED lines=18> */
[----:B------:R-:W-:Y:S01]  /*9880*/  SYNCS.ARRIVE.TRANS64.RED.A1T0 RZ, [UR10], RZ ;  /* 0x000000ffffff79a7 */ /* 0x000fe2000810040a */
        /* <DEDUP_REMOVED lines=86> */
[----:B------:R-:W-:Y:S01]  /*9df0*/  F2FP.SATFINITE.E4M3.F32.PACK_AB_MERGE_C R155, R83, R82, R30 ;  /* 0x00000052539b723e */ /* 0x000fe2000480701e */
[----:B------:R-:W-:Y:S06]  /*9e00*/  @P1 BRA `(.L_x_1109) ;  /* 0xffffffe000841947 */ /* 0x000fec000383ffff */
.L_x_1098:
[----:B------:R-:W-:-:S13]  /*9e10*/  ISETP.GE.AND P1, PT, R15, R18, PT ;  /* 0x000000120f00720c */ /* 0x000fda0003f26270 */
[----:B------:R-:W-:Y:S05]  /*9e20*/  @!P1 BRA `(.L_x_1110) ;  /* 0x0000002c00c09947 */ /* 0x000fea0003800000 */
[C---:B------:R-:W-:Y:S01]  /*9e30*/  VIADD R12, R19.reuse, 0x8 ;  /* 0x00000008130c7836 */ /* 0x040fe20000000000 */
[----:B------:R-:W-:Y:S01]  /*9e40*/  IADD3 R19, -R19, 0xb, RZ ;  /* 0x0000000b13137810 */ /* 0x000fe20007ffe1ff */
[----:B------:R-:W-:Y:S01]  /*9e50*/  IMAD.MOV.U32 R13, RZ, RZ, R11 ;  /* 0x000000ffff0d7224 */ /* 0x000fe200078e000b */
[----:B------:R-:W-:Y:S01]  /*9e60*/  UMOV UR32, UR4 ;  /* 0x0000000400207c82 */ /* 0x000fe20008000000 */
[----:B------:R-:W-:Y:S01]  /*9e70*/  IMAD.MOV.U32 R10, RZ, RZ, R9 ;  /* 0x000000ffff0a7224 */ /* 0x000fe200078e0009 */
[----:B------:R-:W-:Y:S01]  /*9e80*/  ULDC UR33, c[0x0][0x9e4] ;  /* 0x0002790000217ab9 */ /* 0x000fe20000000800 */
[----:B------:R-:W-:Y:S01]  /*9e90*/  IMAD.MOV.U32 R14, RZ, RZ, R0 ;  /* 0x000000ffff0e7224 */ /* 0x000fe200078e0000 */
[----:B------:R-:W-:Y:S01]  /*9ea0*/  ULDC UR34, c[0x0][0x288] ;  /* 0x0000a20000227ab9 */ /* 0x000fe20000000800 */
[----:B------:R-:W-:Y:S01]  /*9eb0*/  ULDC UR35, c[0x0][0x2f0] ;  /* 0x0000bc0000237ab9 */ /* 0x000fe20000000800 */
[----:B------:R-:W-:-:S05]  /*9ec0*/  ULDC UR41, c[0x0][0x9e0] ;  /* 0x0002780000297ab9 */ /* 0x000fca0000000800 */
.L_x_1129:
[----:B------:R-:W-:Y:S01]  /*9ed0*/  UIADD3 UR4, UR32, 0x1, URZ ;  /* 0x0000000120047890 */ /* 0x000fe2000fffe03f */
[----:B------:R-:W-:-:S03]  /*9ee0*/  ISETP.NE.AND P2, PT, RZ, UR37, PT ;  /* 0x00000025ff007c0c */ /* 0x000fc6000bf45270 */
[----:B------:R-:W-:-:S04]  /*9ef0*/  UISETP.NE.AND UP0, UPT, UR4, 0x2, UPT ;  /* 0x000000020400788c */ /* 0x000fc8000bf05270 */
[----:B------:R-:W-:Y:S02]  /*9f00*/  USEL UR10, URZ, 0x1, UP0 ;  /* 0x000000013f0a7887 */ /* 0x000fe40008000000 */
[----:B------:R-:W-:-:S04]  /*9f10*/  USEL UR4, UR4, URZ, UP0 ;  /* 0x0000003f04047287 */ /* 0x000fc80008000000 */
[----:B------:R-:W-:Y:S01]  /*9f20*/  LOP3.LUT R0, R14, UR10, RZ, 0x3c, !PT ;  /* 0x0000000a0e007c12 */ /* 0x000fe2000f8e3cff */
[----:B------:R-:W-:Y:S07]  /*9f30*/  @P2 BRA `(.L_x_1111) ;  /* 0x0000000000282947 */ /* 0x000fee0003800000 */
[----:B------:R-:W-:Y:S05]  /*9f40*/  @!P0 BRA `(.L_x_1112) ;  /* 0x0000000000048947 */ /* 0x000fea0003800000 */
[----:B------:R-:W-:Y:S01]  /*9f50*/  BPT.TRAP 0x1 ;  /* 0x000000040000795c */ /* 0x000fe20000300000 */
.L_x_1112:
[----:B------:R-:W-:Y:S01]  /*9f60*/  ULEA UR10, UR4, UR36, 0x3 ;  /* 0x00000024040a7291 */ /* 0x000fe2000f8e183f */
[----:B------:R-:W-:-:S08]  /*9f70*/  SHF.L.U32 R9, R0, 0x1f, RZ ;  /* 0x0000001f00097819 */ /* 0x000fd000000006ff */
[----:B------:R0:W1:Y:S01]  /*9f80*/  SYNCS.PHASECHK.TRANS64.TRYWAIT P1, [UR10+0x22830], R9 ;  /* 0x02283009ff0075a7 */ /* 0x000062000802014a */
[----:B------:R-:W-:Y:S05]  /*9f90*/  @!P0 BRA `(.L_x_1113) ;  /* 0x0000000000048947 */ /* 0x000fea0003800000 */
[----:B------:R-:W-:Y:S01]  /*9fa0*/  BPT.TRAP 0x1 ;  /* 0x000000040000795c */ /* 0x000fe20000300000 */
.L_x_1113:
[----:B-1----:R-:W-:Y:S05]  /*9fb0*/  @P1 BRA `(.L_x_1111) ;  /* 0x0000000000081947 */ /* 0x002fea0003800000 */
[----:B------:R-:W1:Y:S02]  /*9fc0*/  SYNCS.PHASECHK.TRANS64.TRYWAIT P1, [UR10+0x22830], R9 ;  /* 0x02283009ff0075a7 */ /* 0x000e64000802014a */
[----:B-1----:R-:W-:Y:S05]  /*9fd0*/  @!P1 BRA `(.L_x_1114) ;  /* 0x000000a4003c9947 */ /* 0x002fea0003800000 */
.L_x_1111:
[----:B------:R2:W-:Y:S01]  /*9fe0*/  BAR.SYNC.DEFER_BLOCKING R12, 0x100 ;  /* 0x0004000c0000751d */ /* 0x0005e20000010000 */
[----:B------:R-:W-:Y:S01]  /*9ff0*/  R2UR UR28, R6 ;  /* 0x00000000061c72ca */ /* 0x000fe200000e0000 */
[----:B------:R-:W-:Y:S01]  /*a000*/  UIMAD UR30, UR4, 0x600, UR6 ;  /* 0x00000600041e78a4 */ /* 0x000fe2000f8e0206 */
[----:B------:R-:W-:-:S03]  /*a010*/  R2UR UR29, R7 ;  /* 0x00000000071d72ca */ /* 0x000fc600000e0000 */
[----:B------:R-:W-:Y:S01]  /*a020*/  UMOV UR31, 0x80000020 ;  /* 0x80000020001f7882 */ /* 0x000fe20000000000 */
[----:B------:R-:W-:Y:S01]  /*a030*/  UIADD3 UR10, UR30, 0x2, URZ ;  /* 0x000000021e0a7890 */ /* 0x000fe2000fffe03f */
        /* <DEDUP_REMOVED lines=27> */
[----:B--2---:R-:W-:Y:S05]  /*a1f0*/  @P2 BRA `(.L_x_1115) ;  /* 0x0000000000282947 */ /* 0x004fea0003800000 */
[----:B------:R-:W-:Y:S05]  /*a200*/  @!P0 BRA `(.L_x_1116) ;  /* 0x0000000000048947 */ /* 0x000fea0003800000 */
[----:B------:R-:W-:Y:S01]  /*a210*/  BPT.TRAP 0x1 ;  /* 0x000000040000795c */ /* 0x000fe20000300000 */
.L_x_1116:
[----:B------:R-:W-:Y:S01]  /*a220*/  ULEA UR10, UR32, UR36, 0x3 ;  /* 0x00000024200a7291 */ /* 0x000fe2000f8e183f */
[----:B01----:R-:W-:-:S08]  /*a230*/  SHF.L.U32 R9, R14, 0x1f, RZ ;  /* 0x0000001f0e097819 */ /* 0x003fd000000006ff */
[----:B------:R0:W1:Y:S01]  /*a240*/  SYNCS.PHASECHK.TRANS64.TRYWAIT P1, [UR10+0x22850], R9 ;  /* 0x02285009ff0075a7 */ /* 0x000062000802014a */
[----:B------:R-:W-:Y:S05]  /*a250*/  @!P0 BRA `(.L_x_1117) ;  /* 0x0000000000048947 */ /* 0x000fea0003800000 */
[----:B------:R-:W-:Y:S01]  /*a260*/  BPT.TRAP 0x1 ;  /* 0x000000040000795c */ /* 0x000fe20000300000 */
.L_x_1117:
[----:B-1----:R-:W-:Y:S05]  /*a270*/  @P1 BRA `(.L_x_1115) ;  /* 0x0000000000081947 */ /* 0x002fea0003800000 */
[----:B------:R-:W1:Y:S02]  /*a280*/  SYNCS.PHASECHK.TRANS64.TRYWAIT P1, [UR10+0x22850], R9 ;  /* 0x02285009ff0075a7 */ /* 0x000e64000802014a */
[----:B-1----:R-:W-:Y:S05]  /*a290*/  @!P1 BRA `(.L_x_1118) ;  /* 0x000000a000a49947 */ /* 0x002fea0003800000 */
.L_x_1115:
[----:B------:R-:W-:Y:S01]  /*a2a0*/  UIADD3 UR10, UR36, 0x400, URZ ;  /* 0x00000400240a7890 */ /* 0x000fe2000fffe03f */
[----:B------:R-:W-:Y:S01]  /*a2b0*/  WARPGROUP.ARRIVE ;  /* 0x00000000000079c5 */ /* 0x000fe20000000000 */
[----:B------:R-:W-:Y:S02]  /*a2c0*/  UMOV UR11, 0x40000040 ;  /* 0x40000040000b7882 */ /* 0x000fe40000000000 */
        /* <DEDUP_REMOVED lines=25> */
.L_x_1119:
[----:B01----:R-:W3:Y:S01]  /*a460*/  LDL R9, [R1] ;  /* 0x0000000001097983 */ /* 0x003ee20000100800 */
[----:B------:R-:W-:Y:S01]  /*a470*/  ISETP.NE.AND P1, PT, R22, 0x1, PT ;  /* 0x000000011600780c */ /* 0x000fe20003f25270 */
[----:B------:R-:W-:Y:S01]  /*a480*/  IMAD.SHL.U32 R158, R15, 0x80, RZ ;  /* 0x000000800f9e7824 */ /* 0x000fe200078e00ff */
[----:B------:R-:W-:-:S04]  /*a490*/  ULEA UR10, UR4, UR36, 0x3 ;  /* 0x00000024040a7291 */ /* 0x000fc8000f8e183f */
[----:B------:R-:W-:-:S04]  /*a4a0*/  UIADD3 UR10, UR10, 0x22840, URZ ;  /* 0x000228400a0a7890 */ /* 0x000fc8000fffe03f */
[----:B------:R-:W-:-:S03]  /*a4b0*/  UPRMT UR10, UR7, 0x654, UR10 ;  /* 0x00000654070a7896 */ /* 0x000fc6000800000a */
[----:B------:R-:W0:Y:S06]  /*a4c0*/  @P1 LDC R14, c[0x0][0x450] ;  /* 0x00011400ff0e1b82 */ /* 0x000e2c0000000800 */
[----:B------:R-:W-:Y:S01]  /*a4d0*/  SYNCS.ARRIVE.TRANS64.RED.A1T0 RZ, [UR10], RZ ;  /* 0x000000ffffff79a7 */ /* 0x000fe2000810040a */
[----:B---3--:R-:W-:Y:S02]  /*a4e0*/  LOP3.LUT P5, RZ, R9, 0x1, RZ, 0xc0, !PT ;  /* 0x0000000109ff7812 */ /* 0x008fe400078ac0ff */
[----:B------:R-:W1:Y:S02]  /*a4f0*/  @P1 LDC R9, c[0x0][0x44c] ;  /* 0x00011300ff091b82 */ /* 0x000e640000000800 */
[----:B-1----:R-:W-:-:S04]  /*a500*/  @P1 IMAD.HI.U32 R11, R8, R9, RZ ;  /* 0x00000009080b1227 */ /* 0x002fc800078e00ff */
[----:B------:R-:W-:Y:S01]  /*a510*/  IMAD.MOV.U32 R9, RZ, RZ, R8 ;  /* 0x000000ffff097224 */ /* 0x000fe200078e0008 */
[----:B0-----:R-:W-:Y:S02]  /*a520*/  @P1 SHF.R.U32.HI R9, RZ, R14, R11 ;  /* 0x0000000eff091219 */ /* 0x001fe4000001160b */
[----:B------:R-:W-:-:S03]  /*a530*/  IADD3 R14, -R158, 0x1, RZ ;  /* 0x000000019e0e7810 */ /* 0x000fc60007ffe1ff */
[----:B------:R-:W0:Y:S02]  /*a540*/  SHFL.IDX PT, R21, R9, RZ, 0x1c1f ;  /* 0x001c1fff09157589 */ /* 0x000e2400000e0000 */
[----:B------:R-:W-:-:S04]  /*a550*/  IMAD R11, R5, -0x2, R14 ;  /* 0xfffffffe050b7824 */ /* 0x000fc800078e020e */
[----:B------:R-:W-:-:S04]  /*a560*/  IMAD R11, R16, UR35, R11 ;  /* 0x00000023100b7c24 */ /* 0x000fc8000f8e020b */
[----:B------:R-:W-:-:S04]  /*a570*/  VIADD R11, R11, -UR34 ;  /* 0x800000220b0b7c36 */ /* 0x000fc80008000000 */
[C---:B------:R-:W-:Y:S02]  /*a580*/  VIADD R160, R11.reuse, UR41 ;  /* 0x000000290ba07c36 */ /* 0x040fe40008000000 */
[----:B------:R-:W-:Y:S02]  /*a590*/  VIADD R162, R11, UR5 ;  /* 0x000000050ba27c36 */ /* 0x000fe40008000000 */
[--C-:B0-----:R-:W-:Y:S02]  /*a5a0*/  IMAD.IADD R154, R160, 0x1, R21.reuse ;  /* 0x00000001a09a7824 */ /* 0x101fe400078e0215 */
[----:B------:R-:W-:Y:S01]  /*a5b0*/  IMAD.IADD R156, R162, 0x1, R21 ;  /* 0x00000001a29c7824 */ /* 0x000fe200078e0215 */
[----:B------:R-:W-:Y:S06]  /*a5c0*/  @!P5 BRA `(.L_x_1120) ;  /* 0x00000000005cd947 */ /* 0x000fec0003800000 */
[----:B------:R-:W-:Y:S01]  /*a5d0*/  IMAD R11, R16, UR35, R21 ;  /* 0x00000023100b7c24 */ /* 0x000fe2000f8e0215 */
[----:B------:R-:W-:Y:S03]  /*a5e0*/  BSSY B0, `(.L_x_1121) ;  /* 0x0000011000007945 */ /* 0x000fe60003800000 */
[----:B------:R-:W-:-:S05]  /*a5f0*/  VIADD R11, R11, -UR34 ;  /* 0x800000220b0b7c36 */ /* 0x000fca0008000000 */
        /* <DEDUP_REMOVED lines=10> */
.L_x_1122:
[----:B------:R-:W-:-:S05]  /*a6a0*/  IMAD.U32 R20, RZ, RZ, UR33 ;  /* 0x00000021ff147e24 */ /* 0x000fca000f8e00ff */
[----:B------:R-:W-:-:S13]  /*a6b0*/  ISETP.NE.AND P1, PT, R20, 0x1, PT ;  /* 0x000000011400780c */ /* 0x000fda0003f25270 */
[----:B------:R-:W0:Y:S02]  /*a6c0*/  @P1 LDC.64 R152, c[0x0][0x9e8] ;  /* 0x00027a00ff981b82 */ /* 0x000e240000000a00 */
[----:B0-----:R-:W-:-:S05]  /*a6d0*/  @P1 IMAD.HI.U32 R14, R11, R152, RZ ;  /* 0x000000980b0e1227 */ /* 0x001fca00078e00ff */
[----:B------:R-:W-:-:S07]  /*a6e0*/  @P1 SHF.R.U32.HI R11, RZ, R153, R14 ;  /* 0x00000099ff0b1219 */ /* 0x000fce000001160e */
.L_x_1123:
[----:B------:R-:W-:Y:S05]  /*a6f0*/  BSYNC B0 ;  /* 0x0000000000007941 */ /* 0x000fea0003800000 */
.L_x_1121:
[----:B------:R-:W-:-:S04]  /*a700*/  IMAD R14, R11, R20, -R158 ;  /* 0x000000140b0e7224 */ /* 0x000fc800078e0a9e */
[----:B------:R-:W-:-:S05]  /*a710*/  IMAD R11, R5, -0x2, R14 ;  /* 0xfffffffe050b7824 */ /* 0x000fca00078e020e */
[----:B------:R-:W-:Y:S02]  /*a720*/  VIADDMNMX R154, R11, R20, R154, PT ;  /* 0x000000140b9a7246 */ /* 0x000fe4000380019a */
[----:B------:R-:W-:-:S07]  /*a730*/  VIMNMX R156, R156, R11, !PT ;  /* 0x0000000b9c9c7248 */ /* 0x000fce0007fe0100 */
.L_x_1120:
        /* <DEDUP_REMOVED lines=114> */
.L_x_1126:
[----:B------:R-:W-:-:S05]  /*ae60*/  IMAD.U32 R44, RZ, RZ, UR33 ;  /* 0x00000021ff2c7e24 */ /* 0x000fca000f8e00ff */
[----:B------:R-:W-:-:S13]  /*ae70*/  ISETP.NE.AND P2, PT, R44, 0x1, PT ;  /* 0x000000012c00780c */ /* 0x000fda0003f45270 */
[----:B------:R-:W0:Y:S02]  /*ae80*/  @P2 LDC.64 R164, c[0x0][0x9e8] ;  /* 0x00027a00ffa42b82 */ /* 0x000e240000000a00 */
[----:B0-----:R-:W-:-:S05]  /*ae90*/  @P2 IMAD.HI.U32 R40, R9, R164, RZ ;  /* 0x000000a409282227 */ /* 0x001fca00078e00ff */
[----:B------:R-:W-:-:S07]  /*aea0*/  @P2 SHF.R.U32.HI R9, RZ, R165, R40 ;  /* 0x000000a5ff092219 */ /* 0x000fce0000011628 */
.L_x_1127:
[----:B------:R-:W-:Y:S05]  /*aeb0*/  BSYNC B0 ;  /* 0x0000000000007941 */ /* 0x000fea0003800000 */
.L_x_1125:
[----:B------:R-:W-:-:S04]  /*aec0*/  IMAD R40, R9, R44, -R158 ;  /* 0x0000002c09287224 */ /* 0x000fc800078e0a9e */
[----:B------:R-:W-:-:S05]  /*aed0*/  IMAD R9, R5, -0x2, R40 ;  /* 0xfffffffe05097824 */ /* 0x000fca00078e0228 */
[----:B------:R-:W-:Y:S02]  /*aee0*/  VIADDMNMX R28, R9, R44, R28, PT ;  /* 0x0000002c091c7246 */ /* 0x000fe4000380011c */
[----:B------:R-:W-:-:S07]  /*aef0*/  VIMNMX R32, R32, R9, !PT ;  /* 0x0000000920207248 */ /* 0x000fce0007fe0100 */
.L_x_1124:
        /* <DEDUP_REMOVED lines=33> */
[----:B------:R-:W-:Y:S02]  /*b110*/  ISETP.GT.AND P2, PT, R32, RZ, P1 ;  /* 0x000000ff2000720c */ /* 0x000fe40000f44270 */
        /* <DEDUP_REMOVED lines=9> */
[----:B------:R-:W-:Y:S02]  /*b1b0*/  ISETP.GT.AND P3, PT, R32, 0x18, P1 ;  /* 0x000000182000780c */ /* 0x000fe40000f64270 */
[----:B------:R-:W-:Y:S02]  /*b1c0*/  FMNMX.FTZ R40, R11, R40, !PT ;  /* 0x000000280b287209 */ /* 0x000fe40007810000 */
[----:B------:R-:W-:Y:S02]  /*b1d0*/  FSEL R34, R26, -INF , !P2 ;  /* 0xff8000001a227808 */ /* 0x000fe40005000000 */
[----:B------:R-:W-:Y:S02]  /*b1e0*/  FMNMX.FTZ R40, R69, R40, !PT ;  /* 0x0000002845287209 */ /* 0x000fe40007810000 */
[----:B------:R-:W-:-:S02]  /*b1f0*/  ISETP.LT.OR P4, PT, R28, 0x9, P4 ;  /* 0x000000091c00780c */ /* 0x000fc40002781670 */
[----:B------:R-:W-:Y:S02]  /*b200*/  FMNMX.FTZ R40, R29, R40, !PT ;  /* 0x000000281d287209 */ /* 0x000fe40007810000 */
[----:B------:R-:W-:Y:S02]  /*b210*/  ISETP.LT.OR P3, PT, R28, 0x19, P3 ;  /* 0x000000191c00780c */ /* 0x000fe40001f61670 */
[----:B------:R-:W-:Y:S02]  /*b220*/  FMNMX.FTZ R40, R73, R40, !PT ;  /* 0x0000002849287209 */ /* 0x000fe40007810000 */
[----:B------:R-:W-:Y:S02]  /*b230*/  FMNMX.FTZ R26, R34, R13, !PT ;  /* 0x0000000d221a7209 */ /* 0x000fe40007810000 */
[----:B------:R-:W-:Y:S02]  /*b240*/  FMNMX.FTZ R40, R33, R40, !PT ;  /* 0x0000002821287209 */ /* 0x000fe40007810000 */
[----:B------:R-:W-:-:S02]  /*b250*/  FSEL R167, R30, -INF , !P4 ;  /* 0xff8000001ea77808 */ /* 0x000fc40006000000 */
[----:B------:R-:W-:Y:S02]  /*b260*/  FMNMX.FTZ R40, R77, R40, !PT ;  /* 0x000000284d287209 */ /* 0x000fe40007810000 */
[----:B------:R-:W-:Y:S02]  /*b270*/  FSEL R171, R38, -INF , !P3 ;  /* 0xff80000026ab7808 */ /* 0x000fe40005800000 */
        /* <DEDUP_REMOVED lines=172> */
[----:B-1----:R-:W-:-:S07]  /*bd40*/  FFMA.FTZ R81, R54, R4, R21 ;  /* 0x0000000436517223 */ /* 0x002fce0000010015 */
[----:B------:R-:W-:Y:S08]  /*bd50*/  MUFU.EX2 R28, R28 ;  /* 0x0000001c001c7308 */ /* 0x000ff00000000800 */
        /* <DEDUP_REMOVED lines=39> */
[----:B------:R-:W3:Y:S01]  /*bfd0*/  MUFU.EX2 R56, R56 ;  /* 0x0000003800387308 */ /* 0x000ee20000000800 */
[----:B0-----:R-:W-:-:S01]  /*bfe0*/  FFMA.FTZ R4, R77, R3, R34 ;  /* 0x000000034d047223 */ /* 0x001fc20000010022 */
[----:B------:R-:W-:Y:S01]  /*bff0*/  FADD.FTZ R3, R14, R81 ;  /* 0x000000510e037221 */ /* 0x000fe20000010000 */
[----:B------:R-:W-:-:S01]  /*c000*/  FFMA.FTZ R81, R2, R161, -R52 ;  /* 0x000000a102517223 */ /* 0x000fc20000010834 */
[----:B------:R-:W-:-:S04]  /*c010*/  FFMA.FTZ R45, R2, R45, -R52 ;  /* 0x0000002d022d7223 */ /* 0x000fc80000010834 */
[----:B------:R-:W0:Y:S01]  /*c020*/  MUFU.EX2 R31, R31 ;  /* 0x0000001f001f7308 */ /* 0x000e220000000800 */
[----:B-1----:R-:W-:-:S01]  /*c030*/  FADD.FTZ R85, R69, R4 ;  /* 0x0000000445557221 */ /* 0x002fc20000010000 */
[----:B------:R-:W-:-:S04]  /*c040*/  FADD.FTZ R4, R20, R3 ;  /* 0x0000000314047221 */ /* 0x000fc80000010000 */
[----:B------:R-:W-:Y:S02]  /*c050*/  FADD.FTZ R3, R23, R4 ;  /* 0x0000000417037221 */ /* 0x000fe40000010000 */
[----:B------:R-:W1:Y:S01]  /*c060*/  MUFU.EX2 R58, R58 ;  /* 0x0000003a003a7308 */ /* 0x000e620000000800 */
[----:B---3--:R-:W-:-:S01]  /*c070*/  FADD.FTZ R74, R56, R85 ;  /* 0x00000055384a7221 */ /* 0x008fc20000010000 */
[----:B------:R-:W-:-:S04]  /*c080*/  FADD.FTZ R4, R24, R3 ;  /* 0x0000000318047221 */ /* 0x000fc80000010000 */
[----:B------:R-:W-:Y:S02]  /*c090*/  FADD.FTZ R3, R27, R4 ;  /* 0x000000041b037221 */ /* 0x000fe40000010000 */
[----:B------:R-:W3:Y:S01]  /*c0a0*/  MUFU.EX2 R35, R35 ;  /* 0x0000002300237308 */ /* 0x000ee20000000800 */
[----:B0-----:R-:W-:-:S01]  /*c0b0*/  FADD.FTZ R85, R31, R74 ;  /* 0x0000004a1f557221 */ /* 0x001fc20000010000 */
[----:B------:R-:W-:Y:S01]  /*c0c0*/  FADD.FTZ R4, R26, R3 ;  /* 0x000000031a047221 */ /* 0x000fe20000010000 */
[----:B------:R-:W-:-:S03]  /*c0d0*/  FFMA.FTZ R74, R2, R159, -R52 ;  /* 0x0000009f024a7223 */ /* 0x000fc60000010834 */
[----:B------:R-:W-:Y:S02]  /*c0e0*/  FADD.FTZ R3, R47, R4 ;  /* 0x000000042f037221 */ /* 0x000fe40000010000 */
[----:B------:R-:W0:Y:S01]  /*c0f0*/  MUFU.EX2 R60, R60 ;  /* 0x0000003c003c7308 */ /* 0x000e220000000800 */
[----:B-1----:R-:W-:-:S01]  /*c100*/  FADD.FTZ R76, R58, R85 ;  /* 0x000000553a4c7221 */ /* 0x002fc20000010000 */
[----:B------:R-:W-:Y:S01]  /*c110*/  FADD.FTZ R4, R30, R3 ;  /* 0x000000031e047221 */ /* 0x000fe20000010000 */
[----:B------:R-:W-:-:S01]  /*c120*/  FFMA.FTZ R3, R2, R71, -R52 ;  /* 0x0000004702037223 */ /* 0x000fc20000010834 */
[C-C-:B------:R-:W-:Y:S01]  /*c130*/  FFMA.FTZ R71, R2.reuse, R153, -R52.reuse ;  /* 0x0000009902477223 */ /* 0x140fe20000010834 */
[----:B------:R-:W-:-:S03]  /*c140*/  FFMA.FTZ R52, R2, R87, -R52 ;  /* 0x0000005702347223 */ /* 0x000fc60000010834 */
[----:B------:R-:W1:Y:S01]  /*c150*/  MUFU.EX2 R39, R39 ;  /* 0x0000002700277308 */ /* 0x000e620000000800 */
[----:B---3--:R-:W-:-:S07]  /*c160*/  FADD.FTZ R85, R35, R76 ;  /* 0x0000004c23557221 */ /* 0x008fce0000010000 */
[----:B------:R-:W3:Y:S01]  /*c170*/  MUFU.EX2 R62, R62 ;  /* 0x0000003e003e7308 */ /* 0x000ee20000000800 */
[----:B0-----:R-:W-:-:S07]  /*c180*/  FADD.FTZ R76, R60, R85 ;  /* 0x000000553c4c7221 */ /* 0x001fce0000010000 */
[----:B------:R-:W0:Y:S01]  /*c190*/  MUFU.EX2 R43, R43 ;  /* 0x0000002b002b7308 */ /* 0x000e220000000800 */
[----:B-1----:R-:W-:-:S07]  /*c1a0*/  FADD.FTZ R85, R39, R76 ;  /* 0x0000004c27557221 */ /* 0x002fce0000010000 */
[----:B------:R-:W1:Y:S01]  /*c1b0*/  MUFU.EX2 R64, R64 ;  /* 0x0000004000407308 */ /* 0x000e620000000800 */
[----:B---3--:R-:W-:-:S01]  /*c1c0*/  FADD.FTZ R76, R62, R85 ;  /* 0x000000553e4c7221 */ /* 0x008fc20000010000 */
[----:B------:R-:W-:-:S04]  /*c1d0*/  FADD.FTZ R85, R55, R4 ;  /* 0x0000000437557221 */ /* 0x000fc80000010000 */
[----:B------:R-:W-:Y:S02]  /*c1e0*/  FADD.FTZ R4, R36, R85 ;  /* 0x0000005524047221 */ /* 0x000fe40000010000 */
[----:B------:R-:W3:Y:S01]  /*c1f0*/  MUFU.EX2 R73, R73 ;  /* 0x0000004900497308 */ /* 0x000ee20000000800 */
        /* <DEDUP_REMOVED lines=12> */
[----:B0-----:R-:W-:-:S07]  /*c2c0*/  FADD.FTZ R76, R66, R159 ;  /* 0x0000009f424c7221 */ /* 0x001fce0000010000 */
[----:B------:R-:W0:Y:S01]  /*c2d0*/  MUFU.EX2 R68, R68 ;  /* 0x0000004400447308 */ /* 0x000e220000000800 */
[----:B-1----:R-:W-:-:S07]  /*c2e0*/  FADD.FTZ R76, R51, R76 ;  /* 0x0000004c334c7221 */ /* 0x002fce0000010000 */
[----:B------:R-:W1:Y:S08]  /*c2f0*/  MUFU.EX2 R70, R70 ;  /* 0x0000004600467308 */ /* 0x000e700000000800 */
[----:B------:R-:W4:Y:S08]  /*c300*/  MUFU.EX2 R59, R59 ;  /* 0x0000003b003b7308 */ /* 0x000f300000000800 */
[----:B------:R-:W5:Y:S08]  /*c310*/  MUFU.EX2 R72, R72 ;  /* 0x0000004800487308 */ /* 0x000f700000000800 */
[----:B------:R3:W-:Y:S08]  /*c320*/  MUFU.EX2 R78, R3 ;  /* 0x00000003004e7308 */ /* 0x0007f00000000800 */
[----:B------:R-:W2:Y:S01]  /*c330*/  MUFU.EX2 R81, R81 ;  /* 0x0000005100517308 */ /* 0x000ea20000000800 */
[----:B---3--:R-:W-:-:S04]  /*c340*/  FADD.FTZ R3, R13, R76 ;  /* 0x0000004c0d037221 */ /* 0x008fc80000010000 */
[----:B0-----:R-:W-:-:S03]  /*c350*/  FADD.FTZ R3, R68, R3 ;  /* 0x0000000344037221 */ /* 0x001fc60000010000 */
[----:B------:R-:W0:Y:S01]  /*c360*/  MUFU.EX2 R74, R74 ;  /* 0x0000004a004a7308 */ /* 0x000e220000000800 */
[----:B-1----:R-:W-:-:S01]  /*c370*/  FADD.FTZ R76, R70, R3 ;  /* 0x00000003464c7221 */ /* 0x002fc20000010000 */
[----:B------:R-:W-:-:S03]  /*c380*/  FADD.FTZ R3, R57, R4 ;  /* 0x0000000439037221 */ /* 0x000fc60000010000 */
[----:B----4-:R-:W-:Y:S01]  /*c390*/  FADD.FTZ R85, R59, R76 ;  /* 0x0000004c3b557221 */ /* 0x010fe20000010000 */
[----:B------:R-:W-:-:S02]  /*c3a0*/  FADD.FTZ R4, R32, R3 ;  /* 0x0000000320047221 */ /* 0x000fc40000010000 */
[----:B------:R-:W1:Y:S01]  /*c3b0*/  MUFU.EX2 R67, R67 ;  /* 0x0000004300437308 */ /* 0x000e620000000800 */
[----:B-----5:R-:W-:-:S01]  /*c3c0*/  FADD.FTZ R76, R72, R85 ;  /* 0x00000055484c7221 */ /* 0x020fc20000010000 */
[----:B------:R-:W-:-:S03]  /*c3d0*/  FADD.FTZ R4, R61, R4 ;  /* 0x000000043d047221 */ /* 0x000fc60000010000 */
[----:B--2---:R-:W-:-:S03]  /*c3e0*/  FADD.FTZ R3, R81, R76 ;  /* 0x0000004c51037221 */ /* 0x004fc60000010000 */
        /* <DEDUP_REMOVED lines=41> */
.L_x_1128:
        /* <DEDUP_REMOVED lines=107> */
.L_x_1110:
[----:B------:R-:W-:Y:S06]  /*cd30*/  BAR.ARV 0x8, 0x180 ;  /* 0x0206000000007b1d */ /* 0x000fec0000002000 */
[----:B------:R-:W-:Y:S05]  /*cd40*/  @!P0 BRA `(.L_x_1130) ;  /* 0x0000000000048947 */ /* 0x000fea0003800000 */
[----:B------:R-:W-:Y:S01]  /*cd50*/  BPT.TRAP 0x1 ;  /* 0x000000040000795c */ /* 0x000fe20000300000 */
.L_x_1130:
[----:B------:R-:W-:Y:S01]  /*cd60*/  ULEA UR5, UR4, UR36, 0x3 ;  /* 0x0000002404057291 */ /* 0x000fe2000f8e183f */
[----:B------:R-:W-:-:S08]  /*cd70*/  SHF.L.U32 R0, R0, 0x1f, RZ ;  /* 0x0000001f00007819 */ /* 0x000fd000000006ff */
[----:B------:R0:W1:Y:S01]  /*cd80*/  SYNCS.PHASECHK.TRANS64.TRYWAIT P1, [UR5+0x22850], R0 ;  /* 0x02285000ff0075a7 */ /* 0x0000620008020145 */
[----:B------:R-:W-:Y:S05]  /*cd90*/  @!P0 BRA `(.L_x_1131) ;  /* 0x0000000000048947 */ /* 0x000fea0003800000 */
[----:B------:R-:W-:Y:S01]  /*cda0*/  BPT.TRAP 0x1 ;  /* 0x000000040000795c */ /* 0x000fe20000300000 */
.L_x_1131:
[----:B-1----:R-:W-:Y:S05]  /*cdb0*/  @P1 BRA `(.L_x_1132) ;  /* 0x0000000000081947 */ /* 0x002fea0003800000 */
[----:B------:R-:W1:Y:S02]  /*cdc0*/  SYNCS.PHASECHK.TRANS64.TRYWAIT P1, [UR5+0x22850], R0 ;  /* 0x02285000ff0075a7 */ /* 0x000e640008020145 */
[----:B-1----:R-:W-:Y:S05]  /*cdd0*/  @!P1 BRA `(.L_x_1133) ;  /* 0x0000007400ec9947 */ /* 0x002fea0003800000 */
.L_x_1132:
[----:B------:R-:W-:Y:S01]  /*cde0*/  UIADD3 UR36, UR36, 0x400, URZ ;  /* 0x0000040024247890 */ /* 0x000fe2000fffe03f */
[----:B------:R-:W-:Y:S01]  /*cdf0*/  WARPGROUP.ARRIVE ;  /* 0x00000000000079c5 */ /* 0x000fe20000000000 */
[----:B------:R-:W-:Y:S01]  /*ce00*/  UMOV UR11, 0x40000040 ;  /* 0x40000040000b7882 */ /* 0x000fe20000000000 */
[----:B------:R-:W2:Y:S01]  /*ce10*/  LDC.64 R12, c[0x0][0x9a0] ;  /* 0x00026800ff0c7b82 */ /* 0x000ea20000000a00 */
[----:B------:R-:W-:-:S04]  /*ce20*/  USHF.R.U32.HI UR36, URZ, 0x4, UR36 ;  /* 0x000000043f247899 */ /* 0x000fc80008011624 */
[----:B------:R-:W-:-:S04]  /*ce30*/  ULOP3.LUT UR36, UR36, 0x3fff, URZ, 0xc0, !UPT ;  /* 0x00003fff24247892 */ /* 0x000fc8000f8ec03f */
[----:B------:R-:W-:-:S04]  /*ce40*/  ULOP3.LUT UR36, UR36, 0x10000, URZ, 0xfc, !UPT ;  /* 0x0001000024247892 */ /* 0x000fc8000f8efc3f */
[----:B------:R-:W-:-:S07]  /*ce50*/  ULEA UR4, UR4, UR36, 0xa ;  /* 0x0000002404047291 */ /* 0x000fce000f8e503f */
[----:B------:R-:W-:Y:S02]  /*ce60*/  UMOV UR10, UR4 ;  /* 0x00000004000a7c82 */ /* 0x000fe40008000000 */
[----:B------:R-:W-:Y:S01]  /*ce70*/  QGMMA.64x128x32.F32.E4M3.E4M3 R88, R164, gdesc[UR8], R88, gsb0 ;  /* 0x01e00008a4587df3 */ /* 0x000fe20008000858 */
[----:B--2---:R-:W-:-:S04]  /*ce80*/  ISETP.NE.U32.AND P1, PT, R12, RZ, PT ;  /* 0x000000ff0c00720c */ /* 0x004fc80003f25070 */
[----:B------:R-:W-:-:S13]  /*ce90*/  ISETP.NE.AND.EX P1, PT, R13, RZ, PT, P1 ;  /* 0x000000ff0d00720c */ /* 0x000fda0003f25310 */
[----:B------:R-:W0:Y:S01]  /*cea0*/  @P1 LDC.64 R6, c[0x0][0x9c8] ;  /* 0x00027200ff061b82 */ /* 0x000e220000000a00 */
[----:B------:R-:W-:-:S07]  /*ceb0*/  @P1 SHF.R.S32.HI R19, RZ, 0x1f, R17 ;  /* 0x0000001fff131819 */ /* 0x000fce0000011411 */
[----:B------:R-:W2:Y:S01]  /*cec0*/  @P1 LDC.64 R14, c[0x0][0x9d0] ;  /* 0x00027400ff0e1b82 */ /* 0x000ea20000000a00 */
[----:B------:R-:W-:Y:S01]  /*ced0*/  UIADD3 UR6, UR4, 0x2, URZ ;  /* 0x0000000204067890 */ /* 0x000fe2000fffe03f */
[----:B01----:R-:W-:-:S04]  /*cee0*/  @P1 IMAD R0, R6, UR38, RZ ;  /* 0x0000002606001c24 */ /* 0x003fc8000f8e02ff */
[----:B------:R-:W-:Y:S02]  /*cef0*/  @P1 IMAD R5, R7, UR39, R0 ;  /* 0x0000002707051c24 */ /* 0x000fe4000f8e0200 */
[----:B------:R-:W-:-:S04]  /*cf00*/  @P1 IMAD.WIDE.U32 R6, R6, UR39, RZ ;  /* 0x0000002706061c25 */ /* 0x000fc8000f8e00ff */
[-C--:B--2---:R-:W-:Y:S02]  /*cf10*/  @P1 IMAD R0, R19, R14.reuse, RZ ;  /* 0x0000000e13001224 */ /* 0x084fe400078e02ff */
[----:B------:R-:W-:Y:S01]  /*cf20*/  @P1 IMAD.IADD R7, R7, 0x1, R5 ;  /* 0x0000000107071824 */ /* 0x000fe200078e0205 */
[----:B------:R-:W-:Y:S01]  /*cf30*/  UMOV UR10, UR6 ;  /* 0x00000006000a7c82 */ /* 0x000fe20008000000 */
[C---:B------:R-:W-:Y:S01]  /*cf40*/  @P1 IMAD R5, R17.reuse, R15, R0 ;  /* 0x0000000f11051224 */ /* 0x040fe200078e0200 */
[----:B------:R-:W-:Y:S01]  /*cf50*/  UMOV UR11, 0x40000040 ;  /* 0x40000040000b7882 */ /* 0x000fe20000000000 */
[----:B------:R-:W-:-:S04]  /*cf60*/  @P1 IMAD.WIDE.U32 R6, R17, R14, R6 ;  /* 0x0000000e11061225 */ /* 0x000fc800078e0006 */
[----:B------:R-:W-:Y:S01]  /*cf70*/  @P1 IMAD.IADD R0, R7, 0x1, R5 ;  /* 0x0000000107001824 */ /* 0x000fe200078e0205 */
[----:B------:R-:W-:Y:S01]  /*cf80*/  @P1 LEA R12, P2, R6, R12, 0x2 ;  /* 0x0000000c060c1211 */ /* 0x000fe200078410ff */
[----:B------:R-:W-:-:S03]  /*cf90*/  IMAD.MOV.U32 R5, RZ, RZ, 0x3f800000 ;  /* 0x3f800000ff057424 */ /* 0x000fc600078e00ff */
[----:B------:R-:W-:-:S05]  /*cfa0*/  @P1 LEA.HI.X R13, R6, R13, R0, 0x2, P2 ;  /* 0x0000000d060d1211 */ /* 0x000fca00010f1400 */
[----:B------:R0:W2:Y:S01]  /*cfb0*/  @P1 LDG.E R5, desc[UR42][R12.64] ;  /* 0x0000002a0c051981 */ /* 0x0000a2000c1e1900 */
[----:B------:R-:W-:Y:S02]  /*cfc0*/  WARPGROUP.DEPBAR.LE gsb0, 0x0 ;  /* 0x00008000000079c5 */ /* 0x000fe40000010000 */
[----:B------:R-:W-:-:S06]  /*cfd0*/  WARPGROUP.ARRIVE ;  /* 0x00000000000079c5 */ /* 0x000fcc0000000000 */
[----:B------:R-:W-:Y:S01]  /*cfe0*/  QGMMA.64x128x32.F32.E4M3.E4M3 R88, R160, gdesc[UR8], R88, gsb0 ;  /* 0x01e00008a0587df3 */ /* 0x000fe20008000858 */
[----:B------:R-:W-:Y:S01]  /*cff0*/  UIADD3 UR6, UR4, 0x4, URZ ;  /* 0x0000000404067890 */ /* 0x000fe2000fffe03f */
[----:B------:R-:W-:-:S06]  /*d000*/  UMOV UR11, 0x40000040 ;  /* 0x40000040000b7882 */ /* 0x000fcc0000000000 */
[----:B------:R-:W-:Y:S01]  /*d010*/  UMOV UR10, UR6 ;  /* 0x00000006000a7c82 */ /* 0x000fe20008000000 */
        /* <DEDUP_REMOVED lines=10> */
[----:B------:R-:W1:Y:S04]  /*d0c0*/  SHFL.BFLY PT, R0, R7, 0x1, 0x1f ;  /* 0x0c201f0007007f89 */ /* 0x000e6800000e0000 */
[----:B0-----:R-:W0:Y:S01]  /*d0d0*/  SHFL.BFLY PT, R13, R6, 0x1, 0x1f ;  /* 0x0c201f00060d7f89 */ /* 0x001e2200000e0000 */
[----:B------:R-:W-:Y:S02]  /*d0e0*/  IMAD.MOV.U32 R8, RZ, RZ, RZ ;  /* 0x000000ffff087224 */ /* 0x000fe400078e00ff */
[----:B-1----:R-:W-:Y:S01]  /*d0f0*/  FADD.FTZ R12, R7, R0 ;  /* 0x00000000070c7221 */ /* 0x002fe20000010000 */
[----:B0-----:R-:W-:-:S04]  /*d100*/  FADD.FTZ R13, R6, R13 ;  /* 0x0000000d060d7221 */ /* 0x001fc80000010000 */
        /* <DEDUP_REMOVED lines=14> */
[C---:B------:R-:W-:Y:S01]  /*d1f0*/  @P2 FMUL.FTZ R6, R2.reuse, 0.69314718246459960938 ;  /* 0x3f31721802062820 */ /* 0x040fe20000410000 */
[----:B------:R-:W-:Y:S01]  /*d200*/  @P3 FMUL.FTZ R19, R2, 0.69314718246459960938 ;  /* 0x3f31721802133820 */ /* 0x000fe20000410000 */
[----:B0-----:R-:W-:Y:S01]  /*d210*/  @P3 FMUL.FTZ R2, R7, 0.69314718246459960938 ;  /* 0x3f31721807023820 */ /* 0x001fe20000410000 */
[----:B------:R-:W-:-:S02]  /*d220*/  IMAD.MOV.U32 R4, RZ, RZ, -0x800000 ;  /* 0xff800000ff047424 */ /* 0x000fc400078e00ff */
[----:B------:R-:W-:Y:S02]  /*d230*/  IMAD.MOV.U32 R0, RZ, RZ, -0x800000 ;  /* 0xff800000ff007424 */ /* 0x000fe400078e00ff */
[----:B-1----:R-:W-:Y:S01]  /*d240*/  @P2 FMUL.FTZ R3, R3, 0.69314718246459960938 ;  /* 0x3f31721803032820 */ /* 0x002fe20000410000 */
[----:B------:R-:W-:Y:S01]  /*d250*/  @P3 FFMA.FTZ R4, R19, R11, R2 ;  /* 0x0000000b13043223 */ /* 0x000fe20000010002 */
[----:B--2---:R-:W-:Y:S02]  /*d260*/  FMUL.FTZ R2, R8, R5 ;  /* 0x0000000508027220 */ /* 0x004fe40000410000 */
[----:B------:R-:W-:Y:S01]  /*d270*/  @P2 FFMA.FTZ R0, R6, R9, R3 ;  /* 0x0000000906002223 */ /* 0x000fe20000010003 */
[----:B---3--:R-:W-:Y:S01]  /*d280*/  FMUL.FTZ R10, R10, R5 ;  /* 0x000000050a0a7220 */ /* 0x008fe20000410000 */
[----:B------:R-:W-:Y:S02]  /*d290*/  WARPGROUP.DEPBAR.LE gsb0, 0x0 ;  /* 0x00008000000079c5 */ /* 0x000fe40000010000 */
[----:B------:R-:W-:Y:S05]  /*d2a0*/  @!P0 BRA `(.L_x_1134) ;  /* 0x0000000000048947 */ /* 0x000fea0003800000 */
[----:B------:R-:W-:Y:S01]  /*d2b0*/  BPT.TRAP 0x1 ;  /* 0x000000040000795c */ /* 0x000fe20000300000 */
.L_x_1134:
        /* <DEDUP_REMOVED lines=68> */
.L_x_1056:
[----:B------:R-:W-:Y:S05]  /*d700*/  @P0 BRA `(.L_x_1135) ;  /* 0x0000002000540947 */ /* 0x000fea0003800000 */
[----:B------:R-:W0:Y:S01]  /*d710*/  S2R R9, SR_TID.X ;  /* 0x0000000000097919 */ /* 0x000e220000002100 */
[----:B------:R-:W-:Y:S01]  /*d720*/  ULDC.64 UR4, c[0x4][0x40] ;  /* 0x0100100000047ab9 */ /* 0x000fe20000000a00 */
[----:B------:R-:W1:Y:S01]  /*d730*/  LDC R82, c[0x0][0xbe8] ;  /* 0x0002fa00ff527b82 */ /* 0x000e620000000800 */
[----:B------:R-:W-:Y:S01]  /*d740*/  ULDC.64 UR6, c[0x0][0xb38] ;  /* 0x0002ce0000067ab9 */ /* 0x000fe20000000a00 */
[----:B------:R-:W2:Y:S01]  /*d750*/  S2R R73, SR_CTAID.X ;  /* 0x0000000000497919 */ /* 0x000ea20000002500 */
[----:B------:R-:W-:-:S05]  /*d760*/  ULDC.64 UR8, c[0x0][0xb28] ;  /* 0x0002ca0000087ab9 */ /* 0x000fca0000000a00 */
[----:B------:R-:W3:Y:S08]  /*d770*/  LDC.64 R86, c[0x0][0xbd8] ;  /* 0x0002f600ff567b82 */ /* 0x000ef00000000a00 */
[----:B------:R-:W4:Y:S08]  /*d780*/  LDC R90, c[0x0][0xc50] ;  /* 0x00031400ff5a7b82 */ /* 0x000f300000000800 */
[----:B------:R-:W5:Y:S01]  /*d790*/  LDC.64 R88, c[0x0][0xb40] ;  /* 0x0002d000ff587b82 */ /* 0x000f620000000a00 */
[----:B0-----:R-:W-:-:S05]  /*d7a0*/  IMAD.SHL.U32 R2, R9, 0x4, RZ ;  /* 0x0000000409027824 */ /* 0x001fca00078e00ff */
[----:B------:R-:W-:Y:S02]  /*d7b0*/  LOP3.LUT R2, R2, 0xc, RZ, 0xc0, !PT ;  /* 0x0000000c02027812 */ /* 0x000fe400078ec0ff */
[----:B------:R-:W-:Y:S02]  /*d7c0*/  BAR.SYNC.DEFER_BLOCKING 0x1, 0x100 ;  /* 0x0044000000007b1d */ /* 0x000fe40000010000 */
[----:B------:R-:W-:-:S05]  /*d7d0*/  IADD3 R2, P0, R2, UR4, RZ ;  /* 0x0000000402027c10 */ /* 0x000fca000ff1e0ff */
[----:B------:R-:W-:Y:S01]  /*d7e0*/  IMAD.X R3, RZ, RZ, UR5, P0 ;  /* 0x00000005ff037e24 */ /* 0x000fe200080e06ff */
[----:B------:R-:W-:-:S05]  /*d7f0*/  ULDC.64 UR4, c[0x0][0xbd0] ;  /* 0x0002f40000047ab9 */ /* 0x000fca0000000a00 */
[----:B------:R0:W3:Y:S01]  /*d800*/  LDG.E.CONSTANT R3, desc[UR42][R2.64] ;  /* 0x0000002a02037981 */ /* 0x0000e2000c1e9900 */
[C---:B------:R-:W-:Y:S01]  /*d810*/  LOP3.LUT P0, R7, R9.reuse, 0x3, RZ, 0xc0, !PT ;  /* 0x0000000309077812 */ /* 0x040fe2000780c0ff */
[----:B------:R-:W-:Y:S01]  /*d820*/  VIADD R9, R9, 0xffffff80 ;  /* 0xffffff8009097836 */ /* 0x000fe20000000000 */
[----:B-1----:R-:W-:Y:S01]  /*d830*/  ISETP.NE.AND P2, PT, R82, 0x1, PT ;  /* 0x000000015200780c */ /* 0x002fe20003f45270 */
[----:B------:R-:W-:Y:S01]  /*d840*/  BSSY B0, `(.L_x_1136) ;  /* 0x0000187000007945 */ /* 0x000fe20003800000 */
[----:B------:R-:W-:-:S04]  /*d850*/  ISETP.EQ.OR P0, PT, R7, 0x3, !P0 ;  /* 0x000000030700780c */ /* 0x000fc80004702670 */
[----:B------:R-:W-:Y:S02]  /*d860*/  SEL R76, R5, R8, P0 ;  /* 0x00000008054c7207 */ /* 0x000fe40000000000 */
[----:B0-----:R-:W-:Y:S02]  /*d870*/  SHF.R.S32.HI R2, RZ, 0x1f, R9 ;  /* 0x0000001fff027819 */ /* 0x001fe40000011409 */
[----:B------:R-:W-:Y:S02]  /*d880*/  SEL R7, R8, R5, P0 ;  /* 0x0000000508077207 */ /* 0x000fe40000000000 */
[----:B------:R-:W-:Y:S01]  /*d890*/  LEA.HI R5, R2, R9, RZ, 0x7 ;  /* 0x0000000902057211 */ /* 0x000fe200078f38ff */
[----:B------:R-:W0:Y:S01]  /*d8a0*/  @P2 LDC R84, c[0x0][0xbec] ;  /* 0x0002fb00ff542b82 */ /* 0x000e220000000800 */
[----:B------:R-:W-:Y:S02]  /*d8b0*/  SEL R46, R6, R91, P0 ;  /* 0x0000005b062e7207 */ /* 0x000fe40000000000 */
[----:B------:R-:W-:-:S02]  /*d8c0*/  SEL R79, R91, R6, P0 ;  /* 0x000000065b4f7207 */ /* 0x000fc40000000000 */
[----:B------:R-:W-:Y:S02]  /*d8d0*/  LOP3.LUT R6, R5, 0xffffff80, RZ, 0xc0, !PT ;  /* 0xffffff8005067812 */ /* 0x000fe400078ec0ff */
[----:B------:R-:W-:Y:S01]  /*d8e0*/  LEA.HI R27, R2, R9, RZ, 0x2 ;  /* 0x00000009021b7211 */ /* 0x000fe200078f10ff */
[----:B------:R-:W1:Y:S01]  /*d8f0*/  @P2 LDC R83, c[0x0][0xbf0] ;  /* 0x0002fc00ff532b82 */ /* 0x000e620000000800 */
[----:B------:R-:W-:Y:S01]  /*d900*/  SEL R12, R94, R95, P0 ;  /* 0x0000005f5e0c7207 */ /* 0x000fe20000000000 */
[----:B------:R-:W-:Y:S01]  /*d910*/  IMAD.IADD R68, R9, 0x1, -R6 ;  /* 0x0000000109447824 */ /* 0x000fe200078e0a06 */
[----:B------:R-:W-:Y:S02]  /*d920*/  SHF.R.S32.HI R6, RZ, 0x7, R5 ;  /* 0x00000007ff067819 */ /* 0x000fe40000011405 */
[----:B------:R-:W-:Y:S02]  /*d930*/  LOP3.LUT R32, R27, 0xfffffffc, RZ, 0xc0, !PT ;  /* 0xfffffffc1b207812 */ /* 0x000fe400078ec0ff */
[----:B------:R-:W-:Y:S01]  /*d940*/  SHF.R.S32.HI R11, RZ, 0x1f, R68 ;  /* 0x0000001fff0b7819 */ /* 0x000fe20000011444 */
[----:B------:R-:W4:Y:S01]  /*d950*/  @P2 LDC R85, c[0x0][0xbf0] ;  /* 0x0002fc00ff552b82 */ /* 0x000f220000000800 */
[----:B------:R-:W-:Y:S01]  /*d960*/  LEA.HI R2, R5, R6, RZ, 0x1 ;  /* 0x0000000605027211 */ /* 0x000fe200078f08ff */
[----:B------:R-:W-:Y:S01]  /*d970*/  IMAD.IADD R27, R9, 0x1, -R32 ;  /* 0x00000001091b7824 */ /* 0x000fe200078e0a20 */
[----:B------:R-:W-:-:S02]  /*d980*/  LEA.HI R25, R11, R68, RZ, 0x2 ;  /* 0x000000440b197211 */ /* 0x000fc400078f10ff */
[----:B------:R-:W-:Y:S02]  /*d990*/  LOP3.LUT R2, R2, 0x3fffffe, RZ, 0xc0, !PT ;  /* 0x03fffffe02027812 */ /* 0x000fe400078ec0ff */
[--C-:B------:R-:W-:Y:S02]  /*d9a0*/  SHF.R.S32.HI R13, RZ, 0x2, R25.reuse ;  /* 0x00000002ff0d7819 */ /* 0x100fe40000011419 */
[----:B------:R-:W-:Y:S01]  /*d9b0*/  SHF.R.S32.HI R8, RZ, 0x1f, R25 ;  /* 0x0000001fff087819 */ /* 0x000fe20000011419 */
[----:B------:R-:W-:Y:S01]  /*d9c0*/  IMAD.IADD R2, R6, 0x1, -R2 ;  /* 0x0000000106027824 */ /* 0x000fe200078e0a02 */
[----:B------:R-:W-:Y:S02]  /*d9d0*/  LEA.HI R11, R11, R68, RZ, 0x5 ;  /* 0x000000440b0b7211 */ /* 0x000fe400078f28ff */
[----:B------:R-:W-:Y:S02]  /*d9e0*/  LEA.HI R5, R8, R13, RZ, 0x3 ;  /* 0x0000000d08057211 */ /* 0x000fe400078f18ff */
[----:B------:R-:W-:-:S02]  /*d9f0*/  SHF.R.S32.HI R8, RZ, 0x1f, R17 ;  /* 0x0000001fff087819 */ /* 0x000fc40000011411 */
[----:B------:R-:W-:Y:S02]  /*da00*/  LOP3.LUT R32, R5, 0xfffffff8, RZ, 0xc0, !PT ;  /* 0xfffffff805207812 */ /* 0x000fe400078ec0ff */
[----:B------:R-:W-:Y:S01]  /*da10*/  SHF.R.S32.HI R42, RZ, 0x5, R11 ;  /* 0x00000005ff2a7819 */ /* 0x000fe2000001140b */
[----:B------:R-:W-:Y:S01]  /*da20*/  IMAD R6, R8, UR4, RZ ;  /* 0x0000000408067c24 */ /* 0x000fe2000f8e02ff */
[----:B------:R-:W-:Y:S01]  /*da30*/  SEL R11, R151, R150, P0 ;  /* 0x00000096970b7207 */ /* 0x000fe20000000000 */
[----:B------:R-:W-:Y:S01]  /*da40*/  IMAD.IADD R5, R13, 0x1, -R32 ;  /* 0x000000010d057824 */ /* 0x000fe200078e0a20 */
[----:B------:R-:W-:Y:S01]  /*da50*/  SEL R78, R92, R93, P0 ;  /* 0x0000005d5c4e7207 */ /* 0x000fe20000000000 */
[----:B------:R-:W-:Y:S01]  /*da60*/  IMAD R9, R17, UR5, R6 ;  /* 0x0000000511097c24 */ /* 0x000fe2000f8e0206 */
[----:B------:R-:W-:Y:S01]  /*da70*/  SEL R10, R102, R103, P0 ;  /* 0x00000067660a7207 */ /* 0x000fe20000000000 */
[----:B------:R-:W-:Y:S01]  /*da80*/  IMAD R6, R8, UR6, RZ ;  /* 0x0000000608067c24 */ /* 0x000fe2000f8e02ff */
[----:B------:R-:W-:Y:S01]  /*da90*/  LEA.HI R8, R27, R27, RZ, 0x1 ;  /* 0x0000001b1b087211 */ /* 0x000fe200078f08ff */
[----:B------:R-:W-:Y:S01]  /*daa0*/  IMAD.WIDE.U32 R32, R17, UR4, RZ ;  /* 0x0000000411207c25 */ /* 0x000fe2000f8e00ff */
[----:B------:R-:W-:Y:S01]  /*dab0*/  SEL R93, R93, R92, P0 ;  /* 0x0000005c5d5d7207 */ /* 0x000fe20000000000 */
[----:B------:R-:W4:Y:S01]  /*dac0*/  S2UR UR4, SR_CTAID.Y ;  /* 0x00000000000479c3 */ /* 0x000f220000002600 */
[----:B------:R-:W-:Y:S01]  /*dad0*/  LOP3.LUT R8, R8, 0x1ffffffe, RZ, 0xc0, !PT ;  /* 0x1ffffffe08087812 */ /* 0x000fe200078ec0ff */
[----:B------:R-:W-:Y:S01]  /*dae0*/  IMAD R13, R17, UR7, R6 ;  /* 0x00000007110d7c24 */ /* 0x000fe2000f8e0206 */
[----:B------:R-:W-:Y:S01]  /*daf0*/  SEL R6, R150, R151, P0 ;  /* 0x0000009796067207 */ /* 0x000fe20000000000 */
[----:B------:R-:W-:Y:S01]  /*db00*/  IMAD R5, R42, 0x10, R5 ;  /* 0x000000102a057824 */ /* 0x000fe200078e0205 */
[----:B------:R-:W-:Y:S01]  /*db10*/  SEL R14, R96, R97, P0 ;  /* 0x00000061600e7207 */ /* 0x000fe20000000000 */
[----:B------:R-:W-:Y:S01]  /*db20*/  IMAD.IADD R27, R27, 0x1, -R8 ;  /* 0x000000011b1b7824 */ /* 0x000fe200078e0a08 */
[----:B------:R-:W-:Y:S01]  /*db30*/  SEL R15, R97, R96, P0 ;  /* 0x00000060610f7207 */ /* 0x000fe20000000000 */
[----:B------:R-:W-:Y:S01]  /*db40*/  IMAD.WIDE.U32 R42, R17, UR6, RZ ;  /* 0x00000006112a7c25 */ /* 0x000fe2000f8e00ff */
[----:B------:R-:W-:Y:S01]  /*db50*/  SEL R74, R100, R101, P0 ;  /* 0x00000065644a7207 */ /* 0x000fe20000000000 */
[----:B------:R-:W0:Y:S01]  /*db60*/  @P2 LDC R92, c[0x0][0xbec] ;  /* 0x0002fb00ff5c2b82 */ /* 0x000e220000000800 */
[----:B------:R-:W-:Y:S01]  /*db70*/  SEL R24, R112, R113, P0 ;  /* 0x0000007170187207 */ /* 0x000fe20000000000 */
[----:B------:R-:W-:Y:S01]  /*db80*/  IMAD.IADD R33, R33, 0x1, R9 ;  /* 0x0000000121217824 */ /* 0x000fe200078e0209 */
[----:B------:R-:W-:Y:S01]  /*db90*/  SEL R21, R113, R112, P0 ;  /* 0x0000007071157207 */ /* 0x000fe20000000000 */
[----:B------:R-:W-:Y:S01]  /*dba0*/  IMAD R2, R2, 0x40, R5 ;  /* 0x0000004002027824 */ /* 0x000fe200078e0205 */
[----:B------:R-:W-:Y:S01]  /*dbb0*/  SEL R16, R144, R145, P0 ;  /* 0x0000009190107207 */ /* 0x000fe20000000000 */
[----:B------:R-:W-:Y:S01]  /*dbc0*/  IMAD.IADD R43, R43, 0x1, R13 ;  /* 0x000000012b2b7824 */ /* 0x000fe200078e020d */
[----:B------:R-:W-:Y:S01]  /*dbd0*/  SEL R101, R101, R100, P0 ;  /* 0x0000006465657207 */ /* 0x000fe20000000000 */
[--C-:B------:R-:W-:Y:S01]  /*dbe0*/  IMAD R5, R27, 0x8, R2.reuse ;  /* 0x000000081b057824 */ /* 0x100fe200078e0202 */
[----:B------:R-:W-:Y:S01]  /*dbf0*/  SEL R22, R104, R105, P0 ;  /* 0x0000006968167207 */ /* 0x000fe20000000000 */
[----:B--2---:R-:W-:Y:S01]  /*dc00*/  IMAD R70, R73, 0x80, R2 ;  /* 0x0000008049467824 */ /* 0x004fe200078e0202 */
[----:B------:R-:W-:Y:S01]  /*dc10*/  SEL R23, R105, R104, P0 ;  /* 0x0000006869177207 */ /* 0x000fe20000000000 */
[----:B------:R-:W-:Y:S01]  /*dc20*/  IMAD R73, R73, 0x80, R5 ;  /* 0x0000008049497824 */ /* 0x000fe200078e0205 */
[----:B------:R-:W-:Y:S01]  /*dc30*/  SEL R30, R120, R121, P0 ;  /* 0x00000079781e7207 */ /* 0x000fe20000000000 */
[----:B-----5:R-:W-:Y:S01]  /*dc40*/  IMAD.WIDE.U32 R42, R88, UR39, R42 ;  /* 0x00000027582a7c25 */ /* 0x020fe2000f8e002a */
[----:B------:R-:W-:Y:S01]  /*dc50*/  SEL R31, R121, R120, P0 ;  /* 0x00000078791f7207 */ /* 0x000fe20000000000 */
[----:B------:R-:W-:Y:S01]  /*dc60*/  ULDC.64 UR6, c[0x0][0xb48] ;  /* 0x0002d20000067ab9 */ /* 0x000fe20000000a00 */
[----:B------:R-:W-:-:S02]  /*dc70*/  SEL R72, R116, R117, P0 ;  /* 0x0000007574487207 */ /* 0x000fc40000000000 */
[----:B------:R-:W-:Y:S02]  /*dc80*/  SEL R26, R136, R137, P0 ;  /* 0x00000089881a7207 */ /* 0x000fe40000000000 */
[----:B------:R-:W-:Y:S02]  /*dc90*/  LOP3.LUT R25, R25, 0x7ffffffc, RZ, 0xc0, !PT ;  /* 0x7ffffffc19197812 */ /* 0x000fe400078ec0ff */
[----:B------:R-:W-:Y:S01]  /*dca0*/  SEL R18, R108, R109, P0 ;  /* 0x0000006d6c127207 */ /* 0x000fe20000000000 */
[----:B0-----:R-:W-:Y:S01]  /*dcb0*/  @P2 IMAD.HI.U32 R92, R73, R92, RZ ;  /* 0x0000005c495c2227 */ /* 0x001fe200078e00ff */
        /* <DEDUP_REMOVED lines=8> */
[C---:B------:R-:W-:Y:S01]  /*dd40*/  LOP3.LUT P1, RZ, R68.reuse, 0x3, RZ, 0xc0, !PT ;  /* 0x0000000344ff7812 */ /* 0x040fe2000782c0ff */
[----:B------:R-:W-:Y:S01]  /*dd50*/  IMAD.IADD R68, R68, 0x1, -R25 ;  /* 0x0000000144447824 */ /* 0x000fe200078e0a19 */
        /* <DEDUP_REMOVED lines=31> */
[----:B------:R-:W-:Y:S01]  /*df50*/  SEL R103, R103, R102, P0 ;  /* 0x0000006667677207 */ /* 0x000fe20000000000 */
[----:B---3--:R0:W-:Y:S04]  /*df60*/  SHFL.IDX PT, R47, R12, R3, 0x1c1f ;  /* 0x001c1f030c2f7589 */ /* 0x0081e800000e0000 */
[----:B------:R-:W-:Y:S04]  /*df70*/  SHFL.IDX PT, R6, R6, R3, 0x1c1f ;  /* 0x001c1f0306067589 */ /* 0x000fe800000e0000 */
[----:B------:R-:W-:Y:S01]  /*df80*/  SHFL.IDX PT, R8, R76, R3, 0x1c1f ;  /* 0x001c1f034c087589 */ /* 0x000fe200000e0000 */
[----:B0-----:R-:W-:-:S03]  /*df90*/  LOP3.LUT R12, R3, 0x2, RZ, 0x3c, !PT ;  /* 0x00000002030c7812 */ /* 0x001fc600078e3cff */
[----:B------:R-:W-:Y:S04]  /*dfa0*/  SHFL.IDX PT, R53, R10, R3, 0x1c1f ;  /* 0x001c1f030a357589 */ /* 0x000fe800000e0000 */
[----:B------:R-:W0:Y:S04]  /*dfb0*/  SHFL.IDX PT, R11, R11, R12, 0x1c1f ;  /* 0x001c1f0c0b0b7589 */ /* 0x000e2800000e0000 */
[----:B------:R-:W-:Y:S04]  /*dfc0*/  SHFL.IDX PT, R7, R7, R12, 0x1c1f ;  /* 0x001c1f0c07077589 */ /* 0x000fe800000e0000 */
[----:B------:R-:W-:Y:S04]  /*dfd0*/  SHFL.IDX PT, R9, R78, R3, 0x1c1f ;  /* 0x001c1f034e097589 */ /* 0x000fe800000e0000 */
[----:B------:R-:W-:Y:S04]  /*dfe0*/  SHFL.IDX PT, R10, R93, R12, 0x1c1f ;  /* 0x001c1f0c5d0a7589 */ /* 0x000fe800000e0000 */
[----:B------:R-:W-:Y:S04]  /*dff0*/  SHFL.IDX PT, R14, R14, R3, 0x1c1f ;  /* 0x001c1f030e0e7589 */ /* 0x000fe800000e0000 */
[----:B------:R-:W-:Y:S04]  /*e000*/  SHFL.IDX PT, R15, R15, R12, 0x1c1f ;  /* 0x001c1f0c0f0f7589 */ /* 0x000fe800000e0000 */
[----:B------:R-:W-:Y:S01]  /*e010*/  SHFL.IDX PT, R71, R16, R3, 0x1c1f ;  /* 0x001c1f0310477589 */ /* 0x000fe200000e0000 */
[----:B0-----:R-:W-:-:S03]  /*e020*/  SEL R5, R6, R11, P0 ;  /* 0x0000000b06057207 */ /* 0x001fc60000000000 */
        /* <DEDUP_REMOVED lines=17> */
[----:B------:R-:W2:Y:S04]  /*e140*/  SHFL.IDX PT, R62, R133, R12, 0x1c1f ;  /* 0x001c1f0c853e7589 */ /* 0x000ea800000e0000 */
[----:B------:R-:W3:Y:S04]  /*e150*/  SHFL.IDX PT, R66, R129, R12, 0x1c1f ;  /* 0x001c1f0c81427589 */ /* 0x000ee800000e0000 */
[----:B------:R-:W5:Y:S04]  /*e160*/  SHFL.IDX PT, R74, R137, R12, 0x1c1f ;  /* 0x001c1f0c894a7589 */ /* 0x000f6800000e0000 */
[----:B------:R1:W-:Y:S04]  /*e170*/  SHFL.IDX PT, R63, R28, R3, 0x1c1f ;  /* 0x001c1f031c3f7589 */ /* 0x0003e800000e0000 */
[----:B------:R-:W4:Y:S04]  /*e180*/  SHFL.IDX PT, R72, R141, R12, 0x1c1f ;  /* 0x001c1f0c8d487589 */ /* 0x000f2800000e0000 */
[----:B------:R-:W-:Y:S01]  /*e190*/  SHFL.IDX PT, R48, R48, R3, 0x1c1f ;  /* 0x001c1f0330307589 */ /* 0x000fe200000e0000 */
[----:B0-----:R-:W-:-:S02]  /*e1a0*/  SEL R29, R27, R58, P0 ;  /* 0x0000003a1b1d7207 */ /* 0x001fc40000000000 */
[----:B-1----:R-:W-:Y:S01]  /*e1b0*/  SEL R28, R30, R31, P0 ;  /* 0x0000001f1e1c7207 */ /* 0x002fe20000000000 */
[----:B------:R-:W-:Y:S01]  /*e1c0*/  SHFL.IDX PT, R46, R46, R3, 0x1c1f ;  /* 0x001c1f032e2e7589 */ /* 0x000fe200000e0000 */
[----:B------:R-:W-:Y:S02]  /*e1d0*/  SEL R30, R31, R30, P0 ;  /* 0x0000001e1f1e7207 */ /* 0x000fe40000000000 */
[----:B------:R-:W-:Y:S01]  /*e1e0*/  SEL R31, R58, R27, P0 ;  /* 0x0000001b3a1f7207 */ /* 0x000fe20000000000 */
[----:B------:R-:W-:Y:S01]  /*e1f0*/  SHFL.IDX PT, R52, R52, R3, 0x1c1f ;  /* 0x001c1f0334347589 */ /* 0x000fe200000e0000 */
[----:B--2---:R-:W-:-:S03]  /*e200*/  SEL R27, R62, R49, P0 ;  /* 0x000000313e1b7207 */ /* 0x004fc60000000000 */
        /* <DEDUP_REMOVED lines=10> */
[----:B------:R1:W-:Y:S04]  /*e2b0*/  SHFL.IDX PT, R34, R34, R3, 0x1c1f ;  /* 0x001c1f0322227589 */ /* 0x0003e800000e0000 */
[----:B------:R-:W-:Y:S01]  /*e2c0*/  SHFL.IDX PT, R77, R77, R12, 0x1c1f ;  /* 0x001c1f0c4d4d7589 */ /* 0x000fe200000e0000 */
[----:B0-----:R-:W-:-:S03]  /*e2d0*/  SEL R20, R24, R21, P0 ;  /* 0x0000001518147207 */ /* 0x001fc60000000000 */
[----:B------:R-:W0:Y:S01]  /*e2e0*/  SHFL.IDX PT, R76, R145, R12, 0x1c1f ;  /* 0x001c1f0c914c7589 */ /* 0x000e2200000e0000 */
[----:B------:R-:W-:Y:S02]  /*e2f0*/  SEL R24, R21, R24, P0 ;  /* 0x0000001815187207 */ /* 0x000fe40000000000 */
[----:B-1----:R-:W-:Y:S01]  /*e300*/  SEL R3, R11, R6, P0 ;  /* 0x000000060b037207 */ /* 0x002fe20000000000 */
[----:B------:R-:W-:Y:S01]  /*e310*/  SHFL.IDX PT, R78, R95, R12, 0x1c1f ;  /* 0x001c1f0c5f4e7589 */ /* 0x000fe200000e0000 */
[----:B------:R-:W-:Y:S02]  /*e320*/  SEL R6, R8, R7, P0 ;  /* 0x0000000708067207 */ /* 0x000fe40000000000 */
[----:B------:R-:W-:Y:S01]  /*e330*/  SEL R8, R7, R8, P0 ;  /* 0x0000000807087207 */ /* 0x000fe20000000000 */
[----:B------:R-:W1:Y:S01]  /*e340*/  SHFL.IDX PT, R79, R79, R12, 0x1c1f ;  /* 0x001c1f0c4f4f7589 */ /* 0x000e6200000e0000 */
        /* <DEDUP_REMOVED lines=9> */
[----:B------:R-:W-:Y:S01]  /*e3e0*/  IMAD R16, R86, UR38, RZ ;  /* 0x0000002656107c24 */ /* 0x000fe2000f8e02ff */
[----:B------:R-:W-:Y:S02]  /*e3f0*/  SEL R21, R25, R26, P0 ;  /* 0x0000001a19157207 */ /* 0x000fe40000000000 */
[----:B------:R-:W-:Y:S01]  /*e400*/  SHFL.IDX PT, R69, R69, R12, 0x1c1f ;  /* 0x001c1f0c45457589 */ /* 0x000fe200000e0000 */
[----:B------:R-:W-:Y:S01]  /*e410*/  SEL R13, R18, R19, P0 ;  /* 0x00000013120d7207 */ /* 0x000fe20000000000 */
[----:B------:R-:W-:Y:S01]  /*e420*/  IMAD R75, R87, UR39, R16 ;  /* 0x00000027574b7c24 */ /* 0x000fe2000f8e0210 */
[----:B------:R-:W-:Y:S01]  /*e430*/  SEL R25, R26, R25, P0 ;  /* 0x000000191a197207 */ /* 0x000fe20000000000 */
[----:B------:R-:W-:Y:S01]  /*e440*/  SHFL.IDX PT, R57, R57, R12, 0x1c1f ;  /* 0x001c1f0c39397589 */ /* 0x000fe200000e0000 */
[----:B---3--:R-:W-:-:S02]  /*e450*/  SEL R26, R66, R59, P0 ;  /* 0x0000003b421a7207 */ /* 0x008fc40000000000 */
[----:B-----5:R-:W-:Y:S01]  /*e460*/  SEL R16, R67, R74, P0 ;  /* 0x0000004a43107207 */ /* 0x020fe20000000000 */
[----:B------:R-:W-:Y:S04]  /*e470*/  SHFL.IDX PT, R61, R61, R12, 0x1c1f ;  /* 0x001c1f0c3d3d7589 */ /* 0x000fe800000e0000 */
[----:B------:R-:W-:Y:S04]  /*e480*/  SHFL.IDX PT, R51, R51, R12, 0x1c1f ;  /* 0x001c1f0c33337589 */ /* 0x000fe800000e0000 */
[----:B------:R-:W-:Y:S04]  /*e490*/  SHFL.IDX PT, R55, R55, R12, 0x1c1f ;  /* 0x001c1f0c37377589 */ /* 0x000fe800000e0000 */
[----:B------:R-:W-:Y:S04]  /*e4a0*/  SHFL.IDX PT, R41, R41, R12, 0x1c1f ;  /* 0x001c1f0c29297589 */ /* 0x000fe800000e0000 */
[----:B------:R-:W-:Y:S04]  /*e4b0*/  SHFL.IDX PT, R45, R45, R12, 0x1c1f ;  /* 0x001c1f0c2d2d7589 */ /* 0x000fe800000e0000 */
[----:B------:R-:W-:Y:S04]  /*e4c0*/  SHFL.IDX PT, R35, R35, R12, 0x1c1f ;  /* 0x001c1f0c23237589 */ /* 0x000fe800000e0000 */
[----:B------:R-:W-:Y:S04]  /*e4d0*/  SHFL.IDX PT, R39, R39, R12, 0x1c1f ;  /* 0x001c1f0c27277589 */ /* 0x000fe800000e0000 */
[----:B------:R3:W-:Y:S02]  /*e4e0*/  SHFL.IDX PT, R37, R37, R12, 0x1c1f ;  /* 0x001c1f0c25257589 */ /* 0x0007e400000e0000 */
[----:B---3--:R-:W-:-:S02]  /*e4f0*/  SEL R12, R22, R23, P0 ;  /* 0x00000017160c7207 */ /* 0x008fc40000000000 */
[----:B------:R-:W-:Y:S02]  /*e500*/  SEL R22, R23, R22, P0 ;  /* 0x0000001617167207 */ /* 0x000fe40000000000 */
[----:B------:R-:W-:Y:S02]  /*e510*/  SEL R23, R19, R18, P0 ;  /* 0x0000001213177207 */ /* 0x000fe40000000000 */
[----:B------:R-:W-:Y:S01]  /*e520*/  SEL R18, R59, R66, P0 ;  /* 0x000000423b127207 */ /* 0x000fe20000000000 */
[----:B------:R-:W-:Y:S01]  /*e530*/  IMAD.WIDE.U32 R58, R86, UR39, R32 ;  /* 0x00000027563a7c25 */ /* 0x000fe2000f8e0020 */
[----:B------:R-:W-:Y:S02]  /*e540*/  SEL R19, R49, R62, P0 ;  /* 0x0000003e31137207 */ /* 0x000fe40000000000 */
[----:B------:R-:W-:Y:S01]  /*e550*/  SEL R32, R74, R67, P0 ;  /* 0x000000434a207207 */ /* 0x000fe20000000000 */
[----:B------:R-:W-:Y:S01]  /*e560*/  @P2 IMAD.HI.U32 R62, R73, R84, RZ ;  /* 0x00000054493e2227 */ /* 0x000fe200078e00ff */
[----:B----4-:R-:W-:-:S03]  /*e570*/  SEL R33, R72, R63, P0 ;  /* 0x0000003f48217207 */ /* 0x010fc60000000000 */
[----:B------:R-:W-:Y:S01]  /*e580*/  IMAD.MOV R67, RZ, RZ, -R17 ;  /* 0x000000ffff437224 */ /* 0x000fe200078e0a11 */
[----:B------:R-:W-:Y:S01]  /*e590*/  SEL R17, R63, R72, P0 ;  /* 0x000000483f117207 */ /* 0x000fe20000000000 */
[----:B------:R-:W-:Y:S01]  /*e5a0*/  IMAD.MOV.U32 R49, RZ, RZ, R73 ;  /* 0x000000ffff317224 */ /* 0x000fe200078e0049 */
[----:B------:R-:W-:Y:S01]  /*e5b0*/  @P2 SHF.R.U32.HI R49, RZ, R83, R62 ;  /* 0x00000053ff312219 */ /* 0x000fe2000001163e */
[----:B------:R-:W-:Y:S01]  /*e5c0*/  IMAD R83, R90, R67, UR4 ;  /* 0x000000045a537e24 */ /* 0x000fe2000f8e0243 */
[----:B------:R-:W-:Y:S01]  /*e5d0*/  ULDC.64 UR4, c[0x0][0xbe0] ;  /* 0x0002f80000047ab9 */ /* 0x000fe20000000a00 */
[----:B------:R-:W-:Y:S02]  /*e5e0*/  IMAD R66, R88, UR38, RZ ;  /* 0x0000002658427c24 */ /* 0x000fe4000f8e02ff */
[----:B------:R-:W-:Y:S01]  /*e5f0*/  IMAD.IADD R59, R59, 0x1, R75 ;  /* 0x000000013b3b7824 */ /* 0x000fe200078e024b */
[----:B------:R-:W-:Y:S01]  /*e600*/  SHF.R.S32.HI R72, RZ, 0x1f, R83 ;  /* 0x0000001fff487819 */ /* 0x000fe20000011453 */
[----:B------:R-:W-:-:S02]  /*e610*/  IMAD R63, R89, UR39, R66 ;  /* 0x00000027593f7c24 */ /* 0x000fc4000f8e0242 */
[----:B------:R-:W-:Y:S02]  /*e620*/  IMAD.MOV.U32 R62, RZ, RZ, R42 ;  /* 0x000000ffff3e7224 */ /* 0x000fe400078e002a */
[----:B------:R-:W-:Y:S02]  /*e630*/  IMAD.IADD R63, R43, 0x1, R63 ;  /* 0x000000012b3f7824 */ /* 0x000fe400078e023f */
[----:B------:R-:W-:Y:S02]  /*e640*/  IMAD R43, R72, UR4, RZ ;  /* 0x00000004482b7c24 */ /* 0x000fe4000f8e02ff */
[----:B------:R-:W-:Y:S01]  /*e650*/  IMAD.MOV.U32 R67, RZ, RZ, R73 ;  /* 0x000000ffff437224 */ /* 0x000fe200078e0049 */
[----:B------:R-:W-:Y:S01]  /*e660*/  @P2 SHF.R.U32.HI R67, RZ, R85, R92 ;  /* 0x00000055ff432219 */ /* 0x000fe2000001165c */
[C---:B------:R-:W-:Y:S02]  /*e670*/  IMAD R66, R83.reuse, UR5, R43 ;  /* 0x0000000553427c24 */ /* 0x040fe4000f8e022b */
[----:B------:R-:W-:Y:S01]  /*e680*/  IMAD.WIDE.U32 R42, R83, UR4, R58 ;  /* 0x00000004532a7c25 */ /* 0x000fe2000f8e003a */
[----:B------:R-:W-:-:S03]  /*e690*/  ULDC.64 UR4, c[0x0][0xb30] ;  /* 0x0002cc0000047ab9 */ /* 0x000fc60000000a00 */
[----:B------:R-:W-:Y:S01]  /*e6a0*/  IMAD R72, R72, UR6, RZ ;  /* 0x0000000648487c24 */ /* 0x000fe2000f8e02ff */
[----:B------:R-:W-:Y:S01]  /*e6b0*/  IADD3 R42, P2, R49, R42, RZ ;  /* 0x0000002a312a7210 */ /* 0x000fe20007f5e0ff */
[----:B------:R-:W-:Y:S01]  /*e6c0*/  IMAD.WIDE.U32 R58, R83, UR6, R62 ;  /* 0x00000006533a7c25 */ /* 0x000fe2000f8e003e */
[----:B------:R-:W-:Y:S02]  /*e6d0*/  SHF.R.S32.HI R63, RZ, 0x1f, R49 ;  /* 0x0000001fff3f7819 */ /* 0x000fe40000011431 */
[----:B------:R-:W-:Y:S01]  /*e6e0*/  SHF.R.S32.HI R62, RZ, 0x1f, R67 ;  /* 0x0000001fff3e7819 */ /* 0x000fe20000011443 */
[----:B------:R-:W-:Y:S01]  /*e6f0*/  IMAD.MOV R49, RZ, RZ, -R49 ;  /* 0x000000ffff317224 */ /* 0x000fe200078e0a31 */
[----:B------:R-:W-:Y:S01]  /*e700*/  IADD3.X R43, R63, R43, R66, P2, !PT ;  /* 0x0000002b3f2b7210 */ /* 0x000fe200017fe442 */
[----:B------:R-:W-:Y:S01]  /*e710*/  IMAD R75, R83, UR7, R72 ;  /* 0x00000007534b7c24 */ /* 0x000fe2000f8e0248 */
[----:B------:R-:W-:Y:S01]  /*e720*/  ULDC.64 UR6, c[0x0][0xbc8] ;  /* 0x0002f20000067ab9 */ /* 0x000fe20000000a00 */
[----:B------:R-:W-:-:S02]  /*e730*/  IMAD.MOV R72, RZ, RZ, -R67 ;  /* 0x000000ffff487224 */ /* 0x000fc400078e0a43 */
[----:B------:R-:W-:Y:S02]  /*e740*/  IMAD R62, R62, UR4, RZ ;  /* 0x000000043e3e7c24 */ /* 0x000fe4000f8e02ff */
[C-C-:B------:R-:W-:Y:S02]  /*e750*/  IMAD R49, R82.reuse, R49, R73.reuse ;  /* 0x0000003152317224 */ /* 0x140fe400078e0249 */
[----:B------:R-:W-:Y:S02]  /*e760*/  IMAD R63, R82, R72, R73 ;  /* 0x00000048523f7224 */ /* 0x000fe400078e0249 */
[----:B------:R-:W-:Y:S01]  /*e770*/  IMAD R73, R67, UR5, R62 ;  /* 0x0000000543497c24 */ /* 0x000fe2000f8e023e */
[----:B------:R-:W-:Y:S01]  /*e780*/  SHF.R.S32.HI R62, RZ, 0x1f, R49 ;  /* 0x0000001fff3e7819 */ /* 0x000fe20000011431 */
[----:B------:R-:W-:Y:S01]  /*e790*/  IMAD.IADD R59, R59, 0x1, R75 ;  /* 0x000000013b3b7824 */ /* 0x000fe200078e024b */
[----:B------:R-:W-:Y:S01]  /*e7a0*/  SHF.R.S32.HI R66, RZ, 0x1f, R63 ;  /* 0x0000001fff427819 */ /* 0x000fe2000001143f */
[----:B------:R-:W3:Y:S01]  /*e7b0*/  S2UR UR5, SR_CgaCtaId ;  /* 0x00000000000579c3 */ /* 0x000ee20000008800 */
[----:B------:R-:W-:-:S04]  /*e7c0*/  IMAD.WIDE.U32 R42, R49, UR6, R42 ;  /* 0x00000006312a7c25 */ /* 0x000fc8000f8e002a */
[----:B------:R-:W-:Y:S01]  /*e7d0*/  IMAD.WIDE.U32 R58, R67, UR4, R58 ;  /* 0x00000004433a7c25 */ /* 0x000fe2000f8e003a */
[----:B------:R-:W-:-:S03]  /*e7e0*/  UMOV UR4, 0x400 ;  /* 0x0000040000047882 */ /* 0x000fc60000000000 */
[----:B------:R-:W-:Y:S02]  /*e7f0*/  IMAD R62, R62, UR6, RZ ;  /* 0x000000063e3e7c24 */ /* 0x000fe4000f8e02ff */
[----:B------:R-:W-:Y:S02]  /*e800*/  IMAD R66, R66, UR8, RZ ;  /* 0x0000000842427c24 */ /* 0x000fe4000f8e02ff */
[----:B------:R-:W-:Y:S02]  /*e810*/  IMAD.IADD R59, R59, 0x1, R73 ;  /* 0x000000013b3b7824 */ /* 0x000fe400078e0249 */
[----:B------:R-:W-:Y:S01]  /*e820*/  IMAD R73, R49, UR7, R62 ;  /* 0x0000000731497c24 */ /* 0x000fe2000f8e023e */
[----:B------:R-:W-:Y:S01]  /*e830*/  ULDC.64 UR6, c[0x0][0xba8] ;  /* 0x0002ea0000067ab9 */ /* 0x000fe20000000a00 */
[C---:B------:R-:W-:Y:S01]  /*e840*/  IMAD R75, R63.reuse, UR9, R66 ;  /* 0x000000093f4b7c24 */ /* 0x040fe2000f8e0242 */
[----:B0-----:R-:W-:Y:S01]  /*e850*/  SEL R62, R76, R71, P0 ;  /* 0x000000474c3e7207 */ /* 0x001fe20000000000 */
[----:B------:R-:W-:Y:S01]  /*e860*/  IMAD.WIDE.U32 R66, R63, UR8, R58 ;  /* 0x000000083f427c25 */ /* 0x000fe2000f8e003a */
[----:B------:R-:W-:Y:S01]  /*e870*/  SEL R58, R71, R76, P0 ;  /* 0x0000004c473a7207 */ /* 0x000fe20000000000 */
[----:B------:R-:W-:Y:S01]  /*e880*/  ULDC.64 UR8, c[0x0][0xb00] ;  /* 0x0002c00000087ab9 */ /* 0x000fe20000000a00 */
[C---:B------:R-:W-:Y:S01]  /*e890*/  LEA R71, P2, R42.reuse, UR6, 0x2 ;  /* 0x000000062a477c11 */ /* 0x040fe2000f8410ff */
[----:B------:R-:W-:Y:S01]  /*e8a0*/  IMAD.IADD R49, R43, 0x1, R73 ;  /* 0x000000012b317824 */ /* 0x000fe200078e0249 */
[----:B------:R-:W-:Y:S01]  /*e8b0*/  ULDC UR6, c[0x0][0xa88] ;  /* 0x0002a20000067ab9 */ /* 0x000fe20000000800 */
[----:B------:R-:W-:Y:S01]  /*e8c0*/  IMAD.IADD R43, R67, 0x1, R75 ;  /* 0x00000001432b7824 */ /* 0x000fe200078e024b */
[----:B---3--:R-:W-:Y:S01]  /*e8d0*/  ULEA UR4, UR5, UR4, 0x18 ;  /* 0x0000000405047291 */ /* 0x008fe2000f8ec03f */
[----:B------:R-:W-:Y:S01]  /*e8e0*/  SHFL.IDX PT, R72, R71, RZ, 0x1c1f ;  /* 0x001c1fff47487589 */ /* 0x000fe200000e0000 */
[----:B------:R-:W-:Y:S01]  /*e8f0*/  LEA.HI.X R49, R42, UR7, R49, 0x2, P2 ;  /* 0x000000072a317c11 */ /* 0x000fe200090f1431 */
[----:B------:R-:W-:Y:S01]  /*e900*/  IMAD R83, R82, UR6, RZ ;  /* 0x0000000652537c24 */ /* 0x000fe2000f8e02ff */
[----:B------:R-:W-:Y:S01]  /*e910*/  UIADD3 UR4, UR4, 0x22820, URZ ;  /* 0x0002282004047890 */ /* 0x000fe2000fffe03f */
[----:B------:R0:W-:Y:S01]  /*e920*/  SHFL.IDX PT, R74, R71, 0x1, 0x1c1f ;  /* 0x003c1f00474a7f89 */ /* 0x0001e200000e0000 */
[----:B------:R-:W-:Y:S01]  /*e930*/  VIADD R82, R70, 0x8 ;  /* 0x0000000846527836 */ /* 0x000fe20000000000 */
[----:B------:R-:W-:Y:S01]  /*e940*/  LEA R84, P3, R66, UR8, 0x2 ;  /* 0x0000000842547c11 */ /* 0x000fe2000f8610ff */
[----:B------:R-:W-:Y:S01]  /*e950*/  UPRMT UR4, URZ, 0x654, UR4 ;  /* 0x000006543f047896 */ /* 0x000fe20008000004 */
[----:B------:R-:W3:Y:S01]  /*e960*/  SHFL.IDX PT, R73, R49, RZ, 0x1c1f ;  /* 0x001c1fff31497589 */ /* 0x000ee200000e0000 */
[----:B------:R-:W-:-:S02]  /*e970*/  ISETP.GE.OR P2, PT, R70, R83, P1 ;  /* 0x000000534600720c */ /* 0x000fc40000f46670 */
[-C--:B------:R-:W-:Y:S01]  /*e980*/  ISETP.GE.OR P1, PT, R82, R83.reuse, P1 ;  /* 0x000000535200720c */ /* 0x080fe20000f26670 */
[----:B------:R4:W5:Y:S01]  /*e990*/  SHFL.IDX PT, R75, R49, 0x1, 0x1c1f ;  /* 0x003c1f00314b7f89 */ /* 0x00096200000e0000 */
[----:B------:R-:W-:Y:S01]  /*e9a0*/  LEA.HI.X R85, R66, UR9, R43, 0x2, P3 ;  /* 0x0000000942557c11 */ /* 0x000fe200098f142b */
[----:B0-----:R-:W-:Y:S01]  /*e9b0*/  IMAD.SHL.U32 R71, R68, 0x2, RZ ;  /* 0x0000000244477824 */ /* 0x001fe200078e00ff */
[----:B------:R-:W-:Y:S01]  /*e9c0*/  ISETP.GE.AND P3, PT, R70, R83, PT ;  /* 0x000000534600720c */ /* 0x000fe20003f66270 */
[----:B------:R-:W-:Y:S01]  /*e9d0*/  SYNCS.ARRIVE.TRANS64.RED.A1T0 RZ, [UR4], RZ ;  /* 0x000000ffffff79a7 */ /* 0x000fe20008100404 */
[----:B------:R0:W0:Y:S01]  /*e9e0*/  SHFL.IDX PT, R66, R84, RZ, 0x1c1f ;  /* 0x001c1fff54427589 */ /* 0x00002200000e0000 */
[----:B------:R-:W-:Y:S02]  /*e9f0*/  SEL R59, R48, R77, P0 ;  /* 0x0000004d303b7207 */ /* 0x000fe40000000000 */
[----:B------:R-:W-:Y:S01]  /*ea00*/  SEL R63, R77, R48, P0 ;  /* 0x000000304d3f7207 */ /* 0x000fe20000000000 */
[----:B------:R0:W0:Y:S01]  /*ea10*/  SHFL.IDX PT, R67, R85, RZ, 0x1c1f ;  /* 0x001c1fff55437589 */ /* 0x00002200000e0000 */
[----:B-1----:R-:W-:-:S02]  /*ea20*/  SEL R42, R46, R79, P0 ;  /* 0x0000004f2e2a7207 */ /* 0x002fc40000000000 */
[----:B------:R-:W-:Y:S02]  /*ea30*/  SEL R43, R47, R78, P0 ;  /* 0x0000004e2f2b7207 */ /* 0x000fe40000000000 */
[----:B--2---:R-:W-:Y:S02]  /*ea40*/  SEL R48, R52, R81, P0 ;  /* 0x0000005134307207 */ /* 0x004fe40000000000 */
[----:B----4-:R-:W-:Y:S02]  /*ea50*/  SEL R49, R53, R80, P0 ;  /* 0x0000005035317207 */ /* 0x010fe40000000000 */
[----:B------:R-:W-:Y:S01]  /*ea60*/  SEL R46, R79, R46, P0 ;  /* 0x0000002e4f2e7207 */ /* 0x000fe20000000000 */
[----:B---3--:R1:W-:Y:S01]  /*ea70*/  @!P2 ST.E desc[UR42][R72.64], R0 ;  /* 0x000000004800a985 */ /* 0x0083e2000c10192a */
[----:B------:R-:W-:Y:S02]  /*ea80*/  SEL R47, R78, R47, P0 ;  /* 0x0000002f4e2f7207 */ /* 0x000fe40000000000 */
[----:B------:R-:W-:Y:S01]  /*ea90*/  SEL R52, R81, R52, P0 ;  /* 0x0000003451347207 */ /* 0x000fe20000000000 */
[----:B-----5:R1:W-:Y:S01]  /*eaa0*/  @!P1 ST.E desc[UR42][R74.64], R4 ;  /* 0x000000044a009985 */ /* 0x0203e2000c10192a */
[----:B------:R-:W-:Y:S01]  /*eab0*/  SEL R53, R80, R53, P0 ;  /* 0x0000003550357207 */ /* 0x000fe20000000000 */
[----:B------:R-:W-:Y:S06]  /*eac0*/  @P3 BRA `(.L_x_1137) ;  /* 0x0000000400783947 */ /* 0x000fec0003800000 */
[C---:B-1----:R-:W-:Y:S01]  /*ead0*/  VIADD R0, R71.reuse, 0x8 ;  /* 0x0000000847007836 */ /* 0x042fe20000000000 */
        /* <DEDUP_REMOVED lines=8> */
[----:B------:R-:W-:-:S04]  /*eb60*/  ISETP.GE.AND P1, PT, R70, UR4, PT ;  /* 0x0000000446007c0c */ /* 0x000fc8000bf26270 */
[----:B------:R-:W-:-:S03]  /*eb70*/  ISETP.GE.AND P5, PT, R79, UR4, PT ;  /* 0x000000044f007c0c */ /* 0x000fc6000bfa6270 */
[C-C-:B0-----:R-:W-:Y:S02]  /*eb80*/  @!P2 IMAD.WIDE R72, R71.reuse, 0x4, R66.reuse ;  /* 0x000000044748a825 */ /* 0x141fe400078e0242 */
[----:B------:R-:W-:Y:S02]  /*eb90*/  @!P3 LEA.HI R0, R0, R0, RZ, 0x1 ;  /* 0x000000000000b211 */ /* 0x000fe400078f08ff */
[----:B------:R-:W-:Y:S01]  /*eba0*/  @!P4 LEA.HI R68, R68, R68, RZ, 0x1 ;  /* 0x000000444444c211 */ /* 0x000fe200078f08ff */
[----:B------:R0:W-:Y:S01]  /*ebb0*/  @!P2 ST.E.64 desc[UR42][R72.64], R6 ;  /* 0x000000064800a985 */ /* 0x0001e2000c101b2a */
[----:B------:R-:W-:Y:S01]  /*ebc0*/  @!P3 LOP3.LUT R75, R0, 0xfffffffe, RZ, 0xc0, !PT ;  /* 0xfffffffe004bb812 */ /* 0x000fe200078ec0ff */
[----:B------:R-:W-:Y:S01]  /*ebd0*/  VIADD R0, R71, 0x28 ;  /* 0x0000002847007836 */ /* 0x000fe20000000000 */
[----:B------:R-:W-:Y:S02]  /*ebe0*/  @!P1 LEA.HI R70, R70, R70, RZ, 0x1 ;  /* 0x0000004646469211 */ /* 0x000fe400078f08ff */
[----:B------:R-:W-:Y:S01]  /*ebf0*/  @!P4 LOP3.LUT R77, R68, 0xfffffffe, RZ, 0xc0, !PT ;  /* 0xfffffffe444dc812 */ /* 0x000fe200078ec0ff */
[----:B------:R-:W-:Y:S01]  /*ec00*/  @!P3 IMAD.WIDE R74, R75, 0x4, R66 ;  /* 0x000000044b4ab825 */ /* 0x000fe200078e0242 */
[----:B------:R-:W-:-:S02]  /*ec10*/  ISETP.GE.AND P2, PT, R78, UR4, PT ;  /* 0x000000044e007c0c */ /* 0x000fc4000bf46270 */
[----:B------:R-:W-:Y:S01]  /*ec20*/  @!P5 LEA.HI R79, R79, R79, RZ, 0x1 ;  /* 0x0000004f4f4fd211 */ /* 0x000fe200078f08ff */
[----:B------:R-:W-:Y:S01]  /*ec30*/  VIADD R68, R71, 0x30 ;  /* 0x0000003047447836 */ /* 0x000fe20000000000 */
[----:B------:R1:W-:Y:S01]  /*ec40*/  @!P3 ST.E.64 desc[UR42][R74.64], R8 ;  /* 0x000000084a00b985 */ /* 0x0003e2000c101b2a */
[--C-:B------:R-:W-:Y:S01]  /*ec50*/  @!P4 IMAD.WIDE R76, R77, 0x4, R66.reuse ;  /* 0x000000044d4cc825 */ /* 0x100fe200078e0242 */
[----:B------:R-:W-:Y:S02]  /*ec60*/  ISETP.GE.AND P3, PT, R0, UR4, PT ;  /* 0x0000000400007c0c */ /* 0x000fe4000bf66270 */
[----:B0-----:R-:W-:Y:S01]  /*ec70*/  @!P1 LOP3.LUT R7, R70, 0xfffffffe, RZ, 0xc0, !PT ;  /* 0xfffffffe46079812 */ /* 0x001fe200078ec0ff */
[C---:B------:R-:W-:Y:S01]  /*ec80*/  VIADD R72, R71.reuse, 0x40 ;  /* 0x0000004047487836 */ /* 0x040fe20000000000 */
[----:B------:R-:W-:Y:S01]  /*ec90*/  ISETP.GE.AND P6, PT, R68, UR4, PT ;  /* 0x0000000444007c0c */ /* 0x000fe2000bfc6270 */
[----:B------:R-:W-:Y:S01]  /*eca0*/  VIADD R70, R71, 0x48 ;  /* 0x0000004847467836 */ /* 0x000fe20000000000 */
[----:B------:R0:W-:Y:S01]  /*ecb0*/  @!P4 ST.E.64 desc[UR42][R76.64], R10 ;  /* 0x0000000a4c00c985 */ /* 0x0001e2000c101b2a */
[----:B------:R-:W-:Y:S01]  /*ecc0*/  @!P1 IMAD.WIDE R6, R7, 0x4, R66 ;  /* 0x0000000407069825 */ /* 0x000fe200078e0242 */
[----:B------:R-:W-:-:S02]  /*ecd0*/  ISETP.GE.AND P4, PT, R72, UR4, PT ;  /* 0x0000000448007c0c */ /* 0x000fc4000bf86270 */
[----:B------:R-:W-:Y:S02]  /*ece0*/  @!P2 LEA.HI R78, R78, R78, RZ, 0x1 ;  /* 0x0000004e4e4ea211 */ /* 0x000fe400078f08ff */
[----:B------:R2:W-:Y:S01]  /*ecf0*/  @!P1 ST.E.64 desc[UR42][R6.64], R14 ;  /* 0x0000000e06009985 */ /* 0x0005e2000c101b2a */
[----:B------:R-:W-:Y:S02]  /*ed00*/  ISETP.GE.AND P1, PT, R70, UR4, PT ;  /* 0x0000000446007c0c */ /* 0x000fe4000bf26270 */
[----:B-1----:R-:W-:Y:S02]  /*ed10*/  @!P2 LOP3.LUT R9, R78, 0xfffffffe, RZ, 0xc0, !PT ;  /* 0xfffffffe4e09a812 */ /* 0x002fe400078ec0ff */
[----:B------:R-:W-:Y:S02]  /*ed20*/  @!P6 LEA.HI R68, R68, R68, RZ, 0x1 ;  /* 0x000000444444e211 */ /* 0x000fe400078f08ff */
[----:B------:R-:W-:Y:S01]  /*ed30*/  @!P3 LEA.HI R0, R0, R0, RZ, 0x1 ;  /* 0x000000000000b211 */ /* 0x000fe200078f08ff */
[----:B------:R-:W-:Y:S01]  /*ed40*/  @!P2 IMAD.WIDE R8, R9, 0x4, R66 ;  /* 0x000000040908a825 */ /* 0x000fe200078e0242 */
[----:B------:R-:W-:-:S02]  /*ed50*/  @!P6 LOP3.LUT R73, R68, 0xfffffffe, RZ, 0xc0, !PT ;  /* 0xfffffffe4449e812 */ /* 0x000fc400078ec0ff */
[----:B0-----:R-:W-:Y:S01]  /*ed60*/  @!P3 LOP3.LUT R11, R0, 0xfffffffe, RZ, 0xc0, !PT ;  /* 0xfffffffe000bb812 */ /* 0x001fe200078ec0ff */
[----:B------:R-:W-:Y:S01]  /*ed70*/  VIADD R0, R71, 0x50 ;  /* 0x0000005047007836 */ /* 0x000fe20000000000 */
[----:B------:R-:W-:Y:S01]  /*ed80*/  @!P4 LEA.HI R72, R72, R72, RZ, 0x1 ;  /* 0x000000484848c211 */ /* 0x000fe200078f08ff */
[--C-:B--2---:R-:W-:Y:S01]  /*ed90*/  @!P6 IMAD.WIDE R6, R73, 0x4, R66.reuse ;  /* 0x000000044906e825 */ /* 0x104fe200078e0242 */
[----:B------:R-:W-:Y:S01]  /*eda0*/  @!P1 LEA.HI R70, R70, R70, RZ, 0x1 ;  /* 0x0000004646469211 */ /* 0x000fe200078f08ff */
[----:B------:R0:W-:Y:S01]  /*edb0*/  @!P2 ST.E.64 desc[UR42][R8.64], R12 ;  /* 0x0000000c0800a985 */ /* 0x0001e2000c101b2a */
[----:B------:R-:W-:Y:S01]  /*edc0*/  @!P5 LOP3.LUT R15, R79, 0xfffffffe, RZ, 0xc0, !PT ;  /* 0xfffffffe4f0fd812 */ /* 0x000fe200078ec0ff */
[----:B------:R-:W-:Y:S01]  /*edd0*/  @!P3 IMAD.WIDE R10, R11, 0x4, R66 ;  /* 0x000000040b0ab825 */ /* 0x000fe200078e0242 */
[----:B------:R-:W-:-:S03]  /*ede0*/  @!P4 LOP3.LUT R73, R72, 0xfffffffe, RZ, 0xc0, !PT ;  /* 0xfffffffe4849c812 */ /* 0x000fc600078ec0ff */
[--C-:B------:R-:W-:Y:S01]  /*edf0*/  @!P5 IMAD.WIDE R14, R15, 0x4, R66.reuse ;  /* 0x000000040f0ed825 */ /* 0x100fe200078e0242 */
[----:B------:R1:W-:Y:S04]  /*ee00*/  @!P3 ST.E.64 desc[UR42][R10.64], R22 ;  /* 0x000000160a00b985 */ /* 0x0003e8000c101b2a */
[----:B------:R2:W-:Y:S01]  /*ee10*/  @!P6 ST.E.64 desc[UR42][R6.64], R20 ;  /* 0x000000140600e985 */ /* 0x0005e2000c101b2a */
[----:B0-----:R-:W-:Y:S01]  /*ee20*/  @!P1 LOP3.LUT R13, R70, 0xfffffffe, RZ, 0xc0, !PT ;  /* 0xfffffffe460d9812 */ /* 0x001fe200078ec0ff */
[----:B------:R-:W-:Y:S02]  /*ee30*/  @!P4 IMAD.WIDE R8, R73, 0x4, R66 ;  /* 0x000000044908c825 */ /* 0x000fe400078e0242 */
[----:B------:R-:W-:Y:S02]  /*ee40*/  @!P5 ST.E.64 desc[UR42][R14.64], R24 ;  /* 0x000000180e00d985 */ /* 0x000fe4000c101b2a */
[----:B------:R-:W-:-:S02]  /*ee50*/  VIADD R12, R71, 0x58 ;  /* 0x00000058470c7836 */ /* 0x000fc40000000000 */
[----:B------:R0:W-:Y:S01]  /*ee60*/  @!P4 ST.E.64 desc[UR42][R8.64], R28 ;  /* 0x0000001c0800c985 */ /* 0x0001e2000c101b2a */
[----:B-1----:R-:W-:Y:S02]  /*ee70*/  @!P1 IMAD.WIDE R10, R13, 0x4, R66 ;  /* 0x000000040d0a9825 */ /* 0x002fe400078e0242 */
[----:B------:R-:W-:Y:S02]  /*ee80*/  ISETP.GE.AND P2, PT, R12, UR4, PT ;  /* 0x000000040c007c0c */ /* 0x000fe4000bf46270 */
[C---:B------:R-:W-:Y:S01]  /*ee90*/  VIADD R13, R71.reuse, 0x60 ;  /* 0x00000060470d7836 */ /* 0x040fe20000000000 */
[----:B------:R1:W-:Y:S01]  /*eea0*/  @!P1 ST.E.64 desc[UR42][R10.64], R30 ;  /* 0x0000001e0a009985 */ /* 0x0003e2000c101b2a */
[C---:B------:R-:W-:Y:S01]  /*eeb0*/  VIADD R22, R71.reuse, 0x68 ;  /* 0x0000006847167836 */ /* 0x040fe20000000000 */
[----:B------:R-:W-:Y:S01]  /*eec0*/  ISETP.GE.AND P1, PT, R0, UR4, PT ;  /* 0x0000000400007c0c */ /* 0x000fe2000bf26270 */
[----:B--2---:R-:W-:Y:S01]  /*eed0*/  VIADD R7, R71, 0x78 ;  /* 0x0000007847077836 */ /* 0x004fe20000000000 */
[----:B------:R-:W-:Y:S01]  /*eee0*/  ISETP.GE.AND P3, PT, R13, UR4, PT ;  /* 0x000000040d007c0c */ /* 0x000fe2000bf66270 */
[----:B------:R-:W-:Y:S01]  /*eef0*/  VIADD R6, R71, 0x70 ;  /* 0x0000007047067836 */ /* 0x000fe20000000000 */
[----:B------:R-:W-:-:S02]  /*ef00*/  ISETP.GE.AND P4, PT, R22, UR4, PT ;  /* 0x0000000416007c0c */ /* 0x000fc4000bf86270 */
[----:B------:R-:W-:Y:S02]  /*ef10*/  ISETP.GE.AND P6, PT, R7, UR4, PT ;  /* 0x0000000407007c0c */ /* 0x000fe4000bfc6270 */
[----:B------:R-:W-:Y:S02]  /*ef20*/  ISETP.GE.AND P5, PT, R6, UR4, PT ;  /* 0x0000000406007c0c */ /* 0x000fe4000bfa6270 */
[----:B------:R-:W-:-:S03]  /*ef30*/  @!P2 LEA.HI R12, R12, R12, RZ, 0x1 ;  /* 0x0000000c0c0ca211 */ /* 0x000fc600078f08ff */
[----:B------:R-:W-:Y:S02]  /*ef40*/  @!P1 LEA.HI R0, R0, R0, RZ, 0x1 ;  /* 0x0000000000009211 */ /* 0x000fe400078f08ff */
[----:B------:R-:W-:Y:S02]  /*ef50*/  @!P3 LEA.HI R13, R13, R13, RZ, 0x1 ;  /* 0x0000000d0d0db211 */ /* 0x000fe400078f08ff */
[----:B------:R-:W-:Y:S02]  /*ef60*/  @!P4 LEA.HI R22, R22, R22, RZ, 0x1 ;  /* 0x000000161616c211 */ /* 0x000fe400078f08ff */
[----:B0-----:R-:W-:Y:S02]  /*ef70*/  @!P6 LEA.HI R8, R7, R7, RZ, 0x1 ;  /* 0x000000070708e211 */ /* 0x001fe400078f08ff */
[----:B------:R-:W-:Y:S02]  /*ef80*/  @!P5 LEA.HI R6, R6, R6, RZ, 0x1 ;  /* 0x000000060606d211 */ /* 0x000fe400078f08ff */
[----:B------:R-:W-:-:S02]  /*ef90*/  @!P1 LOP3.LUT R7, R0, 0xfffffffe, RZ, 0xc0, !PT ;  /* 0xfffffffe00079812 */ /* 0x000fc400078ec0ff */
[----:B------:R-:W-:Y:S02]  /*efa0*/  @!P2 LOP3.LUT R9, R12, 0xfffffffe, RZ, 0xc0, !PT ;  /* 0xfffffffe0c09a812 */ /* 0x000fe400078ec0ff */
[----:B-1----:R-:W-:Y:S02]  /*efb0*/  @!P3 LOP3.LUT R11, R13, 0xfffffffe, RZ, 0xc0, !PT ;  /* 0xfffffffe0d0bb812 */ /* 0x002fe400078ec0ff */
[----:B------:R-:W-:Y:S02]  /*efc0*/  @!P4 LOP3.LUT R13, R22, 0xfffffffe, RZ, 0xc0, !PT ;  /* 0xfffffffe160dc812 */ /* 0x000fe400078ec0ff */
[----:B------:R-:W-:Y:S01]  /*efd0*/  @!P5 LOP3.LUT R15, R6, 0xfffffffe, RZ, 0xc0, !PT ;  /* 0xfffffffe060fd812 */ /* 0x000fe200078ec0ff */
[----:B------:R-:W-:Y:S01]  /*efe0*/  @!P1 IMAD.WIDE R6, R7, 0x4, R66 ;  /* 0x0000000407069825 */ /* 0x000fe200078e0242 */
[----:B------:R-:W-:-:S03]  /*eff0*/  @!P6 LOP3.LUT R21, R8, 0xfffffffe, RZ, 0xc0, !PT ;  /* 0xfffffffe0815e812 */ /* 0x000fc600078ec0ff */
[--C-:B------:R-:W-:Y:S01]  /*f000*/  @!P2 IMAD.WIDE R8, R9, 0x4, R66.reuse ;  /* 0x000000040908a825 */ /* 0x100fe200078e0242 */
[----:B------:R2:W-:Y:S03]  /*f010*/  @!P1 ST.E.64 desc[UR42][R6.64], R18 ;  /* 0x0000001206009985 */ /* 0x0005e6000c101b2a */
        /* <DEDUP_REMOVED lines=8> */
[----:B------:R2:W-:Y:S02]  /*f0a0*/  @!P6 ST.E.64 desc[UR42][R66.64], R62 ;  /* 0x0000003e4200e985 */ /* 0x0005e4000c101b2a */
.L_x_1137:
[----:B------:R-:W-:Y:S05]  /*f0b0*/  BSYNC B0 ;  /* 0x0000000000007941 */ /* 0x000fea0003800000 */
.L_x_1136:
[----:B------:R-:W-:Y:S01]  /*f0c0*/  ISETP.GE.AND P1, PT, R82, R83, PT ;  /* 0x000000535200720c */ /* 0x000fe20003f26270 */
[----:B--2---:R2:W3:Y:S01]  /*f0d0*/  SHFL.IDX PT, R27, R85, 0x1, 0x1c1f ;  /* 0x003c1f00551b7f89 */ /* 0x0044e200000e0000 */
[----:B------:R-:W-:Y:S02]  /*f0e0*/  SEL R14, R64, R69, P0 ;  /* 0x00000045400e7207 */ /* 0x000fe40000000000 */
[----:B------:R-:W-:Y:S01]  /*f0f0*/  SEL R15, R60, R65, P0 ;  /* 0x000000413c0f7207 */ /* 0x000fe20000000000 */
[----:B------:R2:W4:Y:S01]  /*f100*/  SHFL.IDX PT, R26, R84, 0x1, 0x1c1f ;  /* 0x003c1f00541a7f89 */ /* 0x00052200000e0000 */
        /* <DEDUP_REMOVED lines=18> */
[----:B-1----:R-:W-:Y:S02]  /*f230*/  SEL R4, R34, R37, P0 ;  /* 0x0000002522047207 */ /* 0x002fe40000000000 */
[----:B------:R-:W-:Y:S01]  /*f240*/  SEL R2, R37, R34, P0 ;  /* 0x0000002225027207 */ /* 0x000fe20000000000 */
[----:B--234-:R-:W-:Y:S06]  /*f250*/  @P1 BRA `(.L_x_1048) ;  /* 0x0000005000041947 */ /* 0x01cfec0003800000 */
        /* <DEDUP_REMOVED lines=11> */
[----:B------:R-:W-:Y:S01]  /*f310*/  ISETP.GE.AND P3, PT, R12, UR4, PT ;  /* 0x000000040c007c0c */ /* 0x000fe2000bf66270 */
[----:B------:R-:W-:Y:S01]  /*f320*/  VIADD R30, R71, 0x38 ;  /* 0x00000038471e7836 */ /* 0x000fe20000000000 */
[----:B------:R-:W-:-:S03]  /*f330*/  ISETP.GE.AND P5, PT, R28, UR4, PT ;  /* 0x000000041c007c0c */ /* 0x000fc6000bfa6270 */
[--C-:B------:R-:W-:Y:S02]  /*f340*/  @!P0 IMAD.WIDE R6, R71, 0x4, R26.reuse ;  /* 0x0000000447068825 */ /* 0x100fe400078e021a */
[----:B------:R-:W-:Y:S02]  /*f350*/  @!P4 LEA.HI R0, R0, R0, RZ, 0x1 ;  /* 0x000000000000c211 */ /* 0x000fe400078f08ff */
[----:B------:R-:W-:Y:S01]  /*f360*/  @!P1 LEA.HI R10, R10, R10, RZ, 0x1 ;  /* 0x0000000a0a0a9211 */ /* 0x000fe200078f08ff */
[----:B------:R1:W-:Y:S01]  /*f370*/  @!P0 ST.E.64 desc[UR42][R6.64], R42 ;  /* 0x0000002a06008985 */ /* 0x0003e2000c101b2a */
[----:B------:R-:W-:Y:S02]  /*f380*/  @!P4 LOP3.LUT R9, R0, 0xfffffffe, RZ, 0xc0, !PT ;  /* 0xfffffffe0009c812 */ /* 0x000fe400078ec0ff */
[----:B------:R-:W-:Y:S02]  /*f390*/  ISETP.GE.AND P0, PT, R30, UR4, PT ;  /* 0x000000041e007c0c */ /* 0x000fe4000bf06270 */
[----:B------:R-:W-:Y:S01]  /*f3a0*/  @!P2 LEA.HI R0, R11, R11, RZ, 0x1 ;  /* 0x0000000b0b00a211 */ /* 0x000fe200078f08ff */
[----:B------:R-:W-:Y:S01]  /*f3b0*/  @!P4 IMAD.WIDE R8, R9, 0x4, R26 ;  /* 0x000000040908c825 */ /* 0x000fe200078e021a */
[----:B------:R-:W-:-:S02]  /*f3c0*/  @!P1 LOP3.LUT R11, R10, 0xfffffffe, RZ, 0xc0, !PT ;  /* 0xfffffffe0a0b9812 */ /* 0x000fc400078ec0ff */
[----:B------:R-:W-:Y:S01]  /*f3d0*/  @!P2 LOP3.LUT R13, R0, 0xfffffffe, RZ, 0xc0, !PT ;  /* 0xfffffffe000da812 */ /* 0x000fe200078ec0ff */
[----:B------:R-:W-:Y:S01]  /*f3e0*/  VIADD R0, R71, 0x40 ;  /* 0x0000004047007836 */ /* 0x000fe20000000000 */
[----:B------:R2:W-:Y:S01]  /*f3f0*/  @!P4 ST.E.64 desc[UR42][R8.64], R46 ;  /* 0x0000002e0800c985 */ /* 0x0005e2000c101b2a */
[----:B------:R-:W-:Y:S02]  /*f400*/  ISETP.GE.AND P4, PT, R29, UR4, PT ;  /* 0x000000041d007c0c */ /* 0x000fe4000bf86270 */
[----:B------:R-:W-:Y:S01]  /*f410*/  @!P3 LEA.HI R12, R12, R12, RZ, 0x1 ;  /* 0x0000000c0c0cb211 */ /* 0x000fe200078f08ff */
[--C-:B-1----:R-:W-:Y:S01]  /*f420*/  @!P1 IMAD.WIDE R6, R11, 0x4, R26.reuse ;  /* 0x000000040b069825 */ /* 0x102fe200078e021a */
[----:B------:R-:W-:Y:S02]  /*f430*/  @!P5 LEA.HI R28, R28, R28, RZ, 0x1 ;  /* 0x0000001c1c1cd211 */ /* 0x000fe400078f08ff */
[----:B------:R-:W-:Y:S02]  /*f440*/  @!P3 LOP3.LUT R11, R12, 0xfffffffe, RZ, 0xc0, !PT ;  /* 0xfffffffe0c0bb812 */ /* 0x000fe400078ec0ff */
[----:B------:R-:W-:Y:S01]  /*f450*/  @!P0 LEA.HI R30, R30, R30, RZ, 0x1 ;  /* 0x0000001e1e1e8211 */ /* 0x000fe200078f08ff */
[----:B------:R1:W-:Y:S01]  /*f460*/  @!P1 ST.E.64 desc[UR42][R6.64], R48 ;  /* 0x0000003006009985 */ /* 0x0003e2000c101b2a */
[----:B------:R-:W-:Y:S01]  /*f470*/  ISETP.GE.AND P1, PT, R0, UR4, PT ;  /* 0x0000000400007c0c */ /* 0x000fe2000bf26270 */
[----:B------:R-:W-:Y:S01]  /*f480*/  @!P3 IMAD.WIDE R10, R11, 0x4, R26 ;  /* 0x000000040b0ab825 */ /* 0x000fe200078e021a */
[----:B------:R-:W-:-:S02]  /*f490*/  @!P0 LOP3.LUT R31, R30, 0xfffffffe, RZ, 0xc0, !PT ;  /* 0xfffffffe1e1f8812 */ /* 0x000fc400078ec0ff */
[----:B------:R-:W-:Y:S01]  /*f4a0*/  @!P4 LEA.HI R29, R29, R29, RZ, 0x1 ;  /* 0x0000001d1d1dc211 */ /* 0x000fe200078f08ff */
[--C-:B--2---:R-:W-:Y:S01]  /*f4b0*/  @!P2 IMAD.WIDE R8, R13, 0x4, R26.reuse ;  /* 0x000000040d08a825 */ /* 0x104fe200078e021a */
[----:B------:R-:W-:Y:S02]  /*f4c0*/  @!P5 LOP3.LUT R13, R28, 0xfffffffe, RZ, 0xc0, !PT ;  /* 0xfffffffe1c0dd812 */ /* 0x000fe400078ec0ff */
[----:B------:R-:W-:Y:S01]  /*f4d0*/  @!P4 LOP3.LUT R29, R29, 0xfffffffe, RZ, 0xc0, !PT ;  /* 0xfffffffe1d1dc812 */ /* 0x000fe200078ec0ff */
[----:B------:R-:W-:Y:S01]  /*f4e0*/  VIADD R28, R71, 0x48 ;  /* 0x00000048471c7836 */ /* 0x000fe20000000000 */
[----:B------:R2:W-:Y:S01]  /*f4f0*/  @!P2 ST.E.64 desc[UR42][R8.64], R52 ;  /* 0x000000340800a985 */ /* 0x0005e2000c101b2a */
[--C-:B------:R-:W-:Y:S02]  /*f500*/  @!P5 IMAD.WIDE R12, R13, 0x4, R26.reuse ;  /* 0x000000040d0cd825 */ /* 0x100fe400078e021a */
[----:B------:R-:W-:Y:S01]  /*f510*/  @!P1 LEA.HI R0, R0, R0, RZ, 0x1 ;  /* 0x0000000000009211 */ /* 0x000fe200078f08ff */
[----:B------:R3:W-:Y:S01]  /*f520*/  @!P3 ST.E.64 desc[UR42][R10.64], R14 ;  /* 0x0000000e0a00b985 */ /* 0x0007e2000c101b2a */
[----:B-1----:R-:W-:Y:S01]  /*f530*/  @!P4 IMAD.WIDE R6, R29, 0x4, R26 ;  /* 0x000000041d06c825 */ /* 0x002fe200078e021a */
[----:B------:R-:W-:-:S02]  /*f540*/  ISETP.GE.AND P2, PT, R28, UR4, PT ;  /* 0x000000041c007c0c */ /* 0x000fc4000bf46270 */
[----:B------:R1:W-:Y:S04]  /*f550*/  @!P5 ST.E.64 desc[UR42][R12.64], R64 ;  /* 0x000000400c00d985 */ /* 0x0003e8000c101b2a */
[----:B------:R-:W-:Y:S01]  /*f560*/  @!P4 ST.E.64 desc[UR42][R6.64], R16 ;  /* 0x000000100600c985 */ /* 0x000fe2000c101b2a */
[----:B--2---:R-:W-:-:S04]  /*f570*/  @!P0 IMAD.WIDE R8, R31, 0x4, R26 ;  /* 0x000000041f088825 */ /* 0x004fc800078e021a */
[C---:B---3--:R-:W-:Y:S01]  /*f580*/  VIADD R10, R71.reuse, 0x50 ;  /* 0x00000050470a7836 */ /* 0x048fe20000000000 */
[----:B------:R2:W-:Y:S01]  /*f590*/  @!P0 ST.E.64 desc[UR42][R8.64], R56 ;  /* 0x0000003808008985 */ /* 0x0005e2000c101b2a */
[C---:B------:R-:W-:Y:S01]  /*f5a0*/  VIADD R14, R71.reuse, 0x68 ;  /* 0x00000068470e7836 */ /* 0x040fe20000000000 */
[----:B------:R-:W-:Y:S01]  /*f5b0*/  @!P2 LEA.HI R28, R28, R28, RZ, 0x1 ;  /* 0x0000001c1c1ca211 */ /* 0x000fe200078f08ff */
[C---:B-1----:R-:W-:Y:S01]  /*f5c0*/  VIADD R12, R71.reuse, 0x58 ;  /* 0x00000058470c7836 */ /* 0x042fe20000000000 */
        /* <DEDUP_REMOVED lines=9> */
[----:B--2---:R-:W-:Y:S02]  /*f660*/  @!P2 LOP3.LUT R9, R28, 0xfffffffe, RZ, 0xc0, !PT ;  /* 0xfffffffe1c09a812 */ /* 0x004fe400078ec0ff */
        /* <DEDUP_REMOVED lines=15> */
[----:B------:R3:W-:Y:S01]  /*f760*/  @!P3 ST.E.64 desc[UR42][R10.64], R20 ;  /* 0x000000140a00b985 */ /* 0x0007e2000c101b2a */
[----:B-1----:R-:W-:Y:S02]  /*f770*/  @!P6 LOP3.LUT R19, R16, 0xfffffffe, RZ, 0xc0, !PT ;  /* 0xfffffffe1013e812 */ /* 0x002fe400078ec0ff */
[----:B------:R-:W-:Y:S01]  /*f780*/  @!P4 IMAD.WIDE R6, R15, 0x4, R26 ;  /* 0x000000040f06c825 */ /* 0x000fe200078e021a */
[----:B------:R3:W-:Y:S01]  /*f790*/  @!P0 ST.E.64 desc[UR42][R12.64], R40 ;  /* 0x000000280c008985 */ /* 0x0007e2000c101b2a */
[----:B------:R-:W-:-:S02]  /*f7a0*/  ISETP.GE.AND P0, PT, R71, UR4, PT ;  /* 0x0000000447007c0c */ /* 0x000fc4000bf06270 */
[--C-:B--2---:R-:W-:Y:S01]  /*f7b0*/  @!P5 IMAD.WIDE R8, R17, 0x4, R26.reuse ;  /* 0x000000041108d825 */ /* 0x104fe200078e021a */
[----:B------:R3:W-:Y:S03]  /*f7c0*/  @!P4 ST.E.64 desc[UR42][R6.64], R22 ;  /* 0x000000160600c985 */ /* 0x0007e6000c101b2a */
[----:B------:R-:W-:Y:S01]  /*f7d0*/  @!P6 IMAD.WIDE R14, R19, 0x4, R26 ;  /* 0x00000004130ee825 */ /* 0x000fe200078e021a */
[----:B------:R3:W-:Y:S04]  /*f7e0*/  @!P5 ST.E.64 desc[UR42][R8.64], R24 ;  /* 0x000000180800d985 */ /* 0x0007e8000c101b2a */
[----:B------:R3:W-:Y:S02]  /*f7f0*/  @!P6 ST.E.64 desc[UR42][R14.64], R4 ;  /* 0x000000040e00e985 */ /* 0x0007e4000c101b2a */
[----:B------:R-:W-:Y:S05]  /*f800*/  @P0 BRA `(.L_x_1048) ;  /* 0x0000004800980947 */ /* 0x000fea0003800000 */
[----:B------:R-:W-:-:S04]  /*f810*/  LEA.HI R71, R71, R71, RZ, 0x1 ;  /* 0x0000004747477211 */ /* 0x000fc800078f08ff */
[----:B---3--:R-:W-:-:S05]  /*f820*/  LOP3.LUT R5, R71, 0xfffffffe, RZ, 0xc0, !PT ;  /* 0xfffffffe47057812 */ /* 0x008fca00078ec0ff */
[----:B------:R-:W-:-:S05]  /*f830*/  IMAD.WIDE R4, R5, 0x4, R26 ;  /* 0x0000000405047825 */ /* 0x000fca00078e021a */
[----:B------:R1:W-:Y:S01]  /*f840*/  ST.E.64 desc[UR42][R4.64], R2 ;  /* 0x0000000204007985 */ /* 0x0003e2000c101b2a */
[----:B------:R-:W-:Y:S05]  /*f850*/  BRA `(.L_x_1048) ;  /* 0x0000004800847947 */ /* 0x000fea0003800000 */
.L_x_1135:
        /* <DEDUP_REMOVED lines=14> */
[----:B------:R-:W-:Y:S01]  /*f940*/  SHF.R.S32.HI R4, RZ, 0x1f, R17 ;  /* 0x0000001fff047819 */ /* 0x000fe20000011411 */
[----:B------:R-:W-:Y:S02]  /*f950*/  ULDC.64 UR4, c[0x0][0xbd0] ;  /* 0x0002f40000047ab9 */ /* 0x000fe40000000a00 */
[----:B------:R-:W-:-:S04]  /*f960*/  IMAD.WIDE.U32 R2, R17, UR4, RZ ;  /* 0x0000000411027c25 */ /* 0x000fc8000f8e00ff */
[----:B------:R-:W1:Y:S01]  /*f970*/  S2UR UR6, SR_CTAID.Y ;  /* 0x00000000000679c3 */ /* 0x000e620000002600 */
[----:B------:R-:W-:-:S04]  /*f980*/  IMAD R4, R4, UR4, RZ ;  /* 0x0000000404047c24 */ /* 0x000fc8000f8e02ff */
[----:B------:R-:W-:Y:S01]  /*f990*/  IMAD R5, R17, UR5, R4 ;  /* 0x0000000511057c24 */ /* 0x000fe2000f8e0204 */
[----:B------:R-:W-:Y:S01]  /*f9a0*/  ULDC.64 UR4, c[0x0][0xbe0] ;  /* 0x0002f80000047ab9 */ /* 0x000fe20000000a00 */
[----:B------:R-:W-:Y:S01]  /*f9b0*/  IMAD.MOV R17, RZ, RZ, -R17 ;  /* 0x000000ffff117224 */ /* 0x000fe200078e0a11 */
[----:B------:R-:W2:Y:S01]  /*f9c0*/  @P0 LDC R7, c[0x0][0xbec] ;  /* 0x0002fb00ff070b82 */ /* 0x000ea20000000800 */
[----:B------:R-:W-:Y:S02]  /*f9d0*/  IMAD.IADD R3, R3, 0x1, R5 ;  /* 0x0000000103037824 */ /* 0x000fe400078e0205 */
[----:B------:R-:W-:-:S05]  /*f9e0*/  IMAD.MOV.U32 R5, RZ, RZ, R0 ;  /* 0x000000ffff057224 */ /* 0x000fca00078e0000 */
[----:B------:R-:W1:Y:S01]  /*f9f0*/  LDC R8, c[0x0][0xc50] ;  /* 0x00031400ff087b82 */ /* 0x000e620000000800 */
[C---:B0-----:R-:W-:Y:S02]  /*fa00*/  IMAD R12, R10.reuse, UR38, RZ ;  /* 0x000000260a0c7c24 */ /* 0x041fe4000f8e02ff */
[----:B------:R-:W-:-:S04]  /*fa10*/  IMAD.WIDE.U32 R2, R10, UR39, R2 ;  /* 0x000000270a027c25 */ /* 0x000fc8000f8e0002 */
[----:B------:R-:W-:Y:S01]  /*fa20*/  IMAD R11, R11, UR39, R12 ;  /* 0x000000270b0b7c24 */ /* 0x000fe2000f8e020c */
[----:B------:R-:W0:Y:S03]  /*fa30*/  @P0 LDC R9, c[0x0][0xbf0] ;  /* 0x0002fc00ff090b82 */ /* 0x000e260000000800 */
[----:B------:R-:W-:Y:S02]  /*fa40*/  IMAD.IADD R3, R11, 0x1, R3 ;  /* 0x000000010b037824 */ /* 0x000fe400078e0203 */
[----:B--2---:R-:W-:-:S04]  /*fa50*/  @P0 IMAD.HI.U32 R4, R0, R7, RZ ;  /* 0x0000000700040227 */ /* 0x004fc800078e00ff */
[----:B-1----:R-:W-:-:S04]  /*fa60*/  IMAD R17, R8, R17, UR6 ;  /* 0x0000000608117e24 */ /* 0x002fc8000f8e0211 */
[----:B------:R-:W-:Y:S01]  /*fa70*/  IMAD.WIDE.U32 R2, R17, UR4, R2 ;  /* 0x0000000411027c25 */ /* 0x000fe2000f8e0002 */
[----:B0-----:R-:W-:Y:S02]  /*fa80*/  @P0 SHF.R.U32.HI R5, RZ, R9, R4 ;  /* 0x00000009ff050219 */ /* 0x001fe40000011604 */
[----:B------:R-:W-:Y:S02]  /*fa90*/  SHF.R.S32.HI R4, RZ, 0x1f, R17 ;  /* 0x0000001fff047819 */ /* 0x000fe40000011411 */
[--C-:B------:R-:W-:Y:S01]  /*faa0*/  SHF.R.S32.HI R9, RZ, 0x1f, R5.reuse ;  /* 0x0000001fff097819 */ /* 0x100fe20000011405 */
[----:B------:R-:W-:Y:S01]  /*fab0*/  IMAD.MOV R7, RZ, RZ, -R5 ;  /* 0x000000ffff077224 */ /* 0x000fe200078e0a05 */
[----:B------:R-:W-:Y:S01]  /*fac0*/  IADD3 R2, P0, R5, R2, RZ ;  /* 0x0000000205027210 */ /* 0x000fe20007f1e0ff */
[----:B------:R-:W-:Y:S02]  /*fad0*/  IMAD R4, R4, UR4, RZ ;  /* 0x0000000404047c24 */ /* 0x000fe4000f8e02ff */
[----:B------:R-:W-:-:S02]  /*fae0*/  IMAD R7, R6, R7, R0 ;  /* 0x0000000706077224 */ /* 0x000fc400078e0200 */
[----:B------:R-:W-:Y:S01]  /*faf0*/  IMAD R4, R17, UR5, R4 ;  /* 0x0000000511047c24 */ /* 0x000fe2000f8e0204 */
[----:B------:R-:W-:Y:S02]  /*fb00*/  ULDC.64 UR4, c[0x0][0xbc8] ;  /* 0x0002f20000047ab9 */ /* 0x000fe40000000a00 */
[----:B------:R-:W-:Y:S02]  /*fb10*/  SHF.R.S32.HI R0, RZ, 0x1f, R7 ;  /* 0x0000001fff007819 */ /* 0x000fe40000011407 */
[----:B------:R-:W-:-:S03]  /*fb20*/  IADD3.X R3, R9, R3, R4, P0, !PT ;  /* 0x0000000309037210 */ /* 0x000fc600007fe404 */
[----:B------:R-:W-:Y:S02]  /*fb30*/  IMAD R0, R0, UR4, RZ ;  /* 0x0000000400007c24 */ /* 0x000fe4000f8e02ff */
[----:B------:R-:W-:-:S04]  /*fb40*/  IMAD.WIDE.U32 R2, R7, UR4, R2 ;  /* 0x0000000407027c25 */ /* 0x000fc8000f8e0002 */
[----:B------:R-:W-:Y:S01]  /*fb50*/  IMAD R5, R7, UR5, R0 ;  /* 0x0000000507057c24 */ /* 0x000fe2000f8e0200 */
[----:B------:R-:W-:Y:S02]  /*fb60*/  ULDC.64 UR4, c[0x0][0xba8] ;  /* 0x0002ea0000047ab9 */ /* 0x000fe40000000a00 */
[----:B------:R-:W-:Y:S01]  /*fb70*/  LEA R4, P0, R2, UR4, 0x2 ;  /* 0x0000000402047c11 */ /* 0x000fe2000f8010ff */
[----:B------:R-:W-:-:S05]  /*fb80*/  IMAD.IADD R3, R3, 0x1, R5 ;  /* 0x0000000103037824 */ /* 0x000fca00078e0205 */
[----:B------:R-:W-:Y:S01]  /*fb90*/  LEA.HI.X R5, R2, UR5, R3, 0x2, P0 ;  /* 0x0000000502057c11 */ /* 0x000fe200080f1403 */
[----:B------:R-:W-:-:S05]  /*fba0*/  IMAD.MOV.U32 R3, RZ, RZ, -0x800000 ;  /* 0xff800000ff037424 */ /* 0x000fca00078e00ff */
[----:B------:R2:W-:Y:S01]  /*fbb0*/  STG.E desc[UR42][R4.64], R3 ;  /* 0x0000000304007986 */ /* 0x0005e2000c10192a */
[----:B------:R-:W-:Y:S05]  /*fbc0*/  BRA `(.L_x_1048) ;  /* 0x0000004400a87947 */ /* 0x000fea0003800000 */
.L_x_1046:
[----:B------:R-:W-:-:S08]  /*fbd0*/  NOP ;  /* 0x0000000000007918 */ /* 0x000fd00000000000 */
[----:B------:R-:W0:-:S00]  /*fbe0*/  USETMAXREG.DEALLOC.CTAPOOL 0x28 ;  /* 0x00000028000079c8 */ /* 0x000e0000080e0500 */
[----:B0-----:R-:W-:Y:S01]  /*fbf0*/  LOP3.LUT R27, R0, 0x3, RZ, 0xc0, !PT ;  /* 0x00000003001b7812 */ /* 0x001fe200078ec0ff */
[----:B------:R-:W0:Y:S05]  /*fc00*/  S2R R26, SR_CTAID.Z ;  /* 0x00000000001a7919 */ /* 0x000e2a0000002700 */
[----:B-1----:R-:W1:Y:S01]  /*fc10*/  S2UR UR6, SR_CTAID.Y ;  /* 0x00000000000679c3 */ /* 0x002e620000002600 */
        /* <DEDUP_REMOVED lines=13> */
.L_x_1138:
[----:B------:R-:W-:Y:S01]  /*fcf0*/  ULDC UR7, c[0x0][0xc50] ;  /* 0x0003140000077ab9 */ /* 0x000fe20000000800 */
[----:B------:R-:W-:Y:S01]  /*fd00*/  UMOV UR39, UR6 ;  /* 0x0000000600277c82 */ /* 0x000fe20008000000 */
[----:B------:R-:W-:-:S11]  /*fd10*/  UISETP.NE.AND UP0, UPT, UR7, 0x1, UPT ;  /* 0x000000010700788c */ /* 0x000fd6000bf05270 */
[----:B------:R-:W-:Y:S01]  /*fd20*/  @UP0 ULDC UR4, c[0x0][0xc54] ;  /* 0x0003150000040ab9 */ /* 0x000fe20000000800 */
[----:B------:R-:W-:Y:S01]  /*fd30*/  @UP0 ULDC UR8, c[0x0][0xc58] ;  /* 0x0003160000080ab9 */ /* 0x000fe20000000800 */
[----:B------:R-:W-:-:S04]  /*fd40*/  UIMAD.WIDE.U32 UR4, UR6, UR4, URZ ;  /* 0x00000004060472a5 */ /* 0x000fc8000f8e003f */
[----:B------:R-:W-:-:S12]  /*fd50*/  @UP0 USHF.R.U32.HI UR39, URZ, UR8, UR5 ;  /* 0x000000083f270299 */ /* 0x000fd80008011605 */
.L_x_1139:
        /* <DEDUP_REMOVED lines=8> */
[----:B------:R-:W-:Y:S01]  /*fde0*/  IMAD.MOV.U32 R17, RZ, RZ, RZ ;  /* 0x000000ffff117224 */ /* 0x000fe200078e00ff */
[----:B------:R-:W-:Y:S01]  /*fdf0*/  ULDC.64 UR4, c[0x0][0x418] ;  /* 0x0001060000047ab9 */ /* 0x000fe20000000a00 */
[----:B------:R-:W-:Y:S01]  /*fe00*/  ULDC UR6, c[0x0][0x448] ;  /* 0x0001120000067ab9 */ /* 0x000fe20000000800 */
[----:B------:R-:W-:Y:S01]  /*fe10*/  ULDC UR10, c[0x0][0x2f0] ;  /* 0x0000bc00000a7ab9 */ /* 0x000fe20000000800 */
[----:B------:R-:W-:Y:S01]  /*fe20*/  ULDC UR11, c[0x0][0x288] ;  /* 0x0000a200000b7ab9 */ /* 0x000fe20000000800 */
[----:B0-----:R-:W-:-:S04]  /*fe30*/  ISETP.NE.U32.AND P0, PT, R2, RZ, PT ;  /* 0x000000ff0200720c */ /* 0x001fc80003f05070 */
[----:B------:R-:W-:-:S13]  /*fe40*/  ISETP.NE.AND.EX P0, PT, R3, RZ, PT, P0 ;  /* 0x000000ff0300720c */ /* 0x000fda0003f05300 */
[----:B------:R-:W0:Y:S02]  /*fe50*/  @P0 LDC.64 R2, c[0x0][0xa28] ;  /* 0x00028a00ff020b82 */ /* 0x000e240000000a00 */
[----:B0-----:R-:W-:-:S05]  /*fe60*/  @P0 IMAD.WIDE R2, R26, 0x4, R2 ;  /* 0x000000041a020825 */ /* 0x001fca00078e0202 */
[----:B------:R0:W5:Y:S01]  /*fe70*/  @P0 LDG.E R17, desc[UR42][R2.64] ;  /* 0x0000002a02110981 */ /* 0x000162000c1e1900 */
[----:B------:R-:W1:Y:S01]  /*fe80*/  S2UR UR41, SR_CTAID.X ;  /* 0x00000000002979c3 */ /* 0x000e620000002500 */
[----:B------:R-:W-:Y:S02]  /*fe90*/  UISETP.NE.U32.AND UP0, UPT, UR4, URZ, UPT ;  /* 0x0000003f0400728c */ /* 0x000fe4000bf05070 */
[----:B------:R-:W-:Y:S02]  /*fea0*/  UISETP.NE.AND UP1, UPT, UR6, 0x1, UPT ;  /* 0x000000010600788c */ /* 0x000fe4000bf25270 */
[----:B------:R-:W-:Y:S01]  /*feb0*/  UISETP.NE.AND.EX UP0, UPT, UR5, URZ, UPT, UP0 ;  /* 0x0000003f0500728c */ /* 0x000fe2000bf05300 */
[----:B------:R-:W-:Y:S02]  /*fec0*/  ULDC UR6, c[0x0][0x424] ;  /* 0x0001090000067ab9 */ /* 0x000fe40000000800 */
[----:B------:R-:W-:Y:S01]  /*fed0*/  ULDC.64 UR4, c[0x0][0x9e0] ;  /* 0x0002780000047ab9 */ /* 0x000fe20000000a00 */
[----:B------:R-:W-:-:S02]  /*fee0*/  USEL UR9, UR6, 0x1, UP0 ;  /* 0x0000000106097887 */ /* 0x000fc40008000000 */
[----:B------:R-:W-:Y:S02]  /*fef0*/  UISETP.GE.AND UP0, UPT, UR5, 0x1, UPT ;  /* 0x000000010500788c */ /* 0x000fe4000bf06270 */
[----:B------:R-:W-:Y:S01]  /*ff00*/  UIMAD UR36, UR9, UR10, URZ ;  /* 0x0000000a092472a4 */ /* 0x000fe2000f8e023f */
[----:B------:R-:W-:Y:S01]  /*ff10*/  @UP1 ULDC UR7, c[0x0][0x44c] ;  /* 0x0001130000071ab9 */ /* 0x000fe20000000800 */
[----:B------:R-:W-:Y:S02]  /*ff20*/  UIMAD UR9, UR9, UR10, 0x7f ;  /* 0x0000007f090974a4 */ /* 0x000fe4000f8e020a */
[----:B------:R-:W-:Y:S01]  /*ff30*/  PLOP3.LUT P1, PT, PT, PT, UP0, 0x80, 0x0 ;  /* 0x000000000000781c */ /* 0x000fe20003f2f008 */
[----:B------:R-:W-:Y:S01]  /*ff40*/  @UP1 ULDC UR12, c[0x0][0x450] ;  /* 0x00011400000c1ab9 */ /* 0x000fe20000000800 */
[----:B------:R-:W-:Y:S02]  /*ff50*/  UP2UR UR50, UPR, URZ, 0x2 ;  /* 0x000000023f327883 */ /* 0x000fe40008000000 */
[----:B-1----:R-:W-:-:S04]  /*ff60*/  USHF.L.U32 UR41, UR41, 0x7, URZ ;  /* 0x0000000729297899 */ /* 0x002fc8000800063f */
[----:B------:R-:W-:-:S04]  /*ff70*/  UIADD3 UR8, UR41, 0x7f, URZ ;  /* 0x0000007f29087890 */ /* 0x000fc8000fffe03f */
[----:B------:R-:W-:Y:S02]  /*ff80*/  UIMAD.WIDE.U32 UR6, UR8, UR7, URZ ;  /* 0x00000007080672a5 */ /* 0x000fe4000f8e003f */
[----:B------:R-:W-:Y:S02]  /*ff90*/  UIADD3 UR6, UR36, 0x1, -UR11 ;  /* 0x0000000124067890 */ /* 0x000fe4000fffe80b */
[----:B------:R-:W-:Y:S02]  /*ffa0*/  @UP1 USHF.R.U32.HI UR8, URZ, UR12, UR7 ;  /* 0x0000000c3f081299 */ /* 0x000fe40008011607 */
[----:B------:R-:W-:Y:S02]  /*ffb0*/  USHF.R.S32.HI UR7, URZ, 0x1f, UR9 ;  /* 0x0000001f3f077899 */ /* 0x000fe40008011409 */
[----:B------:R-:W-:Y:S02]  /*ffc0*/  UIADD3 UR6, UR6, UR8, URZ ;  /* 0x0000000806067290 */ /* 0x000fe4000fffe03f */
[----:B------:R-:W-:-:S02]  /*ffd0*/  ULEA.HI UR7, UR7, UR9, URZ, 0x7 ;  /* 0x0000000907077291 */ /* 0x000fc4000f8f383f */
[----:B------:R-:W-:Y:S02]  /*ffe0*/  UIADD3 UR4, UR6, UR4, URZ ;  /* 0x0000000406047290 */ /* 0x000fe4000fffe03f */
[----:B------:R-:W-:Y:S01]  /*fff0*/  USHF.R.S32.HI UR44, URZ, 0x7, UR7 ;  /* 0x000000073f2c7899 */ /* 0x000fe20008011407 */
[----:B0-----:R-:W-:Y:S11]  /*10000*/  @!P1 BRA `(.L_x_1141) ;  /* 0x0000000000449947 */ /* 0x001ff60003800000 */
[----:B------:R-:W-:Y:S01]  /*10010*/  ISETP.LT.AND P0, PT, RZ, UR6, PT ;  /* 0x00000006ff007c0c */ /* 0x000fe2000bf01270 */
[----:B------:R-:W-:-:S12]  /*10020*/  UIADD3 UR8, UR6, -0x1, URZ ;  /* 0xffffffff06087890 */ /* 0x000fd8000fffe03f */
[----:B------:R-:W-:Y:S05]  /*10030*/  @P0 BRA `(.L_x_1142) ;  /* 0x00000000001c0947 */ /* 0x000fea0003800000 */
[----:B------:R-:W-:Y:S02]  /*10040*/  UISETP.NE.AND UP0, UPT, UR5, 0x1, UPT ;  /* 0x000000010500788c */ /* 0x000fe4000bf05270 */
[----:B------:R-:W-:-:S09]  /*10050*/  UIADD3 UR8, -UR6, URZ, URZ ;  /* 0x0000003f06087290 */ /* 0x000fd2000fffe13f */
[----:B------:R-:W-:Y:S02]  /*10060*/  @UP0 ULDC.64 UR12, c[0x0][0x9e8] ;  /* 0x00027a00000c0ab9 */ /* 0x000fe40000000a00 */
[----:B------:R-:W-:-:S04]  /*10070*/  UIMAD.WIDE.U32 UR6, UR8, UR12, URZ ;  /* 0x0000000c080672a5 */ /* 0x000fc8000f8e003f */
[----:B------:R-:W-:-:S04]  /*10080*/  @UP0 USHF.R.U32.HI UR8, URZ, UR13, UR7 ;  /* 0x0000000d3f080299 */ /* 0x000fc80008011607 */
[----:B------:R-:W-:Y:S01]  /*10090*/  ULOP3.LUT UR8, URZ, UR8, URZ, 0x33, !UPT ;  /* 0x000000083f087292 */ /* 0x000fe2000f8e333f */
[----:B------:R-:W-:Y:S11]  /*100a0*/  BRA `(.L_x_1143) ;  /* 0x0000000000107947 */ /* 0x000ff60003800000 */
.L_x_1142:
[----:B------:R-:W-:-:S11]  /*100b0*/  UISETP.NE.AND UP0, UPT, UR5, 0x1, UPT ;  /* 0x000000010500788c */ /* 0x000fd6000bf05270 */
[----:B------:R-:W-:Y:S02]  /*100c0*/  @UP0 ULDC.64 UR12, c[0x0][0x9e8] ;  /* 0x00027a00000c0ab9 */ /* 0x000fe40000000a00 */
[----:B------:R-:W-:-:S04]  /*100d0*/  UIMAD.WIDE.U32 UR6, UR8, UR12, URZ ;  /* 0x0000000c080672a5 */ /* 0x000fc8000f8e003f */
[----:B------:R-:W-:-:S12]  /*100e0*/  @UP0 USHF.R.U32.HI UR8, URZ, UR13, UR7 ;  /* 0x0000000d3f080299 */ /* 0x000fd80008011607 */
.L_x_1143:
[----:B------:R-:W-:-:S04]  /*100f0*/  UIMAD UR8, UR8, UR5, UR5 ;  /* 0x00000005080872a4 */ /* 0x000fc8000f8e0205 */
[----:B------:R-:W-:-:S04]  /*10100*/  UISETP.LT.AND UP0, UPT, UR4, UR8, UPT ;  /* 0x000000080400728c */ /* 0x000fc8000bf01270 */
[----:B------:R-:W-:-:S12]  /*10110*/  USEL UR4, UR4, UR8, UP0 ;  /* 0x0000000804047287 */ /* 0x000fd80008000000 */
.L_x_1141:
[----:B------:R-:W-:Y:S02]  /*10120*/  UISETP.NE.AND UP0, UPT, UR50, URZ, UPT ;  /* 0x0000003f3200728c */ /* 0x000fe4000bf05270 */
[----:B------:R-:W-:-:S04]  /*10130*/  UIADD3 UR4, UR4, 0x7f, URZ ;  /* 0x0000007f04047890 */ /* 0x000fc8000fffe03f */
[----:B------:R-:W-:-:S04]  /*10140*/  USHF.R.S32.HI UR8, URZ, 0x1f, UR4 ;  /* 0x0000001f3f087899 */ /* 0x000fc80008011404 */
[----:B------:R-:W-:Y:S01]  /*10150*/  ULEA.HI UR8, UR8, UR4, URZ, 0x7 ;  /* 0x0000000408087291 */ /* 0x000fe2000f8f383f */
[----:B------:R-:W-:Y:S01]  /*10160*/  @UP0 ULDC UR6, c[0x0][0x44c] ;  /* 0x0001130000060ab9 */ /* 0x000fe20000000800 */
[----:B------:R-:W-:Y:S01]  /*10170*/  @UP0 ULDC UR9, c[0x0][0x450] ;  /* 0x0001140000090ab9 */ /* 0x000fe20000000800 */
[----:B------:R-:W-:Y:S02]  /*10180*/  UIMAD.WIDE.U32 UR6, UR41, UR6, URZ ;  /* 0x00000006290672a5 */ /* 0x000fe4000f8e003f */
[----:B------:R-:W-:Y:S01]  /*10190*/  UMOV UR4, UR41 ;  /* 0x0000002900047c82 */ /* 0x000fe20008000000 */
[----:B------:R-:W-:Y:S02]  /*101a0*/  USHF.R.S32.HI UR45, URZ, 0x7, UR8 ;  /* 0x000000073f2d7899 */ /* 0x000fe40008011408 */
[----:B------:R-:W-:Y:S02]  /*101b0*/  @UP0 USHF.R.U32.HI UR4, URZ, UR9, UR7 ;  /* 0x000000093f040299 */ /* 0x000fe40008011607 */
[----:B------:R-:W-:-:S02]  /*101c0*/  UISETP.LT.AND UP0, UPT, UR44, UR45, UPT ;  /* 0x0000002d2c00728c */ /* 0x000fc4000bf01270 */
[----:B------:R-:W-:Y:S01]  /*101d0*/  UIADD3 UR4, UR4, -UR11, UR36 ;  /* 0x8000000b04047290 */ /* 0x000fe2000fffe024 */
[----:B------:R-:W-:Y:S01]  /*101e0*/  ULDC UR8, c[0x0][0x9dc] ;  /* 0x0002770000087ab9 */ /* 0x000fe20000000800 */
[----:B------:R-:W-:Y:S02]  /*101f0*/  USEL UR12, UR44, UR45, UP0 ;  /* 0x0000002d2c0c7287 */ /* 0x000fe40008000000 */
[----:B------:R-:W-:Y:S01]  /*10200*/  UIADD3 UR8, UR4, -UR8, URZ ;  /* 0x8000000804087290 */ /* 0x000fe2000fffe03f */
[----:B------:R-:W-:Y:S11]  /*10210*/  @!P1 BRA `(.L_x_1144) ;  /* 0x0000000000449947 */ /* 0x000ff60003800000 */
[----:B------:R-:W-:-:S06]  /*10220*/  UISETP.GT.AND UP0, UPT, UR4, -0x1, UPT ;  /* 0xffffffff0400788c */ /* 0x000fcc000bf04270 */
[----:B------:R-:W-:-:S13]  /*10230*/  PLOP3.LUT P0, PT, PT, PT, UP0, 0x80, 0x0 ;  /* 0x000000000000781c */ /* 0x000fda0003f0f008 */
[----:B------:R-:W-:Y:S05]  /*10240*/  @P0 BRA `(.L_x_1145) ;  /* 0x00000000001c0947 */ /* 0x000fea0003800000 */
[----:B------:R-:W-:Y:S02]  /*10250*/  UISETP.NE.AND UP0, UPT, UR5, 0x1, UPT ;  /* 0x000000010500788c */ /* 0x000fe4000bf05270 */
[----:B------:R-:W-:-:S09]  /*10260*/  ULOP3.LUT UR4, URZ, UR4, URZ, 0x33, !UPT ;  /* 0x000000043f047292 */ /* 0x000fd2000f8e333f */
[----:B------:R-:W-:Y:S02]  /*10270*/  @UP0 ULDC.64 UR10, c[0x0][0x9e8] ;  /* 0x00027a00000a0ab9 */ /* 0x000fe40000000a00 */
[----:B------:R-:W-:-:S04]  /*10280*/  UIMAD.WIDE.U32 UR6, UR4, UR10, URZ ;  /* 0x0000000a040672a5 */ /* 0x000fc8000f8e003f */
[----:B------:R-:W-:-:S04]  /*10290*/  @UP0 USHF.R.U32.HI UR4, URZ, UR11, UR7 ;  /* 0x0000000b3f040299 */ /* 0x000fc80008011607 */
[----:B------:R-:W-:Y:S01]  /*102a0*/  ULOP3.LUT UR4, URZ, UR4, URZ, 0x33, !UPT ;  /* 0x000000043f047292 */ /* 0x000fe2000f8e333f */
[----:B------:R-:W-:Y:S11]  /*102b0*/  BRA `(.L_x_1146) ;  /* 0x0000000000107947 */ /* 0x000ff60003800000 */
.L_x_1145:
[----:B------:R-:W-:-:S11]  /*102c0*/  UISETP.NE.AND UP0, UPT, UR5, 0x1, UPT ;  /* 0x000000010500788c */ /* 0x000fd6000bf05270 */
[----:B------:R-:W-:Y:S02]  /*102d0*/  @UP0 ULDC.64 UR10, c[0x0][0x9e8] ;  /* 0x00027a00000a0ab9 */ /* 0x000fe40000000a00 */
[----:B------:R-:W-:-:S04]  /*102e0*/  UIMAD.WIDE.U32 UR6, UR4, UR10, URZ ;  /* 0x0000000a040672a5 */ /* 0x000fc8000f8e003f */
[----:B------:R-:W-:-:S12]  /*102f0*/  @UP0 USHF.R.U32.HI UR4, URZ, UR11, UR7 ;  /* 0x0000000b3f040299 */ /* 0x000fd80008011607 */
.L_x_1146:
[----:B------:R-:W-:-:S04]  /*10300*/  UIMAD UR4, UR4, UR5, URZ ;  /* 0x00000005040472a4 */ /* 0x000fc8000f8e023f */
[----:B------:R-:W-:-:S04]  /*10310*/  UISETP.LT.AND UP0, UPT, UR8, UR4, UPT ;  /* 0x000000040800728c */ /* 0x000fc8000bf01270 */
[----:B------:R-:W-:-:S12]  /*10320*/  USEL UR8, UR8, UR4, !UP0 ;  /* 0x0000000408087287 */ /* 0x000fd8000c000000 */
.L_x_1144:
[----:B------:R-:W-:Y:S02]  /*10330*/  USHF.R.S32.HI UR4, URZ, 0x1f, UR8 ;  /* 0x0000001f3f047899 */ /* 0x000fe40008011408 */
[----:B------:R-:W-:Y:S02]  /*10340*/  USHF.R.U32.HI UR9, URZ, 0x10, UR47 ;  /* 0x000000103f097899 */ /* 0x000fe4000801162f */
[----:B------:R-:W-:Y:S02]  /*10350*/  ULEA.HI UR4, UR4, UR8, URZ, 0x7 ;  /* 0x0000000804047291 */ /* 0x000fe4000f8f383f */
[----:B------:R-:W-:Y:S02]  /*10360*/  ULOP3.LUT UR47, UR47, 0xffff, URZ, 0xc0, !UPT ;  /* 0x0000ffff2f2f7892 */ /* 0x000fe4000f8ec03f */
[----:B------:R-:W-:Y:S01]  /*10370*/  USHF.R.S32.HI UR4, URZ, 0x7, UR4 ;  /* 0x000000073f047899 */ /* 0x000fe20008011404 */
[----:B------:R-:W-:-:S03]  /*10380*/  UMOV UR38, URZ ;  /* 0x0000003f00267c82 */ /* 0x000fc60008000000 */
[----:B------:R-:W-:-:S04]  /*10390*/  UISETP.LT.AND UP0, UPT, URZ, UR4, UPT ;  /* 0x000000043f00728c */ /* 0x000fc8000bf01270 */
[----:B------:R-:W-:Y:S02]  /*103a0*/  USEL UR46, URZ, UR4, !UP0 ;  /* 0x000000043f2e7287 */ /* 0x000fe4000c000000 */
[----:B------:R-:W-:Y:S02]  /*103b0*/  UISETP.NE.AND UP0, UPT, UR9, URZ, UPT ;  /* 0x0000003f0900728c */ /* 0x000fe4000bf05270 */
[----:B------:R-:W-:-:S06]  /*103c0*/  UISETP.GT.AND UP1, UPT, UR12, UR46, UPT ;  /* 0x0000002e0c00728c */ /* 0x000fcc000bf24270 */
[----:B------:R-:W-:-:S03]  /*103d0*/  PLOP3.LUT P0, PT, PT, PT, UP1, 0x80, 0x0 ;  /* 0x000000000000781c */ /* 0x000fc60003f0f018 */
[----:B------:R-:W-:-:S10]  /*103e0*/  @!UP0 ULDC UR9, c[0x0][0x9f0] ;  /* 0x00027c0000098ab9 */ /* 0x000fd40000000800 */
[----:B------:R-:W-:Y:S05]  /*103f0*/  @!P0 BRA `(.L_x_1147) ;  /* 0x00000000007c8947 */ /* 0x000fea0003800000 */
[----:B------:R-:W-:Y:S01]  /*10400*/  IABS R0, UR9 ;  /* 0x0000000900007c13 */ /* 0x000fe20008000000 */
[----:B------:R-:W-:Y:S02]  /*10410*/  UIADD3 UR4, UR9, -0x1, UR12 ;  /* 0xffffffff09047890 */ /* 0x000fe4000fffe00c */
[----:B------:R-:W-:Y:S02]  /*10420*/  IABS R4, UR9 ;  /* 0x0000000900047c13 */ /* 0x000fe40008000000 */
[----:B------:R-:W-:Y:S01]  /*10430*/  R2UR UR10, R0 ;  /* 0x00000000000a72ca */ /* 0x000fe200000e0000 */
[----:B------:R-:W-:-:S03]  /*10440*/  UIADD3 UR6, -UR46, UR4, URZ ;  /* 0x000000042e067290 */ /* 0x000fc6000fffe13f */
[----:B------:R-:W-:-:S03]  /*10450*/  UMOV UR4, URZ ;  /* 0x0000003f00047c82 */ /* 0x000fc60008000000 */
[----:B------:R-:W-:Y:S01]  /*10460*/  IABS R3, UR6 ;  /* 0x0000000600037c13 */ /* 0x000fe20008000000 */
[----:B------:R-:W-:-:S03]  /*10470*/  ULOP3.LUT UR6, UR6, UR9, URZ, 0x3c, !UPT ;  /* 0x0000000906067292 */ /* 0x000fc6000f8e3c3f */
[----:B------:R-:W-:Y:S02]  /*10480*/  R2UR UR8, R3 ;  /* 0x00000000030872ca */ /* 0x000fe400000e0000 */
        /* <DEDUP_REMOVED lines=22> */
.L_x_1147:
[----:B------:R-:W-:Y:S02]  /*105f0*/  UIMAD UR51, UR47, UR38, UR46 ;  /* 0x000000262f3372a4 */ /* 0x000fe4000f8e022e */
[----:B------:R-:W-:Y:S02]  /*10600*/  IMAD.U32 R3, RZ, RZ, UR38 ;  /* 0x00000026ff037e24 */ /* 0x000fe4000f8e00ff */
[----:B------:R-:W-:Y:S02]  /*10610*/  IMAD.MOV.U32 R0, RZ, RZ, RZ ;  /* 0x000000ffff007224 */ /* 0x000fe400078e00ff */
[----:B------:R-:W-:Y:S02]  /*10620*/  IMAD.MOV.U32 R29, RZ, RZ, 0x1 ;  /* 0x00000001ff1d7424 */ /* 0x000fe400078e00ff */
[----:B------:R-:W-:Y:S02]  /*10630*/  IMAD.U32 R16, RZ, RZ, UR51 ;  /* 0x00000033ff107e24 */ /* 0x000fe4000f8e00ff */
[----:B------:R-:W-:-:S03]  /*10640*/  IMAD.MOV.U32 R2, RZ, RZ, 0x1 ;  /* 0x00000001ff027424 */ /* 0x000fc600078e00ff */
[----:B------:R-:W-:-:S04]  /*10650*/  VIADDMNMX R16, R16, R3, UR12, PT ;  /* 0x0000000c10107e46 */ /* 0x000fc8000b800103 */
[----:B------:R-:W-:-:S13]  /*10660*/  ISETP.GT.AND P0, PT, R16, UR51, PT ;  /* 0x0000003310007c0c */ /* 0x000fda000bf04270 */
        /* <DEDUP_REMOVED lines=25> */
.L_x_1148:
        /* <DEDUP_REMOVED lines=20> */
.L_x_1149:
        /* <DEDUP_REMOVED lines=20> */
.L_x_1150:
        /* <DEDUP_REMOVED lines=18> */
.L_x_1151:
[----:B------:R-:W0:Y:S01]  /*10ba0*/  LDC.64 R2, c[0x0][0x9f8] ;  /* 0x00027e00ff027b82 */ /* 0x000e220000000a00 */
[----:B------:R-:W-:Y:S01]  /*10bb0*/  IMAD.MOV.U32 R32, RZ, RZ, R26 ;  /* 0x000000ffff207224 */ /* 0x000fe200078e001a */
[----:B------:R-:W2:Y:S06]  /*10bc0*/  LDL.LU R18, [R1] ;  /* 0x0000000001127983 */ /* 0x000eac0000300800 */
[----:B------:R-:W1:Y:S01]  /*10bd0*/  LDC R10, c[0x0][0x430] ;  /* 0x00010c00ff0a7b82 */ /* 0x000e620000000800 */
[C---:B------:R-:W-:Y:S01]  /*10be0*/  IMAD.SHL.U32 R6, R25.reuse, 0x20, RZ ;  /* 0x0000002019067824 */ /* 0x040fe200078e00ff */
[----:B------:R-:W-:Y:S01]  /*10bf0*/  LOP3.LUT R21, R25, 0x7f, RZ, 0xc0, !PT ;  /* 0x0000007f19157812 */ /* 0x000fe200078ec0ff */
[----:B------:R-:W-:Y:S01]  /*10c00*/  ULDC UR4, c[0x0][0x2f4] ;  /* 0x0000bd0000047ab9 */ /* 0x000fe20000000800 */
[----:B------:R-:W-:Y:S01]  /*10c10*/  LEA R7, R16, 0xffffff80, 0x7 ;  /* 0xffffff8010077811 */ /* 0x000fe200078e38ff */
[----:B------:R-:W-:Y:S01]  /*10c20*/  ULDC UR5, c[0x0][0x320] ;  /* 0x0000c80000057ab9 */ /* 0x000fe20000000800 */
[----:B0-----:R-:W-:-:S04]  /*10c30*/  ISETP.NE.U32.AND P0, PT, R2, RZ, PT ;  /* 0x000000ff0200720c */ /* 0x001fc80003f05070 */
[----:B------:R-:W-:-:S13]  /*10c40*/  ISETP.NE.AND.EX P0, PT, R3, RZ, PT, P0 ;  /* 0x000000ff0300720c */ /* 0x000fda0003f05300 */
[----:B------:R-:W0:Y:S02]  /*10c50*/  @P0 LDC.64 R2, c[0x0][0x9f8] ;  /* 0x00027e00ff020b82 */ /* 0x000e240000000a00 */
[----:B0-----:R-:W-:-:S05]  /*10c60*/  @P0 IMAD.WIDE R2, R26, 0x4, R2 ;  /* 0x000000041a020825 */ /* 0x001fca00078e0202 */
[----:B------:R0:W3:Y:S01]  /*10c70*/  @P0 LDG.E R32, desc[UR42][R2.64] ;  /* 0x0000002a02200981 */ /* 0x0000e2000c1e1900 */
[----:B-1----:R-:W-:Y:S02]  /*10c80*/  ISETP.NE.AND P1, PT, R10, 0x1, PT ;  /* 0x000000010a00780c */ /* 0x002fe40003f25270 */
[----:B------:R-:W-:Y:S02]  /*10c90*/  SHF.R.U32.HI R23, RZ, 0x2, R21 ;  /* 0x00000002ff177819 */ /* 0x000fe40000011615 */
[----:B------:R-:W-:-:S04]  /*10ca0*/  LOP3.LUT R24, R6, 0x60, RZ, 0xc0, !PT ;  /* 0x0000006006187812 */ /* 0x000fc800078ec0ff */
[----:B------:R-:W-:-:S04]  /*10cb0*/  IADD3 R4, R24, R23, R7 ;  /* 0x0000001718047210 */ /* 0x000fc80007ffe007 */
[C---:B------:R-:W-:Y:S01]  /*10cc0*/  ISETP.GE.AND P0, PT, R4.reuse, UR36, PT ;  /* 0x0000002404007c0c */ /* 0x040fe2000bf06270 */
[----:B------:R-:W1:Y:S01]  /*10cd0*/  @P1 LDC R0, c[0x0][0x434] ;  /* 0x00010d00ff001b82 */ /* 0x000e620000000800 */
[----:B-----5:R-:W-:-:S04]  /*10ce0*/  IMAD.IADD R13, R4, 0x1, R17 ;  /* 0x00000001040d7824 */ /* 0x020fc800078e0211 */
[----:B------:R-:W-:-:S03]  /*10cf0*/  IMAD.MOV.U32 R11, RZ, RZ, R13 ;  /* 0x000000ffff0b7224 */ /* 0x000fc600078e000d */
[----:B0-----:R-:W0:Y:S08]  /*10d00*/  @P1 LDC R3, c[0x0][0x438] ;  /* 0x00010e00ff031b82 */ /* 0x001e300000000800 */
[----:B------:R-:W4:Y:S08]  /*10d10*/  @!P0 LDC.64 R8, c[0x0][0x428] ;  /* 0x00010a00ff088b82 */ /* 0x000f300000000a00 */
[----:B------:R-:W4:Y:S01]  /*10d20*/  @!P0 LDC.64 R4, c[0x0][0x418] ;  /* 0x00010600ff048b82 */ /* 0x000f220000000a00 */
[----:B-1----:R-:W-:-:S05]  /*10d30*/  @P1 IMAD.HI.U32 R0, R13, R0, RZ ;  /* 0x000000000d001227 */ /* 0x002fca00078e00ff */
[----:B0-----:R-:W-:-:S04]  /*10d40*/  @P1 SHF.R.U32.HI R11, RZ, R3, R0 ;  /* 0x00000003ff0b1219 */ /* 0x001fc80000011600 */
[--C-:B------:R-:W-:Y:S01]  /*10d50*/  @!P0 SHF.R.S32.HI R3, RZ, 0x1f, R11.reuse ;  /* 0x0000001fff038819 */ /* 0x100fe2000001140b */
[----:B------:R-:W-:Y:S02]  /*10d60*/  @!P0 IMAD.MOV.U32 R2, RZ, RZ, R11 ;  /* 0x000000ffff028224 */ /* 0x000fe400078e000b */
[----:B------:R-:W-:Y:S02]  /*10d70*/  IMAD.SHL.U32 R20, R25, 0x10, RZ ;  /* 0x0000001019147824 */ /* 0x000fe400078e00ff */
[----:B------:R-:W-:Y:S01]  /*10d80*/  IMAD.MOV.U32 R33, RZ, RZ, 0x20 ;  /* 0x00000020ff217424 */ /* 0x000fe200078e00ff */
[----:B------:R-:W-:Y:S01]  /*10d90*/  SHF.R.U32.HI R21, RZ, 0x5, R21 ;  /* 0x00000005ff157819 */ /* 0x000fe20000011615 */
[----:B------:R-:W-:Y:S01]  /*10da0*/  UMOV UR6, 0xffffffff ;  /* 0xffffffff00067882 */ /* 0x000fe20000000000 */
[----:B------:R-:W-:Y:S01]  /*10db0*/  IMAD.MOV.U32 R34, RZ, RZ, 0x40 ;  /* 0x00000040ff227424 */ /* 0x000fe200078e00ff */
[----:B--2---:R-:W-:-:S04]  /*10dc0*/  LOP3.LUT R18, R18, 0xffffffbf, RZ, 0xc0, !PT ;  /* 0xffffffbf12127812 */ /* 0x004fc800078ec0ff */
[----:B------:R-:W-:-:S04]  /*10dd0*/  @P1 LOP3.LUT R18, R18, 0x40, RZ, 0xfc, !PT ;  /* 0x0000004012121812 */ /* 0x000fc800078efcff */
[----:B------:R-:W-:Y:S02]  /*10de0*/  LOP3.LUT R18, R18, 0xffffffef, RZ, 0xc0, !PT ;  /* 0xffffffef12127812 */ /* 0x000fe400078ec0ff */
[----:B---3--:R-:W-:Y:S01]  /*10df0*/  SHF.R.S32.HI R12, RZ, 0x1f, R32 ;  /* 0x0000001fff0c7819 */ /* 0x008fe20000011420 */
[----:B----4-:R-:W-:-:S04]  /*10e00*/  @!P0 IMAD.WIDE.U32 R2, R32, R8, R2 ;  /* 0x0000000820028225 */ /* 0x010fc800078e0002 */
[----:B------:R-:W-:Y:S01]  /*10e10*/  @!P0 IMAD R0, R12, R8, RZ ;  /* 0x000000080c008224 */ /* 0x000fe200078e02ff */
[----:B------:R-:W-:Y:S01]  /*10e20*/  @!P0 LEA R4, P1, R2, R4, 0x2 ;  /* 0x0000000402048211 */ /* 0x000fe200078210ff */
[----:B------:R0:W-:Y:S02]  /*10e30*/  STL [R1+0x4], R12 ;  /* 0x0000040c01007387 */ /* 0x0001e40000100800 */
[----:B------:R-:W-:-:S04]  /*10e40*/  @!P0 IMAD R9, R32, R9, R0 ;  /* 0x0000000920098224 */ /* 0x000fc800078e0200 */
[----:B------:R-:W-:Y:S01]  /*10e50*/  @!P0 IMAD.IADD R0, R3, 0x1, R9 ;  /* 0x0000000103008824 */ /* 0x000fe200078e0209 */
[----:B------:R-:W-:-:S04]  /*10e60*/  LOP3.LUT R9, R20, 0x30, RZ, 0xc0, !PT ;  /* 0x0000003014097812 */ /* 0x000fc800078ec0ff */
[----:B------:R-:W-:Y:S01]  /*10e70*/  @!P0 LEA.HI.X R5, R2, R5, R0, 0x2, P1 ;  /* 0x0000000502058211 */ /* 0x000fe200008f1400 */
[----:B------:R-:W-:Y:S01]  /*10e80*/  IMAD.MOV.U32 R0, RZ, RZ, RZ ;  /* 0x000000ffff007224 */ /* 0x000fe200078e00ff */
[----:B------:R-:W-:-:S05]  /*10e90*/  R2P PR, R25, 0x6 ;  /* 0x0000000619007804 */ /* 0x000fca0000000000 */
[----:B------:R-:W-:Y:S01]  /*10ea0*/  SEL R33, R33, 0xffffffe0, !P1 ;  /* 0xffffffe021217807 */ /* 0x000fe20004800000 */
[----:B------:R1:W5:Y:S01]  /*10eb0*/  @!P0 LDG.E R0, desc[UR42][R4.64] ;  /* 0x0000002a04008981 */ /* 0x000362000c1e1900 */
[C---:B------:R-:W-:Y:S01]  /*10ec0*/  ISETP.GE.AND P1, PT, R9.reuse, UR4, PT ;  /* 0x0000000409007c0c */ /* 0x040fe2000bf26270 */
[----:B------:R-:W-:Y:S01]  /*10ed0*/  IMAD.MOV R2, RZ, RZ, -R11 ;  /* 0x000000ffff027224 */ /* 0x000fe200078e0a0b */
[C---:B------:R-:W-:Y:S02]  /*10ee0*/  ISETP.GE.AND P0, PT, R9.reuse, UR5, PT ;  /* 0x0000000509007c0c */ /* 0x040fe4000bf06270 */
[C---:B------:R-:W-:Y:S02]  /*10ef0*/  LOP3.LUT R19, R9.reuse, 0x40, RZ, 0xfc, !PT ;  /* 0x0000004009137812 */ /* 0x040fe400078efcff */
[----:B------:R-:W-:Y:S02]  /*10f00*/  LOP3.LUT R22, R9, 0x80, RZ, 0xfc, !PT ;  /* 0x0000008009167812 */ /* 0x000fe400078efcff */
[----:B------:R-:W-:Y:S01]  /*10f10*/  SEL R35, R34, 0xffffffc0, !P2 ;  /* 0xffffffc022237807 */ /* 0x000fe20005000000 */
[----:B-1----:R-:W-:-:S02]  /*10f20*/  IMAD R4, R10, R2, R13 ;  /* 0x000000020a047224 */ /* 0x002fc400078e020d */
[----:B------:R-:W-:Y:S02]  /*10f30*/  IMAD.SHL.U32 R2, R25, 0x80, RZ ;  /* 0x0000008019027824 */ /* 0x000fe400078e00ff */
[----:B------:R-:W-:Y:S02]  /*10f40*/  @P1 LOP3.LUT R18, R18, 0x10, RZ, 0xfc, !PT ;  /* 0x0000001012121812 */ /* 0x000fe400078efcff */
[----:B------:R-:W-:Y:S02]  /*10f50*/  ISETP.GE.AND P1, PT, R22, UR4, PT ;  /* 0x0000000416007c0c */ /* 0x000fe4000bf26270 */
[----:B------:R-:W-:Y:S02]  /*10f60*/  LOP3.LUT R18, R18, 0xfffffffd, RZ, 0xc0, !PT ;  /* 0xfffffffd12127812 */ /* 0x000fe400078ec0ff */
[----:B------:R-:W-:Y:S02]  /*10f70*/  LOP3.LUT R8, R2, 0x380, RZ, 0xc0, !PT ;  /* 0x0000038002087812 */ /* 0x000fe400078ec0ff */
[----:B------:R-:W-:-:S02]  /*10f80*/  @P0 LOP3.LUT R18, R18, 0x2, RZ, 0xfc, !PT ;  /* 0x0000000212120812 */ /* 0x000fc400078efcff */
[----:B------:R-:W-:Y:S01]  /*10f90*/  ISETP.GE.AND P0, PT, R19, UR4, PT ;  /* 0x0000000413007c0c */ /* 0x000fe2000bf06270 */
[----:B------:R-:W-:Y:S01]  /*10fa0*/  IMAD R3, R21, 0x10, R8 ;  /* 0x0000001015037824 */ /* 0x000fe200078e0208 */
[----:B------:R-:W-:Y:S02]  /*10fb0*/  LOP3.LUT R18, R18, 0xfffffff7, RZ, 0xc0, !PT ;  /* 0xfffffff712127812 */ /* 0x000fe400078ec0ff */
[----:B------:R-:W-:Y:S02]  /*10fc0*/  LOP3.LUT R10, R2, 0x400, RZ, 0xc0, !PT ;  /* 0x00000400020a7812 */ /* 0x000fe400078ec0ff */
[----:B------:R-:W-:Y:S02]  /*10fd0*/  LOP3.LUT R5, R8, 0x10, R25, 0xf8, !PT ;  /* 0x0000001008057812 */ /* 0x000fe400078ef819 */
[----:B------:R-:W-:Y:S01]  /*10fe0*/  LOP3.LUT R3, R3, 0x70, R20, 0x78, !PT ;  /* 0x0000007003037812 */ /* 0x000fe200078e7814 */
[----:B------:R-:W-:-:S04]  /*10ff0*/  IMAD R10, R21, 0x800, R10 ;  /* 0x00000800150a7824 */ /* 0x000fc800078e020a */
[----:B------:R-:W-:Y:S02]  /*11000*/  @P0 LOP3.LUT R18, R18, 0x8, RZ, 0xfc, !PT ;  /* 0x0000000812120812 */ /* 0x000fe400078efcff */
[----:B------:R-:W-:Y:S02]  /*11010*/  ISETP.GE.AND P0, PT, R19, UR5, PT ;  /* 0x0000000513007c0c */ /* 0x000fe4000bf06270 */
[----:B------:R-:W-:-:S04]  /*11020*/  LOP3.LUT R18, R18, 0xfffffffb, RZ, 0xc0, !PT ;  /* 0xfffffffb12127812 */ /* 0x000fc800078ec0ff */
[----:B------:R-:W-:-:S04]  /*11030*/  @P1 LOP3.LUT R18, R18, 0x4, RZ, 0xfc, !PT ;  /* 0x0000000412121812 */ /* 0x000fc800078efcff */
[----:B------:R-:W-:-:S04]  /*11040*/  LOP3.LUT R18, R18, 0xfffffffe, RZ, 0xc0, !PT ;  /* 0xfffffffe12127812 */ /* 0x000fc800078ec0ff */
[----:B------:R-:W-:-:S05]  /*11050*/  @P0 LOP3.LUT R18, R18, 0x1, RZ, 0xfc, !PT ;  /* 0x0000000112120812 */ /* 0x000fca00078efcff */
[----:B------:R0:W-:Y:S01]  /*11060*/  STL [R1], R18 ;  /* 0x0000001201007387 */ /* 0x0001e20000100800 */
[----:B------:R-:W-:Y:S05]  /*11070*/  BRA.DIV UR6, `(.L_x_1152) ;  /* 0x00000036065c7947 */ /* 0x000fea000b800000 */
.L_x_1204:
[----:B------:R-:W-:Y:S01]  /*11080*/  ULOP3.LUT UR4, UR40, 0x2, URZ, 0xfc, !UPT ;  /* 0x0000000228047892 */ /* 0x000fe2000f8efc3f */
[----:B------:R-:W-:Y:S01]  /*11090*/  LOP3.LUT R9, R3, 0xc00, R2, 0xf8, !PT ;  /* 0x00000c0003097812 */ /* 0x000fe200078ef802 */
[----:B------:R-:W-:Y:S01]  /*110a0*/  IMAD.MOV.U32 R8, RZ, RZ, R18 ;  /* 0x000000ffff087224 */ /* 0x000fe200078e0012 */
[----:B------:R-:W-:Y:S01]  /*110b0*/  LOP3.LUT R5, R5, 0x70, R20, 0x78, !PT ;  /* 0x0000007005057812 */ /* 0x000fe200078e7814 */
[----:B------:R-:W-:Y:S01]  /*110c0*/  IMAD.U32 R31, RZ, RZ, UR39 ;  /* 0x00000027ff1f7e24 */ /* 0x000fe2000f8e00ff */
[----:B------:R-:W-:Y:S01]  /*110d0*/  SHF.R.U32.HI R28, RZ, 0x3, R25 ;  /* 0x00000003ff1c7819 */ /* 0x000fe20000011619 */
[----:B------:R-:W-:Y:S01]  /*110e0*/  IMAD.U32 R2, RZ, RZ, UR4 ;  /* 0x00000004ff027e24 */ /* 0x000fe2000f8e00ff */
[----:B------:R-:W-:Y:S01]  /*110f0*/  LOP3.LUT R8, R8, 0xffffffdf, RZ, 0xc0, !PT ;  /* 0xffffffdf08087812 */ /* 0x000fe200078ec0ff */
[----:B------:R-:W-:Y:S01]  /*11100*/  IMAD.IADD R3, R10, 0x1, R5 ;  /* 0x000000010a037824 */ /* 0x000fe200078e0205 */
[----:B------:R1:W-:Y:S01]  /*11110*/  STL [R1+0xc], R9 ;  /* 0x00000c0901007387 */ /* 0x0003e20000100800 */
[----:B------:R-:W-:-:S02]  /*11120*/  SHF.R.S32.HI R31, RZ, 0x1f, R31 ;  /* 0x0000001fff1f7819 */ /* 0x000fc4000001141f */
[----:B------:R-:W-:Y:S01]  /*11130*/  ISETP.NE.AND P0, PT, R2, 0x3, PT ;  /* 0x000000030200780c */ /* 0x000fe20003f05270 */
[----:B------:R1:W-:Y:S01]  /*11140*/  STL [R1+0x8], R3 ;  /* 0x0000080301007387 */ /* 0x0003e20000100800 */
[----:B------:R-:W-:-:S11]  /*11150*/  LOP3.LUT R5, R25, 0x10, RZ, 0xc0, !PT ;  /* 0x0000001019057812 */ /* 0x000fd600078ec0ff */
[----:B------:R-:W-:-:S05]  /*11160*/  @P0 LOP3.LUT R8, R8, 0x20, RZ, 0xfc, !PT ;  /* 0x0000002008080812 */ /* 0x000fca00078efcff */
[----:B------:R1:W-:Y:S01]  /*11170*/  STL [R1], R8 ;  /* 0x0000000801007387 */ /* 0x0003e20000100800 */
[----:B------:R-:W-:Y:S05]  /*11180*/  @!P0 BRA `(.L_x_1153) ;  /* 0x0000000000048947 */ /* 0x000fea0003800000 */
[----:B------:R-:W-:Y:S01]  /*11190*/  BPT.TRAP 0x1 ;  /* 0x000000040000795c */ /* 0x000fe20000300000 */
.L_x_1153:
[----:B------:R-:W-:Y:S01]  /*111a0*/  IMAD.MOV.U32 R27, RZ, RZ, 0x1 ;  /* 0x00000001ff1b7424 */ /* 0x000fe200078e00ff */
[----:B------:R-:W-:-:S04]  /*111b0*/  SHF.R.S32.HI R10, RZ, 0x1f, R4 ;  /* 0x0000001fff0a7819 */ /* 0x000fc80000011404 */
[----:B------:R-:W-:-:S04]  /*111c0*/  SHF.L.U32 R27, R27, 0x1f, RZ ;  /* 0x0000001f1b1b7819 */ /* 0x000fc800000006ff */
[----:B------:R-:W2:Y:S02]  /*111d0*/  SYNCS.PHASECHK.TRANS64.TRYWAIT P0, [UR48+0x22880], R27 ;  /* 0x0228801bff0075a7 */ /* 0x000ea40008000170 */
[----:B--2---:R-:W-:Y:S05]  /*111e0*/  @!P0 BRA `(.L_x_1154) ;  /* 0x0000003400208947 */ /* 0x004fea0003800000 */
.L_x_1205:
[----:B------:R-:W3:Y:S01]  /*111f0*/  LDL R30, [R1] ;  /* 0x00000000011e7983 */ /* 0x000ee20000100800 */
[----:B------:R-:W-:Y:S01]  /*11200*/  ULDC.64 UR4, c[0x0][0x328] ;  /* 0x0000ca0000047ab9 */ /* 0x000fe20000000a00 */
[----:B0----5:R-:W-:Y:S01]  /*11210*/  SHF.R.S32.HI R18, RZ, 0x1f, R0 ;  /* 0x0000001fff127819 */ /* 0x021fe20000011400 */
[----:B-1----:R-:W-:Y:S01]  /*11220*/  IMAD R3, R10, UR4, RZ ;  /* 0x000000040a037c24 */ /* 0x002fe2000f8e02ff */
[----:B------:R-:W-:Y:S02]  /*11230*/  R2UR UR6, R31 ;  /* 0x000000001f0672ca */ /* 0x000fe400000e0000 */
[----:B------:R-:W-:Y:S01]  /*11240*/  IADD3 R7, -R23, UR36, -R7 ;  /* 0x0000002417077c10 */ /* 0x000fe2000fffe907 */
[----:B------:R-:W-:Y:S01]  /*11250*/  IMAD R9, R4, UR5, R3 ;  /* 0x0000000504097c24 */ /* 0x000fe2000f8e0203 */
[----:B------:R-:W-:Y:S01]  /*11260*/  LOP3.LUT R29, R20, 0x30, RZ, 0xc0, !PT ;  /* 0x00000030141d7812 */ /* 0x000fe200078ec0ff */
[----:B--2---:R-:W-:Y:S01]  /*11270*/  IMAD.WIDE.U32 R2, R4, UR4, RZ ;  /* 0x0000000404027c25 */ /* 0x004fe2000f8e00ff */
[----:B------:R-:W-:Y:S01]  /*11280*/  ULDC.64 UR4, c[0x0][0x338] ;  /* 0x0000ce0000047ab9 */ /* 0x000fe20000000a00 */
[----:B------:R-:W-:-:S02]  /*11290*/  ISETP.GE.AND P3, PT, R7, 0x1, PT ;  /* 0x000000010700780c */ /* 0x000fc40003f66270 */
[----:B------:R-:W-:Y:S02]  /*112a0*/  IMAD.IADD R3, R3, 0x1, R9 ;  /* 0x0000000103037824 */ /* 0x000fe400078e0209 */
[----:B------:R-:W-:Y:S02]  /*112b0*/  IMAD R9, R18, UR4, RZ ;  /* 0x0000000412097c24 */ /* 0x000fe4000f8e02ff */
[----:B------:R-:W-:-:S04]  /*112c0*/  IMAD.WIDE.U32 R2, R0, UR4, R2 ;  /* 0x0000000400027c25 */ /* 0x000fc8000f8e0002 */
[----:B------:R-:W-:Y:S01]  /*112d0*/  IMAD R8, R0, UR5, R9 ;  /* 0x0000000500087c24 */ /* 0x000fe2000f8e0209 */
[----:B------:R-:W-:Y:S02]  /*112e0*/  ULDC.64 UR4, c[0x0][0x330] ;  /* 0x0000cc0000047ab9 */ /* 0x000fe40000000a00 */
        /* <DEDUP_REMOVED lines=8> */
[----:B------:R-:W-:Y:S01]  /*11370*/  IMAD.SHL.U32 R2, R25, 0x4, RZ ;  /* 0x0000000419027824 */ /* 0x000fe200078e00ff */
[----:B------:R-:W-:Y:S02]  /*11380*/  SHF.R.U32.HI R25, RZ, 0x2, R25 ;  /* 0x00000002ff197819 */ /* 0x000fe40000011619 */
[----:B------:R-:W-:Y:S01]  /*11390*/  IADD3.X R9, R9, UR4, R3, P0, !PT ;  /* 0x0000000409097c10 */ /* 0x000fe200087fe403 */
[----:B------:R-:W-:Y:S01]  /*113a0*/  UMOV UR4, 0xffffffff ;  /* 0xffffffff00047882 */ /* 0x000fe20000000000 */
[----:B------:R-:W-:Y:S02]  /*113b0*/  LOP3.LUT R3, R6, 0x380, RZ, 0xc0, !PT ;  /* 0x0000038006037812 */ /* 0x000fe400078ec0ff */
[----:B------:R-:W-:Y:S02]  /*113c0*/  ISETP.NE.AND P0, PT, R5, RZ, PT ;  /* 0x000000ff0500720c */ /* 0x000fe40003f05270 */
[----:B------:R-:W-:-:S02]  /*113d0*/  LOP3.LUT R3, R3, 0x30, R20, 0xf8, !PT ;  /* 0x0000003003037812 */ /* 0x000fc400078ef814 */
[----:B------:R-:W-:Y:S02]  /*113e0*/  SEL R34, R34, 0xffffffc0, !P0 ;  /* 0xffffffc022227807 */ /* 0x000fe40004000000 */
[----:B------:R-:W-:-:S05]  /*113f0*/  LOP3.LUT R2, R3, 0x70, R2, 0x78, !PT ;  /* 0x0000007003027812 */ /* 0x000fca00078e7802 */
[----:B------:R-:W-:Y:S01]  /*11400*/  IMAD R5, R21, 0x400, R2 ;  /* 0x0000040015057824 */ /* 0x000fe200078e0202 */
[----:B---3--:R-:W-:Y:S01]  /*11410*/  LOP3.LUT P5, RZ, R30, 0x1, RZ, 0xc0, !PT ;  /* 0x000000011eff7812 */ /* 0x008fe200078ac0ff */
[----:B------:R-:W-:-:S12]  /*11420*/  BRA.DIV UR4, `(.L_x_1155) ;  /* 0x0000003204a87947 */ /* 0x000fd8000b800000 */
[----:B------:R-:W0:Y:S01]  /*11430*/  SHFL.IDX PT, R14, R8, RZ, 0x1c1f ;  /* 0x001c1fff080e7589 */ /* 0x000e2200000e0000 */
[----:B------:R-:W-:Y:S01]  /*11440*/  LOP3.LUT P6, RZ, R30, 0x2, RZ, 0xc0, !PT ;  /* 0x000000021eff7812 */ /* 0x000fe200078cc0ff */
[----:B------:R-:W-:Y:S01]  /*11450*/  VIADD R5, R5, UR48 ;  /* 0x0000003005057c36 */ /* 0x000fe20008000000 */
[C---:B------:R-:W-:Y:S01]  /*11460*/  ISETP.GE.AND P2, PT, R7.reuse, 0x21, PT ;  /* 0x000000210700780c */ /* 0x040fe20003f46270 */
[----:B------:R-:W1:Y:S01]  /*11470*/  SHFL.IDX PT, R3, R9, RZ, 0x1c1f ;  /* 0x001c1fff09037589 */ /* 0x000e6200000e0000 */
[C---:B------:R-:W-:Y:S01]  /*11480*/  ISETP.GE.AND P1, PT, R7.reuse, 0x41, PT ;  /* 0x000000410700780c */ /* 0x040fe20003f26270 */
[----:B------:R-:W-:Y:S01]  /*11490*/  IMAD.IADD R6, R34, 0x1, R5 ;  /* 0x0000000122067824 */ /* 0x000fe200078e0205 */
[----:B------:R-:W-:Y:S01]  /*114a0*/  ISETP.GE.AND P4, PT, R7, 0x61, PT ;  /* 0x000000610700780c */ /* 0x000fe20003f86270 */
[----:B------:R-:W-:Y:S01]  /*114b0*/  VIADD R36, R5, 0x8400 ;  /* 0x0000840005247836 */ /* 0x000fe20000000000 */
[----:B0-----:R-:W-:Y:S02]  /*114c0*/  IADD3 R2, P0, R29, R14, RZ ;  /* 0x0000000e1d027210 */ /* 0x001fe40007f1e0ff */
[----:B------:R-:W0:Y:S03]  /*114d0*/  SHFL.IDX PT, R14, R8, 0x1, 0x1c1f ;  /* 0x003c1f00080e7f89 */ /* 0x000e2600000e0000 */
[----:B-1----:R-:W-:Y:S01]  /*114e0*/  IMAD.X R3, RZ, RZ, R3, P0 ;  /* 0x000000ffff037224 */ /* 0x002fe200000e0603 */
[----:B------:R-:W-:-:S13]  /*114f0*/  ISETP.LT.OR P0, PT, R7, 0x1, P6 ;  /* 0x000000010700780c */ /* 0x000fda0003701670 */
[----:B------:R-:W-:Y:S01]  /*11500*/  LDGSTS.E.BYPASS.LTC128B.128 [R5+0x8400], desc[UR42][R2.64], !P0 ;  /* 0x0840000002057fae */ /* 0x000fe2000c101d6a */
[----:B------:R-:W-:-:S13]  /*11510*/  ISETP.LT.OR P0, PT, R7, 0x1, P5 ;  /* 0x000000010700780c */ /* 0x000fda0002f01670 */
[----:B------:R1:W-:Y:S04]  /*11520*/  LDGSTS.E.BYPASS.LTC128B.128 [R6+0x8400], desc[UR42][R2.64+0x40], !P0 ;  /* 0x0840004002067fae */ /* 0x0003e8000c101d6a */
[----:B-1----:R-:W1:Y:S01]  /*11530*/  SHFL.IDX PT, R3, R9, 0x1, 0x1c1f ;  /* 0x003c1f0009037f89 */ /* 0x002e6200000e0000 */
[----:B0-----:R-:W-:-:S03]  /*11540*/  IADD3 R2, P0, R29, R14, RZ ;  /* 0x0000000e1d027210 */ /* 0x001fc60007f1e0ff */
[----:B------:R-:W0:Y:S02]  /*11550*/  SHFL.IDX PT, R14, R8, 0x2, 0x1c1f ;  /* 0x005c1f00080e7f89 */ /* 0x000e2400000e0000 */
[----:B-1----:R-:W-:Y:S01]  /*11560*/  IMAD.X R3, RZ, RZ, R3, P0 ;  /* 0x000000ffff037224 */ /* 0x002fe200000e0603 */
[----:B------:R-:W-:-:S13]  /*11570*/  ISETP.LT.OR P0, PT, R7, 0x21, P6 ;  /* 0x000000210700780c */ /* 0x000fda0003701670 */
[----:B------:R-:W-:Y:S01]  /*11580*/  LDGSTS.E.BYPASS.LTC128B.128 [R5+0x9400], desc[UR42][R2.64], !P0 ;  /* 0x0940000002057fae */ /* 0x000fe2000c101d6a */
[----:B------:R-:W-:-:S13]  /*11590*/  ISETP.LT.OR P0, PT, R7, 0x21, P5 ;  /* 0x000000210700780c */ /* 0x000fda0002f01670 */
[----:B------:R1:W-:Y:S04]  /*115a0*/  LDGSTS.E.BYPASS.LTC128B.128 [R6+0x9400], desc[UR42][R2.64+0x40], !P0 ;  /* 0x0940004002067fae */ /* 0x0003e8000c101d6a */
[----:B-1----:R-:W1:Y:S01]  /*115b0*/  SHFL.IDX PT, R3, R9, 0x2, 0x1c1f ;  /* 0x005c1f0009037f89 */ /* 0x002e6200000e0000 */
[----:B0-----:R-:W-:-:S03]  /*115c0*/  IADD3 R2, P0, R29, R14, RZ ;  /* 0x0000000e1d027210 */ /* 0x001fc60007f1e0ff */
[----:B------:R-:W2:Y:S04]  /*115d0*/  SHFL.IDX PT, R9, R9, 0x3, 0x1c1f ;  /* 0x007c1f0009097f89 */ /* 0x000ea800000e0000 */
[----:B------:R3:W4:Y:S01]  /*115e0*/  SHFL.IDX PT, R14, R8, 0x3, 0x1c1f ;  /* 0x007c1f00080e7f89 */ /* 0x00072200000e0000 */
[----:B-1----:R-:W-:Y:S01]  /*115f0*/  IMAD.X R3, RZ, RZ, R3, P0 ;  /* 0x000000ffff037224 */ /* 0x002fe200000e0603 */
[----:B------:R-:W-:-:S13]  /*11600*/  ISETP.LT.OR P0, PT, R7, 0x41, P6 ;  /* 0x000000410700780c */ /* 0x000fda0003701670 */
[----:B------:R3:W-:Y:S01]  /*11610*/  LDGSTS.E.BYPASS.LTC128B.128 [R5+0xa400], desc[UR42][R2.64], !P0 ;  /* 0x0a40000002057fae */ /* 0x0007e2000c101d6a */
[----:B------:R-:W-:-:S13]  /*11620*/  ISETP.LT.OR P0, PT, R7, 0x41, P5 ;  /* 0x000000410700780c */ /* 0x000fda0002f01670 */
[----:B--2-4-:R3:W-:Y:S02]  /*11630*/  LDGSTS.E.BYPASS.LTC128B.128 [R6+0xa400], desc[UR42][R2.64+0x40], !P0 ;  /* 0x0a40004002067fae */ /* 0x0147e4000c101d6a */
.L_x_1215:
[----:B0--3--:R-:W-:Y:S02]  /*11640*/  IADD3 R2, P0, R29, R14, RZ ;  /* 0x0000000e1d027210 */ /* 0x009fe40007f1e0ff */
[----:B------:R-:W-:-:S03]  /*11650*/  LOP3.LUT P6, RZ, R30, 0x2, RZ, 0xc0, !PT ;  /* 0x000000021eff7812 */ /* 0x000fc600078cc0ff */
[----:B------:R-:W-:Y:S01]  /*11660*/  IMAD.X R3, RZ, RZ, R9, P0 ;  /* 0x000000ffff037224 */ /* 0x000fe200000e0609 */
        /* <DEDUP_REMOVED lines=16> */
.L_x_1156:
[----:B------:R-:W-:Y:S01]  /*11770*/  SYNCS.ARRIVE.TRANS64.A1T0 RZ, [UR48+0x22870], RZ ;  /* 0x022870ffffff79a7 */ /* 0x000fe20008100030 */
[----:B------:R-:W-:Y:S05]  /*11780*/  @!P5 BRA `(.L_x_1157) ;  /* 0x000000000004d947 */ /* 0x000fea0003800000 */
[----:B------:R-:W-:Y:S01]  /*11790*/  BPT.TRAP 0x1 ;  /* 0x000000040000795c */ /* 0x000fe20000300000 */
.L_x_1157:
[----:B------:R-:W0:Y:S02]  /*117a0*/  SYNCS.PHASECHK.TRANS64.TRYWAIT P0, [UR48+0x22840], R27 ;  /* 0x0228401bff0075a7 */ /* 0x000e240008000170 */
[----:B0-----:R-:W-:Y:S05]  /*117b0*/  @!P0 BRA `(.L_x_1158) ;  /* 0x0000003400188947 */ /* 0x001fea0003800000 */
.L_x_1216:
[----:B------:R-:W2:Y:S01]  /*117c0*/  LDL R8, [R1] ;  /* 0x0000000001087983 */ /* 0x000ea20000100800 */
[----:B------:R-:W-:Y:S01]  /*117d0*/  ULDC.64 UR4, c[0x0][0x300] ;  /* 0x0000c00000047ab9 */ /* 0x000fe20000000a00 */
[----:B------:R-:W-:Y:S01]  /*117e0*/  R2UR UR6, R31 ;  /* 0x000000001f0672ca */ /* 0x000fe200000e0000 */
[----:B------:R-:W-:Y:S01]  /*117f0*/  IMAD R3, R10, UR4, RZ ;  /* 0x000000040a037c24 */ /* 0x000fe2000f8e02ff */
[----:B------:R-:W1:Y:S01]  /*11800*/  S2R R29, SR_TID.X ;  /* 0x00000000001d7919 */ /* 0x000e620000002100 */
[----:B------:R-:W-:Y:S02]  /*11810*/  IMAD.SHL.U32 R25, R25, 0x40, RZ ;  /* 0x0000004019197824 */ /* 0x000fe400078e00ff */
[C---:B------:R-:W-:Y:S02]  /*11820*/  IMAD R5, R4.reuse, UR5, R3 ;  /* 0x0000000504057c24 */ /* 0x040fe4000f8e0203 */
[----:B0-----:R-:W-:Y:S01]  /*11830*/  IMAD.WIDE.U32 R2, R4, UR4, RZ ;  /* 0x0000000404027c25 */ /* 0x001fe2000f8e00ff */
[----:B------:R-:W-:-:S03]  /*11840*/  ULDC.64 UR4, c[0x0][0x310] ;  /* 0x0000c40000047ab9 */ /* 0x000fc60000000a00 */
        /* <DEDUP_REMOVED lines=8> */
[----:B------:R-:W-:Y:S01]  /*118d0*/  IMAD.WIDE.U32 R2, R5, UR39, R2 ;  /* 0x0000002705027c25 */ /* 0x000fe2000f8e0002 */
[----:B------:R-:W-:Y:S01]  /*118e0*/  ULDC.64 UR6, c[0x0][0x2e8] ;  /* 0x0000ba0000067ab9 */ /* 0x000fe20000000a00 */
[----:B------:R-:W-:Y:S02]  /*118f0*/  UIMAD UR4, UR39, UR5, UR4 ;  /* 0x00000005270472a4 */ /* 0x000fe4000f8e0204 */
[----:B------:R-:W-:Y:S01]  /*11900*/  IMAD.U32 R5, RZ, RZ, UR7 ;  /* 0x00000007ff057e24 */ /* 0x000fe2000f8e00ff */
[----:B------:R-:W-:Y:S01]  /*11910*/  IADD3 R0, P0, R2, UR6, RZ ;  /* 0x0000000602007c10 */ /* 0x000fe2000ff1e0ff */
[C---:B------:R-:W-:Y:S02]  /*11920*/  IMAD.SHL.U32 R2, R28.reuse, 0x80, RZ ;  /* 0x000000801c027824 */ /* 0x040fe400078e00ff */
[----:B------:R-:W-:Y:S01]  /*11930*/  IMAD.SHL.U32 R28, R28, 0x10, RZ ;  /* 0x000000101c1c7824 */ /* 0x000fe200078e00ff */
[----:B------:R-:W-:Y:S01]  /*11940*/  IADD3.X R4, R5, UR4, R3, P0, !PT ;  /* 0x0000000405047c10 */ /* 0x000fe200087fe403 */
[----:B-1----:R-:W-:Y:S01]  /*11950*/  IMAD.SHL.U32 R29, R29, 0x10, RZ ;  /* 0x000000101d1d7824 */ /* 0x002fe200078e00ff */
[----:B------:R-:W-:Y:S01]  /*11960*/  LOP3.LUT R3, R2, 0x180, RZ, 0xc0, !PT ;  /* 0x0000018002037812 */ /* 0x000fe200078ec0ff */
[----:B------:R-:W-:Y:S01]  /*11970*/  UMOV UR4, 0xffffffff ;  /* 0xffffffff00047882 */ /* 0x000fe20000000000 */
[----:B------:R-:W-:-:S02]  /*11980*/  LOP3.LUT R2, R25, 0x40, RZ, 0xc0, !PT ;  /* 0x0000004019027812 */ /* 0x000fc400078ec0ff */
[----:B------:R-:W-:Y:S02]  /*11990*/  LOP3.LUT R3, R3, 0x30, R20, 0xf8, !PT ;  /* 0x0000003003037812 */ /* 0x000fe400078ef814 */
[----:B------:R-:W-:Y:S01]  /*119a0*/  LOP3.LUT R29, R29, 0x30, RZ, 0xc0, !PT ;  /* 0x000000301d1d7812 */ /* 0x000fe200078ec0ff */
[----:B------:R-:W-:Y:S01]  /*119b0*/  IMAD R2, R21, 0x200, R2 ;  /* 0x0000020015027824 */ /* 0x000fe200078e0202 */
[----:B------:R-:W-:-:S05]  /*119c0*/  LOP3.LUT R3, R3, 0x30, R28, 0x78, !PT ;  /* 0x0000003003037812 */ /* 0x000fca00078e781c */
[----:B------:R-:W-:Y:S01]  /*119d0*/  IMAD.IADD R37, R3, 0x1, R2 ;  /* 0x0000000103257824 */ /* 0x000fe200078e0202 */
[----:B--2---:R-:W-:Y:S01]  /*119e0*/  LOP3.LUT P5, RZ, R8, 0x4, RZ, 0xc0, !PT ;  /* 0x0000000408ff7812 */ /* 0x004fe200078ac0ff */
[----:B------:R-:W-:-:S12]  /*119f0*/  BRA.DIV UR4, `(.L_x_1159) ;  /* 0x0000003204a07947 */ /* 0x000fd8000b800000 */
[----:B------:R-:W0:Y:S01]  /*11a00*/  SHFL.IDX PT, R14, R0, RZ, 0x1c1f ;  /* 0x001c1fff000e7589 */ /* 0x000e2200000e0000 */
[----:B------:R-:W-:Y:S01]  /*11a10*/  LOP3.LUT P6, RZ, R8, 0x8, RZ, 0xc0, !PT ;  /* 0x0000000808ff7812 */ /* 0x000fe200078cc0ff */
[C---:B------:R-:W-:Y:S02]  /*11a20*/  @P3 VIADD R7, R37.reuse, UR48 ;  /* 0x0000003025073c36 */ /* 0x040fe40008000000 */
[----:B------:R-:W1:Y:S01]  /*11a30*/  SHFL.IDX PT, R2, R4, RZ, 0x1c1f ;  /* 0x001c1fff04027589 */ /* 0x000e6200000e0000 */
[----:B------:R-:W-:-:S03]  /*11a40*/  @P2 VIADD R21, R37, UR48 ;  /* 0x0000003025152c36 */ /* 0x000fc60008000000 */
[----:B------:R-:W-:Y:S04]  /*11a50*/  SHFL.IDX PT, R6, R4, 0x1, 0x1c1f ;  /* 0x003c1f0004067f89 */ /* 0x000fe800000e0000 */
[----:B------:R-:W-:Y:S01]  /*11a60*/  SHFL.IDX PT, R5, R4, 0x3, 0x1c1f ;  /* 0x007c1f0004057f89 */ /* 0x000fe200000e0000 */
[----:B0-----:R-:W-:-:S05]  /*11a70*/  @P3 IADD3 R14, P0, R29, R14, RZ ;  /* 0x0000000e1d0e3210 */ /* 0x001fca0007f1e0ff */
[----:B-1----:R-:W-:Y:S01]  /*11a80*/  @P3 IMAD.X R3, RZ, RZ, R2, P0 ;  /* 0x000000ffff033224 */ /* 0x002fe200000e0602 */
[C---:B------:R-:W-:Y:S01]  /*11a90*/  LOP3.LUT P0, RZ, R8.reuse, 0x10, RZ, 0xc0, !PT ;  /* 0x0000001008ff7812 */ /* 0x040fe2000780c0ff */
[----:B------:R-:W-:Y:S02]  /*11aa0*/  @P3 IMAD.MOV.U32 R2, RZ, RZ, R14 ;  /* 0x000000ffff023224 */ /* 0x000fe400078e000e */
[----:B------:R-:W0:Y:S10]  /*11ab0*/  SHFL.IDX PT, R14, R0, 0x1, 0x1c1f ;  /* 0x003c1f00000e7f89 */ /* 0x000e3400000e0000 */
[----:B------:R-:W-:Y:S04]  /*11ac0*/  @P3 LDGSTS.E.BYPASS.LTC128B.128 [R7+0x16400], desc[UR42][R2.64], !P0 ;  /* 0x1640000002073fae */ /* 0x000fe8000c101d6a */
[----:B------:R-:W-:Y:S04]  /*11ad0*/  @P3 LDGSTS.E.BYPASS.LTC128B.128 [R7+0x18400], desc[UR42][R2.64+0x40], !P6 ;  /* 0x1840004002073fae */ /* 0x000fe8000f101d6a */
[----:B------:R1:W-:Y:S01]  /*11ae0*/  @P3 LDGSTS.E.BYPASS.LTC128B.128 [R7+0x1a400], desc[UR42][R2.64+0x80], !P5 ;  /* 0x1a40008002073fae */ /* 0x0003e2000e901d6a */
[----:B------:R-:W-:-:S02]  /*11af0*/  LOP3.LUT P3, RZ, R8, 0x10, RZ, 0xc0, !PT ;  /* 0x0000001008ff7812 */ /* 0x000fc4000786c0ff */
[----:B0-----:R-:W-:-:S05]  /*11b00*/  @P2 IADD3 R14, P0, R29, R14, RZ ;  /* 0x0000000e1d0e2210 */ /* 0x001fca0007f1e0ff */
[----:B------:R-:W-:Y:S02]  /*11b10*/  @P2 IMAD.X R9, RZ, RZ, R6, P0 ;  /* 0x000000ffff092224 */ /* 0x000fe400000e0606 */
[----:B-1----:R-:W-:Y:S01]  /*11b20*/  @P2 IMAD.MOV.U32 R2, RZ, RZ, R14 ;  /* 0x000000ffff022224 */ /* 0x002fe200078e000e */
[----:B------:R-:W-:Y:S01]  /*11b30*/  SHFL.IDX PT, R6, R4, 0x2, 0x1c1f ;  /* 0x005c1f0004067f89 */ /* 0x000fe200000e0000 */
[----:B------:R-:W-:Y:S02]  /*11b40*/  @P2 IMAD.MOV.U32 R3, RZ, RZ, R9 ;  /* 0x000000ffff032224 */ /* 0x000fe400078e0009 */
[----:B------:R-:W-:Y:S01]  /*11b50*/  @P1 VIADD R9, R37, UR48 ;  /* 0x0000003025091c36 */ /* 0x000fe20008000000 */
[----:B------:R-:W0:Y:S04]  /*11b60*/  SHFL.IDX PT, R14, R0, 0x2, 0x1c1f ;  /* 0x005c1f00000e7f89 */ /* 0x000e2800000e0000 */
[----:B------:R-:W-:Y:S04]  /*11b70*/  @P2 LDGSTS.E.BYPASS.LTC128B.128 [R21+0x16c00], desc[UR42][R2.64], !P3 ;  /* 0x16c0000002152fae */ /* 0x000fe8000d901d6a */
[----:B------:R-:W-:Y:S04]  /*11b80*/  @P2 LDGSTS.E.BYPASS.LTC128B.128 [R21+0x18c00], desc[UR42][R2.64+0x40], !P6 ;  /* 0x18c0004002152fae */ /* 0x000fe8000f101d6a */
[----:B------:R1:W-:Y:S01]  /*11b90*/  @P2 LDGSTS.E.BYPASS.LTC128B.128 [R21+0x1ac00], desc[UR42][R2.64+0x80], !P5 ;  /* 0x1ac0008002152fae */ /* 0x0003e2000e901d6a */
[----:B0-----:R-:W-:-:S05]  /*11ba0*/  @P1 IADD3 R14, P0, R29, R14, RZ ;  /* 0x0000000e1d0e1210 */ /* 0x001fca0007f1e0ff */
[----:B------:R-:W-:Y:S02]  /*11bb0*/  @P1 IMAD.X R7, RZ, RZ, R6, P0 ;  /* 0x000000ffff071224 */ /* 0x000fe400000e0606 */
[----:B-1----:R-:W-:Y:S02]  /*11bc0*/  @P1 IMAD.MOV.U32 R2, RZ, RZ, R14 ;  /* 0x000000ffff021224 */ /* 0x002fe400078e000e */
[----:B------:R-:W-:Y:S01]  /*11bd0*/  @P1 IMAD.MOV.U32 R3, RZ, RZ, R7 ;  /* 0x000000ffff031224 */ /* 0x000fe200078e0007 */
[----:B------:R0:W1:Y:S04]  /*11be0*/  SHFL.IDX PT, R14, R0, 0x3, 0x1c1f ;  /* 0x007c1f00000e7f89 */ /* 0x00006800000e0000 */
[----:B------:R0:W-:Y:S04]  /*11bf0*/  @P1 LDGSTS.E.BYPASS.LTC128B.128 [R9+0x17400], desc[UR42][R2.64], !P3 ;  /* 0x1740000002091fae */ /* 0x0001e8000d901d6a */
[----:B------:R0:W-:Y:S04]  /*11c00*/  @P1 LDGSTS.E.BYPASS.LTC128B.128 [R9+0x19400], desc[UR42][R2.64+0x40], !P6 ;  /* 0x1940004002091fae */ /* 0x0001e8000f101d6a */
[----:B------:R0:W-:Y:S02]  /*11c10*/  @P1 LDGSTS.E.BYPASS.LTC128B.128 [R9+0x1b400], desc[UR42][R2.64+0x80], !P5 ;  /* 0x1b40008002091fae */ /* 0x0001e4000e901d6a */
.L_x_1226:
[C---:B------:R-:W-:Y:S02]  /*11c20*/  LOP3.LUT P2, RZ, R8.reuse, 0x10, RZ, 0xc0, !PT ;  /* 0x0000001008ff7812 */ /* 0x040fe4000784c0ff */
[----:B------:R-:W-:Y:S02]  /*11c30*/  LOP3.LUT P1, RZ, R8, 0x8, RZ, 0xc0, !PT ;  /* 0x0000000808ff7812 */ /* 0x000fe4000782c0ff */
[----:B01----:R-:W-:-:S05]  /*11c40*/  @P4 IADD3 R2, P0, R29, R14, RZ ;  /* 0x0000000e1d024210 */ /* 0x003fca0007f1e0ff */
[----:B------:R-:W-:Y:S02]  /*11c50*/  @P4 IMAD.X R3, RZ, RZ, R5, P0 ;  /* 0x000000ffff034224 */ /* 0x000fe400000e0605 */
[----:B------:R-:W-:-:S05]  /*11c60*/  @P4 VIADD R5, R37, UR48 ;  /* 0x0000003025054c36 */ /* 0x000fca0008000000 */
[----:B------:R-:W-:Y:S01]  /*11c70*/  @!PT LDS RZ, [RZ] ;  /* 0x00000000fffff984 */ /* 0x000fe20000000800 */
[----:B------:R-:W-:Y:S01]  /*11c80*/  @!PT LDS RZ, [RZ] ;  /* 0x00000000fffff984 */ /* 0x000fe20000000800 */
[----:B------:R-:W-:Y:S01]  /*11c90*/  @!PT LDS RZ, [RZ] ;  /* 0x00000000fffff984 */ /* 0x000fe20000000800 */
[----:B------:R0:W-:Y:S04]  /*11ca0*/  @P4 LDGSTS.E.BYPASS.LTC128B.128 [R5+0x17c00], desc[UR42][R2.64], !P2 ;  /* 0x17c0000002054fae */ /* 0x0001e8000d101d6a */
[----:B------:R0:W-:Y:S04]  /*11cb0*/  @P4 LDGSTS.E.BYPASS.LTC128B.128 [R5+0x19c00], desc[UR42][R2.64+0x40], !P1 ;  /* 0x19c0004002054fae */ /* 0x0001e8000c901d6a */
[----:B------:R0:W-:Y:S01]  /*11cc0*/  @P4 LDGSTS.E.BYPASS.LTC128B.128 [R5+0x1bc00], desc[UR42][R2.64+0x80], !P5 ;  /* 0x1bc0008002054fae */ /* 0x0001e2000e901d6a */
        /* <DEDUP_REMOVED lines=9> */
.L_x_1160:
[----:B------:R-:W-:Y:S01]  /*11d60*/  SYNCS.ARRIVE.TRANS64.A1T0 RZ, [UR48+0x22830], RZ ;  /* 0x022830ffffff79a7 */ /* 0x000fe20008100030 */
[----:B------:R-:W-:Y:S05]  /*11d70*/  WARPSYNC.ALL ;  /* 0x0000000000007948 */ /* 0x000fea0003800000 */
[----:B------:R-:W-:Y:S01]  /*11d80*/  UIADD3 UR5, UR48, 0x10400, URZ ;  /* 0x0001040030057890 */ /* 0x000fe2000fffe03f */
[----:B------:R-:W-:Y:S01]  /*11d90*/  R2UR UR4, R31 ;  /* 0x000000001f0472ca */ /* 0x000fe200000e0000 */
[----:B------:R-:W-:Y:S01]  /*11da0*/  ULDC.64 UR6, c[0x0][0x2d8] ;  /* 0x0000b60000067ab9 */ /* 0x000fe20000000a00 */
[----:B------:R-:W-:Y:S01]  /*11db0*/  SHF.R.S32.HI R18, RZ, 0x1f, R26 ;  /* 0x0000001fff127819 */ /* 0x000fe2000001141a */
[----:B------:R-:W-:Y:S02]  /*11dc0*/  ULOP3.LUT UP0, URZ, UR5, 0x1bf, URZ, 0xc0, !UPT ;  /* 0x000001bf053f7892 */ /* 0x000fe4000f80c03f */
[----:B------:R-:W-:Y:S01]  /*11dd0*/  UIMAD.WIDE.U32 UR36, UR39, UR6, URZ ;  /* 0x00000006272472a5 */ /* 0x000fe2000f8e003f */
[----:B------:R-:W-:Y:S03]  /*11de0*/  BAR.SYNC.DEFER_BLOCKING 0x8, 0x180 ;  /* 0x0206000000007b1d */ /* 0x000fe60000010000 */
[----:B------:R-:W-:-:S04]  /*11df0*/  PLOP3.LUT P0, PT, PT, PT, UP0, 0x80, 0x0 ;  /* 0x000000000000781c */ /* 0x000fc80003f0f008 */
[----:B------:R-:W-:-:S04]  /*11e00*/  UIMAD UR4, UR4, UR6, URZ ;  /* 0x00000006040472a4 */ /* 0x000fc8000f8e023f */
        /* <DEDUP_REMOVED lines=19> */
.L_x_1161:
[----:B------:R-:W-:Y:S01]  /*11f40*/  UISETP.NE.AND UP0, UPT, UR50, URZ, UPT ;  /* 0x0000003f3200728c */ /* 0x000fe2000bf05270 */
[----:B------:R-:W-:Y:S01]  /*11f50*/  IADD3 R9, R23, UR41, R24 ;  /* 0x0000002917097c10 */ /* 0x000fe2000fffe018 */
[----:B------:R-:W-:Y:S02]  /*11f60*/  IMAD.U32 R4, RZ, RZ, UR36 ;  /* 0x00000024ff047e24 */ /* 0x000fe4000f8e00ff */
[----:B------:R-:W-:Y:S02]  /*11f70*/  IMAD.U32 R3, RZ, RZ, UR49 ;  /* 0x00000031ff037e24 */ /* 0x000fe4000f8e00ff */
[----:B------:R-:W-:Y:S01]  /*11f80*/  PLOP3.LUT P0, PT, PT, PT, UP0, 0x80, 0x0 ;  /* 0x000000000000781c */ /* 0x000fe20003f0f008 */
[----:B------:R-:W-:Y:S02]  /*11f90*/  IMAD.MOV.U32 R7, RZ, RZ, R9 ;  /* 0x000000ffff077224 */ /* 0x000fe400078e0009 */
[----:B------:R-:W-:Y:S02]  /*11fa0*/  IMAD.MOV.U32 R2, RZ, RZ, R4 ;  /* 0x000000ffff027224 */ /* 0x000fe400078e0004 */
[----:B------:R-:W-:Y:S01]  /*11fb0*/  @UP0 ULDC UR4, c[0x0][0x44c] ;  /* 0x0001130000040ab9 */ /* 0x000fe20000000800 */
[----:B------:R-:W-:-:S07]  /*11fc0*/  IMAD.U32 R5, RZ, RZ, UR37 ;  /* 0x00000025ff057e24 */ /* 0x000fce000f8e00ff */
[----:B------:R-:W-:Y:S01]  /*11fd0*/  @P0 IMAD.HI.U32 R0, R9, UR4, RZ ;  /* 0x0000000409000c27 */ /* 0x000fe2000f8e00ff */
[----:B------:R-:W-:Y:S01]  /*11fe0*/  PLOP3.LUT P0, PT, PT, PT, UP0, 0x80, 0x0 ;  /* 0x000000000000781c */ /* 0x000fe20003f0f008 */
[----:B------:R-:W-:-:S12]  /*11ff0*/  @UP0 ULDC UR4, c[0x0][0x450] ;  /* 0x0001140000040ab9 */ /* 0x000fd80000000800 */
[----:B------:R-:W-:Y:S01]  /*12000*/  @P0 SHF.R.U32.HI R7, RZ, UR4, R0 ;  /* 0x00000004ff070c19 */ /* 0x000fe20008011600 */
[----:B------:R-:W-:Y:S01]  /*12010*/  ULDC.64 UR4, c[0x0][0x2e0] ;  /* 0x0000b80000047ab9 */ /* 0x000fe20000000a00 */
[----:B------:R-:W0:Y:S01]  /*12020*/  LDC R0, c[0x0][0x448] ;  /* 0x00011200ff007b82 */ /* 0x000e220000000800 */
[----:B------:R-:W-:Y:S01]  /*12030*/  IMAD R11, R18, UR4, RZ ;  /* 0x00000004120b7c24 */ /* 0x000fe2000f8e02ff */
[----:B------:R-:W-:Y:S01]  /*12040*/  SHF.R.S32.HI R4, RZ, 0x1f, R7 ;  /* 0x0000001fff047819 */ /* 0x000fe20000011407 */
[----:B------:R-:W-:-:S04]  /*12050*/  IMAD.WIDE.U32 R2, R26, UR4, R2 ;  /* 0x000000041a027c25 */ /* 0x000fc8000f8e0002 */
[----:B------:R-:W-:Y:S01]  /*12060*/  IMAD R11, R26, UR5, R11 ;  /* 0x000000051a0b7c24 */ /* 0x000fe2000f8e020b */
[----:B------:R-:W-:Y:S02]  /*12070*/  ULDC.64 UR4, c[0x0][0x2d0] ;  /* 0x0000b40000047ab9 */ /* 0x000fe40000000a00 */
[----:B------:R-:W-:Y:S02]  /*12080*/  IMAD R4, R4, UR4, RZ ;  /* 0x0000000404047c24 */ /* 0x000fe4000f8e02ff */
[----:B------:R-:W-:Y:S02]  /*12090*/  IMAD.IADD R3, R3, 0x1, R11 ;  /* 0x0000000103037824 */ /* 0x000fe400078e020b */
[C---:B------:R-:W-:Y:S02]  /*120a0*/  IMAD R5, R7.reuse, UR5, R4 ;  /* 0x0000000507057c24 */ /* 0x040fe4000f8e0204 */
[----:B------:R-:W-:Y:S02]  /*120b0*/  IMAD.MOV R4, RZ, RZ, -R7 ;  /* 0x000000ffff047224 */ /* 0x000fe400078e0a07 */
[----:B------:R-:W-:Y:S01]  /*120c0*/  IMAD.WIDE.U32 R2, R7, UR4, R2 ;  /* 0x0000000407027c25 */ /* 0x000fe2000f8e0002 */
[----:B------:R-:W-:-:S03]  /*120d0*/  ULDC.64 UR4, c[0x0][0x2c8] ;  /* 0x0000b20000047ab9 */ /* 0x000fc60000000a00 */
[----:B------:R-:W-:Y:S02]  /*120e0*/  IMAD.IADD R3, R3, 0x1, R5 ;  /* 0x0000000103037824 */ /* 0x000fe400078e0205 */
[----:B0-----:R-:W-:-:S04]  /*120f0*/  IMAD R9, R0, R4, R9 ;  /* 0x0000000400097224 */ /* 0x001fc800078e0209 */
[----:B------:R-:W-:Y:S01]  /*12100*/  IMAD.WIDE.U32 R2, R9, UR4, R2 ;  /* 0x0000000409027c25 */ /* 0x000fe2000f8e0002 */
[----:B------:R-:W-:-:S05]  /*12110*/  SHF.R.S32.HI R4, RZ, 0x1f, R9 ;  /* 0x0000001fff047819 */ /* 0x000fca0000011409 */
        /* <DEDUP_REMOVED lines=11> */
[----:B------:R-:W0:Y:S01]  /*121d0*/  SHFL.IDX PT, R14, R4, RZ, 0x1c1f ;  /* 0x001c1fff040e7589 */ /* 0x000e2200000e0000 */
[----:B------:R-:W-:Y:S02]  /*121e0*/  ULDC UR4, c[0x0][0x288] ;  /* 0x0000a20000047ab9 */ /* 0x000fe40000000800 */
[----:B------:R-:W-:Y:S01]  /*121f0*/  IMAD R7, R0, UR4, RZ ;  /* 0x0000000400077c24 */ /* 0x000fe2000f8e02ff */
[----:B------:R-:W1:Y:S01]  /*12200*/  SHFL.IDX PT, R2, R5, RZ, 0x1c1f ;  /* 0x001c1fff05027589 */ /* 0x000e6200000e0000 */
[----:B------:R-:W-:-:S03]  /*12210*/  VIADD R0, R23, UR41 ;  /* 0x0000002917007c36 */ /* 0x000fc60008000000 */
[----:B------:R-:W-:Y:S01]  /*12220*/  SHFL.IDX PT, R6, R5, 0x1, 0x1c1f ;  /* 0x003c1f0005067f89 */ /* 0x000fe200000e0000 */
[C---:B------:R-:W-:Y:S01]  /*12230*/  VIADD R8, R0.reuse, 0x20 ;  /* 0x0000002000087836 */ /* 0x040fe20000000000 */
[----:B------:R-:W-:-:S13]  /*12240*/  ISETP.GE.AND P0, PT, R0, R7, PT ;  /* 0x000000070000720c */ /* 0x000fda0003f06270 */
[----:B------:R-:W-:Y:S01]  /*12250*/  @!P0 VIADD R19, R37, UR48 ;  /* 0x0000003025138c36 */ /* 0x000fe20008000000 */
[----:B0-----:R-:W-:-:S05]  /*12260*/  @!P0 IADD3 R14, P4, R29, R14, RZ ;  /* 0x0000000e1d0e8210 */ /* 0x001fca0007f9e0ff */
[----:B-1----:R-:W-:Y:S02]  /*12270*/  @!P0 IMAD.X R3, RZ, RZ, R2, P4 ;  /* 0x000000ffff038224 */ /* 0x002fe400020e0602 */
[----:B------:R-:W-:Y:S02]  /*12280*/  @!P0 IMAD.MOV.U32 R2, RZ, RZ, R14 ;  /* 0x000000ffff028224 */ /* 0x000fe400078e000e */
[----:B------:R-:W0:Y:S04]  /*12290*/  SHFL.IDX PT, R14, R4, 0x1, 0x1c1f ;  /* 0x003c1f00040e7f89 */ /* 0x000e2800000e0000 */
[----:B------:R-:W-:Y:S04]  /*122a0*/  @!P0 LDGSTS.E.BYPASS.LTC128B.128 [R19+0x10400], desc[UR42][R2.64], !P3 ;  /* 0x1040000002138fae */ /* 0x000fe8000d901d6a */
[----:B------:R-:W-:Y:S04]  /*122b0*/  @!P0 LDGSTS.E.BYPASS.LTC128B.128 [R19+0x12400], desc[UR42][R2.64+0x40], !P2 ;  /* 0x1240004002138fae */ /* 0x000fe8000d101d6a */
[----:B------:R1:W-:Y:S01]  /*122c0*/  @!P0 LDGSTS.E.BYPASS.LTC128B.128 [R19+0x14400], desc[UR42][R2.64+0x80], !P1 ;  /* 0x1440008002138fae */ /* 0x0003e2000c901d6a */
[----:B------:R-:W-:Y:S01]  /*122d0*/  ISETP.GE.AND P0, PT, R8, R7, PT ;  /* 0x000000070800720c */ /* 0x000fe20003f06270 */
[----:B------:R-:W-:-:S12]  /*122e0*/  VIADD R8, R0, 0x40 ;  /* 0x0000004000087836 */ /* 0x000fd80000000000 */
[----:B0-----:R-:W-:Y:S01]  /*122f0*/  @!P0 IADD3 R14, P4, R29, R14, RZ ;  /* 0x0000000e1d0e8210 */ /* 0x001fe20007f9e0ff */
[----:B------:R-:W-:-:S04]  /*12300*/  @!P0 VIADD R21, R37, UR48 ;  /* 0x0000003025158c36 */ /* 0x000fc80008000000 */
[----:B------:R-:W-:Y:S02]  /*12310*/  @!P0 IMAD.X R9, RZ, RZ, R6, P4 ;  /* 0x000000ffff098224 */ /* 0x000fe400020e0606 */
[----:B-1----:R-:W-:Y:S01]  /*12320*/  @!P0 IMAD.MOV.U32 R2, RZ, RZ, R14 ;  /* 0x000000ffff028224 */ /* 0x002fe200078e000e */
[----:B------:R-:W-:Y:S01]  /*12330*/  SHFL.IDX PT, R6, R5, 0x2, 0x1c1f ;  /* 0x005c1f0005067f89 */ /* 0x000fe200000e0000 */
[----:B------:R-:W-:-:S03]  /*12340*/  @!P0 IMAD.MOV.U32 R3, RZ, RZ, R9 ;  /* 0x000000ffff038224 */ /* 0x000fc600078e0009 */
[----:B------:R-:W0:Y:S04]  /*12350*/  SHFL.IDX PT, R14, R4, 0x2, 0x1c1f ;  /* 0x005c1f00040e7f89 */ /* 0x000e2800000e0000 */
[----:B------:R-:W-:Y:S04]  /*12360*/  @!P0 LDGSTS.E.BYPASS.LTC128B.128 [R21+0x10c00], desc[UR42][R2.64], !P3 ;  /* 0x10c0000002158fae */ /* 0x000fe8000d901d6a */
[----:B------:R-:W-:Y:S04]  /*12370*/  @!P0 LDGSTS.E.BYPASS.LTC128B.128 [R21+0x12c00], desc[UR42][R2.64+0x40], !P2 ;  /* 0x12c0004002158fae */ /* 0x000fe8000d101d6a */
[----:B------:R1:W-:Y:S01]  /*12380*/  @!P0 LDGSTS.E.BYPASS.LTC128B.128 [R21+0x14c00], desc[UR42][R2.64+0x80], !P1 ;  /* 0x14c0008002158fae */ /* 0x0003e2000c901d6a */
[----:B------:R-:W-:-:S03]  /*12390*/  ISETP.GE.AND P0, PT, R8, R7, PT ;  /* 0x000000070800720c */ /* 0x000fc60003f06270 */
[----:B------:R-:W2:Y:S10]  /*123a0*/  SHFL.IDX PT, R5, R5, 0x3, 0x1c1f ;  /* 0x007c1f0005057f89 */ /* 0x000eb400000e0000 */
[----:B0-----:R-:W-:Y:S01]  /*123b0*/  @!P0 IADD3 R14, P4, R29, R14, RZ ;  /* 0x0000000e1d0e8210 */ /* 0x001fe20007f9e0ff */
[----:B------:R-:W-:-:S04]  /*123c0*/  @!P0 VIADD R19, R37, UR48 ;  /* 0x0000003025138c36 */ /* 0x000fc80008000000 */
[----:B------:R-:W-:Y:S02]  /*123d0*/  @!P0 IMAD.X R9, RZ, RZ, R6, P4 ;  /* 0x000000ffff098224 */ /* 0x000fe400020e0606 */
[----:B-1----:R-:W-:Y:S02]  /*123e0*/  @!P0 IMAD.MOV.U32 R2, RZ, RZ, R14 ;  /* 0x000000ffff028224 */ /* 0x002fe400078e000e */
[----:B------:R-:W-:Y:S01]  /*123f0*/  @!P0 IMAD.MOV.U32 R3, RZ, RZ, R9 ;  /* 0x000000ffff038224 */ /* 0x000fe200078e0009 */
[----:B------:R0:W1:Y:S04]  /*12400*/  SHFL.IDX PT, R14, R4, 0x3, 0x1c1f ;  /* 0x007c1f00040e7f89 */ /* 0x00006800000e0000 */
[----:B------:R0:W-:Y:S04]  /*12410*/  @!P0 LDGSTS.E.BYPASS.LTC128B.128 [R19+0x11400], desc[UR42][R2.64], !P3 ;  /* 0x1140000002138fae */ /* 0x0001e8000d901d6a */
[----:B------:R0:W-:Y:S04]  /*12420*/  @!P0 LDGSTS.E.BYPASS.LTC128B.128 [R19+0x13400], desc[UR42][R2.64+0x40], !P2 ;  /* 0x1340004002138fae */ /* 0x0001e8000d101d6a */
[----:B--2---:R0:W-:Y:S02]  /*12430*/  @!P0 LDGSTS.E.BYPASS.LTC128B.128 [R19+0x15400], desc[UR42][R2.64+0x80], !P1 ;  /* 0x1540008002138fae */ /* 0x0041e4000c901d6a */
.L_x_1235:
[----:B------:R-:W-:Y:S01]  /*12440*/  VIADD R0, R0, 0x60 ;  /* 0x0000006000007836 */ /* 0x000fe20000000000 */
[----:B------:R-:W-:Y:S04]  /*12450*/  BSSY B0, `(.L_x_1163) ;  /* 0x000000c000007945 */ /* 0x000fe80003800000 */
[----:B------:R-:W-:-:S13]  /*12460*/  ISETP.GE.AND P0, PT, R0, R7, PT ;  /* 0x000000070000720c */ /* 0x000fda0003f06270 */
[----:B------:R-:W-:Y:S05]  /*12470*/  @P0 BRA `(.L_x_1164) ;  /* 0x0000000000240947 */ /* 0x000fea0003800000 */
[----:B01----:R-:W-:-:S05]  /*12480*/  IADD3 R2, P0, R29, R14, RZ ;  /* 0x0000000e1d027210 */ /* 0x003fca0007f1e0ff */
[----:B------:R-:W-:Y:S02]  /*12490*/  IMAD.X R3, RZ, RZ, R5, P0 ;  /* 0x000000ffff037224 */ /* 0x000fe400000e0605 */
[----:B------:R-:W-:-:S05]  /*124a0*/  VIADD R5, R37, UR48 ;  /* 0x0000003025057c36 */ /* 0x000fca0008000000 */
[----:B------:R-:W-:Y:S01]  /*124b0*/  @!PT LDS RZ, [RZ] ;  /* 0x00000000fffff984 */ /* 0x000fe20000000800 */
[----:B------:R-:W-:Y:S01]  /*124c0*/  @!PT LDS RZ, [RZ] ;  /* 0x00000000fffff984 */ /* 0x000fe20000000800 */
[----:B------:R-:W-:Y:S01]  /*124d0*/  @!PT LDS RZ, [RZ] ;  /* 0x00000000fffff984 */ /* 0x000fe20000000800 */
[----:B------:R2:W-:Y:S04]  /*124e0*/  LDGSTS.E.BYPASS.LTC128B.128 [R5+0x11c00], desc[UR42][R2.64], !P3 ;  /* 0x11c0000002057fae */ /* 0x0005e8000d901d6a */
[----:B------:R2:W-:Y:S04]  /*124f0*/  LDGSTS.E.BYPASS.LTC128B.128 [R5+0x13c00], desc[UR42][R2.64+0x40], !P2 ;  /* 0x13c0004002057fae */ /* 0x0005e8000d101d6a */
[----:B------:R2:W-:Y:S02]  /*12500*/  LDGSTS.E.BYPASS.LTC128B.128 [R5+0x15c00], desc[UR42][R2.64+0x80], !P1 ;  /* 0x15c0008002057fae */ /* 0x0005e4000c901d6a */
.L_x_1164:
[----:B------:R-:W-:Y:S05]  /*12510*/  BSYNC B0 ;  /* 0x0000000000007941 */ /* 0x000fea0003800000 */
.L_x_1163:
[----:B------:R-:W-:Y:S01]  /*12520*/  NOP ;  /* 0x0000000000007918 */ /* 0x000fe20000000000 */
[----:B------:R-:W-:Y:S01]  /*12530*/  SYNCS.ARRIVE.TRANS64.RED.A0T1 RZ, [UR48+0x22800], RZ ;  /* 0x022800ffffff79a7 */ /* 0x000fe20008200430 */
[----:B------:R-:W-:Y:S01]  /*12540*/  IMAD.MOV.U32 R0, RZ, RZ, 0x1 ;  /* 0x00000001ff007424 */ /* 0x000fe200078e00ff */
[----:B------:R-:W-:Y:S01]  /*12550*/  ARRIVES.LDGSTSBAR.64.TRANSCNT [UR48+0x22800] ;  /* 0x02280000ff0079b0 */ /* 0x000fe20008000ab0 */
[----:B------:R-:W-:Y:S02]  /*12560*/  VIADD R16, R16, 0xfffffffe ;  /* 0xfffffffe10107836 */ /* 0x000fe40000000000 */
[----:B------:R-:W-:Y:S01]  /*12570*/  IMAD.MOV.U32 R29, RZ, RZ, 0x1 ;  /* 0x00000001ff1d7424 */ /* 0x000fe200078e00ff */
[----:B------:R-:W-:Y:S01]  /*12580*/  SHF.L.U32 R0, R0, 0x1f, RZ ;  /* 0x0000001f00007819 */ /* 0x000fe200000006ff */
[----:B------:R-:W-:Y:S01]  /*12590*/  NOP ;  /* 0x0000000000007918 */ /* 0x000fe20000000000 */
[----:B------:R-:W-:Y:S02]  /*125a0*/  SYNCS.ARRIVE.TRANS64.A1T0 RZ, [UR48+0x22800], RZ ;  /* 0x022800ffffff79a7 */ /* 0x000fe40008100030 */
[----:B------:R-:W3:Y:S02]  /*125b0*/  SYNCS.PHASECHK.TRANS64.TRYWAIT P0, [UR48+0x22820], R0 ;  /* 0x02282000ff0075a7 */ /* 0x000ee40008000170 */
[----:B---3--:R-:W-:Y:S05]  /*125c0*/  @!P0 BRA `(.L_x_1165) ;  /* 0x0000003000588947 */ /* 0x008fea0003800000 */
.L_x_1236:
[----:B------:R-:W-:-:S13]  /*125d0*/  ISETP.GE.AND P0, PT, R16, UR51, PT ;  /* 0x0000003310007c0c */ /* 0x000fda000bf06270 */
[----:B------:R-:W-:Y:S05]  /*125e0*/  @!P0 BRA `(.L_x_1166) ;  /* 0x0000001000ac8947 */ /* 0x000fea0003800000 */
[----:B------:R-:W-:Y:S01]  /*125f0*/  UIADD3 UR4, UR47, 0x1, URZ ;  /* 0x000000012f047890 */ /* 0x000fe2000fffe03f */
[----:B0-2---:R-:W-:Y:S01]  /*12600*/  LOP3.LUT R3, RZ, UR45, RZ, 0x33, !PT ;  /* 0x0000002dff037c12 */ /* 0x005fe2000f8e33ff */
[----:B------:R-:W-:Y:S01]  /*12610*/  IMAD.MOV.U32 R10, RZ, RZ, 0x1 ;  /* 0x00000001ff0a7424 */ /* 0x000fe200078e00ff */
[----:B------:R-:W-:Y:S01]  /*12620*/  IADD3 R17, R24, R17, R23 ;  /* 0x0000001118117210 */ /* 0x000fe20007ffe017 */
[----:B------:R-:W-:Y:S01]  /*12630*/  UIMAD UR4, UR4, UR38, URZ ;  /* 0x00000026040472a4 */ /* 0x000fe2000f8e023f */
[----:B------:R-:W-:Y:S01]  /*12640*/  LOP3.LUT R5, RZ, UR44, RZ, 0x33, !PT ;  /* 0x0000002cff057c12 */ /* 0x000fe2000f8e33ff */
[----:B------:R-:W-:Y:S02]  /*12650*/  IMAD.MOV.U32 R9, RZ, RZ, RZ ;  /* 0x000000ffff097224 */ /* 0x000fe400078e00ff */
[----:B------:R-:W-:Y:S02]  /*12660*/  VIADD R17, R17, 0xfffffe80 ;  /* 0xfffffe8011117836 */ /* 0x000fe40000000000 */
[----:B------:R-:W-:-:S04]  /*12670*/  LOP3.LUT R0, RZ, UR4, RZ, 0x33, !PT ;  /* 0x00000004ff007c12 */ /* 0x000fc8000f8e33ff */
[----:B------:R-:W-:-:S04]  /*12680*/  VIADDMNMX R0, R0, -UR46, R3, !PT ;  /* 0x8000002e00007c46 */ /* 0x000fc8000f800103 */
[----:B------:R-:W-:-:S04]  /*12690*/  VIMNMX R0, R0, R5, !PT ;  /* 0x0000000500007248 */ /* 0x000fc80007fe0100 */
[C---:B------:R-:W-:Y:S01]  /*126a0*/  IADD3 R30, -R0.reuse, -0x2, RZ ;  /* 0xfffffffe001e7810 */ /* 0x040fe20007ffe1ff */
[----:B------:R-:W-:-:S07]  /*126b0*/  IMAD R28, R0, -0x80, R17 ;  /* 0xffffff80001c7824 */ /* 0x000fce00078e0211 */
.L_x_1181:
[----:B0-2---:R-:W2:Y:S01]  /*126c0*/  LDL R4, [R1+0x4] ;  /* 0x0000040001047983 */ /* 0x005ea20000100800 */
[----:B------:R-:W0:Y:S01]  /*126d0*/  LDC R0, c[0x0][0x430] ;  /* 0x00010c00ff007b82 */ /* 0x000e220000000800 */
[----:B------:R-:W-:Y:S01]  /*126e0*/  IMAD.MOV.U32 R7, RZ, RZ, R28 ;  /* 0x000000ffff077224 */ /* 0x000fe200078e001c */
[----:B------:R-:W-:Y:S01]  /*126f0*/  ULDC.64 UR4, c[0x0][0x428] ;  /* 0x00010a0000047ab9 */ /* 0x000fe20000000a00 */
[----:B0-----:R-:W-:-:S13]  /*12700*/  ISETP.NE.AND P0, PT, R0, 0x1, PT ;  /* 0x000000010000780c */ /* 0x001fda0003f05270 */
[----:B------:R-:W0:Y:S08]  /*12710*/  @P0 LDC R3, c[0x0][0x434] ;  /* 0x00010d00ff030b82 */ /* 0x000e300000000800 */
[----:B------:R-:W3:Y:S01]  /*12720*/  @P0 LDC R5, c[0x0][0x438] ;  /* 0x00010e00ff050b82 */ /* 0x000ee20000000800 */
[----:B0-----:R-:W-:-:S05]  /*12730*/  @P0 IMAD.HI.U32 R0, R28, R3, RZ ;  /* 0x000000031c000227 */ /* 0x001fca00078e00ff */
[----:B---3--:R-:W-:-:S04]  /*12740*/  @P0 SHF.R.U32.HI R7, RZ, R5, R0 ;  /* 0x00000005ff070219 */ /* 0x008fc80000011600 */
[--C-:B------:R-:W-:Y:S01]  /*12750*/  SHF.R.S32.HI R3, RZ, 0x1f, R7.reuse ;  /* 0x0000001fff037819 */ /* 0x100fe20000011407 */
[----:B------:R-:W-:-:S04]  /*12760*/  IMAD.MOV.U32 R2, RZ, RZ, R7 ;  /* 0x000000ffff027224 */ /* 0x000fc800078e0007 */
[----:B------:R-:W-:-:S04]  /*12770*/  IMAD.WIDE.U32 R2, R32, UR4, R2 ;  /* 0x0000000420027c25 */ /* 0x000fc8000f8e0002 */
[----:B--2---:R-:W-:-:S04]  /*12780*/  IMAD R5, R4, UR4, RZ ;  /* 0x0000000404057c24 */ /* 0x004fc8000f8e02ff */
[----:B------:R-:W-:Y:S01]  /*12790*/  IMAD R5, R32, UR5, R5 ;  /* 0x0000000520057c24 */ /* 0x000fe2000f8e0205 */
[----:B------:R-:W-:Y:S02]  /*127a0*/  ULDC.64 UR4, c[0x0][0x418] ;  /* 0x0001060000047ab9 */ /* 0x000fe40000000a00 */
[----:B------:R-:W-:Y:S01]  /*127b0*/  LEA R4, P0, R2, UR4, 0x2 ;  /* 0x0000000402047c11 */ /* 0x000fe2000f8010ff */
[----:B------:R-:W-:-:S05]  /*127c0*/  IMAD.IADD R3, R5, 0x1, R3 ;  /* 0x0000000105037824 */ /* 0x000fca00078e0203 */
[----:B------:R-:W-:-:S05]  /*127d0*/  LEA.HI.X R5, R2, UR5, R3, 0x2, P0 ;  /* 0x0000000502057c11 */ /* 0x000fca00080f1403 */
[----:B------:R-:W2:Y:S01]  /*127e0*/  LDG.E R6, desc[UR42][R4.64] ;  /* 0x0000002a04067981 */ /* 0x000ea2000c1e1900 */
[----:B------:R-:W-:-:S06]  /*127f0*/  ULOP3.LUT UR6, UR40, 0x2, URZ, 0xfc, !UPT ;  /* 0x0000000228067892 */ /* 0x000fcc000f8efc3f */
[----:B------:R-:W-:Y:S02]  /*12800*/  IMAD.U32 R8, RZ, RZ, UR6 ;  /* 0x00000006ff087e24 */ /* 0x000fe4000f8e00ff */
[----:B------:R-:W-:-:S03]  /*12810*/  VIADD R0, R9, 0x1 ;  /* 0x0000000109007836 */ /* 0x000fc60000000000 */
[----:B------:R-:W-:Y:S02]  /*12820*/  ISETP.NE.AND P1, PT, R8, 0x3, PT ;  /* 0x000000030800780c */ /* 0x000fe40003f25270 */
[----:B------:R-:W-:Y:S01]  /*12830*/  ISETP.NE.AND P0, PT, R0, 0x2, PT ;  /* 0x000000020000780c */ /* 0x000fe20003f05270 */
[----:B------:R-:W-:-:S03]  /*12840*/  VIADD R30, R30, 0xffffffff ;  /* 0xffffffff1e1e7836 */ /* 0x000fc60000000000 */
[----:B------:R-:W-:Y:S02]  /*12850*/  SEL R29, RZ, 0x1, P0 ;  /* 0x00000001ff1d7807 */ /* 0x000fe40000000000 */
[----:B------:R-:W-:Y:S02]  /*12860*/  SEL R0, R0, RZ, P0 ;  /* 0x000000ff00007207 */ /* 0x000fe40000000000 */
[----:B------:R-:W-:Y:S02]  /*12870*/  LOP3.LUT R29, R10, R29, RZ, 0x3c, !PT ;  /* 0x0000001d0a1d7212 */ /* 0x000fe400078e3cff */
[----:B------:R-:W-:Y:S02]  /*12880*/  ISETP.GT.AND P2, PT, R30, UR51, PT ;  /* 0x000000331e007c0c */ /* 0x000fe4000bf44270 */
[----:B--2---:R-:W-:Y:S01]  /*12890*/  SHF.R.S32.HI R17, RZ, 0x1f, R6 ;  /* 0x0000001fff117819 */ /* 0x004fe20000011406 */
[----:B------:R-:W-:Y:S10]  /*128a0*/  @!P1 BRA `(.L_x_1167) ;  /* 0x0000000000049947 */ /* 0x000ff40003800000 */
[----:B------:R-:W-:Y:S01]  /*128b0*/  BPT.TRAP 0x1 ;  /* 0x000000040000795c */ /* 0x000fe20000300000 */
.L_x_1167:
[----:B------:R-:W-:Y:S02]  /*128c0*/  LEA R8, R0, UR48, 0x3 ;  /* 0x0000003000087c11 */ /* 0x000fe4000f8e18ff */
[----:B------:R-:W-:-:S04]  /*128d0*/  SHF.L.U32 R18, R29, 0x1f, RZ ;  /* 0x0000001f1d127819 */ /* 0x000fc800000006ff */
[----:B------:R-:W0:Y:S02]  /*128e0*/  SYNCS.PHASECHK.TRANS64.TRYWAIT P0, [R8+URZ+0x22880], R18 ;  /* 0x02288012080075a7 */ /* 0x000e24000800017f */
[----:B0-----:R-:W-:Y:S05]  /*128f0*/  @!P0 BRA `(.L_x_1168) ;  /* 0x0000002c00a48947 */ /* 0x001fea0003800000 */
.L_x_1237:
[----:B------:R-:W2:Y:S01]  /*12900*/  LDL R2, [R1] ;  /* 0x0000000001027983 */ /* 0x000ea20000100800 */
[----:B------:R-:W-:Y:S01]  /*12910*/  ULDC UR4, c[0x0][0x430] ;  /* 0x00010c0000047ab9 */ /* 0x000fe20000000800 */
[----:B------:R-:W-:Y:S01]  /*12920*/  R2UR UR6, R31 ;  /* 0x000000001f0672ca */ /* 0x000fe200000e0000 */
[----:B------:R-:W-:Y:S01]  /*12930*/  UIADD3 UR4, -UR4, URZ, URZ ;  /* 0x0000003f04047290 */ /* 0x000fe2000fffe13f */
[----:B------:R-:W3:Y:S05]  /*12940*/  S2R R23, SR_TID.X ;  /* 0x0000000000177919 */ /* 0x000eea0000002100 */
[----:B------:R-:W-:Y:S01]  /*12950*/  IMAD R7, R7, UR4, R28 ;  /* 0x0000000407077c24 */ /* 0x000fe2000f8e021c */
[----:B------:R-:W-:-:S04]  /*12960*/  ULDC.64 UR4, c[0x0][0x328] ;  /* 0x0000ca0000047ab9 */ /* 0x000fc80000000a00 */
[----:B------:R-:W-:Y:S01]  /*12970*/  SHF.R.S32.HI R16, RZ, 0x1f, R7 ;  /* 0x0000001fff107819 */ /* 0x000fe20000011407 */
[----:B---3--:R-:W-:-:S05]  /*12980*/  IMAD.SHL.U32 R23, R23, 0x10, RZ ;  /* 0x0000001017177824 */ /* 0x008fca00078e00ff */
[----:B------:R-:W-:Y:S02]  /*12990*/  LOP3.LUT R23, R23, 0x30, RZ, 0xc0, !PT ;  /* 0x0000003017177812 */ /* 0x000fe400078ec0ff */
[C---:B--2---:R-:W-:Y:S02]  /*129a0*/  LOP3.LUT P3, RZ, R2.reuse, 0x2, RZ, 0xc0, !PT ;  /* 0x0000000202ff7812 */ /* 0x044fe4000786c0ff */
[----:B------:R-:W-:Y:S01]  /*129b0*/  LOP3.LUT P1, RZ, R2, 0x1, RZ, 0xc0, !PT ;  /* 0x0000000102ff7812 */ /* 0x000fe2000782c0ff */
[----:B------:R-:W-:-:S04]  /*129c0*/  IMAD R2, R16, UR4, RZ ;  /* 0x0000000410027c24 */ /* 0x000fc8000f8e02ff */
[C---:B------:R-:W-:Y:S02]  /*129d0*/  IMAD R5, R7.reuse, UR5, R2 ;  /* 0x0000000507057c24 */ /* 0x040fe4000f8e0202 */
[----:B------:R-:W-:Y:S01]  /*129e0*/  IMAD.WIDE.U32 R2, R7, UR4, RZ ;  /* 0x0000000407027c25 */ /* 0x000fe2000f8e00ff */
        /* <DEDUP_REMOVED lines=13> */
[----:B------:R-:W-:-:S04]  /*12ac0*/  IADD3 R19, P0, R2, UR6, RZ ;  /* 0x0000000602137c10 */ /* 0x000fc8000ff1e0ff */
[----:B------:R-:W-:Y:S01]  /*12ad0*/  IADD3.X R22, R5, UR4, R3, P0, !PT ;  /* 0x0000000405167c10 */ /* 0x000fe200087fe403 */
[----:B------:R-:W-:-:S03]  /*12ae0*/  UMOV UR4, 0xffffffff ;  /* 0xffffffff00047882 */ /* 0x000fc60000000000 */
[----:B------:R-:W-:Y:S05]  /*12af0*/  BRA.DIV UR4, `(.L_x_1169) ;  /* 0x0000002e04387947 */ /* 0x000fea000b800000 */
[----:B-1----:R-:W1:Y:S01]  /*12b00*/  SHFL.IDX PT, R14, R19, RZ, 0x1c1f ;  /* 0x001c1fff130e7589 */ /* 0x002e6200000e0000 */
[----:B------:R-:W-:-:S03]  /*12b10*/  IMAD R20, R0, 0x4000, R36 ;  /* 0x0000400000147824 */ /* 0x000fc600078e0224 */
[----:B------:R-:W2:Y:S01]  /*12b20*/  SHFL.IDX PT, R3, R22, RZ, 0x1c1f ;  /* 0x001c1fff16037589 */ /* 0x000ea200000e0000 */
[----:B------:R-:W-:-:S03]  /*12b30*/  IMAD.IADD R21, R34, 0x1, R20 ;  /* 0x0000000122157824 */ /* 0x000fc600078e0214 */
[----:B------:R-:W-:Y:S01]  /*12b40*/  SHFL.IDX PT, R5, R22, 0x1, 0x1c1f ;  /* 0x003c1f0016057f89 */ /* 0x000fe200000e0000 */
[----:B-1----:R-:W-:-:S03]  /*12b50*/  IADD3 R2, P0, R23, R14, RZ ;  /* 0x0000000e17027210 */ /* 0x002fc60007f1e0ff */
[----:B------:R-:W1:Y:S02]  /*12b60*/  SHFL.IDX PT, R14, R19, 0x1, 0x1c1f ;  /* 0x003c1f00130e7f89 */ /* 0x000e6400000e0000 */
[----:B--2---:R-:W-:-:S05]  /*12b70*/  IMAD.X R3, RZ, RZ, R3, P0 ;  /* 0x000000ffff037224 */ /* 0x004fca00000e0603 */
[----:B------:R-:W-:Y:S04]  /*12b80*/  LDGSTS.E.BYPASS.LTC128B.128 [R20], desc[UR42][R2.64], !P3 ;  /* 0x0000000002147fae */ /* 0x000fe8000d901d6a */
[----:B------:R2:W-:Y:S01]  /*12b90*/  LDGSTS.E.BYPASS.LTC128B.128 [R21], desc[UR42][R2.64+0x40], !P1 ;  /* 0x0000004002157fae */ /* 0x0005e2000c901d6a */
[----:B-1----:R-:W-:-:S03]  /*12ba0*/  IADD3 R4, P0, R23, R14, RZ ;  /* 0x0000000e17047210 */ /* 0x002fc60007f1e0ff */
[----:B--2---:R-:W-:Y:S04]  /*12bb0*/  SHFL.IDX PT, R3, R22, 0x2, 0x1c1f ;  /* 0x005c1f0016037f89 */ /* 0x004fe800000e0000 */
[----:B------:R-:W1:Y:S01]  /*12bc0*/  SHFL.IDX PT, R14, R19, 0x2, 0x1c1f ;  /* 0x005c1f00130e7f89 */ /* 0x000e6200000e0000 */
[----:B------:R-:W-:-:S03]  /*12bd0*/  IMAD.X R5, RZ, RZ, R5, P0 ;  /* 0x000000ffff057224 */ /* 0x000fc600000e0605 */
[----:B------:R-:W2:Y:S04]  /*12be0*/  SHFL.IDX PT, R22, R22, 0x3, 0x1c1f ;  /* 0x007c1f0016167f89 */ /* 0x000ea800000e0000 */
[----:B------:R3:W-:Y:S04]  /*12bf0*/  LDGSTS.E.BYPASS.LTC128B.128 [R20+0x1000], desc[UR42][R4.64], !P3 ;  /* 0x0100000004147fae */ /* 0x0007e8000d901d6a */
[----:B------:R3:W-:Y:S01]  /*12c00*/  LDGSTS.E.BYPASS.LTC128B.128 [R21+0x1000], desc[UR42][R4.64+0x40], !P1 ;  /* 0x0100004004157fae */ /* 0x0007e2000c901d6a */
[----:B-1----:R-:W-:-:S03]  /*12c10*/  IADD3 R2, P0, R23, R14, RZ ;  /* 0x0000000e17027210 */ /* 0x002fc60007f1e0ff */
[----:B------:R3:W1:Y:S02]  /*12c20*/  SHFL.IDX PT, R14, R19, 0x3, 0x1c1f ;  /* 0x007c1f00130e7f89 */ /* 0x00066400000e0000 */
[----:B------:R-:W-:-:S05]  /*12c30*/  IMAD.X R3, RZ, RZ, R3, P0 ;  /* 0x000000ffff037224 */ /* 0x000fca00000e0603 */
[----:B------:R3:W-:Y:S04]  /*12c40*/  LDGSTS.E.BYPASS.LTC128B.128 [R20+0x2000], desc[UR42][R2.64], !P3 ;  /* 0x0200000002147fae */ /* 0x0007e8000d901d6a */
[----:B--2---:R3:W-:Y:S02]  /*12c50*/  LDGSTS.E.BYPASS.LTC128B.128 [R21+0x2000], desc[UR42][R2.64+0x40], !P1 ;  /* 0x0200004002157fae */ /* 0x0047e4000c901d6a */
.L_x_1247:
[----:B-1-3--:R-:W-:Y:S02]  /*12c60*/  IADD3 R2, P0, R23, R14, RZ ;  /* 0x0000000e17027210 */ /* 0x00afe40007f1e0ff */
[----:B------:R-:W-:-:S03]  /*12c70*/  R2UR UR4, R8 ;  /* 0x00000000080472ca */ /* 0x000fc600000e0000 */
[----:B------:R-:W-:-:S05]  /*12c80*/  IMAD.X R3, RZ, RZ, R22, P0 ;  /* 0x000000ffff037224 */ /* 0x000fca00000e0616 */
        /* <DEDUP_REMOVED lines=14> */
.L_x_1170:
[----:B------:R1:W-:Y:S01]  /*12d70*/  SYNCS.ARRIVE.TRANS64.A1T0 RZ, [R8+URZ+0x22870], RZ ;  /* 0x022870ff08ff79a7 */ /* 0x0003e2000810003f */
[----:B------:R-:W-:Y:S05]  /*12d80*/  @!P1 BRA `(.L_x_1171) ;  /* 0x0000000000049947 */ /* 0x000fea0003800000 */
[----:B------:R-:W-:Y:S01]  /*12d90*/  BPT.TRAP 0x1 ;  /* 0x000000040000795c */ /* 0x000fe20000300000 */
.L_x_1171:
[----:B------:R-:W2:Y:S02]  /*12da0*/  SYNCS.PHASECHK.TRANS64.TRYWAIT P0, [R8+URZ+0x22840], R18 ;  /* 0x02284012080075a7 */ /* 0x000ea4000800017f */
[----:B--2---:R-:W-:Y:S05]  /*12db0*/  @!P0 BRA `(.L_x_1172) ;  /* 0x0000002c00a48947 */ /* 0x004fea0003800000 */
.L_x_1248:
[----:B------:R-:W3:Y:S01]  /*12dc0*/  LDL R2, [R1] ;  /* 0x0000000001027983 */ /* 0x000ee20000100800 */
[----:B------:R-:W-:Y:S01]  /*12dd0*/  ULDC.64 UR4, c[0x0][0x300] ;  /* 0x0000c00000047ab9 */ /* 0x000fe20000000a00 */
[----:B------:R-:W-:Y:S01]  /*12de0*/  R2UR UR6, R31 ;  /* 0x000000001f0672ca */ /* 0x000fe200000e0000 */
[----:B------:R-:W-:Y:S01]  /*12df0*/  IMAD R16, R16, UR4, RZ ;  /* 0x0000000410107c24 */ /* 0x000fe2000f8e02ff */
[----:B------:R-:W4:Y:S03]  /*12e00*/  S2R R19, SR_TID.X ;  /* 0x0000000000137919 */ /* 0x000f260000002100 */
[----:B------:R-:W-:Y:S02]  /*12e10*/  IMAD R5, R7, UR5, R16 ;  /* 0x0000000507057c24 */ /* 0x000fe4000f8e0210 */
[----:B----4-:R-:W-:-:S05]  /*12e20*/  IMAD.SHL.U32 R19, R19, 0x10, RZ ;  /* 0x0000001013137824 */ /* 0x010fca00078e00ff */
[----:B------:R-:W-:Y:S02]  /*12e30*/  LOP3.LUT R19, R19, 0x30, RZ, 0xc0, !PT ;  /* 0x0000003013137812 */ /* 0x000fe400078ec0ff */
[C---:B---3--:R-:W-:Y:S02]  /*12e40*/  LOP3.LUT P4, RZ, R2.reuse, 0x10, RZ, 0xc0, !PT ;  /* 0x0000001002ff7812 */ /* 0x048fe4000788c0ff */
[C---:B------:R-:W-:Y:S02]  /*12e50*/  LOP3.LUT P3, RZ, R2.reuse, 0x8, RZ, 0xc0, !PT ;  /* 0x0000000802ff7812 */ /* 0x040fe4000786c0ff */
[----:B------:R-:W-:Y:S01]  /*12e60*/  LOP3.LUT P1, RZ, R2, 0x4, RZ, 0xc0, !PT ;  /* 0x0000000402ff7812 */ /* 0x000fe2000782c0ff */
[----:B------:R-:W-:Y:S01]  /*12e70*/  IMAD.WIDE.U32 R2, R7, UR4, RZ ;  /* 0x0000000407027c25 */ /* 0x000fe2000f8e00ff */
[----:B------:R-:W-:-:S03]  /*12e80*/  ULDC.64 UR4, c[0x0][0x310] ;  /* 0x0000c40000047ab9 */ /* 0x000fc60000000a00 */
        /* <DEDUP_REMOVED lines=13> */
[----:B------:R-:W-:-:S03]  /*12f60*/  IMAD R17, R0, 0x6000, R37 ;  /* 0x0000600000117824 */ /* 0x000fc600078e0225 */
[----:B0-2---:R-:W-:Y:S01]  /*12f70*/  IADD3.X R18, R5, UR4, R3, P0, !PT ;  /* 0x0000000405127c10 */ /* 0x005fe200087fe403 */
[----:B------:R-:W-:-:S03]  /*12f80*/  UMOV UR4, 0xffffffff ;  /* 0xffffffff00047882 */ /* 0x000fc60000000000 */
[----:B------:R-:W-:Y:S05]  /*12f90*/  BRA.DIV UR4, `(.L_x_1173) ;  /* 0x0000002e04407947 */ /* 0x000fea000b800000 */
[----:B------:R-:W0:Y:S01]  /*12fa0*/  SHFL.IDX PT, R14, R16, RZ, 0x1c1f ;  /* 0x001c1fff100e7589 */ /* 0x000e2200000e0000 */
[----:B------:R-:W-:-:S03]  /*12fb0*/  VIADD R17, R17, UR48 ;  /* 0x0000003011117c36 */ /* 0x000fc60008000000 */
[----:B------:R-:W2:Y:S01]  /*12fc0*/  SHFL.IDX PT, R3, R18, RZ, 0x1c1f ;  /* 0x001c1fff12037589 */ /* 0x000ea200000e0000 */
[----:B0-----:R-:W-:-:S03]  /*12fd0*/  IADD3 R6, P0, R19, R14, RZ ;  /* 0x0000000e13067210 */ /* 0x001fc60007f1e0ff */
[----:B------:R-:W0:Y:S02]  /*12fe0*/  SHFL.IDX PT, R14, R16, 0x1, 0x1c1f ;  /* 0x003c1f00100e7f89 */ /* 0x000e2400000e0000 */
[----:B--2---:R-:W-:Y:S02]  /*12ff0*/  IMAD.X R7, RZ, RZ, R3, P0 ;  /* 0x000000ffff077224 */ /* 0x004fe400000e0603 */
[----:B------:R-:W2:Y:S04]  /*13000*/  SHFL.IDX PT, R3, R18, 0x1, 0x1c1f ;  /* 0x003c1f0012037f89 */ /* 0x000ea800000e0000 */
[----:B------:R3:W-:Y:S04]  /*13010*/  LDGSTS.E.BYPASS.LTC128B.128 [R17+0x16400], desc[UR42][R6.64], !P4 ;  /* 0x1640000006117fae */ /* 0x0007e8000e101d6a */
[----:B------:R3:W-:Y:S04]  /*13020*/  LDGSTS.E.BYPASS.LTC128B.128 [R17+0x18400], desc[UR42][R6.64+0x40], !P3 ;  /* 0x1840004006117fae */ /* 0x0007e8000d901d6a */
[----:B------:R3:W-:Y:S01]  /*13030*/  LDGSTS.E.BYPASS.LTC128B.128 [R17+0x1a400], desc[UR42][R6.64+0x80], !P1 ;  /* 0x1a40008006117fae */ /* 0x0007e2000c901d6a */
[----:B0-----:R-:W-:-:S03]  /*13040*/  IADD3 R4, P0, R19, R14, RZ ;  /* 0x0000000e13047210 */ /* 0x001fc60007f1e0ff */
[----:B------:R-:W0:Y:S02]  /*13050*/  SHFL.IDX PT, R14, R16, 0x2, 0x1c1f ;  /* 0x005c1f00100e7f89 */ /* 0x000e2400000e0000 */
[----:B--2---:R-:W-:Y:S02]  /*13060*/  IMAD.X R5, RZ, RZ, R3, P0 ;  /* 0x000000ffff057224 */ /* 0x004fe400000e0603 */
[----:B------:R-:W2:Y:S04]  /*13070*/  SHFL.IDX PT, R3, R18, 0x2, 0x1c1f ;  /* 0x005c1f0012037f89 */ /* 0x000ea800000e0000 */
[----:B------:R3:W-:Y:S04]  /*13080*/  LDGSTS.E.BYPASS.LTC128B.128 [R17+0x16c00], desc[UR42][R4.64], !P4 ;  /* 0x16c0000004117fae */ /* 0x0007e8000e101d6a */
[----:B------:R3:W-:Y:S04]  /*13090*/  LDGSTS.E.BYPASS.LTC128B.128 [R17+0x18c00], desc[UR42][R4.64+0x40], !P3 ;  /* 0x18c0004004117fae */ /* 0x0007e8000d901d6a */
[----:B------:R3:W-:Y:S04]  /*130a0*/  LDGSTS.E.BYPASS.LTC128B.128 [R17+0x1ac00], desc[UR42][R4.64+0x80], !P1 ;  /* 0x1ac0008004117fae */ /* 0x0007e8000c901d6a */
[----:B------:R-:W4:Y:S01]  /*130b0*/  SHFL.IDX PT, R18, R18, 0x3, 0x1c1f ;  /* 0x007c1f0012127f89 */ /* 0x000f2200000e0000 */
[----:B0-----:R-:W-:-:S03]  /*130c0*/  IADD3 R2, P0, R19, R14, RZ ;  /* 0x0000000e13027210 */ /* 0x001fc60007f1e0ff */
[----:B------:R3:W0:Y:S02]  /*130d0*/  SHFL.IDX PT, R14, R16, 0x3, 0x1c1f ;  /* 0x007c1f00100e7f89 */ /* 0x00062400000e0000 */
[----:B--2---:R-:W-:-:S05]  /*130e0*/  IMAD.X R3, RZ, RZ, R3, P0 ;  /* 0x000000ffff037224 */ /* 0x004fca00000e0603 */
[----:B------:R3:W-:Y:S04]  /*130f0*/  LDGSTS.E.BYPASS.LTC128B.128 [R17+0x17400], desc[UR42][R2.64], !P4 ;  /* 0x1740000002117fae */ /* 0x0007e8000e101d6a */
[----:B------:R3:W-:Y:S04]  /*13100*/  LDGSTS.E.BYPASS.LTC128B.128 [R17+0x19400], desc[UR42][R2.64+0x40], !P3 ;  /* 0x1940004002117fae */ /* 0x0007e8000d901d6a */
[----:B------:R3:W-:Y:S02]  /*13110*/  LDGSTS.E.BYPASS.LTC128B.128 [R17+0x1b400], desc[UR42][R2.64+0x80], !P1 ;  /* 0x1b40008002117fae */ /* 0x0007e4000c901d6a */
.L_x_1258:
[----:B0--3--:R-:W-:Y:S02]  /*13120*/  IADD3 R2, P0, R19, R14, RZ ;  /* 0x0000000e13027210 */ /* 0x009fe40007f1e0ff */
[----:B------:R-:W-:-:S03]  /*13130*/  R2UR UR4, R8 ;  /* 0x00000000080472ca */ /* 0x000fc600000e0000 */
[----:B----4-:R-:W-:-:S05]  /*13140*/  IMAD.X R3, RZ, RZ, R18, P0 ;  /* 0x000000ffff037224 */ /* 0x010fca00000e0612 */
        /* <DEDUP_REMOVED lines=15> */
.L_x_1174:
[----:B------:R-:W-:Y:S01]  /*13240*/  IMAD.U32 R2, RZ, RZ, UR40 ;  /* 0x00000028ff027e24 */ /* 0x000fe2000f8e00ff */
[----:B------:R0:W-:Y:S04]  /*13250*/  SYNCS.ARRIVE.TRANS64.A1T0 RZ, [R8+URZ+0x22830], RZ ;  /* 0x022830ff08ff79a7 */ /* 0x0001e8000810003f */
[----:B------:R-:W-:-:S04]  /*13260*/  LOP3.LUT R2, R2, 0x1, RZ, 0xfc, !PT ;  /* 0x0000000102027812 */ /* 0x000fc800078efcff */
[----:B------:R-:W-:-:S13]  /*13270*/  ISETP.NE.AND P1, PT, R2, 0x3, PT ;  /* 0x000000030200780c */ /* 0x000fda0003f25270 */
[----:B0-----:R-:W-:Y:S05]  /*13280*/  @!P1 BRA `(.L_x_1175) ;  /* 0x0000000000049947 */ /* 0x001fea0003800000 */
[----:B------:R-:W-:Y:S01]  /*13290*/  BPT.TRAP 0x1 ;  /* 0x000000040000795c */ /* 0x000fe20000300000 */
.L_x_1175:
[----:B------:R-:W-:Y:S02]  /*132a0*/  LOP3.LUT R3, R10, 0x1, RZ, 0x3c, !PT ;  /* 0x000000010a037812 */ /* 0x000fe400078e3cff */
[----:B------:R-:W-:Y:S02]  /*132b0*/  LEA R2, R9, UR48, 0x3 ;  /* 0x0000003009027c11 */ /* 0x000fe4000f8e18ff */
[----:B------:R-:W-:-:S04]  /*132c0*/  SHF.L.U32 R3, R3, 0x1f, RZ ;  /* 0x0000001f03037819 */ /* 0x000fc800000006ff */
[----:B------:R-:W0:Y:S02]  /*132d0*/  SYNCS.PHASECHK.TRANS64.TRYWAIT P0, [R2+URZ+0x22870], R3 ;  /* 0x02287003020075a7 */ /* 0x000e24000800017f */
[----:B0-----:R-:W-:Y:S05]  /*132e0*/  @!P0 BRA `(.L_x_1176) ;  /* 0x0000002c00908947 */ /* 0x001fea0003800000 */
.L_x_1259:
[----:B------:R-:W-:-:S06]  /*132f0*/  ULOP3.LUT UR4, UR40, 0x2, URZ, 0xfc, !UPT ;  /* 0x0000000228047892 */ /* 0x000fcc000f8efc3f */
[----:B------:R-:W-:-:S05]  /*13300*/  IMAD.U32 R4, RZ, RZ, UR4 ;  /* 0x00000004ff047e24 */ /* 0x000fca000f8e00ff */
[----:B------:R-:W-:-:S13]  /*13310*/  ISETP.NE.AND P0, PT, R4, 0x3, PT ;  /* 0x000000030400780c */ /* 0x000fda0003f05270 */
[----:B------:R-:W-:Y:S05]  /*13320*/  @!P0 BRA `(.L_x_1177) ;  /* 0x0000000000048947 */ /* 0x000fea0003800000 */
[----:B------:R-:W-:Y:S01]  /*13330*/  BPT.TRAP 0x1 ;  /* 0x000000040000795c */ /* 0x000fe20000300000 */
.L_x_1177:
[----:B0-----:R-:W-:Y:S01]  /*13340*/  SHF.L.U32 R3, R10, 0x1f, RZ ;  /* 0x0000001f0a037819 */ /* 0x001fe200000006ff */
[----:B------:R-:W-:-:S03]  /*13350*/  IMAD.SHL.U32 R5, R9, 0x4000, RZ ;  /* 0x0000400009057824 */ /* 0x000fc600078e00ff */
[----:B------:R-:W0:Y:S02]  /*13360*/  SYNCS.PHASECHK.TRANS64.TRYWAIT P0, [R2+URZ+0x22860], R3 ;  /* 0x02286003020075a7 */ /* 0x000e24000800017f */
[----:B0-----:R-:W-:Y:S05]  /*13370*/  @!P0 BRA `(.L_x_1178) ;  /* 0x0000002c00808947 */ /* 0x001fea0003800000 */
.L_x_1260:
[----:B------:R-:W2:Y:S04]  /*13380*/  LDL R4, [R1+0xc] ;  /* 0x00000c0001047983 */ /* 0x000ea80000100800 */
[----:B------:R-:W3:Y:S01]  /*13390*/  LDL R7, [R1+0x8] ;  /* 0x0000080001077983 */ /* 0x000ee20000100800 */
[----:B------:R-:W-:Y:S05]  /*133a0*/  WARPSYNC.ALL ;  /* 0x0000000000007948 */ /* 0x000fea0003800000 */
[----:B------:R-:W-:Y:S01]  /*133b0*/  ULOP3.LUT UR4, UR40, 0x2, URZ, 0xfc, !UPT ;  /* 0x0000000228047892 */ /* 0x000fe2000f8efc3f */
[----:B--2---:R-:W-:-:S02]  /*133c0*/  LOP3.LUT R4, R5, R4, RZ, 0xfc, !PT ;  /* 0x0000000405047212 */ /* 0x004fc400078efcff */
[----:B---3--:R-:W-:-:S03]  /*133d0*/  IADD3 R5, R5, UR48, R7 ;  /* 0x0000003005057c10 */ /* 0x008fc6000fffe007 */
[----:B------:R-:W-:Y:S01]  /*133e0*/  VIADD R6, R4, UR48 ;  /* 0x0000003004067c36 */ /* 0x000fe20008000000 */
[----:B------:R-:W2:Y:S03]  /*133f0*/  LDSM.16.MT88.4 R16, [R4+UR48+0x8400] ;  /* 0x008400300410783b */ /* 0x000ea60008004200 */
[----:B0-----:R-:W-:Y:S01]  /*13400*/  IMAD.IADD R3, R35, 0x1, R6 ;  /* 0x0000000123037824 */ /* 0x001fe200078e0206 */
[----:B------:R-:W-:-:S04]  /*13410*/  IADD3 R6, R33, 0x400, R5 ;  /* 0x0000040021067810 */ /* 0x000fc80007ffe005 */
[----:B-1----:R-:W0:Y:S01]  /*13420*/  LDSM.16.MT88.4 R8, [R3+0x8400] ;  /* 0x008400000308783b */ /* 0x002e220000004200 */
[C-C-:B--2---:R-:W-:Y:S02]  /*13430*/  PRMT R12, R16.reuse, 0x6420, R17.reuse ;  /* 0x00006420100c7816 */ /* 0x144fe40000000011 */
[----:B------:R-:W-:Y:S02]  /*13440*/  PRMT R13, R16, 0x7531, R17 ;  /* 0x00007531100d7816 */ /* 0x000fe40000000011 */
[C-C-:B------:R-:W-:Y:S02]  /*13450*/  PRMT R14, R18.reuse, 0x6420, R19.reuse ;  /* 0x00006420120e7816 */ /* 0x140fe40000000013 */
[----:B------:R-:W-:Y:S02]  /*13460*/  PRMT R15, R18, 0x7531, R19 ;  /* 0x00007531120f7816 */ /* 0x000fe40000000013 */
[C-C-:B0-----:R-:W-:Y:S02]  /*13470*/  PRMT R20, R8.reuse, 0x6420, R9.reuse ;  /* 0x0000642008147816 */ /* 0x141fe40000000009 */
[----:B------:R-:W-:Y:S01]  /*13480*/  PRMT R21, R8, 0x7531, R9 ;  /* 0x0000753108157816 */ /* 0x000fe20000000009 */
[----:B------:R-:W-:Y:S01]  /*13490*/  STSM.16.M88.4 [R5+0x400], R12 ;  /* 0x0004000c05007844 */ /* 0x000fe20000000200 */
[----:B------:R-:W-:-:S02]  /*134a0*/  PRMT R22, R10, 0x6420, R11 ;  /* 0x000064200a167816 */ /* 0x000fc4000000000b */
[----:B------:R-:W-:-:S05]  /*134b0*/  PRMT R23, R10, 0x7531, R11 ;  /* 0x000075310a177816 */ /* 0x000fca000000000b */
[----:B------:R0:W-:Y:S04]  /*134c0*/  STSM.16.M88.4 [R5+0x2400], R20 ;  /* 0x0024001405007844 */ /* 0x0001e80000000200 */
[----:B------:R-:W1:Y:S04]  /*134d0*/  LDSM.16.MT88.4 R8, [R4+UR48+0x9400] ;  /* 0x009400300408783b */ /* 0x000e680008004200 */
[----:B------:R-:W2:Y:S01]  /*134e0*/  LDSM.16.MT88.4 R12, [R3+0x9400] ;  /* 0x00940000030c783b */ /* 0x000ea20000004200 */
[----:B0-----:R-:W-:Y:S01]  /*134f0*/  IADD3 R20, R35, 0x400, R5 ;  /* 0x0000040023147810 */ /* 0x001fe20007ffe005 */
[----:B------:R-:W-:-:S05]  /*13500*/  IMAD.U32 R23, RZ, RZ, UR4 ;  /* 0x00000004ff177e24 */ /* 0x000fca000f8e00ff */
[----:B------:R-:W-:Y:S02]  /*13510*/  ISETP.NE.AND P0, PT, R23, 0x3, PT ;  /* 0x000000031700780c */ /* 0x000fe40003f05270 */
[C-C-:B-1----:R-:W-:Y:S02]  /*13520*/  PRMT R16, R8.reuse, 0x6420, R9.reuse ;  /* 0x0000642008107816 */ /* 0x142fe40000000009 */
[----:B------:R-:W-:Y:S02]  /*13530*/  PRMT R17, R8, 0x7531, R9 ;  /* 0x0000753108117816 */ /* 0x000fe40000000009 */
[C-C-:B------:R-:W-:Y:S02]  /*13540*/  PRMT R18, R10.reuse, 0x6420, R11.reuse ;  /* 0x000064200a127816 */ /* 0x140fe4000000000b */
[----:B------:R-:W-:Y:S02]  /*13550*/  PRMT R19, R10, 0x7531, R11 ;  /* 0x000075310a137816 */ /* 0x000fe4000000000b */
[----:B--2---:R-:W-:-:S02]  /*13560*/  PRMT R24, R12, 0x6420, R13 ;  /* 0x000064200c187816 */ /* 0x004fc4000000000d */
[----:B------:R-:W-:Y:S01]  /*13570*/  PRMT R25, R12, 0x7531, R13 ;  /* 0x000075310c197816 */ /* 0x000fe2000000000d */
[----:B------:R-:W-:Y:S01]  /*13580*/  STSM.16.M88.4 [R6], R16 ;  /* 0x0000001006007844 */ /* 0x000fe20000000200 */
        /* <DEDUP_REMOVED lines=11> */
[----:B------:R0:W-:Y:S01]  /*13640*/  STSM.16.M88.4 [R20], R16 ;  /* 0x0000001014007844 */ /* 0x0001e20000000200 */
[C-C-:B------:R-:W-:Y:S02]  /*13650*/  PRMT R10, R14.reuse, 0x6420, R15.reuse ;  /* 0x000064200e0a7816 */ /* 0x140fe4000000000f */
[----:B------:R-:W-:-:S05]  /*13660*/  PRMT R11, R14, 0x7531, R15 ;  /* 0x000075310e0b7816 */ /* 0x000fca000000000f */
[----:B------:R-:W-:Y:S04]  /*13670*/  STSM.16.M88.4 [R20+0x2000], R8 ;  /* 0x0020000814007844 */ /* 0x000fe80000000200 */
[----:B------:R-:W1:Y:S04]  /*13680*/  LDSM.16.MT88.4 R4, [R4+UR48+0xb400] ;  /* 0x00b400300404783b */ /* 0x000e680008004200 */
[----:B------:R-:W2:Y:S01]  /*13690*/  LDSM.16.MT88.4 R8, [R3+0xb400] ;  /* 0x00b400000308783b */ /* 0x000ea20000004200 */
[----:B0-----:R-:W-:Y:S01]  /*136a0*/  IMAD.IADD R16, R33, 0x1, R20 ;  /* 0x0000000121107824 */ /* 0x001fe200078e0214 */
[----:B-1----:R-:W-:-:S02]  /*136b0*/  PRMT R12, R4, 0x6420, R5 ;  /* 0x00006420040c7816 */ /* 0x002fc40000000005 */
[----:B------:R-:W-:Y:S02]  /*136c0*/  PRMT R13, R4, 0x7531, R5 ;  /* 0x00007531040d7816 */ /* 0x000fe40000000005 */
[C-C-:B------:R-:W-:Y:S02]  /*136d0*/  PRMT R14, R6.reuse, 0x6420, R7.reuse ;  /* 0x00006420060e7816 */ /* 0x140fe40000000007 */
[----:B------:R-:W-:Y:S02]  /*136e0*/  PRMT R15, R6, 0x7531, R7 ;  /* 0x00007531060f7816 */ /* 0x000fe40000000007 */
[C-C-:B--2---:R-:W-:Y:S02]  /*136f0*/  PRMT R4, R8.reuse, 0x6420, R9.reuse ;  /* 0x0000642008047816 */ /* 0x144fe40000000009 */
[----:B------:R-:W-:Y:S01]  /*13700*/  PRMT R5, R8, 0x7531, R9 ;  /* 0x0000753108057816 */ /* 0x000fe20000000009 */
[----:B------:R0:W-:Y:S01]  /*13710*/  STSM.16.M88.4 [R16], R12 ;  /* 0x0000000c10007844 */ /* 0x0001e20000000200 */
        /* <DEDUP_REMOVED lines=11> */
.L_x_1179:
[----:B-1----:R1:W-:Y:S01]  /*137d0*/  SYNCS.ARRIVE.TRANS64.A1T0 RZ, [R2+URZ+0x22850], RZ ;  /* 0x022850ff02ff79a7 */ /* 0x0023e2000810003f */
[----:B------:R-:W-:Y:S06]  /*137e0*/  BAR.SYNC.DEFER_BLOCKING 0x2, 0x80 ;  /* 0x0082000000007b1d */ /* 0x000fec0000010000 */
[----:B------:R-:W-:Y:S05]  /*137f0*/  @!P1 BRA `(.L_x_1180) ;  /* 0x0000000000049947 */ /* 0x000fea0003800000 */
[----:B------:R-:W-:Y:S01]  /*13800*/  BPT.TRAP 0x1 ;  /* 0x000000040000795c */ /* 0x000fe20000300000 */
.L_x_1180:
[----:B------:R-:W2:Y:S01]  /*13810*/  S2R R3, SR_CgaCtaId ;  /* 0x0000000000037919 */ /* 0x000ea20000008800 */
[----:B-1----:R-:W-:Y:S02]  /*13820*/  VIADD R2, R2, 0x22880 ;  /* 0x0002288002027836 */ /* 0x002fe40000000000 */
[----:B------:R-:W-:Y:S02]  /*13830*/  VIADD R28, R28, 0xffffff80 ;  /* 0xffffff801c1c7836 */ /* 0x000fe40000000000 */
[----:B------:R-:W-:Y:S02]  /*13840*/  IMAD.MOV.U32 R9, RZ, RZ, R0 ;  /* 0x000000ffff097224 */ /* 0x000fe400078e0000 */
[----:B------:R-:W-:Y:S01]  /*13850*/  IMAD.MOV.U32 R10, RZ, RZ, R29 ;  /* 0x000000ffff0a7224 */ /* 0x000fe200078e001d */
[----:B--2---:R-:W-:-:S04]  /*13860*/  PRMT R2, R3, 0x654, R2 ;  /* 0x0000065403027816 */ /* 0x004fc80000000002 */
[----:B------:R2:W-:Y:S01]  /*13870*/  SYNCS.ARRIVE.TRANS64.RED.A1T0 RZ, [R2+URZ], RZ ;  /* 0x000000ff02ff79a7 */ /* 0x0005e2000810043f */
[----:B------:R-:W-:Y:S05]  /*13880*/  @P2 BRA `(.L_x_1181) ;  /* 0xffffffec008c2947 */ /* 0x000fea000383ffff */
[----:B------:R-:W-:Y:S05]  /*13890*/  BRA `(.L_x_1182) ;  /* 0x0000000000047947 */ /* 0x000fea0003800000 */
.L_x_1166:
[----:B0-----:R-:W-:-:S07]  /*138a0*/  IMAD.MOV.U32 R0, RZ, RZ, RZ ;  /* 0x000000ffff007224 */ /* 0x001fce00078e00ff */
.L_x_1182:
[----:B------:R-:W-:-:S06]  /*138b0*/  ULOP3.LUT UR4, UR40, 0x1, URZ, 0xfc, !UPT ;  /* 0x0000000128047892 */ /* 0x000fcc000f8efc3f */
[----:B--2---:R-:W-:-:S05]  /*138c0*/  IMAD.U32 R2, RZ, RZ, UR4 ;  /* 0x00000004ff027e24 */ /* 0x004fca000f8e00ff */
[----:B------:R-:W-:-:S13]  /*138d0*/  ISETP.NE.AND P1, PT, R2, 0x3, PT ;  /* 0x000000030200780c */ /* 0x000fda0003f25270 */
[----:B------:R-:W-:Y:S05]  /*138e0*/  @!P1 BRA `(.L_x_1183) ;  /* 0x0000000000049947 */ /* 0x000fea0003800000 */
[----:B------:R-:W-:Y:S01]  /*138f0*/  BPT.TRAP 0x1 ;  /* 0x000000040000795c */ /* 0x000fe20000300000 */
.L_x_1183:
[----:B------:R-:W-:Y:S01]  /*13900*/  LOP3.LUT R2, R29, 0x1, RZ, 0x3c, !PT ;  /* 0x000000011d027812 */ /* 0x000fe200078e3cff */
[----:B------:R-:W-:Y:S01]  /*13910*/  BSSY B0, `(.L_x_1184) ;  /* 0x0000005000007945 */ /* 0x000fe20003800000 */
[----:B------:R-:W-:Y:S02]  /*13920*/  LEA R17, R0, UR48, 0x3 ;  /* 0x0000003000117c11 */ /* 0x000fe4000f8e18ff */
[----:B------:R-:W-:-:S04]  /*13930*/  SHF.L.U32 R2, R2, 0x1f, RZ ;  /* 0x0000001f02027819 */ /* 0x000fc800000006ff */
[----:B------:R-:W2:Y:S02]  /*13940*/  SYNCS.PHASECHK.TRANS64.TRYWAIT P0, [R17+URZ+0x22870], R2 ;  /* 0x02287002110075a7 */ /* 0x000ea4000800017f */
[----:B--2---:R-:W-:Y:S05]  /*13950*/  @!P0 BRA `(.L_x_1185) ;  /* 0x00000028001c8947 */ /* 0x004fea0003800000 */
.L_x_1261:
[----:B------:R-:W-:Y:S05]  /*13960*/  BSYNC B0 ;  /* 0x0000000000007941 */ /* 0x000fea0003800000 */
.L_x_1184:
[----:B------:R-:W-:-:S06]  /*13970*/  ULOP3.LUT UR4, UR40, 0x2, URZ, 0xfc, !UPT ;  /* 0x0000000228047892 */ /* 0x000fcc000f8efc3f */
[----:B------:R-:W-:-:S05]  /*13980*/  IMAD.U32 R3, RZ, RZ, UR4 ;  /* 0x00000004ff037e24 */ /* 0x000fca000f8e00ff */
[----:B------:R-:W-:-:S13]  /*13990*/  ISETP.NE.AND P0, PT, R3, 0x3, PT ;  /* 0x000000030300780c */ /* 0x000fda0003f05270 */
[----:B------:R-:W-:Y:S05]  /*139a0*/  @!P0 BRA `(.L_x_1186) ;  /* 0x0000000000048947 */ /* 0x000fea0003800000 */
[----:B------:R-:W-:Y:S01]  /*139b0*/  BPT.TRAP 0x1 ;  /* 0x000000040000795c */ /* 0x000fe20000300000 */
.L_x_1186:
[----:B--2---:R-:W2:Y:S01]  /*139c0*/  LDL.LU R2, [R1+0xc] ;  /* 0x00000c0001027983 */ /* 0x004ea20000300800 */
[----:B0-----:R-:W-:Y:S01]  /*139d0*/  SHF.L.U32 R4, R29, 0x1f, RZ ;  /* 0x0000001f1d047819 */ /* 0x001fe200000006ff */
[----:B------:R-:W-:-:S03]  /*139e0*/  IMAD.SHL.U32 R3, R0, 0x4000, RZ ;  /* 0x0000400000037824 */ /* 0x000fc600078e00ff */
[----:B------:R-:W0:Y:S02]  /*139f0*/  SYNCS.PHASECHK.TRANS64.TRYWAIT P0, [R17+URZ+0x22860], R4 ;  /* 0x02286004110075a7 */ /* 0x000e24000800017f */
[----:B--2---:R-:W-:-:S05]  /*13a00*/  LOP3.LUT R2, R3, R2, RZ, 0xfc, !PT ;  /* 0x0000000203027212 */ /* 0x004fca00078efcff */
[----:B------:R-:W-:-:S04]  /*13a10*/  VIADD R16, R2, UR48 ;  /* 0x0000003002107c36 */ /* 0x000fc80008000000 */
[----:B------:R-:W-:Y:S01]  /*13a20*/  IMAD.IADD R16, R35, 0x1, R16 ;  /* 0x0000000123107824 */ /* 0x000fe200078e0210 */
[----:B0-----:R-:W-:Y:S06]  /*13a30*/  @!P0 BRA `(.L_x_1187) ;  /* 0x0000002400f88947 */ /* 0x001fec0003800000 */
.L_x_1262:
[----:B------:R-:W2:Y:S01]  /*13a40*/  LDL.LU R12, [R1+0x8] ;  /* 0x00000800010c7983 */ /* 0x000ea20000300800 */
[----:B------:R-:W-:Y:S05]  /*13a50*/  WARPSYNC.ALL ;  /* 0x0000000000007948 */ /* 0x000fea0003800000 */
[----:B------:R-:W3:Y:S01]  /*13a60*/  LDSM.16.MT88.4 R8, [R2+UR48+0x8400] ;  /* 0x008400300208783b */ /* 0x000ee20008004200 */
[----:B------:R-:W-:-:S03]  /*13a70*/  ULOP3.LUT UR4, UR40, 0x2, URZ, 0xfc, !UPT ;  /* 0x0000000228047892 */ /* 0x000fc6000f8efc3f */
[----:B0-----:R-:W0:Y:S03]  /*13a80*/  LDSM.16.MT88.4 R4, [R16+0x8400] ;  /* 0x008400001004783b */ /* 0x001e260000004200 */
[----:B------:R-:W-:-:S05]  /*13a90*/  IMAD.U32 R19, RZ, RZ, UR4 ;  /* 0x00000004ff137e24 */ /* 0x000fca000f8e00ff */
[----:B------:R-:W-:Y:S02]  /*13aa0*/  ISETP.NE.AND P0, PT, R19, 0x3, PT ;  /* 0x000000031300780c */ /* 0x000fe40003f05270 */
[----:B---3--:R-:W-:Y:S02]  /*13ab0*/  PRMT R13, R8, 0x7531, R9 ;  /* 0x00007531080d7816 */ /* 0x008fe40000000009 */
[C-C-:B-1----:R-:W-:Y:S02]  /*13ac0*/  PRMT R14, R10.reuse, 0x6420, R11.reuse ;  /* 0x000064200a0e7816 */ /* 0x142fe4000000000b */
[----:B------:R-:W-:Y:S02]  /*13ad0*/  PRMT R15, R10, 0x7531, R11 ;  /* 0x000075310a0f7816 */ /* 0x000fe4000000000b */
[C-C-:B0-----:R-:W-:Y:S02]  /*13ae0*/  PRMT R10, R6.reuse, 0x6420, R7.reuse ;  /* 0x00006420060a7816 */ /* 0x141fe40000000007 */
[----:B------:R-:W-:-:S02]  /*13af0*/  PRMT R11, R6, 0x7531, R7 ;  /* 0x00007531060b7816 */ /* 0x000fc40000000007 */
[----:B--2---:R-:W-:Y:S02]  /*13b00*/  IADD3 R3, R3, UR48, R12 ;  /* 0x0000003003037c10 */ /* 0x004fe4000fffe00c */
[----:B------:R-:W-:Y:S02]  /*13b10*/  PRMT R12, R8, 0x6420, R9 ;  /* 0x00006420080c7816 */ /* 0x000fe40000000009 */
[C-C-:B------:R-:W-:Y:S02]  /*13b20*/  PRMT R8, R4.reuse, 0x6420, R5.reuse ;  /* 0x0000642004087816 */ /* 0x140fe40000000005 */
[----:B------:R-:W-:Y:S01]  /*13b30*/  PRMT R9, R4, 0x7531, R5 ;  /* 0x0000753104097816 */ /* 0x000fe20000000005 */
[----:B------:R-:W-:Y:S01]  /*13b40*/  STSM.16.M88.4 [R3+0x400], R12 ;  /* 0x0004000c03007844 */ /* 0x000fe20000000200 */
[--C-:B------:R-:W-:Y:S02]  /*13b50*/  IADD3 R18, R33, 0x400, R3.reuse ;  /* 0x0000040021127810 */ /* 0x100fe40007ffe003 */
[----:B------:R-:W-:Y:S01]  /*13b60*/  IADD3 R20, R35, 0x400, R3 ;  /* 0x0000040023147810 */ /* 0x000fe20007ffe003 */
[----:B------:R-:W-:Y:S04]  /*13b70*/  STSM.16.M88.4 [R3+0x2400], R8 ;  /* 0x0024000803007844 */ /* 0x000fe80000000200 */
[----:B------:R-:W0:Y:S01]  /*13b80*/  LDSM.16.MT88.4 R12, [R2+UR48+0x9400] ;  /* 0x00940030020c783b */ /* 0x000e220008004200 */
[----:B------:R-:W-:-:S03]  /*13b90*/  IMAD.IADD R33, R33, 0x1, R20 ;  /* 0x0000000121217824 */ /* 0x000fc600078e0214 */
[----:B------:R-:W1:Y:S01]  /*13ba0*/  LDSM.16.MT88.4 R8, [R16+0x9400] ;  /* 0x009400001008783b */ /* 0x000e620000004200 */
[C-C-:B0-----:R-:W-:Y:S02]  /*13bb0*/  PRMT R4, R12.reuse, 0x6420, R13.reuse ;  /* 0x000064200c047816 */ /* 0x141fe4000000000d */
[----:B------:R-:W-:Y:S02]  /*13bc0*/  PRMT R5, R12, 0x7531, R13 ;  /* 0x000075310c057816 */ /* 0x000fe4000000000d */
[C-C-:B------:R-:W-:Y:S02]  /*13bd0*/  PRMT R6, R14.reuse, 0x6420, R15.reuse ;  /* 0x000064200e067816 */ /* 0x140fe4000000000f */
[----:B------:R-:W-:Y:S02]  /*13be0*/  PRMT R7, R14, 0x7531, R15 ;  /* 0x000075310e077816 */ /* 0x000fe4000000000f */
[C-C-:B-1----:R-:W-:Y:S02]  /*13bf0*/  PRMT R12, R8.reuse, 0x6420, R9.reuse ;  /* 0x00006420080c7816 */ /* 0x142fe40000000009 */
[----:B------:R-:W-:Y:S01]  /*13c00*/  PRMT R13, R8, 0x7531, R9 ;  /* 0x00007531080d7816 */ /* 0x000fe20000000009 */
[----:B------:R-:W-:Y:S01]  /*13c10*/  STSM.16.M88.4 [R18], R4 ;  /* 0x0000000412007844 */ /* 0x000fe20000000200 */
        /* <DEDUP_REMOVED lines=35> */
.L_x_1188:
[----:B-1----:R1:W-:Y:S01]  /*13e50*/  SYNCS.ARRIVE.TRANS64.A1T0 RZ, [R17+URZ+0x22850], RZ ;  /* 0x022850ff11ff79a7 */ /* 0x0023e2000810003f */
[----:B------:R-:W-:Y:S06]  /*13e60*/  BAR.SYNC.DEFER_BLOCKING 0x2, 0x80 ;  /* 0x0082000000007b1d */ /* 0x000fec0000010000 */
[----:B------:R-:W-:Y:S05]  /*13e70*/  @!P1 BRA `(.L_x_1189) ;  /* 0x0000000000049947 */ /* 0x000fea0003800000 */
[----:B------:R-:W-:Y:S01]  /*13e80*/  BPT.TRAP 0x1 ;  /* 0x000000040000795c */ /* 0x000fe20000300000 */
.L_x_1189:
[----:B------:R-:W2:Y:S01]  /*13e90*/  S2R R2, SR_CgaCtaId ;  /* 0x0000000000027919 */ /* 0x000ea20000008800 */
[----:B-1----:R-:W-:Y:S02]  /*13ea0*/  VIADD R17, R17, 0x22880 ;  /* 0x0002288011117836 */ /* 0x002fe40000000000 */
[----:B------:R-:W-:-:S05]  /*13eb0*/  VIADD R0, R0, 0x1 ;  /* 0x0000000100007836 */ /* 0x000fca0000000000 */
[----:B------:R-:W-:-:S04]  /*13ec0*/  ISETP.NE.AND P0, PT, R0, 0x2, PT ;  /* 0x000000020000780c */ /* 0x000fc80003f05270 */
[----:B0-----:R-:W-:Y:S02]  /*13ed0*/  SEL R4, RZ, 0x1, P0 ;  /* 0x00000001ff047807 */ /* 0x001fe40000000000 */
[----:B------:R-:W-:Y:S02]  /*13ee0*/  SEL R0, R0, RZ, P0 ;  /* 0x000000ff00007207 */ /* 0x000fe40000000000 */
[----:B------:R-:W-:Y:S02]  /*13ef0*/  LOP3.LUT R29, R29, R4, RZ, 0x3c, !PT ;  /* 0x000000041d1d7212 */ /* 0x000fe400078e3cff */
[----:B--2---:R-:W-:Y:S01]  /*13f00*/  PRMT R17, R2, 0x654, R17 ;  /* 0x0000065402117816 */ /* 0x004fe20000000011 */
[----:B------:R-:W-:-:S03]  /*13f10*/  IMAD.MOV.U32 R2, RZ, RZ, RZ ;  /* 0x000000ffff027224 */ /* 0x000fc600078e00ff */
[----:B------:R0:W-:Y:S04]  /*13f20*/  SYNCS.ARRIVE.TRANS64.RED.A1T0 RZ, [R17+URZ], RZ ;  /* 0x000000ff11ff79a7 */ /* 0x0001e8000810043f */
.L_x_1140:
[----:B------:R-:W1:Y:S01]  /*13f30*/  S2R R4, SR_CgaCtaId ;  /* 0x0000000000047919 */ /* 0x000e620000008800 */
[----:B------:R-:W-:Y:S02]  /*13f40*/  MOV R3, 0x400 ;  /* 0x0000040000037802 */ /* 0x000fe40000000f00 */
[----:B------:R-:W-:Y:S02]  /*13f50*/  SHF.L.U32 R2, R2, 0x1f, RZ ;  /* 0x0000001f02027819 */ /* 0x000fe400000006ff */
[----:B-1----:R-:W-:-:S04]  /*13f60*/  LEA R5, R4, R3, 0x18 ;  /* 0x0000000304057211 */ /* 0x002fc800078ec0ff */
[----:B------:R-:W1:Y:S02]  /*13f70*/  SYNCS.PHASECHK.TRANS64.TRYWAIT P0, [R5+URZ+0x22820], R2 ;  /* 0x02282002050075a7 */ /* 0x000e64000800017f */
[----:B-1----:R-:W-:Y:S05]  /*13f80*/  @!P0 BRA `(.L_x_1190) ;  /* 0x0000002000b88947 */ /* 0x002fea0003800000 */
.L_x_1263:
[----:B------:R-:W2:Y:S02]  /*13f90*/  S2R R3, SR_TID.X ;  /* 0x0000000000037919 */ /* 0x000ea40000002100 */
[----:B--2---:R-:W-:-:S04]  /*13fa0*/  SHF.R.U32.HI R3, RZ, 0x5, R3 ;  /* 0x00000005ff037819 */ /* 0x004fc80000011603 */
[----:B------:R-:W-:-:S05]  /*13fb0*/  LOP3.LUT R3, R3, 0x3, RZ, 0xc0, !PT ;  /* 0x0000000303037812 */ /* 0x000fca00078ec0ff */
[----:B-1----:R-:W1:Y:S02]  /*13fc0*/  SHFL.IDX PT, R2, R3, RZ, 0x1f ;  /* 0x00001fff03027589 */ /* 0x002e6400000e0000 */
[----:B-1----:R-:W-:-:S13]  /*13fd0*/  ISETP.NE.AND P0, PT, R2, RZ, PT ;  /* 0x000000ff0200720c */ /* 0x002fda0003f05270 */
        /* <DEDUP_REMOVED lines=8> */
.L_x_1191:
[C---:B------:R-:W-:Y:S01]  /*14060*/  IMAD R4, R0.reuse, 0x8, R5 ;  /* 0x0000000800047824 */ /* 0x040fe200078e0205 */
[----:B------:R-:W-:Y:S01]  /*14070*/  SHF.L.U32 R3, R29, 0x1f, RZ ;  /* 0x0000001f1d037819 */ /* 0x000fe200000006ff */
[----:B------:R-:W-:-:S03]  /*14080*/  VIADD R0, R0, 0x1 ;  /* 0x0000000100007836 */ /* 0x000fc60000000000 */
[----:B------:R-:W1:Y:S02]  /*14090*/  SYNCS.PHASECHK.TRANS64.TRYWAIT P1, [R4+URZ+0x22840], R3 ;  /* 0x02284003040075a7 */ /* 0x000e64000802017f */
[----:B------:R-:W-:-:S04]  /*140a0*/  ISETP.NE.AND P2, PT, R0, 0x2, PT ;  /* 0x000000020000780c */ /* 0x000fc80003f45270 */
[----:B------:R-:W-:Y:S01]  /*140b0*/  SEL R2, RZ, 0x1, P2 ;  /* 0x00000001ff027807 */ /* 0x000fe20001000000 */
[----:B-1----:R-:W-:Y:S08]  /*140c0*/  @!P1 BRA `(.L_x_1192) ;  /* 0x00000020007c9947 */ /* 0x002ff00003800000 */
.L_x_1264:
[----:B------:R-:W-:Y:S02]  /*140d0*/  SEL R0, R0, RZ, P2 ;  /* 0x000000ff00007207 */ /* 0x000fe40001000000 */
[----:B------:R-:W-:Y:S01]  /*140e0*/  LOP3.LUT R2, R29, R2, RZ, 0x3c, !PT ;  /* 0x000000021d027212 */ /* 0x000fe200078e3cff */
[----:B------:R-:W-:Y:S06]  /*140f0*/  @!P0 BRA `(.L_x_1193) ;  /* 0x0000000000048947 */ /* 0x000fec0003800000 */
[----:B------:R-:W-:Y:S01]  /*14100*/  BPT.TRAP 0x1 ;  /* 0x000000040000795c */ /* 0x000fe20000300000 */
.L_x_1193:
[----:B------:R-:W-:Y:S01]  /*14110*/  IMAD R5, R0, 0x8, R5 ;  /* 0x0000000800057824 */ /* 0x000fe200078e0205 */
[----:B------:R-:W-:-:S04]  /*14120*/  SHF.L.U32 R0, R2, 0x1f, RZ ;  /* 0x0000001f02007819 */ /* 0x000fc800000006ff */
[----:B------:R-:W2:Y:S02]  /*14130*/  SYNCS.PHASECHK.TRANS64.TRYWAIT P1, [R5+URZ+0x22840], R0 ;  /* 0x02284000050075a7 */ /* 0x000ea4000802017f */
[----:B--2---:R-:W-:Y:S05]  /*14140*/  @!P1 BRA `(.L_x_1194) ;  /* 0x0000002000709947 */ /* 0x004fea0003800000 */
.L_x_1265:
[----:B------:R-:W-:Y:S05]  /*14150*/  @!P0 BRA `(.L_x_1195) ;  /* 0x0000000000048947 */ /* 0x000fea0003800000 */
[----:B------:R-:W-:Y:S01]  /*14160*/  BPT.TRAP 0x1 ;  /* 0x000000040000795c */ /* 0x000fe20000300000 */
.L_x_1195:
[----:B------:R-:W3:Y:S02]  /*14170*/  SYNCS.PHASECHK.TRANS64.TRYWAIT P1, [R4+URZ+0x22860], R3 ;  /* 0x02286003040075a7 */ /* 0x000ee4000802017f */
[----:B---3--:R-:W-:Y:S05]  /*14180*/  @!P1 BRA `(.L_x_1196) ;  /* 0x0000002000749947 */ /* 0x008fea0003800000 */
.L_x_1266:
[----:B------:R-:W-:Y:S05]  /*14190*/  @!P0 BRA `(.L_x_1197) ;  /* 0x0000000000048947 */ /* 0x000fea0003800000 */
[----:B------:R-:W-:Y:S01]  /*141a0*/  BPT.TRAP 0x1 ;  /* 0x000000040000795c */ /* 0x000fe20000300000 */
.L_x_1197:
[----:B------:R-:W4:Y:S02]  /*141b0*/  SYNCS.PHASECHK.TRANS64.TRYWAIT P1, [R5+URZ+0x22860], R0 ;  /* 0x02286000050075a7 */ /* 0x000f24000802017f */
[----:B----4-:R-:W-:Y:S05]  /*141c0*/  @!P1 BRA `(.L_x_1198) ;  /* 0x0000002000789947 */ /* 0x010fea0003800000 */
.L_x_1267:
[----:B------:R-:W-:Y:S05]  /*141d0*/  @!P0 BRA `(.L_x_1199) ;  /* 0x0000000000048947 */ /* 0x000fea0003800000 */
[----:B------:R-:W-:Y:S01]  /*141e0*/  BPT.TRAP 0x1 ;  /* 0x000000040000795c */ /* 0x000fe20000300000 */
.L_x_1199:
[----:B------:R-:W0:Y:S02]  /*141f0*/  SYNCS.PHASECHK.TRANS64.TRYWAIT P1, [R4+URZ+0x22880], R3 ;  /* 0x02288003040075a7 */ /* 0x000e24000802017f */
[----:B0-----:R-:W-:Y:S05]  /*14200*/  @!P1 BRA `(.L_x_1200) ;  /* 0x00000020007c9947 */ /* 0x001fea0003800000 */
.L_x_1268:
[----:B------:R-:W-:Y:S05]  /*14210*/  @!P0 BRA `(.L_x_1201) ;  /* 0x0000000000048947 */ /* 0x000fea0003800000 */
[----:B------:R-:W-:Y:S01]  /*14220*/  BPT.TRAP 0x1 ;  /* 0x000000040000795c */ /* 0x000fe20000300000 */
.L_x_1201:
[----:B------:R0:W0:Y:S02]  /*14230*/  SYNCS.PHASECHK.TRANS64.TRYWAIT P0, [R5+URZ+0x22880], R0 ;  /* 0x02288000050075a7 */ /* 0x000024000800017f */
[----:B0-----:R-:W-:Y:S05]  /*14240*/  @!P0 NANOSLEEP.SYNCS 0x989680 ;  /* 0x009896800000895d */ /* 0x001fea0003900000 */
[----:B------:R-:W0:Y:S02]  /*14250*/  @!P0 SYNCS.PHASECHK.TRANS64 P0, [R5+URZ+0x22880], R0 ;  /* 0x02288000050085a7 */ /* 0x000e24000800007f */
[----:B0-----:R-:W-:Y:S05]  /*14260*/  @!P0 BRA `(.L_x_1201) ;  /* 0xfffffffc00f08947 */ /* 0x001fea000383ffff */
.L_x_1048:
[----:B------:R-:W-:Y:S05]  /*14270*/  BSYNC B6 ;  /* 0x0000000000067941 */ /* 0x000fea0003800000 */
.L_x_1045:
[----:B------:R-:W-:Y:S05]  /*14280*/  EXIT ;  /* 0x000000000000794d */ /* 0x000fea0003800000 */
.L_x_1058:
[----:B0-----:R-:W-:-:S04]  /*14290*/  IMAD.U32 R3, RZ, RZ, UR36 ;  /* 0x00000024ff037e24 */ /* 0x001fc8000f8e00ff */
[----:B------:R0:W1:Y:S03]  /*142a0*/  SYNCS.PHASECHK.TRANS64.TRYWAIT P0, [R3+URZ+0x22800], R0 ;  /* 0x02280000030075a7 */ /* 0x000066000800017f */
[----:B-1----:R-:W-:Y:S05]  /*142b0*/  @!P0 NANOSLEEP.SYNCS 0x989680 ;  /* 0x009896800000895d */ /* 0x002fea0003900000 */
[----:B------:R-:W1:Y:S02]  /*142c0*/  @!P0 SYNCS.PHASECHK.TRANS64 P0, [R3+URZ+0x22800], R0 ;  /* 0x02280000030085a7 */ /* 0x000e64000800007f */
[----:B-1----:R-:W-:Y:S05]  /*142d0*/  @!P0 BRA `(.L_x_1058) ;  /* 0xfffffffc00ec8947 */ /* 0x002fea000383ffff */
[----:B------:R-:W-:Y:S05]  /*142e0*/  BRA `(.L_x_1202) ;  /* 0xfffffed400787947 */ /* 0x000fea000383ffff */
.L_x_1062:
[----:B-1----:R-:W-:-:S04]  /*142f0*/  IMAD.U32 R3, RZ, RZ, UR36 ;  /* 0x00000024ff037e24 */ /* 0x002fc8000f8e00ff */
[----:B------:R1:W2:Y:S03]  /*14300*/  SYNCS.PHASECHK.TRANS64.TRYWAIT P1, [R3+URZ+0x22830], R0 ;  /* 0x02283000030075a7 */ /* 0x0002a6000802017f */
[----:B--2---:R-:W-:Y:S05]  /*14310*/  @!P1 NANOSLEEP.SYNCS 0x989680 ;  /* 0x009896800000995d */ /* 0x004fea0003900000 */
[----:B------:R-:W2:Y:S02]  /*14320*/  @!P1 SYNCS.PHASECHK.TRANS64 P1, [R3+URZ+0x22830], R0 ;  /* 0x02283000030095a7 */ /* 0x000ea4000802007f */
[----:B--2---:R-:W-:Y:S05]  /*14330*/  @!P1 BRA `(.L_x_1062) ;  /* 0xfffffffc00ec9947 */ /* 0x004fea000383ffff */
[----:B------:R-:W-:Y:S05]  /*14340*/  BRA `(.L_x_1061) ;  /* 0xfffffed400947947 */ /* 0x000fea000383ffff */
.L_x_1079:
[----:B-1----:R-:W-:-:S04]  /*14350*/  IMAD.U32 R10, RZ, RZ, UR4 ;  /* 0x00000004ff0a7e24 */ /* 0x002fc8000f8e00ff */
[----:B------:R1:W2:Y:S03]  /*14360*/  SYNCS.PHASECHK.TRANS64.TRYWAIT P1, [R10+URZ+0x22830], R9 ;  /* 0x022830090a0075a7 */ /* 0x0002a6000802017f */
[----:B--2---:R-:W-:Y:S05]  /*14370*/  @!P1 NANOSLEEP.SYNCS 0x989680 ;  /* 0x009896800000995d */ /* 0x004fea0003900000 */
[----:B------:R-:W2:Y:S02]  /*14380*/  @!P1 SYNCS.PHASECHK.TRANS64 P1, [R10+URZ+0x22830], R9 ;  /* 0x022830090a0095a7 */ /* 0x000ea4000802007f */
[----:B--2---:R-:W-:Y:S05]  /*14390*/  @!P1 BRA `(.L_x_1079) ;  /* 0xfffffffc00ec9947 */ /* 0x004fea000383ffff */
[----:B------:R-:W-:Y:S05]  /*143a0*/  BRA `(.L_x_1076) ;  /* 0xffffff0c00007947 */ /* 0x000fea000383ffff */
.L_x_1083:
[----:B-1----:R-:W-:-:S04]  /*143b0*/  IMAD.U32 R10, RZ, RZ, UR10 ;  /* 0x0000000aff0a7e24 */ /* 0x002fc8000f8e00ff */
[----:B------:R1:W2:Y:S03]  /*143c0*/  SYNCS.PHASECHK.TRANS64.TRYWAIT P1, [R10+URZ+0x22850], R9 ;  /* 0x022850090a0075a7 */ /* 0x0002a6000802017f */
[----:B--2---:R-:W-:Y:S05]  /*143d0*/  @!P1 NANOSLEEP.SYNCS 0x989680 ;  /* 0x009896800000995d */ /* 0x004fea0003900000 */
[----:B------:R-:W2:Y:S02]  /*143e0*/  @!P1 SYNCS.PHASECHK.TRANS64 P1, [R10+URZ+0x22850], R9 ;  /* 0x022850090a0095a7 */ /* 0x000ea4000802007f */
[----:B--2---:R-:W-:Y:S05]  /*143f0*/  @!P1 BRA `(.L_x_1083) ;  /* 0xfffffffc00ec9947 */ /* 0x004fea000383ffff */
[----:B------:R-:W-:Y:S05]  /*14400*/  BRA `(.L_x_1080) ;  /* 0xffffff0c00a87947 */ /* 0x000fea000383ffff */
.L_x_1102:
[----:B-1----:R-:W-:-:S04]  /*14410*/  IMAD.U32 R20, RZ, RZ, UR4 ;  /* 0x00000004ff147e24 */ /* 0x002fc8000f8e00ff */
[----:B------:R1:W2:Y:S03]  /*14420*/  SYNCS.PHASECHK.TRANS64.TRYWAIT P1, [R20+URZ+0x22830], R9 ;  /* 0x02283009140075a7 */ /* 0x0002a6000802017f */
[----:B--2---:R-:W-:Y:S05]  /*14430*/  @!P1 NANOSLEEP.SYNCS 0x989680 ;  /* 0x009896800000995d */ /* 0x004fea0003900000 */
[----:B------:R-:W2:Y:S02]  /*14440*/  @!P1 SYNCS.PHASECHK.TRANS64 P1, [R20+URZ+0x22830], R9 ;  /* 0x02283009140095a7 */ /* 0x000ea4000802007f */
[----:B--2---:R-:W-:Y:S05]  /*14450*/  @!P1 BRA `(.L_x_1102) ;  /* 0xfffffffc00ec9947 */ /* 0x004fea000383ffff */
[----:B------:R-:W-:Y:S05]  /*14460*/  BRA `(.L_x_1099) ;  /* 0xffffff3c00347947 */ /* 0x000fea000383ffff */
.L_x_1106:
[----:B-1----:R-:W-:-:S04]  /*14470*/  IMAD.U32 R14, RZ, RZ, UR10 ;  /* 0x0000000aff0e7e24 */ /* 0x002fc8000f8e00ff */
[----:B------:R1:W2:Y:S03]  /*14480*/  SYNCS.PHASECHK.TRANS64.TRYWAIT P1, [R14+URZ+0x22850], R9 ;  /* 0x022850090e0075a7 */ /* 0x0002a6000802017f */
[----:B--2---:R-:W-:Y:S05]  /*14490*/  @!P1 NANOSLEEP.SYNCS 0x989680 ;  /* 0x009896800000995d */ /* 0x004fea0003900000 */
[----:B------:R-:W2:Y:S02]  /*144a0*/  @!P1 SYNCS.PHASECHK.TRANS64 P1, [R14+URZ+0x22850], R9 ;  /* 0x022850090e0095a7 */ /* 0x000ea4000802007f */
[----:B--2---:R-:W-:Y:S05]  /*144b0*/  @!P1 BRA `(.L_x_1106) ;  /* 0xfffffffc00ec9947 */ /* 0x004fea000383ffff */
[----:B------:R-:W-:Y:S05]  /*144c0*/  BRA `(.L_x_1103) ;  /* 0xffffff3c00dc7947 */ /* 0x000fea000383ffff */
.L_x_1114:
[----:B-1----:R-:W-:-:S04]  /*144d0*/  IMAD.U32 R20, RZ, RZ, UR10 ;  /* 0x0000000aff147e24 */ /* 0x002fc8000f8e00ff */
[----:B------:R1:W2:Y:S03]  /*144e0*/  SYNCS.PHASECHK.TRANS64.TRYWAIT P1, [R20+URZ+0x22830], R9 ;  /* 0x02283009140075a7 */ /* 0x0002a6000802017f */
[----:B--2---:R-:W-:Y:S05]  /*144f0*/  @!P1 NANOSLEEP.SYNCS 0x989680 ;  /* 0x009896800000995d */ /* 0x004fea0003900000 */
[----:B------:R-:W2:Y:S02]  /*14500*/  @!P1 SYNCS.PHASECHK.TRANS64 P1, [R20+URZ+0x22830], R9 ;  /* 0x02283009140095a7 */ /* 0x000ea4000802007f */
[----:B--2---:R-:W-:Y:S05]  /*14510*/  @!P1 BRA `(.L_x_1114) ;  /* 0xfffffffc00ec9947 */ /* 0x004fea000383ffff */
[----:B------:R-:W-:Y:S05]  /*14520*/  BRA `(.L_x_1111) ;  /* 0xffffff5800ac7947 */ /* 0x000fea000383ffff */
.L_x_1118:
[----:B-1----:R-:W-:-:S04]  /*14530*/  IMAD.U32 R14, RZ, RZ, UR10 ;  /* 0x0000000aff0e7e24 */ /* 0x002fc8000f8e00ff */
[----:B------:R1:W2:Y:S03]  /*14540*/  SYNCS.PHASECHK.TRANS64.TRYWAIT P1, [R14+URZ+0x22850], R9 ;  /* 0x022850090e0075a7 */ /* 0x0002a6000802017f */
[----:B--2---:R-:W-:Y:S05]  /*14550*/  @!P1 NANOSLEEP.SYNCS 0x989680 ;  /* 0x009896800000995d */ /* 0x004fea0003900000 */
[----:B------:R-:W2:Y:S02]  /*14560*/  @!P1 SYNCS.PHASECHK.TRANS64 P1, [R14+URZ+0x22850], R9 ;  /* 0x022850090e0095a7 */ /* 0x000ea4000802007f */
[----:B--2---:R-:W-:Y:S05]  /*14570*/  @!P1 BRA `(.L_x_1118) ;  /* 0xfffffffc00ec9947 */ /* 0x004fea000383ffff */
[----:B------:R-:W-:Y:S05]  /*14580*/  BRA `(.L_x_1115) ;  /* 0xffffff5c00447947 */ /* 0x000fea000383ffff */
.L_x_1133:
[----:B-1----:R-:W-:-:S04]  /*14590*/  IMAD.U32 R5, RZ, RZ, UR5 ;  /* 0x00000005ff057e24 */ /* 0x002fc8000f8e00ff */
[----:B------:R1:W2:Y:S03]  /*145a0*/  SYNCS.PHASECHK.TRANS64.TRYWAIT P1, [R5+URZ+0x22850], R0 ;  /* 0x02285000050075a7 */ /* 0x0002a6000802017f */
[----:B--2---:R-:W-:Y:S05]  /*145b0*/  @!P1 NANOSLEEP.SYNCS 0x989680 ;  /* 0x009896800000995d */ /* 0x004fea0003900000 */
[----:B------:R-:W2:Y:S02]  /*145c0*/  @!P1 SYNCS.PHASECHK.TRANS64 P1, [R5+URZ+0x22850], R0 ;  /* 0x02285000050095a7 */ /* 0x000ea4000802007f */
[----:B--2---:R-:W-:Y:S05]  /*145d0*/  @!P1 BRA `(.L_x_1133) ;  /* 0xfffffffc00ec9947 */ /* 0x004fea000383ffff */
[----:B------:R-:W-:Y:S05]  /*145e0*/  BRA `(.L_x_1132) ;  /* 0xffffff8400fc7947 */ /* 0x000fea000383ffff */
.L_x_1152:
[----:B------:R-:W-:Y:S02]  /*145f0*/  IMAD.MOV.U32 R13, RZ, RZ, R27 ;  /* 0x000000ffff0d7224 */ /* 0x000fe400078e001b */
[----:B0-----:R-:W-:Y:S02]  /*14600*/  IMAD.MOV.U32 R12, RZ, RZ, RZ ;  /* 0x000000ffff0c7224 */ /* 0x001fe400078e00ff */
[----:B------:R-:W-:Y:S02]  /*14610*/  IMAD.MOV.U32 R11, RZ, RZ, 0x1f ;  /* 0x0000001fff0b7424 */ /* 0x000fe400078e00ff */
[----:B------:R-:W-:-:S07]  /*14620*/  IMAD.MOV.U32 R15, RZ, RZ, -0x1 ;  /* 0xffffffffff0f7424 */ /* 0x000fce00078e00ff */
[----:B-----5:R-:W-:Y:S05]  /*14630*/  WARPSYNC.COLLECTIVE R15, `(.L_x_1203) ;  /* 0x000000000f087348 */ /* 0x020fea0003c00000 */
[----:B------:R0:W1:Y:S02]  /*14640*/  SHFL.IDX P6, R14, R13, R12, R11 ;  /* 0x0000000c0d0e7389 */ /* 0x00006400000c000b */
[----:B01---5:R-:W-:Y:S01]  /*14650*/  ENDCOLLECTIVE ;  /* 0x000000000000791b */ /* 0x023fe20003800000 */
.L_x_1203:
[----:B------:R-:W-:Y:S05]  /*14660*/  BRA `(.L_x_1204) ;  /* 0xffffffc800847947 */ /* 0x000fea000383ffff */
.L_x_1154:
[----:B--2---:R-:W-:-:S04]  /*14670*/  IMAD.U32 R2, RZ, RZ, UR48 ;  /* 0x00000030ff027e24 */ /* 0x004fc8000f8e00ff */
[----:B------:R2:W3:Y:S03]  /*14680*/  SYNCS.PHASECHK.TRANS64.TRYWAIT P0, [R2+URZ+0x22880], R27 ;  /* 0x0228801b020075a7 */ /* 0x0004e6000800017f */
[----:B---3--:R-:W-:Y:S05]  /*14690*/  @!P0 NANOSLEEP.SYNCS 0x989680 ;  /* 0x009896800000895d */ /* 0x008fea0003900000 */
[----:B------:R-:W3:Y:S02]  /*146a0*/  @!P0 SYNCS.PHASECHK.TRANS64 P0, [R2+URZ+0x22880], R27 ;  /* 0x0228801b020085a7 */ /* 0x000ee4000800007f */
[----:B---3--:R-:W-:Y:S05]  /*146b0*/  @!P0 BRA `(.L_x_1154) ;  /* 0xfffffffc00ec8947 */ /* 0x008fea000383ffff */
[----:B------:R-:W-:Y:S05]  /*146c0*/  BRA `(.L_x_1205) ;  /* 0xffffffc800c87947 */ /* 0x000fea000383ffff */
.L_x_1155:
        /* <DEDUP_REMOVED lines=8> */
.L_x_1207:
[----:B------:R-:W-:Y:S05]  /*14750*/  BSYNC B0 ;  /* 0x0000000000007941 */ /* 0x000fea0003800000 */
.L_x_1206:
[----:B------:R-:W-:Y:S01]  /*14760*/  IMAD.MOV.U32 R13, RZ, RZ, R8 ;  /* 0x000000ffff0d7224 */ /* 0x000fe200078e0008 */
[----:B------:R-:W-:Y:S01]  /*14770*/  LOP3.LUT P1, RZ, R30, 0x2, RZ, 0xc0, !PT ;  /* 0x000000021eff7812 */ /* 0x000fe2000782c0ff */
[----:B------:R-:W-:Y:S01]  /*14780*/  IMAD.MOV.U32 R12, RZ, RZ, RZ ;  /* 0x000000ffff0c7224 */ /* 0x000fe200078e00ff */
[C---:B------:R-:W-:Y:S01]  /*14790*/  ISETP.GE.AND P2, PT, R7.reuse, 0x21, PT ;  /* 0x000000210700780c */ /* 0x040fe20003f46270 */
[----:B------:R-:W-:Y:S01]  /*147a0*/  IMAD.MOV.U32 R11, RZ, RZ, 0x1c1f ;  /* 0x00001c1fff0b7424 */ /* 0x000fe200078e00ff */
[----:B------:R-:W-:Y:S01]  /*147b0*/  ISETP.GE.AND P4, PT, R7, 0x61, PT ;  /* 0x000000610700780c */ /* 0x000fe20003f86270 */
[----:B------:R-:W-:Y:S02]  /*147c0*/  IMAD.MOV.U32 R15, RZ, RZ, -0x1 ;  /* 0xffffffffff0f7424 */ /* 0x000fe400078e00ff */
[----:B------:R-:W-:Y:S02]  /*147d0*/  IMAD.MOV.U32 R3, RZ, RZ, R14 ;  /* 0x000000ffff037224 */ /* 0x000fe400078e000e */
[----:B------:R-:W-:-:S08]  /*147e0*/  VIADD R5, R5, UR48 ;  /* 0x0000003005057c36 */ /* 0x000fd00008000000 */
[----:B------:R-:W-:Y:S05]  /*147f0*/  WARPSYNC.COLLECTIVE R15, `(.L_x_1208) ;  /* 0x000000000f087348 */ /* 0x000fea0003c00000 */
[----:B------:R0:W1:Y:S02]  /*14800*/  SHFL.IDX P6, R14, R13, R12, R11 ;  /* 0x0000000c0d0e7389 */ /* 0x00006400000c000b */
[----:B01----:R-:W-:Y:S01]  /*14810*/  ENDCOLLECTIVE ;  /* 0x000000000000791b */ /* 0x003fe20003800000 */
.L_x_1208:
[----:B------:R-:W-:Y:S02]  /*14820*/  IMAD.IADD R6, R34, 0x1, R5 ;  /* 0x0000000122067824 */ /* 0x000fe400078e0205 */
[----:B------:R-:W-:Y:S02]  /*14830*/  VIADD R36, R5, 0x8400 ;  /* 0x0000840005247836 */ /* 0x000fe40000000000 */
[----:B------:R-:W-:Y:S02]  /*14840*/  IMAD.MOV.U32 R13, RZ, RZ, R9 ;  /* 0x000000ffff0d7224 */ /* 0x000fe400078e0009 */
[----:B------:R-:W-:Y:S01]  /*14850*/  IMAD.MOV.U32 R12, RZ, RZ, 0x1 ;  /* 0x00000001ff0c7424 */ /* 0x000fe200078e00ff */
[----:B------:R-:W-:-:S13]  /*14860*/  IADD3 R2, P0, R29, R14, RZ ;  /* 0x0000000e1d027210 */ /* 0x000fda0007f1e0ff */
[----:B------:R-:W-:Y:S05]  /*14870*/  WARPSYNC.COLLECTIVE R15, `(.L_x_1209) ;  /* 0x000000000f087348 */ /* 0x000fea0003c00000 */
[----:B------:R0:W1:Y:S02]  /*14880*/  SHFL.IDX P6, R14, R13, R12, R11 ;  /* 0x0000000c0d0e7389 */ /* 0x00006400000c000b */
[----:B01----:R-:W-:Y:S01]  /*14890*/  ENDCOLLECTIVE ;  /* 0x000000000000791b */ /* 0x003fe20003800000 */
.L_x_1209:
        /* <DEDUP_REMOVED lines=13> */
.L_x_1210:
[----:B------:R-:W-:Y:S02]  /*14970*/  IMAD.MOV.U32 R13, RZ, RZ, R9 ;  /* 0x000000ffff0d7224 */ /* 0x000fe400078e0009 */
[----:B------:R-:W-:Y:S01]  /*14980*/  IMAD.MOV.U32 R12, RZ, RZ, 0x2 ;  /* 0x00000002ff0c7424 */ /* 0x000fe200078e00ff */
[----:B------:R-:W-:-:S13]  /*14990*/  IADD3 R2, P0, R29, R14, RZ ;  /* 0x0000000e1d027210 */ /* 0x000fda0007f1e0ff */
[----:B------:R-:W-:Y:S05]  /*149a0*/  WARPSYNC.COLLECTIVE R15, `(.L_x_1211) ;  /* 0x000000000f087348 */ /* 0x000fea0003c00000 */
[----:B------:R0:W1:Y:S02]  /*149b0*/  SHFL.IDX P6, R14, R13, R12, R11 ;  /* 0x0000000c0d0e7389 */ /* 0x00006400000c000b */
[----:B01----:R-:W-:Y:S01]  /*149c0*/  ENDCOLLECTIVE ;  /* 0x000000000000791b */ /* 0x003fe20003800000 */
.L_x_1211:
        /* <DEDUP_REMOVED lines=13> */
.L_x_1212:
[----:B------:R-:W-:Y:S02]  /*14aa0*/  IMAD.MOV.U32 R13, RZ, RZ, R9 ;  /* 0x000000ffff0d7224 */ /* 0x000fe400078e0009 */
[----:B------:R-:W-:Y:S01]  /*14ab0*/  IMAD.MOV.U32 R12, RZ, RZ, 0x3 ;  /* 0x00000003ff0c7424 */ /* 0x000fe200078e00ff */
[----:B------:R-:W-:-:S13]  /*14ac0*/  IADD3 R2, P0, R29, R14, RZ ;  /* 0x0000000e1d027210 */ /* 0x000fda0007f1e0ff */
[----:B------:R-:W-:Y:S05]  /*14ad0*/  WARPSYNC.COLLECTIVE R15, `(.L_x_1213) ;  /* 0x000000000f087348 */ /* 0x000fea0003c00000 */
[----:B------:R0:W1:Y:S02]  /*14ae0*/  SHFL.IDX P6, R14, R13, R12, R11 ;  /* 0x0000000c0d0e7389 */ /* 0x00006400000c000b */
[----:B01----:R-:W-:Y:S01]  /*14af0*/  ENDCOLLECTIVE ;  /* 0x000000000000791b */ /* 0x003fe20003800000 */
.L_x_1213:
        /* <DEDUP_REMOVED lines=13> */
.L_x_1214:
[----:B------:R-:W-:Y:S01]  /*14bd0*/  @!PT LDS RZ, [RZ] ;  /* 0x00000000fffff984 */ /* 0x000fe20000000800 */
[----:B------:R-:W-:Y:S01]  /*14be0*/  @!PT LDS RZ, [RZ] ;  /* 0x00000000fffff984 */ /* 0x000fe20000000800 */
[----:B------:R-:W-:Y:S01]  /*14bf0*/  @!PT LDS RZ, [RZ] ;  /* 0x00000000fffff984 */ /* 0x000fe20000000800 */
[----:B------:R0:W-:Y:S01]  /*14c00*/  LDGSTS.E.BYPASS.LTC128B.128 [R6+0xa400], desc[UR42][R2.64+0x40], !P0 ;  /* 0x0a40004002067fae */ /* 0x0001e2000c101d6a */
[----:B------:R-:W-:Y:S05]  /*14c10*/  BRA `(.L_x_1215) ;  /* 0xffffffc800887947 */ /* 0x000fea000383ffff */
.L_x_1158:
[----:B0-----:R-:W-:-:S04]  /*14c20*/  IMAD.U32 R2, RZ, RZ, UR48 ;  /* 0x00000030ff027e24 */ /* 0x001fc8000f8e00ff */
[----:B------:R0:W1:Y:S03]  /*14c30*/  SYNCS.PHASECHK.TRANS64.TRYWAIT P0, [R2+URZ+0x22840], R27 ;  /* 0x0228401b020075a7 */ /* 0x000066000800017f */
[----:B-1----:R-:W-:Y:S05]  /*14c40*/  @!P0 NANOSLEEP.SYNCS 0x989680 ;  /* 0x009896800000895d */ /* 0x002fea0003900000 */
[----:B------:R-:W1:Y:S02]  /*14c50*/  @!P0 SYNCS.PHASECHK.TRANS64 P0, [R2+URZ+0x22840], R27 ;  /* 0x0228401b020085a7 */ /* 0x000e64000800007f */
[----:B-1----:R-:W-:Y:S05]  /*14c60*/  @!P0 BRA `(.L_x_1158) ;  /* 0xfffffffc00ec8947 */ /* 0x002fea000383ffff */
[----:B------:R-:W-:Y:S05]  /*14c70*/  BRA `(.L_x_1216) ;  /* 0xffffffc800d07947 */ /* 0x000fea000383ffff */
.L_x_1159:
        /* <DEDUP_REMOVED lines=8> */
.L_x_1218:
[----:B------:R-:W-:Y:S05]  /*14d00*/  BSYNC B0 ;  /* 0x0000000000007941 */ /* 0x000fea0003800000 */
.L_x_1217:
[----:B------:R-:W-:Y:S01]  /*14d10*/  IMAD.MOV.U32 R13, RZ, RZ, R0 ;  /* 0x000000ffff0d7224 */ /* 0x000fe200078e0000 */
[----:B------:R-:W-:Y:S01]  /*14d20*/  P2R R5, PR, RZ, 0x10 ;  /* 0x00000010ff057803 */ /* 0x000fe20000000000 */
[----:B------:R-:W-:Y:S01]  /*14d30*/  IMAD.MOV.U32 R12, RZ, RZ, RZ ;  /* 0x000000ffff0c7224 */ /* 0x000fe200078e00ff */
[----:B------:R-:W-:Y:S01]  /*14d40*/  LOP3.LUT P4, RZ, R8, 0x8, RZ, 0xc0, !PT ;  /* 0x0000000808ff7812 */ /* 0x000fe2000788c0ff */
[----:B------:R-:W-:Y:S02]  /*14d50*/  IMAD.MOV.U32 R11, RZ, RZ, 0x1c1f ;  /* 0x00001c1fff0b7424 */ /* 0x000fe400078e00ff */
[----:B------:R-:W-:Y:S02]  /*14d60*/  IMAD.MOV.U32 R15, RZ, RZ, -0x1 ;  /* 0xffffffffff0f7424 */ /* 0x000fe400078e00ff */
[----:B------:R-:W-:Y:S02]  /*14d70*/  IMAD.MOV.U32 R2, RZ, RZ, R14 ;  /* 0x000000ffff027224 */ /* 0x000fe400078e000e */
[----:B------:R-:W-:-:S07]  /*14d80*/  @P3 VIADD R7, R37, UR48 ;  /* 0x0000003025073c36 */ /* 0x000fce0008000000 */
[----:B------:R-:W-:Y:S05]  /*14d90*/  WARPSYNC.COLLECTIVE R15, `(.L_x_1219) ;  /* 0x000000000f087348 */ /* 0x000fea0003c00000 */
[----:B------:R0:W1:Y:S02]  /*14da0*/  SHFL.IDX P6, R14, R13, R12, R11 ;  /* 0x0000000c0d0e7389 */ /* 0x00006400000c000b */
[----:B01----:R-:W-:Y:S01]  /*14db0*/  ENDCOLLECTIVE ;  /* 0x000000000000791b */ /* 0x003fe20003800000 */
.L_x_1219:
[----:B------:R-:W-:Y:S02]  /*14dc0*/  @P2 VIADD R21, R37, UR48 ;  /* 0x0000003025152c36 */ /* 0x000fe40008000000 */
[----:B------:R-:W-:Y:S02]  /*14dd0*/  IMAD.MOV.U32 R13, RZ, RZ, R4 ;  /* 0x000000ffff0d7224 */ /* 0x000fe400078e0004 */
[----:B------:R-:W-:Y:S01]  /*14de0*/  IMAD.MOV.U32 R12, RZ, RZ, 0x1 ;  /* 0x00000001ff0c7424 */ /* 0x000fe200078e00ff */
[----:B------:R-:W-:Y:S02]  /*14df0*/  LOP3.LUT P6, RZ, R8, 0x10, RZ, 0xc0, !PT ;  /* 0x0000001008ff7812 */ /* 0x000fe400078cc0ff */
[----:B------:R-:W-:-:S05]  /*14e00*/  @P3 IADD3 R14, P0, R29, R14, RZ ;  /* 0x0000000e1d0e3210 */ /* 0x000fca0007f1e0ff */
[----:B------:R-:W-:Y:S02]  /*14e10*/  @P3 IMAD.X R3, RZ, RZ, R2, P0 ;  /* 0x000000ffff033224 */ /* 0x000fe400000e0602 */
[----:B------:R-:W-:-:S05]  /*14e20*/  @P3 IMAD.MOV.U32 R2, RZ, RZ, R14 ;  /* 0x000000ffff023224 */ /* 0x000fca00078e000e */
[----:B------:R-:W-:Y:S01]  /*14e30*/  @!PT LDS RZ, [RZ] ;  /* 0x00000000fffff984 */ /* 0x000fe20000000800 */
[----:B------:R-:W-:Y:S01]  /*14e40*/  @!PT LDS RZ, [RZ] ;  /* 0x00000000fffff984 */ /* 0x000fe20000000800 */
[----:B------:R-:W-:Y:S01]  /*14e50*/  @!PT LDS RZ, [RZ] ;  /* 0x00000000fffff984 */ /* 0x000fe20000000800 */
[----:B------:R0:W-:Y:S02]  /*14e60*/  @P3 LDGSTS.E.BYPASS.LTC128B.128 [R7+0x16400], desc[UR42][R2.64], !P6 ;  /* 0x1640000002073fae */ /* 0x0001e4000f101d6a */
[----:B0-----:R-:W-:Y:S05]  /*14e70*/  WARPSYNC.COLLECTIVE R15, `(.L_x_1220) ;  /* 0x000000000f087348 */ /* 0x001fea0003c00000 */
[----:B------:R1:W2:Y:S02]  /*14e80*/  SHFL.IDX P6, R14, R13, R12, R11 ;  /* 0x0000000c0d0e7389 */ /* 0x0002a400000c000b */
[----:B012---:R-:W-:Y:S01]  /*14e90*/  ENDCOLLECTIVE ;  /* 0x000000000000791b */ /* 0x007fe20003800000 */
.L_x_1220:
[----:B------:R-:W-:Y:S01]  /*14ea0*/  @!PT LDS RZ, [RZ] ;  /* 0x00000000fffff984 */ /* 0x000fe20000000800 */
[----:B------:R-:W-:Y:S01]  /*14eb0*/  @!PT LDS RZ, [RZ] ;  /* 0x00000000fffff984 */ /* 0x000fe20000000800 */
[----:B------:R-:W-:Y:S01]  /*14ec0*/  @!PT LDS RZ, [RZ] ;  /* 0x00000000fffff984 */ /* 0x000fe20000000800 */
[----:B------:R0:W-:Y:S04]  /*14ed0*/  @P3 LDGSTS.E.BYPASS.LTC128B.128 [R7+0x18400], desc[UR42][R2.64+0x40], !P4 ;  /* 0x1840004002073fae */ /* 0x0001e8000e101d6a */
[----:B------:R0:W-:Y:S01]  /*14ee0*/  @P3 LDGSTS.E.BYPASS.LTC128B.128 [R7+0x1a400], desc[UR42][R2.64+0x80], !P5 ;  /* 0x1a40008002073fae */ /* 0x0001e2000e901d6a */
[----:B------:R-:W-:Y:S01]  /*14ef0*/  LOP3.LUT P3, RZ, R8, 0x10, RZ, 0xc0, !PT ;  /* 0x0000001008ff7812 */ /* 0x000fe2000786c0ff */
[----:B------:R-:W-:Y:S02]  /*14f00*/  IMAD.MOV.U32 R13, RZ, RZ, R0 ;  /* 0x000000ffff0d7224 */ /* 0x000fe400078e0000 */
[----:B------:R-:W-:-:S10]  /*14f10*/  IMAD.MOV.U32 R6, RZ, RZ, R14 ;  /* 0x000000ffff067224 */ /* 0x000fd400078e000e */
[----:B0-----:R-:W-:Y:S05]  /*14f20*/  WARPSYNC.COLLECTIVE R15, `(.L_x_1221) ;  /* 0x000000000f087348 */ /* 0x001fea0003c00000 */
[----:B------:R1:W2:Y:S02]  /*14f30*/  SHFL.IDX P6, R14, R13, R12, R11 ;  /* 0x0000000c0d0e7389 */ /* 0x0002a400000c000b */
[----:B012---:R-:W-:Y:S01]  /*14f40*/  ENDCOLLECTIVE ;  /* 0x000000000000791b */ /* 0x007fe20003800000 */
.L_x_1221:
[----:B------:R-:W-:Y:S02]  /*14f50*/  IMAD.MOV.U32 R13, RZ, RZ, R4 ;  /* 0x000000ffff0d7224 */ /* 0x000fe400078e0004 */
[----:B------:R-:W-:Y:S01]  /*14f60*/  IMAD.MOV.U32 R12, RZ, RZ, 0x2 ;  /* 0x00000002ff0c7424 */ /* 0x000fe200078e00ff */
[----:B------:R-:W-:-:S05]  /*14f70*/  @P2 IADD3 R14, P0, R29, R14, RZ ;  /* 0x0000000e1d0e2210 */ /* 0x000fca0007f1e0ff */
[----:B------:R-:W-:-:S08]  /*14f80*/  @P2 IMAD.MOV.U32 R2, RZ, RZ, R14 ;  /* 0x000000ffff022224 */ /* 0x000fd000078e000e */
[----:B------:R-:W-:Y:S05]  /*14f90*/  WARPSYNC.COLLECTIVE R15, `(.L_x_1222) ;  /* 0x000000000f087348 */ /* 0x000fea0003c00000 */
[----:B------:R0:W1:Y:S02]  /*14fa0*/  SHFL.IDX P6, R14, R13, R12, R11 ;  /* 0x0000000c0d0e7389 */ /* 0x00006400000c000b */
[----:B01----:R-:W-:Y:S01]  /*14fb0*/  ENDCOLLECTIVE ;  /* 0x000000000000791b */ /* 0x003fe20003800000 */
.L_x_1222:
[----:B------:R-:W-:-:S04]  /*14fc0*/  @P2 IMAD.X R9, RZ, RZ, R6, P0 ;  /* 0x000000ffff092224 */ /* 0x000fc800000e0606 */
[----:B------:R-:W-:Y:S02]  /*14fd0*/  @P2 IMAD.MOV.U32 R3, RZ, RZ, R9 ;  /* 0x000000ffff032224 */ /* 0x000fe400078e0009 */
[----:B------:R-:W-:-:S03]  /*14fe0*/  @P1 VIADD R9, R37, UR48 ;  /* 0x0000003025091c36 */ /* 0x000fc60008000000 */
        /* <DEDUP_REMOVED lines=11> */
.L_x_1223:
[----:B------:R-:W-:Y:S02]  /*150a0*/  IMAD.MOV.U32 R13, RZ, RZ, R4 ;  /* 0x000000ffff0d7224 */ /* 0x000fe400078e0004 */
[----:B------:R-:W-:Y:S01]  /*150b0*/  IMAD.MOV.U32 R12, RZ, RZ, 0x3 ;  /* 0x00000003ff0c7424 */ /* 0x000fe200078e00ff */
[----:B------:R-:W-:-:S05]  /*150c0*/  @P1 IADD3 R14, P0, R29, R14, RZ ;  /* 0x0000000e1d0e1210 */ /* 0x000fca0007f1e0ff */
[----:B------:R-:W-:-:S08]  /*150d0*/  @P1 IMAD.MOV.U32 R2, RZ, RZ, R14 ;  /* 0x000000ffff021224 */ /* 0x000fd000078e000e */
[----:B------:R-:W-:Y:S05]  /*150e0*/  WARPSYNC.COLLECTIVE R15, `(.L_x_1224) ;  /* 0x000000000f087348 */ /* 0x000fea0003c00000 */
[----:B------:R0:W1:Y:S02]  /*150f0*/  SHFL.IDX P6, R14, R13, R12, R11 ;  /* 0x0000000c0d0e7389 */ /* 0x00006400000c000b */
[----:B01----:R-:W-:Y:S01]  /*15100*/  ENDCOLLECTIVE ;  /* 0x000000000000791b */ /* 0x003fe20003800000 */
.L_x_1224:
[----:B------:R-:W-:-:S04]  /*15110*/  @P1 IMAD.X R7, RZ, RZ, R6, P0 ;  /* 0x000000ffff071224 */ /* 0x000fc800000e0606 */
[----:B------:R-:W-:-:S05]  /*15120*/  @P1 IMAD.MOV.U32 R3, RZ, RZ, R7 ;  /* 0x000000ffff031224 */ /* 0x000fca00078e0007 */
[----:B------:R-:W-:Y:S01]  /*15130*/  @!PT LDS RZ, [RZ] ;  /* 0x00000000fffff984 */ /* 0x000fe20000000800 */
[----:B------:R-:W-:Y:S01]  /*15140*/  @!PT LDS RZ, [RZ] ;  /* 0x00000000fffff984 */ /* 0x000fe20000000800 */
[----:B------:R-:W-:Y:S01]  /*15150*/  @!PT LDS RZ, [RZ] ;  /* 0x00000000fffff984 */ /* 0x000fe20000000800 */
[----:B------:R0:W-:Y:S01]  /*15160*/  @P1 LDGSTS.E.BYPASS.LTC128B.128 [R9+0x17400], desc[UR42][R2.64], !P3 ;  /* 0x1740000002091fae */ /* 0x0001e2000d901d6a */
[----:B------:R-:W-:-:S03]  /*15170*/  IMAD.MOV.U32 R13, RZ, RZ, R0 ;  /* 0x000000ffff0d7224 */ /* 0x000fc600078e0000 */
[----:B------:R0:W-:Y:S01]  /*15180*/  @P1 LDGSTS.E.BYPASS.LTC128B.128 [R9+0x19400], desc[UR42][R2.64+0x40], !P4 ;  /* 0x1940004002091fae */ /* 0x0001e2000e101d6a */
[----:B------:R-:W-:-:S03]  /*15190*/  ISETP.NE.AND P4, PT, R5, RZ, PT ;  /* 0x000000ff0500720c */ /* 0x000fc60003f85270 */
[----:B------:R0:W-:Y:S01]  /*151a0*/  @P1 LDGSTS.E.BYPASS.LTC128B.128 [R9+0x1b400], desc[UR42][R2.64+0x80], !P5 ;  /* 0x1b40008002091fae */ /* 0x0001e2000e901d6a */
[----:B------:R-:W-:-:S09]  /*151b0*/  IMAD.MOV.U32 R5, RZ, RZ, R14 ;  /* 0x000000ffff057224 */ /* 0x000fd200078e000e */
[----:B0-----:R-:W-:Y:S05]  /*151c0*/  WARPSYNC.COLLECTIVE R15, `(.L_x_1225) ;  /* 0x000000000f087348 */ /* 0x001fea0003c00000 */
[----:B------:R1:W2:Y:S02]  /*151d0*/  SHFL.IDX P6, R14, R13, R12, R11 ;  /* 0x0000000c0d0e7389 */ /* 0x0002a400000c000b */
[----:B012---:R-:W-:Y:S01]  /*151e0*/  ENDCOLLECTIVE ;  /* 0x000000000000791b */ /* 0x007fe20003800000 */
.L_x_1225:
[----:B------:R-:W-:Y:S05]  /*151f0*/  BRA `(.L_x_1226) ;  /* 0xffffffc800887947 */ /* 0x000fea000383ffff */
.L_x_1162:
[----:B------:R-:W-:Y:S02]  /*15200*/  IMAD.MOV.U32 R13, RZ, RZ, R5 ;  /* 0x000000ffff0d7224 */ /* 0x000fe400078e0005 */
[----:B------:R-:W-:Y:S02]  /*15210*/  IMAD.MOV.U32 R12, RZ, RZ, RZ ;  /* 0x000000ffff0c7224 */ /* 0x000fe400078e00ff */
[----:B------:R-:W-:Y:S02]  /*15220*/  IMAD.MOV.U32 R11, RZ, RZ, 0x1c1f ;  /* 0x00001c1fff0b7424 */ /* 0x000fe400078e00ff */
[----:B------:R-:W-:-:S07]  /*15230*/  IMAD.MOV.U32 R15, RZ, RZ, -0x1 ;  /* 0xffffffffff0f7424 */ /* 0x000fce00078e00ff */
[----:B------:R-:W-:Y:S05]  /*15240*/  WARPSYNC.COLLECTIVE R15, `(.L_x_1227) ;  /* 0x000000000f087348 */ /* 0x000fea0003c00000 */
[----:B------:R0:W1:Y:S02]  /*15250*/  SHFL.IDX P6, R14, R13, R12, R11 ;  /* 0x0000000c0d0e7389 */ /* 0x00006400000c000b */
[----:B01----:R-:W-:Y:S01]  /*15260*/  ENDCOLLECTIVE ;  /* 0x000000000000791b */ /* 0x003fe20003800000 */
.L_x_1227:
[----:B------:R-:W-:Y:S02]  /*15270*/  IMAD.MOV.U32 R13, RZ, RZ, R4 ;  /* 0x000000ffff0d7224 */ /* 0x000fe400078e0004 */
[----:B------:R-:W-:-:S07]  /*15280*/  IMAD.MOV.U32 R2, RZ, RZ, R14 ;  /* 0x000000ffff027224 */ /* 0x000fce00078e000e */
[----:B------:R-:W-:Y:S05]  /*15290*/  WARPSYNC.COLLECTIVE R15, `(.L_x_1228) ;  /* 0x000000000f087348 */ /* 0x000fea0003c00000 */
[----:B------:R0:W1:Y:S02]  /*152a0*/  SHFL.IDX P6, R14, R13, R12, R11 ;  /* 0x0000000c0d0e7389 */ /* 0x00006400000c000b */
[----:B01----:R-:W-:Y:S01]  /*152b0*/  ENDCOLLECTIVE ;  /* 0x000000000000791b */ /* 0x003fe20003800000 */
.L_x_1228:
[----:B------:R-:W-:Y:S02]  /*152c0*/  ULDC UR4, c[0x0][0x288] ;  /* 0x0000a20000047ab9 */ /* 0x000fe40000000800 */
[----:B------:R-:W-:Y:S02]  /*152d0*/  IMAD R7, R0, UR4, RZ ;  /* 0x0000000400077c24 */ /* 0x000fe4000f8e02ff */
[----:B------:R-:W-:-:S04]  /*152e0*/  VIADD R0, R23, UR41 ;  /* 0x0000002917007c36 */ /* 0x000fc80008000000 */
[C---:B------:R-:W-:Y:S01]  /*152f0*/  VIADD R6, R0.reuse, 0x20 ;  /* 0x0000002000067836 */ /* 0x040fe20000000000 */
        /* <DEDUP_REMOVED lines=10> */
.L_x_1229:
        /* <DEDUP_REMOVED lines=12> */
.L_x_1230:
        /* <DEDUP_REMOVED lines=8> */
.L_x_1231:
[----:B------:R-:W-:Y:S02]  /*154e0*/  @!P0 IMAD.X R9, RZ, RZ, R6, P4 ;  /* 0x000000ffff098224 */ /* 0x000fe400020e0606 */
[----:B------:R-:W-:Y:S02]  /*154f0*/  VIADD R6, R0, 0x40 ;  /* 0x0000004000067836 */ /* 0x000fe40000000000 */
        /* <DEDUP_REMOVED lines=8> */
[----:B------:R-:W-:Y:S01]  /*15580*/  ISETP.GE.AND P0, PT, R6, R7, PT ;  /* 0x000000070600720c */ /* 0x000fe20003f06270 */
[----:B------:R-:W-:-:S12]  /*15590*/  IMAD.MOV.U32 R6, RZ, RZ, R14 ;  /* 0x000000ffff067224 */ /* 0x000fd800078e000e */
[----:B0-----:R-:W-:Y:S05]  /*155a0*/  WARPSYNC.COLLECTIVE R15, `(.L_x_1232) ;  /* 0x000000000f087348 */ /* 0x001fea0003c00000 */
[----:B------:R1:W2:Y:S02]  /*155b0*/  SHFL.IDX P6, R14, R13, R12, R11 ;  /* 0x0000000c0d0e7389 */ /* 0x0002a400000c000b */
[----:B012---:R-:W-:Y:S01]  /*155c0*/  ENDCOLLECTIVE ;  /* 0x000000000000791b */ /* 0x007fe20003800000 */
.L_x_1232:
        /* <DEDUP_REMOVED lines=8> */
.L_x_1233:
        /* <DEDUP_REMOVED lines=13> */
.L_x_1234:
[----:B------:R-:W-:Y:S05]  /*15720*/  BRA `(.L_x_1235) ;  /* 0xffffffcc00447947 */ /* 0x000fea000383ffff */
.L_x_1165:
[----:B0-2---:R-:W-:-:S04]  /*15730*/  IMAD.U32 R3, RZ, RZ, UR48 ;  /* 0x00000030ff037e24 */ /* 0x005fc8000f8e00ff */
[----:B------:R0:W2:Y:S03]  /*15740*/  SYNCS.PHASECHK.TRANS64.TRYWAIT P0, [R3+URZ+0x22820], R0 ;  /* 0x02282000030075a7 */ /* 0x0000a6000800017f */
[----:B--2---:R-:W-:Y:S05]  /*15750*/  @!P0 NANOSLEEP.SYNCS 0x989680 ;  /* 0x009896800000895d */ /* 0x004fea0003900000 */
[----:B------:R-:W2:Y:S02]  /*15760*/  @!P0 SYNCS.PHASECHK.TRANS64 P0, [R3+URZ+0x22820], R0 ;  /* 0x02282000030085a7 */ /* 0x000ea4000800007f */
[----:B--2---:R-:W-:Y:S05]  /*15770*/  @!P0 BRA `(.L_x_1165) ;  /* 0xfffffffc00ec8947 */ /* 0x004fea000383ffff */
[----:B------:R-:W-:Y:S05]  /*15780*/  BRA `(.L_x_1236) ;  /* 0xffffffcc00907947 */ /* 0x000fea000383ffff */
.L_x_1168:
[----:B0-----:R0:W2:Y:S02]  /*15790*/  SYNCS.PHASECHK.TRANS64.TRYWAIT P0, [R8+URZ+0x22880], R18 ;  /* 0x02288012080075a7 */ /* 0x0010a4000800017f */
[----:B--2---:R-:W-:Y:S05]  /*157a0*/  @!P0 NANOSLEEP.SYNCS 0x989680 ;  /* 0x009896800000895d */ /* 0x004fea0003900000 */
[----:B------:R-:W2:Y:S02]  /*157b0*/  @!P0 SYNCS.PHASECHK.TRANS64 P0, [R8+URZ+0x22880], R18 ;  /* 0x02288012080085a7 */ /* 0x000ea4000800007f */
[----:B--2---:R-:W-:Y:S05]  /*157c0*/  @!P0 BRA `(.L_x_1168) ;  /* 0xfffffffc00f08947 */ /* 0x004fea000383ffff */
[----:B------:R-:W-:Y:S05]  /*157d0*/  BRA `(.L_x_1237) ;  /* 0xffffffd000487947 */ /* 0x000fea000383ffff */
.L_x_1169:
[----:B------:R-:W-:Y:S01]  /*157e0*/  BSSY B0, `(.L_x_1238) ;  /* 0x0000008000007945 */ /* 0x000fe20003800000 */
[----:B------:R-:W-:Y:S02]  /*157f0*/  IMAD.MOV.U32 R13, RZ, RZ, R22 ;  /* 0x000000ffff0d7224 */ /* 0x000fe400078e0016 */
[----:B------:R-:W-:Y:S02]  /*15800*/  IMAD.MOV.U32 R12, RZ, RZ, RZ ;  /* 0x000000ffff0c7224 */ /* 0x000fe400078e00ff */
[----:B------:R-:W-:Y:S02]  /*15810*/  IMAD.MOV.U32 R11, RZ, RZ, 0x1c1f ;  /* 0x00001c1fff0b7424 */ /* 0x000fe400078e00ff */
[----:B------:R-:W-:-:S07]  /*15820*/  IMAD.MOV.U32 R15, RZ, RZ, -0x1 ;  /* 0xffffffffff0f7424 */ /* 0x000fce00078e00ff */
[----:B01----:R-:W-:Y:S05]  /*15830*/  WARPSYNC.COLLECTIVE R15, `(.L_x_1239) ;  /* 0x000000000f087348 */ /* 0x003fea0003c00000 */
[----:B-1----:R1:W2:Y:S02]  /*15840*/  SHFL.IDX P6, R14, R13, R12, R11 ;  /* 0x0000000c0d0e7389 */ /* 0x0022a400000c000b */
[----:B012---:R-:W-:Y:S01]  /*15850*/  ENDCOLLECTIVE ;  /* 0x000000000000791b */ /* 0x007fe20003800000 */
.L_x_1239:
[----:B------:R-:W-:Y:S05]  /*15860*/  BSYNC B0 ;  /* 0x0000000000007941 */ /* 0x000fea0003800000 */
.L_x_1238:
        /* <DEDUP_REMOVED lines=9> */
.L_x_1240:
[----:B------:R-:W-:Y:S02]  /*15900*/  IMAD.IADD R21, R34, 0x1, R20 ;  /* 0x0000000122157824 */ /* 0x000fe400078e0214 */
[----:B------:R-:W-:Y:S02]  /*15910*/  IMAD.MOV.U32 R13, RZ, RZ, R22 ;  /* 0x000000ffff0d7224 */ /* 0x000fe400078e0016 */
[----:B------:R-:W-:Y:S01]  /*15920*/  IMAD.MOV.U32 R12, RZ, RZ, 0x1 ;  /* 0x00000001ff0c7424 */ /* 0x000fe200078e00ff */
[----:B------:R-:W-:-:S13]  /*15930*/  IADD3 R2, P0, R23, R14, RZ ;  /* 0x0000000e17027210 */ /* 0x000fda0007f1e0ff */
[----:B------:R-:W-:Y:S05]  /*15940*/  WARPSYNC.COLLECTIVE R15, `(.L_x_1241) ;  /* 0x000000000f087348 */ /* 0x000fea0003c00000 */
[----:B------:R0:W1:Y:S02]  /*15950*/  SHFL.IDX P6, R14, R13, R12, R11 ;  /* 0x0000000c0d0e7389 */ /* 0x00006400000c000b */
[----:B01----:R-:W-:Y:S01]  /*15960*/  ENDCOLLECTIVE ;  /* 0x000000000000791b */ /* 0x003fe20003800000 */
.L_x_1241:
[----:B------:R-:W-:-:S05]  /*15970*/  IMAD.X R3, RZ, RZ, R3, P0 ;  /* 0x000000ffff037224 */ /* 0x000fca00000e0603 */
[----:B------:R-:W-:Y:S01]  /*15980*/  @!PT LDS RZ, [RZ] ;  /* 0x00000000fffff984 */ /* 0x000fe20000000800 */
[----:B------:R-:W-:Y:S01]  /*15990*/  @!PT LDS RZ, [RZ] ;  /* 0x00000000fffff984 */ /* 0x000fe20000000800 */
[----:B------:R-:W-:Y:S01]  /*159a0*/  @!PT LDS RZ, [RZ] ;  /* 0x00000000fffff984 */ /* 0x000fe20000000800 */
[----:B------:R0:W-:Y:S04]  /*159b0*/  LDGSTS.E.BYPASS.LTC128B.128 [R20], desc[UR42][R2.64], !P3 ;  /* 0x0000000002147fae */ /* 0x0001e8000d901d6a */
[----:B------:R0:W-:Y:S01]  /*159c0*/  LDGSTS.E.BYPASS.LTC128B.128 [R21], desc[UR42][R2.64+0x40], !P1 ;  /* 0x0000004002157fae */ /* 0x0001e2000c901d6a */
[----:B------:R-:W-:Y:S02]  /*159d0*/  IMAD.MOV.U32 R13, RZ, RZ, R19 ;  /* 0x000000ffff0d7224 */ /* 0x000fe400078e0013 */
[----:B------:R-:W-:-:S07]  /*159e0*/  IMAD.MOV.U32 R5, RZ, RZ, R14 ;  /* 0x000000ffff057224 */ /* 0x000fce00078e000e */
[----:B0-----:R-:W-:Y:S05]  /*159f0*/  WARPSYNC.COLLECTIVE R15, `(.L_x_1242) ;  /* 0x000000000f087348 */ /* 0x001fea0003c00000 */
[----:B------:R1:W2:Y:S02]  /*15a00*/  SHFL.IDX P6, R14, R13, R12, R11 ;  /* 0x0000000c0d0e7389 */ /* 0x0002a400000c000b */
[----:B012---:R-:W-:Y:S01]  /*15a10*/  ENDCOLLECTIVE ;  /* 0x000000000000791b */ /* 0x007fe20003800000 */
.L_x_1242:
[----:B------:R-:W-:Y:S02]  /*15a20*/  IMAD.MOV.U32 R13, RZ, RZ, R22 ;  /* 0x000000ffff0d7224 */ /* 0x000fe400078e0016 */
[----:B------:R-:W-:Y:S01]  /*15a30*/  IMAD.MOV.U32 R12, RZ, RZ, 0x2 ;  /* 0x00000002ff0c7424 */ /* 0x000fe200078e00ff */
[----:B------:R-:W-:-:S13]  /*15a40*/  IADD3 R2, P0, R23, R14, RZ ;  /* 0x0000000e17027210 */ /* 0x000fda0007f1e0ff */
[----:B------:R-:W-:Y:S05]  /*15a50*/  WARPSYNC.COLLECTIVE R15, `(.L_x_1243) ;  /* 0x000000000f087348 */ /* 0x000fea0003c00000 */
[----:B------:R0:W1:Y:S02]  /*15a60*/  SHFL.IDX P6, R14, R13, R12, R11 ;  /* 0x0000000c0d0e7389 */ /* 0x00006400000c000b */
[----:B01----:R-:W-:Y:S01]  /*15a70*/  ENDCOLLECTIVE ;  /* 0x000000000000791b */ /* 0x003fe20003800000 */
.L_x_1243:
[----:B------:R-:W-:-:S05]  /*15a80*/  IMAD.X R3, RZ, RZ, R5, P0 ;  /* 0x000000ffff037224 */ /* 0x000fca00000e0605 */
[----:B------:R-:W-:Y:S01]  /*15a90*/  @!PT LDS RZ, [RZ] ;  /* 0x00000000fffff984 */ /* 0x000fe20000000800 */
[----:B------:R-:W-:Y:S01]  /*15aa0*/  @!PT LDS RZ, [RZ] ;  /* 0x00000000fffff984 */ /* 0x000fe20000000800 */
[----:B------:R-:W-:Y:S01]  /*15ab0*/  @!PT LDS RZ, [RZ] ;  /* 0x00000000fffff984 */ /* 0x000fe20000000800 */
[----:B------:R-:W-:Y:S04]  /*15ac0*/  LDGSTS.E.BYPASS.LTC128B.128 [R20+0x1000], desc[UR42][R2.64], !P3 ;  /* 0x0100000002147fae */ /* 0x000fe8000d901d6a */
[----:B------:R0:W-:Y:S01]  /*15ad0*/  LDGSTS.E.BYPASS.LTC128B.128 [R21+0x1000], desc[UR42][R2.64+0x40], !P1 ;  /* 0x0100004002157fae */ /* 0x0001e2000c901d6a */
[----:B------:R-:W-:Y:S02]  /*15ae0*/  IMAD.MOV.U32 R13, RZ, RZ, R19 ;  /* 0x000000ffff0d7224 */ /* 0x000fe400078e0013 */
[----:B0-----:R-:W-:-:S07]  /*15af0*/  IMAD.MOV.U32 R3, RZ, RZ, R14 ;  /* 0x000000ffff037224 */ /* 0x001fce00078e000e */
[----:B------:R-:W-:Y:S05]  /*15b00*/  WARPSYNC.COLLECTIVE R15, `(.L_x_1244) ;  /* 0x000000000f087348 */ /* 0x000fea0003c00000 */
[----:B------:R0:W1:Y:S02]  /*15b10*/  SHFL.IDX P6, R14, R13, R12, R11 ;  /* 0x0000000c0d0e7389 */ /* 0x00006400000c000b */
[----:B01----:R-:W-:Y:S01]  /*15b20*/  ENDCOLLECTIVE ;  /* 0x000000000000791b */ /* 0x003fe20003800000 */
.L_x_1244:
[----:B------:R-:W-:Y:S02]  /*15b30*/  IMAD.MOV.U32 R13, RZ, RZ, R22 ;  /* 0x000000ffff0d7224 */ /* 0x000fe400078e0016 */
[----:B------:R-:W-:Y:S01]  /*15b40*/  IMAD.MOV.U32 R12, RZ, RZ, 0x3 ;  /* 0x00000003ff0c7424 */ /* 0x000fe200078e00ff */
[----:B------:R-:W-:-:S13]  /*15b50*/  IADD3 R2, P0, R23, R14, RZ ;  /* 0x0000000e17027210 */ /* 0x000fda0007f1e0ff */
[----:B------:R-:W-:Y:S05]  /*15b60*/  WARPSYNC.COLLECTIVE R15, `(.L_x_1245) ;  /* 0x000000000f087348 */ /* 0x000fea0003c00000 */
[----:B------:R0:W1:Y:S02]  /*15b70*/  SHFL.IDX P6, R14, R13, R12, R11 ;  /* 0x0000000c0d0e7389 */ /* 0x00006400000c000b */
[----:B01----:R-:W-:Y:S01]  /*15b80*/  ENDCOLLECTIVE ;  /* 0x000000000000791b */ /* 0x003fe20003800000 */
.L_x_1245:
[----:B------:R-:W-:-:S05]  /*15b90*/  IMAD.X R3, RZ, RZ, R3, P0 ;  /* 0x000000ffff037224 */ /* 0x000fca00000e0603 */
[----:B------:R-:W-:Y:S01]  /*15ba0*/  @!PT LDS RZ, [RZ] ;  /* 0x00000000fffff984 */ /* 0x000fe20000000800 */
[----:B------:R-:W-:Y:S01]  /*15bb0*/  @!PT LDS RZ, [RZ] ;  /* 0x00000000fffff984 */ /* 0x000fe20000000800 */
[----:B------:R-:W-:Y:S01]  /*15bc0*/  @!PT LDS RZ, [RZ] ;  /* 0x00000000fffff984 */ /* 0x000fe20000000800 */
[----:B------:R0:W-:Y:S04]  /*15bd0*/  LDGSTS.E.BYPASS.LTC128B.128 [R20+0x2000], desc[UR42][R2.64], !P3 ;  /* 0x0200000002147fae */ /* 0x0001e8000d901d6a */
[----:B------:R0:W-:Y:S01]  /*15be0*/  LDGSTS.E.BYPASS.LTC128B.128 [R21+0x2000], desc[UR42][R2.64+0x40], !P1 ;  /* 0x0200004002157fae */ /* 0x0001e2000c901d6a */
[----:B------:R-:W-:Y:S02]  /*15bf0*/  IMAD.MOV.U32 R13, RZ, RZ, R19 ;  /* 0x000000ffff0d7224 */ /* 0x000fe400078e0013 */
[----:B------:R-:W-:-:S07]  /*15c00*/  IMAD.MOV.U32 R22, RZ, RZ, R14 ;  /* 0x000000ffff167224 */ /* 0x000fce00078e000e */
[----:B0-----:R-:W-:Y:S05]  /*15c10*/  WARPSYNC.COLLECTIVE R15, `(.L_x_1246) ;  /* 0x000000000f087348 */ /* 0x001fea0003c00000 */
[----:B------:R1:W2:Y:S02]  /*15c20*/  SHFL.IDX P6, R14, R13, R12, R11 ;  /* 0x0000000c0d0e7389 */ /* 0x0002a400000c000b */
[----:B012---:R-:W-:Y:S01]  /*15c30*/  ENDCOLLECTIVE ;  /* 0x000000000000791b */ /* 0x007fe20003800000 */
.L_x_1246:
[----:B------:R-:W-:Y:S05]  /*15c40*/  BRA `(.L_x_1247) ;  /* 0xffffffd000047947 */ /* 0x000fea000383ffff */
.L_x_1172:
[----:B--2---:R2:W3:Y:S02]  /*15c50*/  SYNCS.PHASECHK.TRANS64.TRYWAIT P0, [R8+URZ+0x22840], R18 ;  /* 0x02284012080075a7 */ /* 0x0044e4000800017f */
[----:B---3--:R-:W-:Y:S05]  /*15c60*/  @!P0 NANOSLEEP.SYNCS 0x989680 ;  /* 0x009896800000895d */ /* 0x008fea0003900000 */
[----:B------:R-:W3:Y:S02]  /*15c70*/  @!P0 SYNCS.PHASECHK.TRANS64 P0, [R8+URZ+0x22840], R18 ;  /* 0x02284012080085a7 */ /* 0x000ee4000800007f */
[----:B---3--:R-:W-:Y:S05]  /*15c80*/  @!P0 BRA `(.L_x_1172) ;  /* 0xfffffffc00f08947 */ /* 0x008fea000383ffff */
[----:B------:R-:W-:Y:S05]  /*15c90*/  BRA `(.L_x_1248) ;  /* 0xffffffd000487947 */ /* 0x000fea000383ffff */
.L_x_1173:
[----:B------:R-:W-:Y:S01]  /*15ca0*/  BSSY B0, `(.L_x_1249) ;  /* 0x0000008000007945 */ /* 0x000fe20003800000 */
[----:B------:R-:W-:Y:S02]  /*15cb0*/  IMAD.MOV.U32 R13, RZ, RZ, R18 ;  /* 0x000000ffff0d7224 */ /* 0x000fe400078e0012 */
[----:B------:R-:W-:Y:S02]  /*15cc0*/  IMAD.MOV.U32 R12, RZ, RZ, RZ ;  /* 0x000000ffff0c7224 */ /* 0x000fe400078e00ff */
[----:B------:R-:W-:Y:S02]  /*15cd0*/  IMAD.MOV.U32 R11, RZ, RZ, 0x1c1f ;  /* 0x00001c1fff0b7424 */ /* 0x000fe400078e00ff */
[----:B------:R-:W-:-:S07]  /*15ce0*/  IMAD.MOV.U32 R15, RZ, RZ, -0x1 ;  /* 0xffffffffff0f7424 */ /* 0x000fce00078e00ff */
[----:B-1----:R-:W-:Y:S05]  /*15cf0*/  WARPSYNC.COLLECTIVE R15, `(.L_x_1250) ;  /* 0x000000000f087348 */ /* 0x002fea0003c00000 */
[----:B------:R0:W2:Y:S02]  /*15d00*/  SHFL.IDX P6, R14, R13, R12, R11 ;  /* 0x0000000c0d0e7389 */ /* 0x0000a400000c000b */
[----:B012---:R-:W-:Y:S01]  /*15d10*/  ENDCOLLECTIVE ;  /* 0x000000000000791b */ /* 0x007fe20003800000 */
.L_x_1250:
[----:B------:R-:W-:Y:S05]  /*15d20*/  BSYNC B0 ;  /* 0x0000000000007941 */ /* 0x000fea0003800000 */
.L_x_1249:
        /* <DEDUP_REMOVED lines=9> */
.L_x_1251:
[----:B------:R-:W-:Y:S02]  /*15dc0*/  IMAD.MOV.U32 R13, RZ, RZ, R18 ;  /* 0x000000ffff0d7224 */ /* 0x000fe400078e0012 */
[----:B------:R-:W-:Y:S01]  /*15dd0*/  IMAD.MOV.U32 R12, RZ, RZ, 0x1 ;  /* 0x00000001ff0c7424 */ /* 0x000fe200078e00ff */
[----:B------:R-:W-:-:S13]  /*15de0*/  IADD3 R2, P0, R19, R14, RZ ;  /* 0x0000000e13027210 */ /* 0x000fda0007f1e0ff */
[----:B------:R-:W-:Y:S05]  /*15df0*/  WARPSYNC.COLLECTIVE R15, `(.L_x_1252) ;  /* 0x000000000f087348 */ /* 0x000fea0003c00000 */
[----:B------:R0:W1:Y:S02]  /*15e00*/  SHFL.IDX P6, R14, R13, R12, R11 ;  /* 0x0000000c0d0e7389 */ /* 0x00006400000c000b */
[----:B01----:R-:W-:Y:S01]  /*15e10*/  ENDCOLLECTIVE ;  /* 0x000000000000791b */ /* 0x003fe20003800000 */
.L_x_1252:
        /* <DEDUP_REMOVED lines=12> */
.L_x_1253:
[----:B------:R-:W-:Y:S02]  /*15ee0*/  IMAD.MOV.U32 R13, RZ, RZ, R18 ;  /* 0x000000ffff0d7224 */ /* 0x000fe400078e0012 */
[----:B------:R-:W-:Y:S01]  /*15ef0*/  IMAD.MOV.U32 R12, RZ, RZ, 0x2 ;  /* 0x00000002ff0c7424 */ /* 0x000fe200078e00ff */
[----:B------:R-:W-:-:S13]  /*15f00*/  IADD3 R2, P0, R19, R14, RZ ;  /* 0x0000000e13027210 */ /* 0x000fda0007f1e0ff */
[----:B------:R-:W-:Y:S05]  /*15f10*/  WARPSYNC.COLLECTIVE R15, `(.L_x_1254) ;  /* 0x000000000f087348 */ /* 0x000fea0003c00000 */
[----:B------:R0:W1:Y:S02]  /*15f20*/  SHFL.IDX P6, R14, R13, R12, R11 ;  /* 0x0000000c0d0e7389 */ /* 0x00006400000c000b */
[----:B01----:R-:W-:Y:S01]  /*15f30*/  ENDCOLLECTIVE ;  /* 0x000000000000791b */ /* 0x003fe20003800000 */
.L_x_1254:
        /* <DEDUP_REMOVED lines=12> */
.L_x_1255:
[----:B------:R-:W-:Y:S02]  /*16000*/  IMAD.MOV.U32 R13, RZ, RZ, R18 ;  /* 0x000000ffff0d7224 */ /* 0x000fe400078e0012 */
[----:B------:R-:W-:Y:S01]  /*16010*/  IMAD.MOV.U32 R12, RZ, RZ, 0x3 ;  /* 0x00000003ff0c7424 */ /* 0x000fe200078e00ff */
[----:B------:R-:W-:-:S13]  /*16020*/  IADD3 R2, P0, R19, R14, RZ ;  /* 0x0000000e13027210 */ /* 0x000fda0007f1e0ff */
[----:B------:R-:W-:Y:S05]  /*16030*/  WARPSYNC.COLLECTIVE R15, `(.L_x_1256) ;  /* 0x000000000f087348 */ /* 0x000fea0003c00000 */
[----:B------:R0:W1:Y:S02]  /*16040*/  SHFL.IDX P6, R14, R13, R12, R11 ;  /* 0x0000000c0d0e7389 */ /* 0x00006400000c000b */
[----:B01----:R-:W-:Y:S01]  /*16050*/  ENDCOLLECTIVE ;  /* 0x000000000000791b */ /* 0x003fe20003800000 */
.L_x_1256:
        /* <DEDUP_REMOVED lines=12> */
.L_x_1257:
[----:B------:R-:W-:Y:S05]  /*16120*/  BRA `(.L_x_1258) ;  /* 0xffffffcc00fc7947 */ /* 0x000fea000383ffff */
.L_x_1176:
[----:B0-----:R0:W2:Y:S02]  /*16130*/  SYNCS.PHASECHK.TRANS64.TRYWAIT P0, [R2+URZ+0x22870], R3 ;  /* 0x02287003020075a7 */ /* 0x0010a4000800017f */
[----:B--2---:R-:W-:Y:S05]  /*16140*/  @!P0 NANOSLEEP.SYNCS 0x989680 ;  /* 0x009896800000895d */ /* 0x004fea0003900000 */
[----:B------:R-:W2:Y:S02]  /*16150*/  @!P0 SYNCS.PHASECHK.TRANS64 P0, [R2+URZ+0x22870], R3 ;  /* 0x02287003020085a7 */ /* 0x000ea4000800007f */
[----:B--2---:R-:W-:Y:S05]  /*16160*/  @!P0 BRA `(.L_x_1176) ;  /* 0xfffffffc00f08947 */ /* 0x004fea000383ffff */
[----:B------:R-:W-:Y:S05]  /*16170*/  BRA `(.L_x_1259) ;  /* 0xffffffd0005c7947 */ /* 0x000fea000383ffff */
.L_x_1178:
[----:B0-----:R0:W2:Y:S02]  /*16180*/  SYNCS.PHASECHK.TRANS64.TRYWAIT P0, [R2+URZ+0x22860], R3 ;  /* 0x02286003020075a7 */ /* 0x0010a4000800017f */
[----:B--2---:R-:W-:Y:S05]  /*16190*/  @!P0 NANOSLEEP.SYNCS 0x989680 ;  /* 0x009896800000895d */ /* 0x004fea0003900000 */
[----:B------:R-:W2:Y:S02]  /*161a0*/  @!P0 SYNCS.PHASECHK.TRANS64 P0, [R2+URZ+0x22860], R3 ;  /* 0x02286003020085a7 */ /* 0x000ea4000800007f */
[----:B--2---:R-:W-:Y:S05]  /*161b0*/  @!P0 BRA `(.L_x_1178) ;  /* 0xfffffffc00f08947 */ /* 0x004fea000383ffff */
[----:B------:R-:W-:Y:S05]  /*161c0*/  BRA `(.L_x_1260) ;  /* 0xffffffd0006c7947 */ /* 0x000fea000383ffff */
.L_x_1185:
[----:B--2---:R2:W3:Y:S02]  /*161d0*/  SYNCS.PHASECHK.TRANS64.TRYWAIT P0, [R17+URZ+0x22870], R2 ;  /* 0x02287002110075a7 */ /* 0x0044e4000800017f */
[----:B---3--:R-:W-:Y:S05]  /*161e0*/  @!P0 NANOSLEEP.SYNCS 0x989680 ;  /* 0x009896800000895d */ /* 0x008fea0003900000 */
[----:B------:R-:W3:Y:S02]  /*161f0*/  @!P0 SYNCS.PHASECHK.TRANS64 P0, [R17+URZ+0x22870], R2 ;  /* 0x02287002110085a7 */ /* 0x000ee4000800007f */
[----:B---3--:R-:W-:Y:S05]  /*16200*/  @!P0 BRA `(.L_x_1185) ;  /* 0xfffffffc00f08947 */ /* 0x008fea000383ffff */
[----:B------:R-:W-:Y:S05]  /*16210*/  BRA `(.L_x_1261) ;  /* 0xffffffd400d07947 */ /* 0x000fea000383ffff */
.L_x_1187:
[----:B0-----:R0:W2:Y:S02]  /*16220*/  SYNCS.PHASECHK.TRANS64.TRYWAIT P0, [R17+URZ+0x22860], R4 ;  /* 0x02286004110075a7 */ /* 0x0010a4000800017f */
[----:B--2---:R-:W-:Y:S05]  /*16230*/  @!P0 NANOSLEEP.SYNCS 0x989680 ;  /* 0x009896800000895d */ /* 0x004fea0003900000 */
[----:B------:R-:W2:Y:S02]  /*16240*/  @!P0 SYNCS.PHASECHK.TRANS64 P0, [R17+URZ+0x22860], R4 ;  /* 0x02286004110085a7 */ /* 0x000ea4000800007f */
[----:B--2---:R-:W-:Y:S05]  /*16250*/  @!P0 BRA `(.L_x_1187) ;  /* 0xfffffffc00f08947 */ /* 0x004fea000383ffff */
[----:B------:R-:W-:Y:S05]  /*16260*/  BRA `(.L_x_1262) ;  /* 0xffffffd400f47947 */ /* 0x000fea000383ffff */
.L_x_1190:
[----:B-1----:R1:W2:Y:S02]  /*16270*/  SYNCS.PHASECHK.TRANS64.TRYWAIT P0, [R5+URZ+0x22820], R2 ;  /* 0x02282002050075a7 */ /* 0x0022a4000800017f */
[----:B--2---:R-:W-:Y:S05]  /*16280*/  @!P0 NANOSLEEP.SYNCS 0x989680 ;  /* 0x009896800000895d */ /* 0x004fea0003900000 */
[----:B------:R-:W2:Y:S02]  /*16290*/  @!P0 SYNCS.PHASECHK.TRANS64 P0, [R5+URZ+0x22820], R2 ;  /* 0x02282002050085a7 */ /* 0x000ea4000800007f */
[----:B--2---:R-:W-:Y:S05]  /*162a0*/  @!P0 BRA `(.L_x_1190) ;  /* 0xfffffffc00f08947 */ /* 0x004fea000383ffff */
[----:B------:R-:W-:Y:S05]  /*162b0*/  BRA `(.L_x_1263) ;  /* 0xffffffdc00347947 */ /* 0x000fea000383ffff */
.L_x_1192:
[----:B-1----:R1:W2:Y:S02]  /*162c0*/  SYNCS.PHASECHK.TRANS64.TRYWAIT P1, [R4+URZ+0x22840], R3 ;  /* 0x02284003040075a7 */ /* 0x0022a4000802017f */
[----:B--2---:R-:W-:Y:S05]  /*162d0*/  @!P1 NANOSLEEP.SYNCS 0x989680 ;  /* 0x009896800000995d */ /* 0x004fea0003900000 */
[----:B------:R-:W2:Y:S02]  /*162e0*/  @!P1 SYNCS.PHASECHK.TRANS64 P1, [R4+URZ+0x22840], R3 ;  /* 0x02284003040095a7 */ /* 0x000ea4000802007f */
[----:B--2---:R-:W-:Y:S05]  /*162f0*/  @!P1 BRA `(.L_x_1192) ;  /* 0xfffffffc00f09947 */ /* 0x004fea000383ffff */
[----:B------:R-:W-:Y:S05]  /*16300*/  BRA `(.L_x_1264) ;  /* 0xffffffdc00707947 */ /* 0x000fea000383ffff */
.L_x_1194:
[----:B--2---:R2:W3:Y:S02]  /*16310*/  SYNCS.PHASECHK.TRANS64.TRYWAIT P1, [R5+URZ+0x22840], R0 ;  /* 0x02284000050075a7 */ /* 0x0044e4000802017f */
[----:B---3--:R-:W-:Y:S05]  /*16320*/  @!P1 NANOSLEEP.SYNCS 0x989680 ;  /* 0x009896800000995d */ /* 0x008fea0003900000 */
[----:B------:R-:W3:Y:S02]  /*16330*/  @!P1 SYNCS.PHASECHK.TRANS64 P1, [R5+URZ+0x22840], R0 ;  /* 0x02284000050095a7 */ /* 0x000ee4000802007f */
[----:B---3--:R-:W-:Y:S05]  /*16340*/  @!P1 BRA `(.L_x_1194) ;  /* 0xfffffffc00f09947 */ /* 0x008fea000383ffff */
[----:B------:R-:W-:Y:S05]  /*16350*/  BRA `(.L_x_1265) ;  /* 0xffffffdc007c7947 */ /* 0x000fea000383ffff */
.L_x_1196:
[----:B---3--:R3:W4:Y:S02]  /*16360*/  SYNCS.PHASECHK.TRANS64.TRYWAIT P1, [R4+URZ+0x22860], R3 ;  /* 0x02286003040075a7 */ /* 0x008724000802017f */
[----:B----4-:R-:W-:Y:S05]  /*16370*/  @!P1 NANOSLEEP.SYNCS 0x989680 ;  /* 0x009896800000995d */ /* 0x010fea0003900000 */
[----:B------:R-:W4:Y:S02]  /*16380*/  @!P1 SYNCS.PHASECHK.TRANS64 P1, [R4+URZ+0x22860], R3 ;  /* 0x02286003040095a7 */ /* 0x000f24000802007f */
[----:B----4-:R-:W-:Y:S05]  /*16390*/  @!P1 BRA `(.L_x_1196) ;  /* 0xfffffffc00f09947 */ /* 0x010fea000383ffff */
[----:B------:R-:W-:Y:S05]  /*163a0*/  BRA `(.L_x_1266) ;  /* 0xffffffdc00787947 */ /* 0x000fea000383ffff */
.L_x_1198:
[----:B----4-:R4:W0:Y:S02]  /*163b0*/  SYNCS.PHASECHK.TRANS64.TRYWAIT P1, [R5+URZ+0x22860], R0 ;  /* 0x02286000050075a7 */ /* 0x010824000802017f */
[----:B0-----:R-:W-:Y:S05]  /*163c0*/  @!P1 NANOSLEEP.SYNCS 0x989680 ;  /* 0x009896800000995d */ /* 0x001fea0003900000 */
[----:B------:R-:W0:Y:S02]  /*163d0*/  @!P1 SYNCS.PHASECHK.TRANS64 P1, [R5+URZ+0x22860], R0 ;  /* 0x02286000050095a7 */ /* 0x000e24000802007f */
[----:B0-----:R-:W-:Y:S05]  /*163e0*/  @!P1 BRA `(.L_x_1198) ;  /* 0xfffffffc00f09947 */ /* 0x001fea000383ffff */
[----:B------:R-:W-:Y:S05]  /*163f0*/  BRA `(.L_x_1267) ;  /* 0xffffffdc00747947 */ /* 0x000fea000383ffff */
.L_x_1200:
[----:B------:R0:W0:Y:S02]  /*16400*/  SYNCS.PHASECHK.TRANS64.TRYWAIT P1, [R4+URZ+0x22880], R3 ;  /* 0x02288003040075a7 */ /* 0x000024000802017f */
[----:B0-----:R-:W-:Y:S05]  /*16410*/  @!P1 NANOSLEEP.SYNCS 0x989680 ;  /* 0x009896800000995d */ /* 0x001fea0003900000 */
[----:B------:R-:W0:Y:S02]  /*16420*/  @!P1 SYNCS.PHASECHK.TRANS64 P1, [R4+URZ+0x22880], R3 ;  /* 0x02288003040095a7 */ /* 0x000e24000802007f */
[----:B0-----:R-:W-:Y:S05]  /*16430*/  @!P1 BRA `(.L_x_1200) ;  /* 0xfffffffc00f09947 */ /* 0x001fea000383ffff */
[----:B------:R-:W-:Y:S05]  /*16440*/  BRA `(.L_x_1268) ;  /* 0xffffffdc00707947 */ /* 0x000fea000383ffff */
.L_x_1269:
        /* <DEDUP_REMOVED lines=11> */
.L_x_3317:


//--------------------- .text._ZN7cutlass13device_kernelIN5flash11enable_sm90INS1_16FlashAttnFwdSm90INS1_25CollectiveMainloopFwdSm90ILi2EN4cute5tupleIJNS5_1CILi1EEES8_S8_EEENS6_IJNS7_ILi128EEESA_NS7_ILi192EEEEEELi128ENS_12float_e4m3_tEfNS_4arch4Sm90ELb0ELb1ELb0ELb1ELb1ELb0ELb0ELb1ELb1ELb1ELb1ELb0EEENS1_21CollectiveEpilogueFwdINS6_IJSA_SA_SA_EEES9_NS_10bfloat16_tESF_Li256ELb1ELb1ELb1ELb1EEENS1_36VarlenDynamicPersistentTileSchedulerILi128ELi128ELi256ELi128ELb1ELb1ELb1ELb1ELb0ELb1EEEEEEEEEvNT_6ParamsE --------------------------
	.section	.text._ZN7cutlass13device_kernelIN5flash11enable_sm90INS1_16FlashAttnFwdSm90INS1_25CollectiveMainloopFwdSm90ILi2EN4cute5tupleIJNS5_1CILi1EEES8_S8_EEENS6_IJNS7_ILi128EEESA_NS7_ILi192EEEEEELi128ENS_12float_e4m3_tEfNS_4arch4Sm90ELb0ELb1ELb0ELb1ELb1ELb0ELb0ELb1ELb1ELb1ELb1ELb0EEENS1_21CollectiveEpilogueFwdINS6_IJSA_SA_SA_EEES9_NS_10bfloat16_tESF_Li256ELb1ELb1ELb1ELb1EEENS1_36VarlenDynamicPersistentTileSchedulerILi128ELi128ELi256ELi128ELb1ELb1ELb1ELb1ELb0ELb1EEEEEEEEEvNT_6ParamsE,"ax",@progbits
	.align	128
.text._ZN7cutlass13device_kernelIN5flash11enable_sm90INS1_16FlashAttnFwdSm90INS1_25CollectiveMainloopFwdSm90ILi2EN4cute5tupleIJNS5_1CILi1EEES8_S8_EEENS6_IJNS7_ILi128EEESA_NS7_ILi192EEEEEELi128ENS_12float_e4m3_tEfNS_4arch4Sm90ELb0ELb1ELb0ELb1ELb1ELb0ELb0ELb1ELb1ELb1ELb1ELb0EEENS1_21CollectiveEpilogueFwdINS6_IJSA_SA_SA_EEES9_NS_10bfloat16_tESF_Li256ELb1ELb1ELb1ELb1EEENS1_36VarlenDynamicPersistentTileSchedulerILi128ELi128ELi256ELi128ELb1ELb1ELb1ELb1ELb0ELb1EEEEEEEEEvNT_6ParamsE:
        .type           _ZN7cutlass13device_kernelIN5flash11enable_sm90INS1_16FlashAttnFwdSm90INS1_25CollectiveMainloopFwdSm90ILi2EN4cute5tupleIJNS5_1CILi1EEES8_S8_EEENS6_IJNS7_ILi128EEESA_NS7_ILi192EEEEEELi128ENS_12float_e4m3_tEfNS_4arch4Sm90ELb0ELb1ELb0ELb1ELb1ELb0ELb0ELb1ELb1ELb1ELb1ELb0EEENS1_21CollectiveEpilogueFwdINS6_IJSA_SA_SA_EEES9_NS_10bfloat16_tESF_Li256ELb1ELb1ELb1ELb1EEENS1_36VarlenDynamicPersistentTileSchedulerILi128ELi128ELi256ELi128ELb1ELb1ELb1ELb1ELb0ELb1EEEEEEEEEvNT_6ParamsE,@function
        .size           _ZN7cutlass13device_kernelIN5flash11enable_sm90INS1_16FlashAttnFwdSm90INS1_25CollectiveMainloopFwdSm90ILi2EN4cute5tupleIJNS5_1CILi1EEES8_S8_EEENS6_IJNS7_ILi128EEESA_NS7_ILi192EEEEEELi128ENS_12float_e4m3_tEfNS_4arch4Sm90ELb0ELb1ELb0ELb1ELb1ELb0ELb0ELb1ELb1ELb1ELb1ELb0EEENS1_21CollectiveEpilogueFwdINS6_IJSA_SA_SA_EEES9_NS_10bfloat16_tESF_Li256ELb1ELb1ELb1ELb1EEENS1_36VarlenDynamicPersistentTileSchedulerILi128ELi128ELi256ELi128ELb1ELb1ELb1ELb1ELb0ELb1EEEEEEEEEvNT_6ParamsE,(.L_x_3318 - _ZN7cutlass13device_kernelIN5flash11enable_sm90INS1_16FlashAttnFwdSm90INS1_25CollectiveMainloopFwdSm90ILi2EN4cute5tupleIJNS5_1CILi1EEES8_S8_EEENS6_IJNS7_ILi128EEESA_NS7_ILi192EEEEEELi128ENS_12float_e4m3_tEfNS_4arch4Sm90ELb0ELb1ELb0ELb1ELb1ELb0ELb0ELb1ELb1ELb1ELb1ELb0EEENS1_21CollectiveEpilogueFwdINS6_IJSA_SA_SA_EEES9_NS_10bfloat16_tESF_Li256ELb1ELb1ELb1ELb1EEENS1_36VarlenDynamicPersistentTileSchedulerILi128ELi128ELi256ELi128ELb1ELb1ELb1ELb1ELb0ELb1EEEEEEEEEvNT_6ParamsE)
        .other          _ZN7cutlass13device_kernelIN5flash11enable_sm90INS1_16FlashAttnFwdSm90INS1_25CollectiveMainloopFwdSm90ILi2EN4cute5tupleIJNS5_1CILi1EEES8_S8_EEENS6_IJNS7_ILi128EEESA_NS7_ILi192EEEEEELi128ENS_12float_e4m3_tEfNS_4arch4Sm90ELb0ELb1ELb0ELb1ELb1ELb0ELb0ELb1ELb1ELb1ELb1ELb0EEENS1_21CollectiveEpilogueFwdINS6_IJSA_SA_SA_EEES9_NS_10bfloat16_tESF_Li256ELb1ELb1ELb1ELb1EEENS1_36VarlenDynamicPersistentTileSchedulerILi128ELi128ELi256ELi128ELb1ELb1ELb1ELb1ELb0ELb1EEEEEEEEEvNT_6ParamsE,@"STO_CUDA_ENTRY STV_DEFAULT"
_ZN7cutlass13device_kernelIN5flash11enable_sm90INS1_16FlashAttnFwdSm90INS1_25CollectiveMainloopFwdSm90ILi2EN4cute5tupleIJNS5_1CILi1EEES8_S8_EEENS6_IJNS7_ILi128EEESA_NS7_ILi192EEEEEELi128ENS_12float_e4m3_tEfNS_4arch4Sm90ELb0ELb1ELb0ELb1ELb1ELb0ELb0ELb1ELb1ELb1ELb1ELb0EEENS1_21CollectiveEpilogueFwdINS6_IJSA_SA_SA_EEES9_NS_10bfloat16_tESF_Li256ELb1ELb1ELb1ELb1EEENS1_36VarlenDynamicPersistentTileSchedulerILi128ELi128ELi256ELi128ELb1ELb1ELb1ELb1ELb0ELb1EEEEEEEEEvNT_6ParamsE:
        /* <DEDUP_REMOVED lines=45> */
.L_x_1270:
        /* <DEDUP_REMOVED lines=22> */
.L_x_1271:
        /* <DEDUP_REMOVED lines=18> */
.L_x_1272:
        /* <DEDUP_REMOVED lines=22> */
.L_x_1273:
        /* <DEDUP_REMOVED lines=24> */
.L_x_1274:
        /* <DEDUP_REMOVED lines=8> */
.L_x_1276:
        /* <DEDUP_REMOVED lines=25> */
[----:B------:R-:W-:Y:S01]  /*0a40*/  R2UR UR53, R15 ;  /* 0x000000000f3572ca */ /* 0x000fe200000e0000 */
[----:B------:R-:W-:Y:S01]  /*0a50*/  UMOV UR49, URZ ;  /* 0x0000003f00317c82 */ /* 0x000fe20008000000 */
[CC--:B------:R-:W-:Y:S02]  /*0a60*/  LEA.HI R3, R0.reuse, R205.reuse, RZ, 0x7 ;  /* 0x000000cd00037211 */ /* 0x0c0fe400078f38ff */
[----:B------:R-:W-:-:S02]  /*0a70*/  LEA.HI R4, R0, R205, RZ, 0x5 ;  /* 0x000000cd00047211 */ /* 0x000fc400078f28ff */
[----:B------:R-:W-:Y:S02]  /*0a80*/  LOP3.LUT R2, R3, 0xffffff80, RZ, 0xc0, !PT ;  /* 0xffffff8003027812 */ /* 0x000fe400078ec0ff */
[----:B------:R-:W-:Y:S01]  /*0a90*/  SHF.R.S32.HI R200, RZ, 0x7, R3 ;  /* 0x00000007ffc87819 */ /* 0x000fe20000011403 */
[----:B------:R-:W-:Y:S02]  /*0aa0*/  IMAD.SHL.U32 R6, R4, 0x20, RZ ;  /* 0x0000002004067824 */ /* 0x000fe400078e00ff */
[----:B------:R-:W-:Y:S01]  /*0ab0*/  IMAD.IADD R183, R205, 0x1, -R2 ;  /* 0x00000001cdb77824 */ /* 0x000fe200078e0a02 */
[----:B------:R-:W-:Y:S02]  /*0ac0*/  LEA.HI R2, R0, R205, RZ, 0x4 ;  /* 0x000000cd00027211 */ /* 0x000fe400078f20ff */
[----:B------:R-:W-:Y:S02]  /*0ad0*/  LOP3.LUT R7, R6, 0xfffffc00, RZ, 0xc0, !PT ;  /* 0xfffffc0006077812 */ /* 0x000fe400078ec0ff */
[----:B------:R-:W-:-:S02]  /*0ae0*/  LOP3.LUT R4, R2, 0x3fffff0, RZ, 0xc0, !PT ;  /* 0x03fffff002047812 */ /* 0x000fc400078ec0ff */
[----:B------:R-:W-:Y:S02]  /*0af0*/  SHF.R.S32.HI R5, RZ, 0x4, R2 ;  /* 0x00000004ff057819 */ /* 0x000fe40000011402 */
[----:B------:R-:W-:Y:S01]  /*0b00*/  SHF.R.S32.HI R8, RZ, 0x1f, R183 ;  /* 0x0000001fff087819 */ /* 0x000fe200000114b7 */
[----:B------:R-:W-:Y:S01]  /*0b10*/  IMAD.IADD R4, R205, 0x1, -R4 ;  /* 0x00000001cd047824 */ /* 0x000fe200078e0a04 */
[----:B------:R-:W-:Y:S02]  /*0b20*/  LEA.HI R2, R2, R5, RZ, 0x1 ;  /* 0x0000000502027211 */ /* 0x000fe400078f08ff */
[----:B------:R-:W-:Y:S01]  /*0b30*/  LEA.HI R9, R8, R183, RZ, 0x2 ;  /* 0x000000b708097211 */ /* 0x000fe200078f10ff */
[----:B------:R-:W-:Y:S01]  /*0b40*/  IMAD R7, R4, 0x40, R7 ;  /* 0x0000004004077824 */ /* 0x000fe200078e0207 */
[----:B------:R-:W-:Y:S02]  /*0b50*/  LEA.HI R4, R0, R205, RZ, 0x2 ;  /* 0x000000cd00047211 */ /* 0x000fe400078f10ff */
[----:B------:R-:W-:-:S02]  /*0b60*/  LOP3.LUT R2, R2, 0x1ffffffe, RZ, 0xc0, !PT ;  /* 0x1ffffffe02027812 */ /* 0x000fc400078ec0ff */
[----:B------:R-:W-:Y:S02]  /*0b70*/  LOP3.LUT R4, R4, 0xfffffffc, RZ, 0xc0, !PT ;  /* 0xfffffffc04047812 */ /* 0x000fe400078ec0ff */
[--C-:B------:R-:W-:Y:S01]  /*0b80*/  SHF.R.S32.HI R6, RZ, 0x2, R9.reuse ;  /* 0x00000002ff067819 */ /* 0x100fe20000011409 */
[----:B------:R-:W-:Y:S01]  /*0b90*/  IMAD.IADD R2, R5, 0x1, -R2 ;  /* 0x0000000105027824 */ /* 0x000fe200078e0a02 */
[----:B------:R-:W-:Y:S01]  /*0ba0*/  SHF.R.S32.HI R11, RZ, 0x1f, R9 ;  /* 0x0000001fff0b7819 */ /* 0x000fe20000011409 */
[----:B------:R-:W-:Y:S01]  /*0bb0*/  IMAD.IADD R4, R205, 0x1, -R4 ;  /* 0x00000001cd047824 */ /* 0x000fe200078e0a04 */
[----:B------:R-:W-:Y:S01]  /*0bc0*/  LEA.HI R0, R0, R205, RZ, 0x3 ;  /* 0x000000cd00007211 */ /* 0x000fe200078f18ff */
[----:B------:R-:W-:Y:S01]  /*0bd0*/  IMAD R202, R2, 0x8, R7 ;  /* 0x0000000802ca7824 */ /* 0x000fe200078e0207 */
[----:B------:R-:W-:Y:S02]  /*0be0*/  LEA.HI R11, R11, R6, RZ, 0x3 ;  /* 0x000000060b0b7211 */ /* 0x000fe400078f18ff */
[----:B------:R-:W-:-:S02]  /*0bf0*/  LEA.HI R2, R4, R4, RZ, 0x1 ;  /* 0x0000000404027211 */ /* 0x000fc400078f08ff */
[----:B------:R-:W-:Y:S02]  /*0c00*/  LOP3.LUT R22, R0, 0xfffffff8, RZ, 0xc0, !PT ;  /* 0xfffffff800167812 */ /* 0x000fe400078ec0ff */
[----:B------:R-:W-:Y:S02]  /*0c10*/  LOP3.LUT R5, R2, 0x1ffffffe, RZ, 0xc0, !PT ;  /* 0x1ffffffe02057812 */ /* 0x000fe400078ec0ff */
[----:B------:R-:W-:Y:S01]  /*0c20*/  LOP3.LUT R2, R9, 0x7ffffffc, RZ, 0xc0, !PT ;  /* 0x7ffffffc09027812 */ /* 0x000fe200078ec0ff */
[----:B------:R-:W-:Y:S01]  /*0c30*/  IMAD.IADD R22, R205, 0x1, -R22 ;  /* 0x00000001cd167824 */ /* 0x000fe200078e0a16 */
[----:B------:R-:W-:Y:S01]  /*0c40*/  LOP3.LUT R11, R11, 0xfffffff8, RZ, 0xc0, !PT ;  /* 0xfffffff80b0b7812 */ /* 0x000fe200078ec0ff */
[----:B------:R-:W-:Y:S01]  /*0c50*/  IMAD.IADD R4, R4, 0x1, -R5 ;  /* 0x0000000104047824 */ /* 0x000fe200078e0a05 */
[----:B------:R-:W-:Y:S01]  /*0c60*/  LEA.HI R8, R8, R183, RZ, 0x5 ;  /* 0x000000b708087211 */ /* 0x000fe200078f28ff */
[----:B------:R-:W-:Y:S01]  /*0c70*/  IMAD.IADD R2, R183, 0x1, -R2 ;  /* 0x00000001b7027824 */ /* 0x000fe200078e0a02 */
[----:B------:R-:W-:Y:S01]  /*0c80*/  LEA.HI R3, R3, R200, RZ, 0x1 ;  /* 0x000000c803037211 */ /* 0x000fe200078f08ff */
[----:B------:R-:W-:Y:S01]  /*0c90*/  IMAD.IADD R11, R6, 0x1, -R11 ;  /* 0x00000001060b7824 */ /* 0x000fe200078e0a0b */
[----:B------:R-:W-:Y:S01]  /*0ca0*/  SHF.R.S32.HI R8, RZ, 0x5, R8 ;  /* 0x00000005ff087819 */ /* 0x000fe20000011408 */
[----:B------:R-:W-:Y:S01]  /*0cb0*/  IMAD.SHL.U32 R18, R22, 0x8, RZ ;  /* 0x0000000816127824 */ /* 0x000fe200078e00ff */
[----:B------:R-:W-:Y:S01]  /*0cc0*/  LOP3.LUT R3, R3, 0x3fffffe, RZ, 0xc0, !PT ;  /* 0x03fffffe03037812 */ /* 0x000fe200078ec0ff */
[----:B------:R-:W-:Y:S01]  /*0cd0*/  IMAD.SHL.U32 R16, R2, 0x2, RZ ;  /* 0x0000000202107824 */ /* 0x000fe200078e00ff */
[----:B------:R-:W-:Y:S01]  /*0ce0*/  SHF.R.S32.HI R182, RZ, 0x3, R0 ;  /* 0x00000003ffb67819 */ /* 0x000fe20000011400 */
[----:B------:R-:W-:Y:S01]  /*0cf0*/  IMAD R8, R8, 0x10, R11 ;  /* 0x0000001008087824 */ /* 0x000fe200078e020b */
[----:B------:R-:W-:Y:S01]  /*0d00*/  SHF.R.S32.HI R204, RZ, 0x1f, R18 ;  /* 0x0000001fffcc7819 */ /* 0x000fe20000011412 */
[----:B------:R-:W-:Y:S01]  /*0d10*/  IMAD.IADD R3, R200, 0x1, -R3 ;  /* 0x00000001c8037824 */ /* 0x000fe200078e0a03 */
[----:B------:R-:W-:Y:S01]  /*0d20*/  SHF.R.S32.HI R199, RZ, 0x1f, R16 ;  /* 0x0000001fffc77819 */ /* 0x000fe20000011410 */
[----:B------:R-:W-:-:S02]  /*0d30*/  VIADD R19, R18, 0x40 ;  /* 0x0000004012137836 */ /* 0x000fc40000000000 */
        /* <DEDUP_REMOVED lines=33> */
.L_x_1388:
[----:B------:R-:W-:Y:S01]  /*0f50*/  ULDC.64 UR8, c[0x0][0xa28] ;  /* 0x00028a0000087ab9 */ /* 0x000fe20000000a00 */
[----:B------:R-:W-:Y:S01]  /*0f60*/  ULDC UR4, c[0x0][0x424] ;  /* 0x0001090000047ab9 */ /* 0x000fe20000000800 */
[----:B------:R-:W-:Y:S01]  /*0f70*/  UISETP.NE.U32.AND UP0, UPT, UR8, URZ, UPT ;  /* 0x0000003f0800728c */ /* 0x000fe2000bf05070 */
[----:B------:R-:W-:-:S03]  /*0f80*/  ULDC UR7, c[0x0][0x2f0] ;  /* 0x0000bc0000077ab9 */ /* 0x000fc60000000800 */
[----:B------:R-:W-:-:S03]  /*0f90*/  UISETP.NE.AND.EX UP0, UPT, UR9, URZ, UPT, UP0 ;  /* 0x0000003f0900728c */ /* 0x000fc6000bf05300 */
[----:B------:R-:W-:Y:S02]  /*0fa0*/  ULDC.64 UR8, c[0x0][0xa18] ;  /* 0x0002860000087ab9 */ /* 0x000fe40000000a00 */
[----:B------:R-:W-:Y:S01]  /*0fb0*/  UISETP.NE.U32.AND UP1, UPT, UR8, URZ, UPT ;  /* 0x0000003f0800728c */ /* 0x000fe2000bf25070 */
[----:B------:R-:W-:-:S03]  /*0fc0*/  PLOP3.LUT P0, PT, PT, PT, UP0, 0x80, 0x0 ;  /* 0x000000000000781c */ /* 0x000fc60003f0f008 */
[----:B------:R-:W-:-:S03]  /*0fd0*/  UISETP.NE.AND.EX UP1, UPT, UR9, URZ, UPT, UP1 ;  /* 0x0000003f0900728c */ /* 0x000fc6000bf25310 */
[----:B------:R-:W-:Y:S02]  /*0fe0*/  @UP0 ULDC.64 UR8, c[0x0][0xa28] ;  /* 0x00028a0000080ab9 */ /* 0x000fe40000000a00 */
[----:B------:R-:W-:Y:S01]  /*0ff0*/  @UP0 UIMAD.WIDE UR8, UR53, 0x4, UR8 ;  /* 0x00000004350808a5 */ /* 0x000fe2000f8e0208 */
[----:B------:R-:W-:-:S05]  /*1000*/  PLOP3.LUT P2, PT, PT, PT, UP1, 0x80, 0x0 ;  /* 0x000000000000781c */ /* 0x000fca0003f4f018 */
[----:B0-2-4-:R-:W-:Y:S02]  /*1010*/  IMAD.U32 R2, RZ, RZ, UR8 ;  /* 0x00000008ff027e24 */ /* 0x015fe4000f8e00ff */
[----:B------:R-:W-:Y:S01]  /*1020*/  IMAD.U32 R3, RZ, RZ, UR9 ;  /* 0x00000009ff037e24 */ /* 0x000fe2000f8e00ff */
[----:B------:R-:W-:Y:S02]  /*1030*/  @UP1 ULDC.64 UR8, c[0x0][0xa18] ;  /* 0x0002860000081ab9 */ /* 0x000fe40000000a00 */
[----:B------:R-:W-:Y:S02]  /*1040*/  @UP1 UIMAD.WIDE UR8, UR53, 0x4, UR8 ;  /* 0x00000004350818a5 */ /* 0x000fe4000f8e0208 */
[----:B------:R-:W2:Y:S04]  /*1050*/  @P0 LDG.E R2, desc[UR56][R2.64] ;  /* 0x0000003802020981 */ /* 0x000ea8000c1e1900 */
[----:B------:R-:W-:-:S02]  /*1060*/  IMAD.U32 R4, RZ, RZ, UR8 ;  /* 0x00000008ff047e24 */ /* 0x000fc4000f8e00ff */
[----:B------:R-:W-:Y:S01]  /*1070*/  IMAD.U32 R5, RZ, RZ, UR9 ;  /* 0x00000009ff057e24 */ /* 0x000fe2000f8e00ff */
[----:B------:R-:W-:-:S04]  /*1080*/  ULDC.64 UR8, c[0x0][0x418] ;  /* 0x0001060000087ab9 */ /* 0x000fc80000000a00 */
[----:B---3--:R-:W3:Y:S01]  /*1090*/  @P2 LDG.E R4, desc[UR56][R4.64] ;  /* 0x0000003804042981 */ /* 0x008ee2000c1e1900 */
[----:B------:R-:W-:Y:S01]  /*10a0*/  UISETP.NE.U32.AND UP0, UPT, UR8, URZ, UPT ;  /* 0x0000003f0800728c */ /* 0x000fe2000bf05070 */
[----:B------:R-:W-:Y:S01]  /*10b0*/  UMOV UR41, URZ ;  /* 0x0000003f00297c82 */ /* 0x000fe20008000000 */
[----:B------:R-:W-:Y:S02]  /*10c0*/  ULOP3.LUT UR43, UR5, 0xffff, URZ, 0xc0, !UPT ;  /* 0x0000ffff052b7892 */ /* 0x000fe4000f8ec03f */
[----:B------:R-:W-:-:S03]  /*10d0*/  UISETP.NE.AND.EX UP0, UPT, UR9, URZ, UPT, UP0 ;  /* 0x0000003f0900728c */ /* 0x000fc6000bf05300 */
[----:B------:R-:W-:Y:S01]  /*10e0*/  ULDC.64 UR8, c[0x0][0xa20] ;  /* 0x0002880000087ab9 */ /* 0x000fe20000000a00 */
[----:B------:R-:W-:Y:S01]  /*10f0*/  USEL UR4, UR4, 0x1, UP0 ;  /* 0x0000000104047887 */ /* 0x000fe20008000000 */
[----:B------:R-:W-:-:S03]  /*1100*/  ISETP.NE.U32.AND P1, PT, RZ, UR8, PT ;  /* 0x00000008ff007c0c */ /* 0x000fc6000bf25070 */
[----:B------:R-:W-:Y:S01]  /*1110*/  UIMAD UR4, UR4, UR7, URZ ;  /* 0x00000007040472a4 */ /* 0x000fe2000f8e023f */
[----:B------:R-:W-:Y:S02]  /*1120*/  ISETP.NE.AND.EX P1, PT, RZ, UR9, PT, P1 ;  /* 0x00000009ff007c0c */ /* 0x000fe4000bf25310 */
[----:B--2---:R-:W-:Y:S02]  /*1130*/  @P0 R2UR UR41, R2 ;  /* 0x00000000022902ca */ /* 0x004fe400000e0000 */
[----:B---3--:R-:W-:Y:S01]  /*1140*/  @P2 R2UR UR48, R4 ;  /* 0x00000000043022ca */ /* 0x008fe200000e0000 */
[----:B-1---5:R-:W-:-:S14]  /*1150*/  @P2 BRA `(.L_x_1277) ;  /* 0x0000000000382947 */ /* 0x022fdc0003800000 */
[----:B------:R-:W-:Y:S01]  /*1160*/  ULDC.64 UR8, c[0x0][0xa00] ;  /* 0x0002800000087ab9 */ /* 0x000fe20000000a00 */
[----:B------:R-:W-:Y:S01]  /*1170*/  ULDC UR48, c[0x0][0x288] ;  /* 0x0000a20000307ab9 */ /* 0x000fe20000000800 */
        /* <DEDUP_REMOVED lines=12> */
.L_x_1277:
[----:B------:R-:W-:Y:S01]  /*1240*/  UMOV UR44, UR53 ;  /* 0x00000035002c7c82 */ /* 0x000fe20008000000 */
[----:B------:R-:W-:Y:S05]  /*1250*/  @!P1 BRA `(.L_x_1278) ;  /* 0x00000000001c9947 */ /* 0x000fea0003800000 */
[----:B------:R-:W-:Y:S02]  /*1260*/  ULDC.64 UR8, c[0x0][0xa20] ;  /* 0x0002880000087ab9 */ /* 0x000fe40000000a00 */
[----:B------:R-:W-:-:S06]  /*1270*/  UIMAD.WIDE UR8, UR53, 0x4, UR8 ;  /* 0x00000004350878a5 */ /* 0x000fcc000f8e0208 */
[----:B------:R-:W-:Y:S02]  /*1280*/  IMAD.U32 R2, RZ, RZ, UR8 ;  /* 0x00000008ff027e24 */ /* 0x000fe4000f8e00ff */
[----:B------:R-:W-:-:S05]  /*1290*/  IMAD.U32 R3, RZ, RZ, UR9 ;  /* 0x00000009ff037e24 */ /* 0x000fca000f8e00ff */
[----:B------:R-:W2:Y:S02]  /*12a0*/  LDG.E R2, desc[UR56][R2.64] ;  /* 0x0000003802027981 */ /* 0x000ea4000c1e1900 */
[----:B--2---:R-:W-:Y:S01]  /*12b0*/  R2UR UR4, R2 ;  /* 0x00000000020472ca */ /* 0x004fe200000e0000 */
[----:B------:R-:W-:-:S14]  /*12c0*/  BRA `(.L_x_1279) ;  /* 0x0000000000347947 */ /* 0x000fdc0003800000 */
.L_x_1278:
        /* <DEDUP_REMOVED lines=13> */
.L_x_1279:
[----:B------:R-:W-:Y:S01]  /*13a0*/  ULDC.64 UR10, c[0x0][0x990] ;  /* 0x00026400000a7ab9 */ /* 0x000fe20000000a00 */
[----:B------:R-:W-:Y:S01]  /*13b0*/  ULDC.64 UR8, c[0x0][0x998] ;  /* 0x0002660000087ab9 */ /* 0x000fe20000000a00 */
[----:B------:R-:W-:Y:S01]  /*13c0*/  UISETP.NE.U32.AND UP0, UPT, UR10, URZ, UPT ;  /* 0x0000003f0a00728c */ /* 0x000fe2000bf05070 */
[----:B------:R-:W-:Y:S01]  /*13d0*/  IMAD.MOV.U32 R7, RZ, RZ, 0x3f800000 ;  /* 0x3f800000ff077424 */ /* 0x000fe200078e00ff */
[----:B------:R-:W-:Y:S01]  /*13e0*/  UISETP.NE.U32.AND UP1, UPT, UR8, URZ, UPT ;  /* 0x0000003f0800728c */ /* 0x000fe2000bf25070 */
[----:B------:R-:W-:Y:S01]  /*13f0*/  IMAD.MOV.U32 R0, RZ, RZ, 0x3f800000 ;  /* 0x3f800000ff007424 */ /* 0x000fe200078e00ff */
[----:B------:R-:W-:Y:S02]  /*1400*/  UISETP.NE.AND.EX UP0, UPT, UR11, URZ, UPT, UP0 ;  /* 0x0000003f0b00728c */ /* 0x000fe4000bf05300 */
[----:B------:R-:W-:-:S04]  /*1410*/  UISETP.NE.AND.EX UP1, UPT, UR9, URZ, UPT, UP1 ;  /* 0x0000003f0900728c */ /* 0x000fc8000bf25310 */
[----:B------:R-:W-:Y:S02]  /*1420*/  PLOP3.LUT P0, PT, PT, PT, UP0, 0x80, 0x0 ;  /* 0x000000000000781c */ /* 0x000fe40003f0f008 */
[----:B------:R-:W-:-:S03]  /*1430*/  PLOP3.LUT P1, PT, PT, PT, UP1, 0x80, 0x0 ;  /* 0x000000000000781c */ /* 0x000fc60003f2f018 */
[----:B------:R-:W-:Y:S02]  /*1440*/  @UP0 USHF.R.S32.HI UR7, URZ, 0x1f, UR53 ;  /* 0x0000001f3f070899 */ /* 0x000fe40008011435 */
[----:B------:R-:W-:Y:S01]  /*1450*/  @UP1 USHF.R.S32.HI UR16, URZ, 0x1f, UR53 ;  /* 0x0000001f3f101899 */ /* 0x000fe20008011435 */
[----:B------:R-:W-:Y:S01]  /*1460*/  @UP0 ULDC.64 UR14, c[0x0][0x9a8] ;  /* 0x00026a00000e0ab9 */ /* 0x000fe20000000a00 */
[----:B------:R-:W-:Y:S01]  /*1470*/  @UP1 ULDC.64 UR18, c[0x0][0x9b8] ;  /* 0x00026e0000121ab9 */ /* 0x000fe20000000a00 */
[----:B------:R-:W-:Y:S02]  /*1480*/  @UP0 UIMAD UR7, UR7, UR14, URZ ;  /* 0x0000000e070702a4 */ /* 0x000fe4000f8e023f */
[----:B------:R-:W-:Y:S02]  /*1490*/  @UP1 UIMAD UR16, UR16, UR18, URZ ;  /* 0x00000012101012a4 */ /* 0x000fe4000f8e023f */
[----:B------:R-:W-:Y:S02]  /*14a0*/  @UP0 UIMAD.WIDE.U32 UR12, UR53, UR14, URZ ;  /* 0x0000000e350c02a5 */ /* 0x000fe4000f8e003f */
[----:B------:R-:W-:-:S02]  /*14b0*/  @UP0 UIMAD UR7, UR53, UR15, UR7 ;  /* 0x0000000f350702a4 */ /* 0x000fc4000f8e0207 */
[----:B------:R-:W-:Y:S02]  /*14c0*/  @UP1 UIMAD UR16, UR53, UR19, UR16 ;  /* 0x00000013351012a4 */ /* 0x000fe4000f8e0210 */
[----:B------:R-:W-:Y:S02]  /*14d0*/  @UP1 UIMAD.WIDE.U32 UR14, UR53, UR18, URZ ;  /* 0x00000012350e12a5 */ /* 0x000fe4000f8e003f */
[----:B------:R-:W-:Y:S02]  /*14e0*/  @UP0 UIADD3 UR13, UR13, UR7, URZ ;  /* 0x000000070d0d0290 */ /* 0x000fe4000fffe03f */
[----:B------:R-:W-:Y:S01]  /*14f0*/  @UP1 UIADD3 UR15, UR15, UR16, URZ ;  /* 0x000000100f0f1290 */ /* 0x000fe2000fffe03f */
[----:B------:R-:W-:Y:S02]  /*1500*/  @UP1 ULDC.64 UR18, c[0x0][0x9c0] ;  /* 0x0002700000121ab9 */ /* 0x000fe40000000a00 */
[----:B------:R-:W-:Y:S01]  /*1510*/  @UP0 ULDC.64 UR16, c[0x0][0x9b0] ;  /* 0x00026c0000100ab9 */ /* 0x000fe20000000a00 */
[----:B------:R-:W-:-:S02]  /*1520*/  @UP1 UIMAD.WIDE.U32 UR14, UR43, UR18, UR14 ;  /* 0x000000122b0e12a5 */ /* 0x000fc4000f8e000e */
[----:B------:R-:W-:Y:S02]  /*1530*/  @UP0 UIMAD.WIDE.U32 UR12, UR43, UR16, UR12 ;  /* 0x000000102b0c02a5 */ /* 0x000fe4000f8e000c */
[----:B------:R-:W-:Y:S02]  /*1540*/  @UP1 UIMAD UR7, UR43, UR19, UR15 ;  /* 0x000000132b0712a4 */ /* 0x000fe4000f8e020f */
[----:B------:R-:W-:Y:S02]  /*1550*/  @UP0 UIMAD UR13, UR43, UR17, UR13 ;  /* 0x000000112b0d02a4 */ /* 0x000fe4000f8e020d */
[----:B------:R-:W-:Y:S02]  /*1560*/  @UP0 ULEA UR10, UP2, UR12, UR10, 0x2 ;  /* 0x0000000a0c0a0291 */ /* 0x000fe4000f84103f */
[----:B------:R-:W-:Y:S02]  /*1570*/  @UP1 ULEA UR8, UP3, UR14, UR8, 0x2 ;  /* 0x000000080e081291 */ /* 0x000fe4000f86103f */
[----:B------:R-:W-:-:S02]  /*1580*/  @UP0 ULEA.HI.X UR11, UR12, UR11, UR13, 0x2, UP2 ;  /* 0x0000000b0c0b0291 */ /* 0x000fc400090f140d */
[----:B------:R-:W-:Y:S01]  /*1590*/  @UP1 ULEA.HI.X UR9, UR14, UR9, UR7, 0x2, UP3 ;  /* 0x000000090e091291 */ /* 0x000fe200098f1407 */
[----:B------:R-:W-:Y:S02]  /*15a0*/  IMAD.U32 R2, RZ, RZ, UR10 ;  /* 0x0000000aff027e24 */ /* 0x000fe4000f8e00ff */
[----:B------:R-:W-:Y:S01]  /*15b0*/  IMAD.U32 R4, RZ, RZ, UR8 ;  /* 0x00000008ff047e24 */ /* 0x000fe2000f8e00ff */
[----:B------:R-:W-:Y:S01]  /*15c0*/  ULDC UR7, c[0x0][0x448] ;  /* 0x0001120000077ab9 */ /* 0x000fe20000000800 */
[----:B------:R-:W-:Y:S02]  /*15d0*/  IMAD.U32 R3, RZ, RZ, UR11 ;  /* 0x0000000bff037e24 */ /* 0x000fe4000f8e00ff */
[----:B------:R-:W-:Y:S01]  /*15e0*/  IMAD.U32 R5, RZ, RZ, UR9 ;  /* 0x00000009ff057e24 */ /* 0x000fe2000f8e00ff */
[----:B------:R-:W-:Y:S02]  /*15f0*/  UISETP.NE.AND UP4, UPT, UR7, 0x1, UPT ;  /* 0x000000010700788c */ /* 0x000fe4000bf85270 */
[----:B------:R-:W2:Y:S01]  /*1600*/  @P0 LDG.E R7, desc[UR56][R2.64] ;  /* 0x0000003802070981 */ /* 0x000ea2000c1e1900 */
[----:B------:R-:W-:-:S02]  /*1610*/  USHF.L.U32 UR42, UR6, 0x7, URZ ;  /* 0x00000007062a7899 */ /* 0x000fc4000800063f */
[----:B------:R-:W-:Y:S01]  /*1620*/  UIADD3 UR41, -UR41, UR4, URZ ;  /* 0x0000000429297290 */ /* 0x000fe2000fffe13f */
[----:B------:R-:W2:Y:S01]  /*1630*/  @P1 LDG.E R0, desc[UR56][R4.64] ;  /* 0x0000003804001981 */ /* 0x000ea2000c1e1900 */
[----:B------:R-:W-:Y:S01]  /*1640*/  ULDC.64 UR6, c[0x0][0x9e0] ;  /* 0x0002780000067ab9 */ /* 0x000fe20000000a00 */
[----:B------:R-:W-:Y:S02]  /*1650*/  UIADD3 UR4, UR42, 0x7f, URZ ;  /* 0x0000007f2a047890 */ /* 0x000fe4000fffe03f */
[----:B------:R-:W-:Y:S01]  /*1660*/  UISETP.GE.AND UP0, UPT, UR7, 0x1, UPT ;  /* 0x000000010700788c */ /* 0x000fe2000bf06270 */
[----:B------:R-:W-:Y:S01]  /*1670*/  @UP4 ULDC UR8, c[0x0][0x44c] ;  /* 0x0001130000084ab9 */ /* 0x000fe20000000800 */
[----:B------:R-:W-:Y:S01]  /*1680*/  @UP4 ULDC UR12, c[0x0][0x450] ;  /* 0x00011400000c4ab9 */ /* 0x000fe20000000800 */
[----:B------:R-:W-:-:S03]  /*1690*/  UIMAD.WIDE.U32 UR8, UR4, UR8, URZ ;  /* 0x00000008040872a5 */ /* 0x000fc6000f8e003f */
[----:B------:R-:W-:Y:S01]  /*16a0*/  PLOP3.LUT P0, PT, PT, PT, UP0, 0x40, 0x0 ;  /* 0x000000000000781c */ /* 0x000fe20003f0e808 */
[----:B------:R-:W-:Y:S02]  /*16b0*/  UIADD3 UR10, UR41, 0x1, -UR48 ;  /* 0x00000001290a7890 */ /* 0x000fe4000fffe830 */
[----:B------:R-:W-:Y:S01]  /*16c0*/  @UP4 USHF.R.U32.HI UR4, URZ, UR12, UR9 ;  /* 0x0000000c3f044299 */ /* 0x000fe20008011609 */
[----:B------:R-:W-:Y:S01]  /*16d0*/  ULDC UR11, c[0x0][0x988] ;  /* 0x00026200000b7ab9 */ /* 0x000fe20000000800 */
[----:B------:R-:W-:Y:S02]  /*16e0*/  UP2UR UR55, UPR, URZ, 0x10 ;  /* 0x000000103f377883 */ /* 0x000fe40008000000 */
[----:B------:R-:W-:Y:S02]  /*16f0*/  UIADD3 UR10, UR10, UR4, URZ ;  /* 0x000000040a0a7290 */ /* 0x000fe4000fffe03f */
[----:B------:R-:W-:Y:S02]  /*1700*/  UP2UR UR54, UPR, URZ, 0x1 ;  /* 0x000000013f367883 */ /* 0x000fe40008000000 */
[----:B------:R-:W-:Y:S01]  /*1710*/  UIADD3 UR6, UR10, UR6, URZ ;  /* 0x000000060a067290 */ /* 0x000fe2000fffe03f */
[----:B--2---:R-:W-:-:S04]  /*1720*/  FMUL.FTZ R0, R7, R0 ;  /* 0x0000000007007220 */ /* 0x004fc80000410000 */
[----:B------:R-:W-:-:S05]  /*1730*/  FMUL.FTZ R0, R0, UR11 ;  /* 0x0000000b00007c20 */ /* 0x000fca0008410000 */
[----:B------:R-:W-:Y:S01]  /*1740*/  R2UR UR40, R0 ;  /* 0x00000000002872ca */ /* 0x000fe200000e0000 */
[----:B------:R-:W-:-:S14]  /*1750*/  @P0 BRA `(.L_x_1280) ;  /* 0x0000000000440947 */ /* 0x000fdc0003800000 */
        /* <DEDUP_REMOVED lines=10> */
.L_x_1281:
[----:B------:R-:W-:-:S11]  /*1800*/  UISETP.NE.AND UP0, UPT, UR7, 0x1, UPT ;  /* 0x000000010700788c */ /* 0x000fd6000bf05270 */
[----:B------:R-:W-:Y:S02]  /*1810*/  @UP0 ULDC.64 UR10, c[0x0][0x9e8] ;  /* 0x00027a00000a0ab9 */ /* 0x000fe40000000a00 */
[----:B------:R-:W-:-:S04]  /*1820*/  UIMAD.WIDE.U32 UR8, UR4, UR10, URZ ;  /* 0x0000000a040872a5 */ /* 0x000fc8000f8e003f */
[----:B------:R-:W-:-:S12]  /*1830*/  @UP0 USHF.R.U32.HI UR4, URZ, UR11, UR9 ;  /* 0x0000000b3f040299 */ /* 0x000fd80008011609 */
.L_x_1282:
[----:B------:R-:W-:-:S04]  /*1840*/  UIMAD UR4, UR4, UR7, UR7 ;  /* 0x00000007040472a4 */ /* 0x000fc8000f8e0207 */
[----:B------:R-:W-:-:S04]  /*1850*/  UISETP.LT.AND UP0, UPT, UR6, UR4, UPT ;  /* 0x000000040600728c */ /* 0x000fc8000bf01270 */
[----:B------:R-:W-:-:S12]  /*1860*/  USEL UR6, UR6, UR4, UP0 ;  /* 0x0000000406067287 */ /* 0x000fd80008000000 */
.L_x_1280:
[----:B------:R-:W-:Y:S02]  /*1870*/  UISETP.NE.AND UP0, UPT, UR55, URZ, UPT ;  /* 0x0000003f3700728c */ /* 0x000fe4000bf05270 */
[----:B------:R-:W-:Y:S02]  /*1880*/  UIADD3 UR4, UR41, 0x7f, URZ ;  /* 0x0000007f29047890 */ /* 0x000fe4000fffe03f */
[----:B------:R-:W-:Y:S02]  /*1890*/  UIADD3 UR10, UR6, 0x7f, URZ ;  /* 0x0000007f060a7890 */ /* 0x000fe4000fffe03f */
[----:B------:R-:W-:Y:S02]  /*18a0*/  UISETP.GE.AND UP1, UPT, UR7, 0x1, UPT ;  /* 0x000000010700788c */ /* 0x000fe4000bf26270 */
[----:B------:R-:W-:Y:S02]  /*18b0*/  USHF.R.S32.HI UR6, URZ, 0x1f, UR4 ;  /* 0x0000001f3f067899 */ /* 0x000fe40008011404 */
[----:B------:R-:W-:Y:S01]  /*18c0*/  USHF.R.S32.HI UR11, URZ, 0x1f, UR10 ;  /* 0x0000001f3f0b7899 */ /* 0x000fe2000801140a */
[----:B------:R-:W-:Y:S01]  /*18d0*/  @UP0 ULDC UR8, c[0x0][0x44c] ;  /* 0x0001130000080ab9 */ /* 0x000fe20000000800 */
[----:B------:R-:W-:Y:S01]  /*18e0*/  ULEA.HI UR6, UR6, UR4, URZ, 0x7 ;  /* 0x0000000406067291 */ /* 0x000fe2000f8f383f */
[----:B------:R-:W-:Y:S01]  /*18f0*/  PLOP3.LUT P0, PT, PT, PT, UP1, 0x40, 0x0 ;  /* 0x000000000000781c */ /* 0x000fe20003f0e818 */
[----:B------:R-:W-:-:S02]  /*1900*/  UIMAD.WIDE.U32 UR8, UR42, UR8, URZ ;  /* 0x000000082a0872a5 */ /* 0x000fc4000f8e003f */
[----:B------:R-:W-:Y:S01]  /*1910*/  ULEA.HI UR11, UR11, UR10, URZ, 0x7 ;  /* 0x0000000a0b0b7291 */ /* 0x000fe2000f8f383f */
[----:B------:R-:W-:Y:S01]  /*1920*/  @UP0 ULDC UR13, c[0x0][0x450] ;  /* 0x00011400000d0ab9 */ /* 0x000fe20000000800 */
[----:B------:R-:W-:Y:S01]  /*1930*/  UMOV UR12, UR42 ;  /* 0x0000002a000c7c82 */ /* 0x000fe20008000000 */
[----:B------:R-:W-:Y:S02]  /*1940*/  UIADD3 UR58, UR41, -UR48, URZ ;  /* 0x80000030293a7290 */ /* 0x000fe4000fffe03f */
[----:B------:R-:W-:Y:S02]  /*1950*/  USHF.R.S32.HI UR6, URZ, 0x7, UR6 ;  /* 0x000000073f067899 */ /* 0x000fe40008011406 */
[----:B------:R-:W-:Y:S02]  /*1960*/  USHF.R.S32.HI UR11, URZ, 0x7, UR11 ;  /* 0x000000073f0b7899 */ /* 0x000fe4000801140b */
[----:B------:R-:W-:Y:S02]  /*1970*/  @UP0 USHF.R.U32.HI UR12, URZ, UR13, UR9 ;  /* 0x0000000d3f0c0299 */ /* 0x000fe40008011609 */
[----:B------:R-:W-:-:S02]  /*1980*/  UISETP.LT.AND UP0, UPT, UR6, UR11, UPT ;  /* 0x0000000b0600728c */ /* 0x000fc4000bf01270 */
[----:B------:R-:W-:Y:S01]  /*1990*/  UIADD3 UR4, UR58, UR12, URZ ;  /* 0x0000000c3a047290 */ /* 0x000fe2000fffe03f */
[----:B------:R-:W-:Y:S01]  /*19a0*/  ULDC UR10, c[0x0][0x9dc] ;  /* 0x00027700000a7ab9 */ /* 0x000fe20000000800 */
[----:B------:R-:W-:Y:S02]  /*19b0*/  USEL UR6, UR6, UR11, UP0 ;  /* 0x0000000b06067287 */ /* 0x000fe40008000000 */
[----:B------:R-:W-:Y:S01]  /*19c0*/  UIADD3 UR10, UR4, -UR10, URZ ;  /* 0x8000000a040a7290 */ /* 0x000fe2000fffe03f */
[----:B------:R-:W-:Y:S11]  /*19d0*/  @P0 BRA `(.L_x_1283) ;  /* 0x0000000000440947 */ /* 0x000ff60003800000 */
        /* <DEDUP_REMOVED lines=10> */
.L_x_1284:
[----:B------:R-:W-:-:S11]  /*1a80*/  UISETP.NE.AND UP0, UPT, UR7, 0x1, UPT ;  /* 0x000000010700788c */ /* 0x000fd6000bf05270 */
[----:B------:R-:W-:Y:S02]  /*1a90*/  @UP0 ULDC.64 UR12, c[0x0][0x9e8] ;  /* 0x00027a00000c0ab9 */ /* 0x000fe40000000a00 */
[----:B------:R-:W-:-:S04]  /*1aa0*/  UIMAD.WIDE.U32 UR8, UR4, UR12, URZ ;  /* 0x0000000c040872a5 */ /* 0x000fc8000f8e003f */
[----:B------:R-:W-:-:S12]  /*1ab0*/  @UP0 USHF.R.U32.HI UR4, URZ, UR13, UR9 ;  /* 0x0000000d3f040299 */ /* 0x000fd80008011609 */
.L_x_1285:
[----:B------:R-:W-:-:S04]  /*1ac0*/  UIMAD UR4, UR4, UR7, URZ ;  /* 0x00000007040472a4 */ /* 0x000fc8000f8e023f */
[----:B------:R-:W-:-:S04]  /*1ad0*/  UISETP.LT.AND UP0, UPT, UR10, UR4, UPT ;  /* 0x000000040a00728c */ /* 0x000fc8000bf01270 */
[----:B------:R-:W-:-:S12]  /*1ae0*/  USEL UR10, UR10, UR4, !UP0 ;  /* 0x000000040a0a7287 */ /* 0x000fd8000c000000 */
.L_x_1283:
[----:B------:R-:W-:-:S04]  /*1af0*/  USHF.R.S32.HI UR4, URZ, 0x1f, UR10 ;  /* 0x0000001f3f047899 */ /* 0x000fc8000801140a */
[----:B------:R-:W-:-:S04]  /*1b00*/  ULEA.HI UR4, UR4, UR10, URZ, 0x7 ;  /* 0x0000000a04047291 */ /* 0x000fc8000f8f383f */
[----:B------:R-:W-:Y:S02]  /*1b10*/  USHF.R.S32.HI UR7, URZ, 0x7, UR4 ;  /* 0x000000073f077899 */ /* 0x000fe40008011404 */
[----:B------:R-:W-:Y:S02]  /*1b20*/  ULOP3.LUT UR4, UR5, 0xff000000, URZ, 0xc0, !UPT ;  /* 0xff00000005047892 */ /* 0x000fe4000f8ec03f */
[----:B------:R-:W-:Y:S02]  /*1b30*/  UISETP.LT.AND UP0, UPT, URZ, UR7, UPT ;  /* 0x000000073f00728c */ /* 0x000fe4000bf01270 */
[----:B------:R-:W-:Y:S02]  /*1b40*/  ULOP3.LUT UR5, UR5, 0xff0000, URZ, 0xc0, !UPT ;  /* 0x00ff000005057892 */ /* 0x000fe4000f8ec03f */
[----:B------:R-:W-:Y:S02]  /*1b50*/  USEL UR38, URZ, UR7, !UP0 ;  /* 0x000000073f267287 */ /* 0x000fe4000c000000 */
[----:B------:R-:W-:-:S02]  /*1b60*/  USHF.R.U32.HI UR4, URZ, 0x8, UR4 ;  /* 0x000000083f047899 */ /* 0x000fc40008011604 */
[----:B------:R-:W-:Y:S02]  /*1b70*/  UISETP.GT.AND UP0, UPT, UR6, UR38, UPT ;  /* 0x000000260600728c */ /* 0x000fe4000bf04270 */
[----:B------:R-:W-:-:S03]  /*1b80*/  ULEA.HI UR5, UR5, UR4, URZ, 0x10 ;  /* 0x0000000405057291 */ /* 0x000fc6000f8f803f */
[----:B------:R-:W-:Y:S01]  /*1b90*/  UMOV UR4, URZ ;  /* 0x0000003f00047c82 */ /* 0x000fe20008000000 */
[----:B------:R-:W-:Y:S01]  /*1ba0*/  PLOP3.LUT P0, PT, PT, PT, UP0, 0x80, 0x0 ;  /* 0x000000000000781c */ /* 0x000fe20003f0f008 */
[----:B------:R-:W-:Y:S02]  /*1bb0*/  ULOP3.LUT UR39, UR5, 0xff, URZ, 0xc0, !UPT ;  /* 0x000000ff05277892 */ /* 0x000fe4000f8ec03f */
[----:B------:R-:W-:-:S10]  /*1bc0*/  USHF.R.U32.HI UR47, URZ, 0x10, UR5 ;  /* 0x000000103f2f7899 */ /* 0x000fd40008011605 */
[----:B------:R-:W-:Y:S05]  /*1bd0*/  @!P0 BRA `(.L_x_1286) ;  /* 0x0000000000948947 */ /* 0x000fea0003800000 */
[----:B------:R-:W-:Y:S01]  /*1be0*/  UISETP.NE.AND UP0, UPT, UR47, URZ, UPT ;  /* 0x0000003f2f00728c */ /* 0x000fe2000bf05270 */
[----:B------:R-:W-:-:S03]  /*1bf0*/  ULDC UR4, c[0x0][0x9f0] ;  /* 0x00027c0000047ab9 */ /* 0x000fc60000000800 */
[----:B------:R-:W-:-:S04]  /*1c00*/  USEL UR10, UR47, UR4, UP0 ;  /* 0x000000042f0a7287 */ /* 0x000fc80008000000 */
[----:B------:R-:W-:Y:S02]  /*1c10*/  UIADD3 UR4, UR10, -0x1, UR6 ;  /* 0xffffffff0a047890 */ /* 0x000fe4000fffe006 */
[----:B------:R-:W-:Y:S02]  /*1c20*/  IMAD.U32 R3, RZ, RZ, UR10 ;  /* 0x0000000aff037e24 */ /* 0x000fe4000f8e00ff */
[----:B------:R-:W-:-:S03]  /*1c30*/  UIADD3 UR7, -UR38, UR4, URZ ;  /* 0x0000000426077290 */ /* 0x000fc6000fffe13f */
[-C--:B------:R-:W-:Y:S01]  /*1c40*/  IABS R0, R3.reuse ;  /* 0x0000000300007213 */ /* 0x080fe20000000000 */
[----:B------:R-:W-:Y:S01]  /*1c50*/  UMOV UR4, URZ ;  /* 0x0000003f00047c82 */ /* 0x000fe20008000000 */
[----:B------:R-:W-:Y:S01]  /*1c60*/  IABS R5, R3 ;  /* 0x0000000300057213 */ /* 0x000fe20000000000 */
[----:B------:R-:W-:Y:S01]  /*1c70*/  IMAD.U32 R4, RZ, RZ, UR7 ;  /* 0x00000007ff047e24 */ /* 0x000fe2000f8e00ff */
[----:B------:R-:W-:Y:S01]  /*1c80*/  R2UR UR11, R0 ;  /* 0x00000000000b72ca */ /* 0x000fe200000e0000 */
[----:B------:R-:W-:-:S03]  /*1c90*/  ULOP3.LUT UR7, UR7, UR10, URZ, 0x3c, !UPT ;  /* 0x0000000a07077292 */ /* 0x000fc6000f8e3c3f */
[----:B------:R-:W-:-:S05]  /*1ca0*/  IABS R4, R4 ;  /* 0x0000000400047213 */ /* 0x000fca0000000000 */
[----:B------:R-:W-:-:S04]  /*1cb0*/  IMAD.MOV.U32 R3, RZ, RZ, R4 ;  /* 0x000000ffff037224 */ /* 0x000fc800078e0004 */
[----:B------:R-:W0:Y:S01]  /*1cc0*/  I2F.RP R0, UR11 ;  /* 0x0000000b00007d06 */ /* 0x000e220008209400 */
[----:B------:R-:W-:-:S07]  /*1cd0*/  R2UR UR9, R3 ;  /* 0x00000000030972ca */ /* 0x000fce00000e0000 */
[----:B0-----:R-:W0:Y:S02]  /*1ce0*/  MUFU.RCP R0, R0 ;  /* 0x0000000000007308 */ /* 0x001e240000001000 */
[----:B0-----:R-:W-:Y:S02]  /*1cf0*/  VIADD R2, R0, 0xffffffe ;  /* 0x0ffffffe00027836 */ /* 0x001fe40000000000 */
        /* <DEDUP_REMOVED lines=19> */
.L_x_1286:
[----:B------:R-:W-:Y:S01]  /*1e30*/  UIMAD UR38, UR39, UR4, UR38 ;  /* 0x00000004272672a4 */ /* 0x000fe2000f8e0226 */
[----:B------:R-:W-:Y:S01]  /*1e40*/  IMAD.U32 R88, RZ, RZ, UR6 ;  /* 0x00000006ff587e24 */ /* 0x000fe2000f8e00ff */
[----:B------:R-:W-:Y:S01]  /*1e50*/  PLOP3.LUT P0, PT, PT, PT, PT, 0x80, 0x0 ;  /* 0x000000000000781c */ /* 0x000fe20003f0f070 */
[----:B------:R-:W-:Y:S01]  /*1e60*/  IMAD.U32 R3, RZ, RZ, UR4 ;  /* 0x00000004ff037e24 */ /* 0x000fe2000f8e00ff */
[----:B------:R-:W-:Y:S01]  /*1e70*/  CS2R R26, SRZ ;  /* 0x00000000001a7805 */ /* 0x000fe2000001ff00 */
[----:B------:R-:W-:Y:S01]  /*1e80*/  IMAD.MOV.U32 R0, RZ, RZ, RZ ;  /* 0x000000ffff007224 */ /* 0x000fe200078e00ff */
[----:B------:R-:W-:Y:S01]  /*1e90*/  CS2R R42, SRZ ;  /* 0x00000000002a7805 */ /* 0x000fe2000001ff00 */
[----:B------:R-:W-:Y:S01]  /*1ea0*/  IMAD.MOV.U32 R2, RZ, RZ, RZ ;  /* 0x000000ffff027224 */ /* 0x000fe200078e00ff */
[----:B------:R-:W-:Y:S01]  /*1eb0*/  VIADDMNMX R88, R3, UR38, R88, PT ;  /* 0x0000002603587c46 */ /* 0x000fe2000b800158 */
[----:B------:R-:W-:Y:S01]  /*1ec0*/  IMAD.MOV.U32 R15, RZ, RZ, RZ ;  /* 0x000000ffff0f7224 */ /* 0x000fe200078e00ff */
[----:B------:R-:W-:Y:S01]  /*1ed0*/  CS2R R100, SRZ ;  /* 0x0000000000647805 */ /* 0x000fe2000001ff00 */
[----:B------:R-:W-:Y:S01]  /*1ee0*/  IMAD.MOV.U32 R6, RZ, RZ, RZ ;  /* 0x000000ffff067224 */ /* 0x000fe200078e00ff */
[----:B------:R-:W-:Y:S01]  /*1ef0*/  ISETP.GT.AND P1, PT, R88, UR38, PT ;  /* 0x0000002658007c0c */ /* 0x000fe2000bf24270 */
[----:B------:R-:W-:Y:S01]  /*1f00*/  IMAD.MOV.U32 R8, RZ, RZ, RZ ;  /* 0x000000ffff087224 */ /* 0x000fe200078e00ff */
[----:B------:R-:W-:Y:S01]  /*1f10*/  CS2R R44, SRZ ;  /* 0x00000000002c7805 */ /* 0x000fe2000001ff00 */
        /* <DEDUP_REMOVED lines=23> */
[----:B------:R-:W-:Y:S01]  /*2090*/  IMAD.MOV.U32 R133, RZ, RZ, RZ ;  /* 0x000000ffff857224 */ /* 0x000fe200078e00ff */
[----:B------:R-:W-:Y:S02]  /*20a0*/  CS2R R36, SRZ ;  /* 0x0000000000247805 */ /* 0x000fe4000001ff00 */
[----:B------:R-:W-:Y:S02]  /*20b0*/  CS2R R54, SRZ ;  /* 0x0000000000367805 */ /* 0x000fe4000001ff00 */
[----:B------:R-:W-:Y:S01]  /*20c0*/  CS2R R138, SRZ ;  /* 0x00000000008a7805 */ /* 0x000fe2000001ff00 */
[----:B------:R-:W-:Y:S01]  /*20d0*/  IMAD.MOV.U32 R141, RZ, RZ, RZ ;  /* 0x000000ffff8d7224 */ /* 0x000fe200078e00ff */
[----:B------:R-:W-:Y:S01]  /*20e0*/  CS2R R150, SRZ ;  /* 0x0000000000967805 */ /* 0x000fe2000001ff00 */
[----:B------:R-:W-:Y:S02]  /*20f0*/  IMAD.MOV.U32 R137, RZ, RZ, RZ ;  /* 0x000000ffff897224 */ /* 0x000fe400078e00ff */
[----:B------:R-:W-:-:S02]  /*2100*/  IMAD.MOV.U32 R143, RZ, RZ, RZ ;  /* 0x000000ffff8f7224 */ /* 0x000fc400078e00ff */
[----:B------:R-:W-:Y:S02]  /*2110*/  IMAD.MOV.U32 R56, RZ, RZ, RZ ;  /* 0x000000ffff387224 */ /* 0x000fe400078e00ff */
[----:B------:R-:W-:Y:S02]  /*2120*/  IMAD.MOV.U32 R58, RZ, RZ, RZ ;  /* 0x000000ffff3a7224 */ /* 0x000fe400078e00ff */
[----:B------:R-:W-:Y:S01]  /*2130*/  IMAD.MOV.U32 R60, RZ, RZ, RZ ;  /* 0x000000ffff3c7224 */ /* 0x000fe200078e00ff */
        /* <DEDUP_REMOVED lines=32> */
.L_x_1288:
        /* <DEDUP_REMOVED lines=9> */
.L_x_1497:
[----:B------:R-:W-:Y:S05]  /*23d0*/  @!P0 BRA `(.L_x_1290) ;  /* 0x0000000000048947 */ /* 0x000fea0003800000 */
[----:B------:R-:W-:Y:S01]  /*23e0*/  BPT.TRAP 0x1 ;  /* 0x000000040000795c */ /* 0x000fe20000300000 */
.L_x_1290:
[----:B0-----:R-:W-:Y:S02]  /*23f0*/  IMAD.U32 R3, RZ, RZ, UR49 ;  /* 0x00000031ff037e24 */ /* 0x001fe4000f8e00ff */
[----:B------:R-:W-:-:S03]  /*2400*/  IMAD.U32 R0, RZ, RZ, UR50 ;  /* 0x00000032ff007e24 */ /* 0x000fc6000f8e00ff */
[----:B------:R-:W-:Y:S02]  /*2410*/  LEA R3, R3, UR36, 0x3 ;  /* 0x0000002403037c11 */ /* 0x000fe4000f8e18ff */
[----:B------:R-:W-:-:S04]  /*2420*/  SHF.L.U32 R0, R0, 0x1f, RZ ;  /* 0x0000001f00007819 */ /* 0x000fc800000006ff */
[----:B------:R0:W1:Y:S01]  /*2430*/  SYNCS.PHASECHK.TRANS64.TRYWAIT P1, [R3+URZ+0x22830], R0 ;  /* 0x02283000030075a7 */ /* 0x000062000802017f */
[----:B------:R-:W-:Y:S05]  /*2440*/  @!P0 BRA `(.L_x_1291) ;  /* 0x0000000000048947 */ /* 0x000fea0003800000 */
[----:B------:R-:W-:Y:S01]  /*2450*/  BPT.TRAP 0x1 ;  /* 0x000000040000795c */ /* 0x000fe20000300000 */
.L_x_1291:
[----:B-1----:R-:W-:Y:S05]  /*2460*/  @P1 BRA `(.L_x_1292) ;  /* 0x0000000000081947 */ /* 0x002fea0003800000 */
[----:B------:R-:W1:Y:S02]  /*2470*/  SYNCS.PHASECHK.TRANS64.TRYWAIT P1, [R3+URZ+0x22830], R0 ;  /* 0x02283000030075a7 */ /* 0x000e64000802017f */
[----:B-1----:R-:W-:Y:S05]  /*2480*/  @!P1 BRA `(.L_x_1293) ;  /* 0x0000016400f49947 */ /* 0x002fea0003800000 */
.L_x_1292:
        /* <DEDUP_REMOVED lines=8> */
[----:B------:R-:W-:Y:S01]  /*2510*/  UMOV UR5, 0x80000020 ;  /* 0x8000002000057882 */ /* 0x000fe20000000000 */
[----:B------:R-:W-:Y:S02]  /*2520*/  UMOV UR7, 0x80000020 ;  /* 0x8000002000077882 */ /* 0x000fe40000000000 */
[----:B------:R-:W-:Y:S02]  /*2530*/  ULOP3.LUT UR28, UR4, 0x10000, URZ, 0xfc, !UPT ;  /* 0x00010000041c7892 */ /* 0x000fe4000f8efc3f */
[----:B------:R-:W-:Y:S02]  /*2540*/  UIADD3 UR4, UR24, 0x2, URZ ;  /* 0x0000000218047890 */ /* 0x000fe4000fffe03f */
[----:B------:R-:W-:Y:S02]  /*2550*/  UIMAD UR26, UR49, 0x600, UR28 ;  /* 0x00000600311a78a4 */ /* 0x000fe4000f8e021c */
[----:B------:R-:W-:-:S02]  /*2560*/  UIADD3 UR8, UR24, 0x200, URZ ;  /* 0x0000020018087890 */ /* 0x000fc4000fffe03f */
[----:B------:R-:W-:Y:S02]  /*2570*/  UIADD3 UR6, UR26, 0x2, URZ ;  /* 0x000000021a067890 */ /* 0x000fe4000fffe03f */
[----:B------:R-:W-:Y:S01]  /*2580*/  UIADD3 UR10, UR26, 0x200, URZ ;  /* 0x000002001a0a7890 */ /* 0x000fe2000fffe03f */
[----:B------:R-:W-:Y:S02]  /*2590*/  UMOV UR9, 0x80000020 ;  /* 0x8000002000097882 */ /* 0x000fe40000000000 */
[----:B------:R-:W-:Y:S01]  /*25a0*/  QGMMA.64x128x32.F32.E4M3.E4M3 R24, gdesc[UR24], RZ, !UPT, gsb0 ;  /* 0x01e00000181879f3 */ /* 0x000fe2000c0008ff */
[----:B------:R-:W-:Y:S01]  /*25b0*/  UMOV UR11, 0x80000020 ;  /* 0x80000020000b7882 */ /* 0x000fe20000000000 */
[----:B------:R-:W-:Y:S02]  /*25c0*/  UIADD3 UR12, UR24, 0x202, URZ ;  /* 0x00000202180c7890 */ /* 0x000fe4000fffe03f */
[----:B------:R-:W-:Y:S01]  /*25d0*/  UIADD3 UR14, UR26, 0x202, URZ ;  /* 0x000002021a0e7890 */ /* 0x000fe2000fffe03f */
[----:B------:R-:W-:Y:S01]  /*25e0*/  UMOV UR13, 0x80000020 ;  /* 0x80000020000d7882 */ /* 0x000fe20000000000 */
[----:B------:R-:W-:Y:S01]  /*25f0*/  UMOV UR15, 0x80000020 ;  /* 0x80000020000f7882 */ /* 0x000fe20000000000 */
[----:B------:R-:W-:-:S02]  /*2600*/  UIADD3 UR16, UR24, 0x400, URZ ;  /* 0x0000040018107890 */ /* 0x000fc4000fffe03f */
[----:B------:R-:W-:Y:S01]  /*2610*/  UIADD3 UR18, UR26, 0x400, URZ ;  /* 0x000004001a127890 */ /* 0x000fe2000fffe03f */
[----:B------:R-:W-:Y:S01]  /*2620*/  UMOV UR17, 0x80000020 ;  /* 0x8000002000117882 */ /* 0x000fe20000000000 */
[----:B------:R-:W-:Y:S01]  /*2630*/  UMOV UR19, 0x80000020 ;  /* 0x8000002000137882 */ /* 0x000fe20000000000 */
[----:B------:R-:W-:Y:S02]  /*2640*/  UIADD3 UR20, UR24, 0x402, URZ ;  /* 0x0000040218147890 */ /* 0x000fe4000fffe03f */
[----:B------:R-:W-:Y:S01]  /*2650*/  UIADD3 UR22, UR26, 0x402, URZ ;  /* 0x000004021a167890 */ /* 0x000fe2000fffe03f */
[----:B------:R-:W-:Y:S01]  /*2660*/  UMOV UR21, 0x80000020 ;  /* 0x8000002000157882 */ /* 0x000fe20000000000 */
[----:B------:R-:W-:Y:S01]  /*2670*/  UMOV UR23, 0x80000020 ;  /* 0x8000002000177882 */ /* 0x000fe20000000000 */
[----:B------:R-:W-:Y:S02]  /*2680*/  WARPGROUP.DEPBAR.LE gsb0, 0x0 ;  /* 0x00008000000079c5 */ /* 0x000fe40000010000 */
        /* <DEDUP_REMOVED lines=17> */
.L_x_1294:
[----:B------:R-:W-:Y:S01]  /*27a0*/  UISETP.NE.AND UP1, UPT, UR55, URZ, UPT ;  /* 0x0000003f3700728c */ /* 0x000fe2000bf25270 */
[----:B------:R-:W-:Y:S01]  /*27b0*/  R2UR UR6, R3 ;  /* 0x00000000030672ca */ /* 0x000fe200000e0000 */
[----:B01----:R-:W-:Y:S01]  /*27c0*/  VIADD R3, R17, UR42 ;  /* 0x0000002a11037c36 */ /* 0x003fe20008000000 */
[----:B------:R-:W-:Y:S01]  /*27d0*/  UISETP.NE.AND UP0, UPT, UR54, URZ, UPT ;  /* 0x0000003f3600728c */ /* 0x000fe2000bf05270 */
[----:B------:R-:W-:Y:S01]  /*27e0*/  IMAD.MOV.U32 R5, RZ, RZ, -0x80 ;  /* 0xffffff80ff057424 */ /* 0x000fe200078e00ff */
[----:B------:R-:W-:Y:S01]  /*27f0*/  ULDC UR30, c[0x0][0x9dc] ;  /* 0x00027700001e7ab9 */ /* 0x000fe20000000800 */
[----:B------:R-:W-:Y:S01]  /*2800*/  PLOP3.LUT P1, PT, PT, PT, UP1, 0x80, 0x0 ;  /* 0x000000000000781c */ /* 0x000fe20003f2f018 */
[----:B------:R-:W-:Y:S01]  /*2810*/  ULDC UR14, c[0x0][0x9e0] ;  /* 0x00027800000e7ab9 */ /* 0x000fe20000000800 */
[----:B------:R-:W-:Y:S01]  /*2820*/  PLOP3.LUT P2, PT, PT, PT, UP1, 0x80, 0x0 ;  /* 0x000000000000781c */ /* 0x000fe20003f4f018 */
[C---:B------:R-:W-:Y:S01]  /*2830*/  IMAD R7, R88.reuse, R5, 0x80 ;  /* 0x0000008058077424 */ /* 0x040fe200078e0205 */
[----:B------:R-:W-:Y:S01]  /*2840*/  LEA R6, R88, 0xffffff80, 0x7 ;  /* 0xffffff8058067811 */ /* 0x000fe200078e38ff */
[----:B------:R-:W-:Y:S01]  /*2850*/  @UP1 ULDC UR7, c[0x0][0x44c] ;  /* 0x0001130000071ab9 */ /* 0x000fe20000000800 */
[----:B------:R-:W-:-:S02]  /*2860*/  IMAD.U32 R5, RZ, RZ, UR48 ;  /* 0x00000030ff057e24 */ /* 0x000fc4000f8e00ff */
[----:B------:R-:W-:Y:S01]  /*2870*/  UIADD3 UR6, UR6, 0x22840, URZ ;  /* 0x0002284006067890 */ /* 0x000fe2000fffe03f */
[----:B------:R-:W-:-:S03]  /*2880*/  IADD3 R8, -R16, UR41, R7 ;  /* 0x0000002910087c10 */ /* 0x000fc6000fffe107 */
[----:B------:R-:W-:Y:S01]  /*2890*/  UPRMT UR6, UR37, 0x654, UR6 ;  /* 0x0000065425067896 */ /* 0x000fe20008000006 */
[----:B------:R-:W-:Y:S01]  /*28a0*/  @P1 IMAD.HI.U32 R0, R3, UR7, RZ ;  /* 0x0000000703001c27 */ /* 0x000fe2000f8e00ff */
[----:B------:R-:W-:Y:S01]  /*28b0*/  @UP1 ULDC UR7, c[0x0][0x450] ;  /* 0x0001140000071ab9 */ /* 0x000fe20000000800 */
[----:B------:R-:W-:-:S03]  /*28c0*/  PLOP3.LUT P1, PT, PT, PT, UP0, 0x40, 0x0 ;  /* 0x000000000000781c */ /* 0x000fc60003f2e808 */
[----:B------:R-:W-:Y:S02]  /*28d0*/  @P2 SHF.R.U32.HI R3, RZ, UR7, R0 ;  /* 0x00000007ff032c19 */ /* 0x000fe40008011600 */
[----:B------:R-:W-:Y:S01]  /*28e0*/  IADD3 R0, -R16, 0x1, R7 ;  /* 0x0000000110007810 */ /* 0x000fe20007ffe107 */
[----:B------:R-:W-:Y:S01]  /*28f0*/  SYNCS.ARRIVE.TRANS64.RED.A1T0 RZ, [UR6], RZ ;  /* 0x000000ffffff79a7 */ /* 0x000fe20008100406 */
[----:B------:R-:W-:Y:S01]  /*2900*/  ULOP3.LUT UR6, URZ, UR30, URZ, 0x33, !UPT ;  /* 0x0000001e3f067292 */ /* 0x000fe2000f8e333f */
[----:B------:R-:W0:Y:S01]  /*2910*/  SHFL.IDX PT, R11, R3, RZ, 0x1c1f ;  /* 0x001c1fff030b7589 */ /* 0x000e2200000e0000 */
[----:B------:R-:W-:-:S05]  /*2920*/  IADD3 R0, -R5, UR41, R0 ;  /* 0x0000002905007c10 */ /* 0x000fca000fffe100 */
[C---:B------:R-:W-:Y:S02]  /*2930*/  VIADD R9, R0.reuse, UR14 ;  /* 0x0000000e00097c36 */ /* 0x040fe40008000000 */
[----:B------:R-:W-:-:S03]  /*2940*/  VIADD R10, R0, UR6 ;  /* 0x00000006000a7c36 */ /* 0x000fc60008000000 */
[----:B0-----:R-:W-:Y:S01]  /*2950*/  VIADDMNMX R0, R11, R9, R8, PT ;  /* 0x000000090b007246 */ /* 0x001fe20003800108 */
[----:B------:R-:W-:Y:S01]  /*2960*/  IMAD.IADD R2, R10, 0x1, R11 ;  /* 0x000000010a027824 */ /* 0x000fe200078e020b */
[----:B------:R-:W-:Y:S06]  /*2970*/  @P1 BRA `(.L_x_1295) ;  /* 0x0000000000641947 */ /* 0x000fec0003800000 */
[----:B------:R-:W-:Y:S01]  /*2980*/  IMAD.U32 R4, RZ, RZ, UR48 ;  /* 0x00000030ff047e24 */ /* 0x000fe2000f8e00ff */
[----:B------:R-:W-:Y:S04]  /*2990*/  BSSY B0, `(.L_x_1296) ;  /* 0x0000013000007945 */ /* 0x000fe80003800000 */
[----:B------:R-:W-:-:S04]  /*29a0*/  IADD3 R5, -R4, UR41, R11 ;  /* 0x0000002904057c10 */ /* 0x000fc8000fffe10b */
        /* <DEDUP_REMOVED lines=11> */
.L_x_1297:
[----:B------:R-:W-:Y:S02]  /*2a60*/  ULDC UR6, c[0x0][0x9e4] ;  /* 0x0002790000067ab9 */ /* 0x000fe40000000800 */
[----:B------:R-:W-:-:S05]  /*2a70*/  IMAD.U32 R11, RZ, RZ, UR6 ;  /* 0x00000006ff0b7e24 */ /* 0x000fca000f8e00ff */
[----:B------:R-:W-:-:S13]  /*2a80*/  ISETP.NE.AND P1, PT, R11, 0x1, PT ;  /* 0x000000010b00780c */ /* 0x000fda0003f25270 */
[----:B------:R-:W0:Y:S02]  /*2a90*/  @P1 LDC.64 R12, c[0x0][0x9e8] ;  /* 0x00027a00ff0c1b82 */ /* 0x000e240000000a00 */
[----:B0-----:R-:W-:-:S05]  /*2aa0*/  @P1 IMAD.HI.U32 R4, R5, R12, RZ ;  /* 0x0000000c05041227 */ /* 0x001fca00078e00ff */
[----:B------:R-:W-:-:S07]  /*2ab0*/  @P1 SHF.R.U32.HI R5, RZ, R13, R4 ;  /* 0x0000000dff051219 */ /* 0x000fce0000011604 */
.L_x_1298:
[----:B------:R-:W-:Y:S05]  /*2ac0*/  BSYNC B0 ;  /* 0x0000000000007941 */ /* 0x000fea0003800000 */
.L_x_1296:
[----:B------:R-:W-:-:S04]  /*2ad0*/  IMAD R5, R5, R11, -R6 ;  /* 0x0000000b05057224 */ /* 0x000fc800078e0a06 */
[----:B------:R-:W-:-:S05]  /*2ae0*/  IMAD.IADD R5, R5, 0x1, -R16 ;  /* 0x0000000105057824 */ /* 0x000fca00078e0a10 */
[----:B------:R-:W-:Y:S02]  /*2af0*/  VIADDMNMX R0, R5, R11, R0, PT ;  /* 0x0000000b05007246 */ /* 0x000fe40003800100 */
[----:B------:R-:W-:-:S07]  /*2b00*/  VIMNMX R2, R2, R5, !PT ;  /* 0x0000000502027248 */ /* 0x000fce0007fe0100 */
.L_x_1295:
[C---:B------:R-:W-:Y:S01]  /*2b10*/  ISETP.GE.AND P2, PT, R7.reuse, 0x9, PT ;  /* 0x000000090700780c */ /* 0x040fe20003f46270 */
[----:B------:R-:W0:Y:S01]  /*2b20*/  SHFL.IDX PT, R3, R3, 0x1, 0x1c1f ;  /* 0x003c1f0003037f89 */ /* 0x000e2200000e0000 */
[C---:B------:R-:W-:Y:S01]  /*2b30*/  ISETP.GE.AND P1, PT, R7.reuse, 0x2, PT ;  /* 0x000000020700780c */ /* 0x040fe20003f26270 */
[----:B------:R-:W-:Y:S01]  /*2b40*/  UISETP.NE.AND UP0, UPT, UR54, URZ, UPT ;  /* 0x0000003f3600728c */ /* 0x000fe2000bf05270 */
[C---:B------:R-:W-:Y:S02]  /*2b50*/  ISETP.GT.AND P3, PT, R2.reuse, 0x8, !P2 ;  /* 0x000000080200780c */ /* 0x040fe40005764270 */
[----:B------:R-:W-:Y:S02]  /*2b60*/  ISETP.GT.AND P4, PT, R2, 0x1, !P1 ;  /* 0x000000010200780c */ /* 0x000fe40004f84270 */
[----:B------:R-:W-:Y:S02]  /*2b70*/  ISETP.LT.OR P3, PT, R0, 0x9, P3 ;  /* 0x000000090000780c */ /* 0x000fe40001f61670 */
[----:B------:R-:W-:-:S02]  /*2b80*/  ISETP.GE.AND P5, PT, R7, 0x11, PT ;  /* 0x000000110700780c */ /* 0x000fc40003fa6270 */
[----:B------:R-:W-:Y:S02]  /*2b90*/  FSEL R28, R28, -INF , !P3 ;  /* 0xff8000001c1c7808 */ /* 0x000fe40005800000 */
[----:B------:R-:W-:Y:S02]  /*2ba0*/  ISETP.LT.OR P4, PT, R0, 0x2, P4 ;  /* 0x000000020000780c */ /* 0x000fe40002781670 */
[----:B------:R-:W-:Y:S02]  /*2bb0*/  ISETP.GT.AND P3, PT, R2, 0x10, !P5 ;  /* 0x000000100200780c */ /* 0x000fe40006f64270 */
[----:B------:R-:W-:Y:S02]  /*2bc0*/  ISETP.GE.AND P6, PT, R7, 0xa, PT ;  /* 0x0000000a0700780c */ /* 0x000fe40003fc6270 */
[----:B------:R-:W-:Y:S02]  /*2bd0*/  FSEL R25, R25, -INF , !P4 ;  /* 0xff80000019197808 */ /* 0x000fe40006000000 */
[----:B------:R-:W-:-:S02]  /*2be0*/  P2R R20, PR, RZ, 0x20 ;  /* 0x00000020ff147803 */ /* 0x000fc40000000000 */
[----:B------:R-:W-:Y:S02]  /*2bf0*/  ISETP.LT.OR P3, PT, R0, 0x11, P3 ;  /* 0x000000110000780c */ /* 0x000fe40001f61670 */
[----:B------:R-:W-:Y:S02]  /*2c00*/  ISETP.GT.AND P4, PT, R2, 0x9, !P6 ;  /* 0x000000090200780c */ /* 0x000fe40007784270 */
[----:B------:R-:W-:Y:S02]  /*2c10*/  ISETP.GE.AND P5, PT, R7, 0x12, PT ;  /* 0x000000120700780c */ /* 0x000fe40003fa6270 */
[----:B------:R-:W-:Y:S02]  /*2c20*/  FSEL R32, R32, -INF , !P3 ;  /* 0xff80000020207808 */ /* 0x000fe40005800000 */
[----:B------:R-:W-:Y:S02]  /*2c30*/  ISETP.LT.OR P4, PT, R0, 0xa, P4 ;  /* 0x0000000a0000780c */ /* 0x000fe40002781670 */
[----:B------:R-:W-:-:S02]  /*2c40*/  ISETP.GT.AND P3, PT, R2, 0x11, !P5 ;  /* 0x000000110200780c */ /* 0x000fc40006f64270 */
[----:B------:R-:W-:Y:S02]  /*2c50*/  FSEL R29, R29, -INF , !P4 ;  /* 0xff8000001d1d7808 */ /* 0x000fe40006000000 */
        /* <DEDUP_REMOVED lines=11> */
[----:B------:R-:W-:Y:S02]  /*2d10*/  ISETP.GE.AND P4, PT, R7, 0x21, PT ;  /* 0x000000210700780c */ /* 0x000fe40003f86270 */
        /* <DEDUP_REMOVED lines=101> */
[----:B------:R-:W-:Y:S02]  /*3370*/  ISETP.GE.AND P3, PT, R7, 0x71, PT ;  /* 0x000000710700780c */ /* 0x000fe40003f66270 */
[----:B------:R-:W-:Y:S02]  /*3380*/  P2R R15, PR, RZ, 0x40 ;  /* 0x00000040ff0f7803 */ /* 0x000fe40000000000 */
[----:B------:R-:W-:-:S04]  /*3390*/  ISETP.GT.AND P4, PT, R2, 0x70, !P3 ;  /* 0x000000700200780c */ /* 0x000fc80005f84270 */
[----:B------:R-:W-:-:S04]  /*33a0*/  ISETP.LT.OR P4, PT, R0, 0x71, P4 ;  /* 0x000000710000780c */ /* 0x000fc80002781670 */
[----:B------:R-:W-:Y:S02]  /*33b0*/  FSEL R80, R80, -INF , !P4 ;  /* 0xff80000050507808 */ /* 0x000fe40006000000 */
[----:B------:R-:W-:-:S04]  /*33c0*/  ISETP.GE.AND P4, PT, R7, 0x72, PT ;  /* 0x000000720700780c */ /* 0x000fc80003f86270 */
        /* <DEDUP_REMOVED lines=8> */
[----:B------:R-:W-:Y:S02]  /*3450*/  P2R R14, PR, RZ, 0x40 ;  /* 0x00000040ff0e7803 */ /* 0x000fe40000000000 */
[----:B------:R-:W-:-:S04]  /*3460*/  ISETP.GT.AND P6, PT, R2, RZ, !P6 ;  /* 0x000000ff0200720c */ /* 0x000fc800077c4270 */
[----:B------:R-:W-:-:S04]  /*3470*/  ISETP.LT.OR P6, PT, R0, 0x1, P6 ;  /* 0x000000010000780c */ /* 0x000fc800037c1670 */
[----:B------:R-:W-:Y:S02]  /*3480*/  FSEL R11, R24, -INF , !P6 ;  /* 0xff800000180b7808 */ /* 0x000fe40007000000 */
[----:B------:R-:W-:-:S04]  /*3490*/  ISETP.GE.AND P6, PT, R7, 0x7a, PT ;  /* 0x0000007a0700780c */ /* 0x000fc80003fc6270 */
[----:B------:R-:W-:Y:S02]  /*34a0*/  P2R R24, PR, RZ, 0x40 ;  /* 0x00000040ff187803 */ /* 0x000fe40000000000 */
[----:B------:R-:W-:Y:S01]  /*34b0*/  ISETP.GT.AND P6, PT, R2, 0x79, !P6 ;  /* 0x000000790200780c */ /* 0x000fe200077c4270 */
[----:B0-----:R-:W-:-:S03]  /*34c0*/  IMAD.IADD R2, R10, 0x1, R3 ;  /* 0x000000010a027824 */ /* 0x001fc600078e0203 */
[----:B------:R-:W-:Y:S02]  /*34d0*/  ISETP.LT.OR P6, PT, R0, 0x7a, P6 ;  /* 0x0000007a0000780c */ /* 0x000fe400037c1670 */
[----:B------:R-:W-:Y:S02]  /*34e0*/  VIADDMNMX R0, R3, R9, R8, PT ;  /* 0x0000000903007246 */ /* 0x000fe40003800108 */
[----:B------:R-:W-:Y:S02]  /*34f0*/  FSEL R85, R85, -INF , !P6 ;  /* 0xff80000055557808 */ /* 0x000fe40007000000 */
[----:B------:R-:W-:-:S13]  /*3500*/  PLOP3.LUT P6, PT, PT, PT, UP0, 0x40, 0x0 ;  /* 0x000000000000781c */ /* 0x000fda0003fce808 */
[----:B------:R-:W-:Y:S05]  /*3510*/  @P6 BRA `(.L_x_1299) ;  /* 0x0000000000646947 */ /* 0x000fea0003800000 */
        /* <DEDUP_REMOVED lines=14> */
.L_x_1301:
[----:B------:R-:W-:Y:S02]  /*3600*/  ULDC UR6, c[0x0][0x9e4] ;  /* 0x0002790000067ab9 */ /* 0x000fe40000000800 */
[----:B------:R-:W-:-:S05]  /*3610*/  IMAD.U32 R7, RZ, RZ, UR6 ;  /* 0x00000006ff077e24 */ /* 0x000fca000f8e00ff */
[----:B------:R-:W-:-:S13]  /*3620*/  ISETP.NE.AND P6, PT, R7, 0x1, PT ;  /* 0x000000010700780c */ /* 0x000fda0003fc5270 */
[----:B------:R-:W0:Y:S02]  /*3630*/  @P6 LDC.64 R4, c[0x0][0x9e8] ;  /* 0x00027a00ff046b82 */ /* 0x000e240000000a00 */
[----:B0-----:R-:W-:-:S05]  /*3640*/  @P6 IMAD.HI.U32 R4, R3, R4, RZ ;  /* 0x0000000403046227 */ /* 0x001fca00078e00ff */
[----:B------:R-:W-:-:S07]  /*3650*/  @P6 SHF.R.U32.HI R3, RZ, R5, R4 ;  /* 0x00000005ff036219 */ /* 0x000fce0000011604 */
.L_x_1302:
[----:B------:R-:W-:Y:S05]  /*3660*/  BSYNC B0 ;  /* 0x0000000000007941 */ /* 0x000fea0003800000 */
.L_x_1300:
[----:B------:R-:W-:-:S04]  /*3670*/  IMAD R3, R3, R7, -R6 ;  /* 0x0000000703037224 */ /* 0x000fc800078e0a06 */
[----:B------:R-:W-:-:S05]  /*3680*/  IMAD.IADD R3, R3, 0x1, -R16 ;  /* 0x0000000103037824 */ /* 0x000fca00078e0a10 */
[----:B------:R-:W-:Y:S02]  /*3690*/  VIADDMNMX R0, R3, R7, R0, PT ;  /* 0x0000000703007246 */ /* 0x000fe40003800100 */
[----:B------:R-:W-:-:S07]  /*36a0*/  VIMNMX R2, R2, R3, !PT ;  /* 0x0000000302027248 */ /* 0x000fce0007fe0100 */
.L_x_1299:
[----:B------:R-:W-:Y:S01]  /*36b0*/  ISETP.GT.AND P1, PT, R2, 0x1, !P1 ;  /* 0x000000010200780c */ /* 0x000fe20004f24270 */
[----:B------:R-:W-:Y:S01]  /*36c0*/  IMAD.U32 R8, RZ, RZ, UR40 ;  /* 0x00000028ff087e24 */ /* 0x000fe2000f8e00ff */
[----:B------:R-:W-:Y:S01]  /*36d0*/  ISETP.NE.AND P6, PT, R15, RZ, PT ;  /* 0x000000ff0f00720c */ /* 0x000fe20003fc5270 */
[----:B------:R-:W-:Y:S01]  /*36e0*/  UISETP.NE.AND UP1, UPT, UR55, URZ, UPT ;  /* 0x0000003f3700728c */ /* 0x000fe2000bf25270 */
[----:B------:R-:W-:Y:S01]  /*36f0*/  ISETP.LT.OR P1, PT, R0, 0x2, P1 ;  /* 0x000000020000780c */ /* 0x000fe20000f21670 */
[----:B------:R-:W-:Y:S01]  /*3700*/  UISETP.NE.AND UP0, UPT, UR54, URZ, UPT ;  /* 0x0000003f3600728c */ /* 0x000fe2000bf05270 */
[----:B------:R-:W-:Y:S01]  /*3710*/  FMNMX.FTZ R3, R11, R25, !PT ;  /* 0x000000190b037209 */ /* 0x000fe20007810000 */
[----:B------:R-:W-:Y:S01]  /*3720*/  UMOV UR10, UR42 ;  /* 0x0000002a000a7c82 */ /* 0x000fe20008000000 */
[----:B------:R-:W-:Y:S02]  /*3730*/  FSEL R27, R27, -INF , !P1 ;  /* 0xff8000001b1b7808 */ /* 0x000fe40004800000 */
[----:B------:R-:W-:-:S02]  /*3740*/  ISETP.GT.AND P1, PT, R2, 0x9, !P6 ;  /* 0x000000090200780c */ /* 0x000fc40007724270 */
[----:B------:R-:W-:Y:S02]  /*3750*/  FMNMX.FTZ R4, R28, R3, !PT ;  /* 0x000000031c047209 */ /* 0x000fe40007810000 */
[----:B------:R-:W-:Y:S01]  /*3760*/  ISETP.LT.OR P1, PT, R0, 0xa, P1 ;  /* 0x0000000a0000780c */ /* 0x000fe20000f21670 */
[----:B------:R-:W-:Y:S01]  /*3770*/  @UP1 ULDC UR6, c[0x0][0x44c] ;  /* 0x0001130000061ab9 */ /* 0x000fe20000000800 */
[----:B------:R-:W-:Y:S01]  /*3780*/  FMNMX.FTZ R3, R29, R4, !PT ;  /* 0x000000041d037209 */ /* 0x000fe20007810000 */
[----:B------:R-:W-:Y:S01]  /*3790*/  UIMAD.WIDE.U32 UR6, UR42, UR6, URZ ;  /* 0x000000062a0672a5 */ /* 0x000fe2000f8e003f */
[----:B------:R-:W-:Y:S01]  /*37a0*/  FSEL R31, R31, -INF , !P1 ;  /* 0xff8000001f1f7808 */ /* 0x000fe20004800000 */
[----:B------:R-:W-:Y:S01]  /*37b0*/  @UP1 ULDC UR11, c[0x0][0x450] ;  /* 0x00011400000b1ab9 */ /* 0x000fe20000000800 */
[----:B------:R-:W-:Y:S01]  /*37c0*/  ISETP.NE.AND P1, PT, R20, RZ, PT ;  /* 0x000000ff1400720c */ /* 0x000fe20003f25270 */
[----:B------:R-:W-:Y:S01]  /*37d0*/  @UP1 USHF.R.U32.HI UR10, URZ, UR11, UR7 ;  /* 0x0000000b3f0a1299 */ /* 0x000fe20008011607 */
[----:B------:R-:W-:-:S02]  /*37e0*/  FMNMX.FTZ R4, R32, R3, !PT ;  /* 0x0000000320047209 */ /* 0x000fc40007810000 */
[----:B------:R-:W-:Y:S01]  /*37f0*/  ISETP.GT.AND P1, PT, R2, 0x10, !P1 ;  /* 0x000000100200780c */ /* 0x000fe20004f24270 */
[----:B------:R-:W-:Y:S01]  /*3800*/  UIADD3 UR58, UR58, UR10, URZ ;  /* 0x0000000a3a3a7290 */ /* 0x000fe2000fffe03f */
[----:B------:R-:W-:Y:S02]  /*3810*/  FMNMX.FTZ R3, R33, R4, !PT ;  /* 0x0000000421037209 */ /* 0x000fe40007810000 */
[----:B------:R-:W-:Y:S01]  /*3820*/  ISETP.LT.OR P1, PT, R0, 0x11, P1 ;  /* 0x000000110000780c */ /* 0x000fe20000f21670 */
[----:B------:R-:W-:Y:S01]  /*3830*/  UIADD3 UR14, UR58, UR14, URZ ;  /* 0x0000000e3a0e7290 */ /* 0x000fe2000fffe03f */
[----:B------:R-:W-:Y:S02]  /*3840*/  ISETP.GT.AND P2, PT, R2, 0x8, !P2 ;  /* 0x000000080200780c */ /* 0x000fe40005744270 */
[----:B------:R-:W-:Y:S02]  /*3850*/  FSEL R34, R34, -INF , !P1 ;  /* 0xff80000022227808 */ /* 0x000fe40004800000 */
[----:B------:R-:W-:-:S02]  /*3860*/  ISETP.NE.AND P1, PT, R21, RZ, PT ;  /* 0x000000ff1500720c */ /* 0x000fc40003f25270 */
[----:B------:R-:W-:Y:S02]  /*3870*/  FMNMX.FTZ R4, R36, R3, !PT ;  /* 0x0000000324047209 */ /* 0x000fe40007810000 */
[----:B------:R-:W-:Y:S02]  /*3880*/  ISETP.GT.AND P1, PT, R2, 0x11, !P1 ;  /* 0x000000110200780c */ /* 0x000fe40004f24270 */
[C---:B------:R-:W-:Y:S02]  /*3890*/  ISETP.LT.OR P2, PT, R0.reuse, 0x9, P2 ;  /* 0x000000090000780c */ /* 0x040fe40001741670 */
[----:B------:R-:W-:Y:S02]  /*38a0*/  ISETP.LT.OR P1, PT, R0, 0x12, P1 ;  /* 0x000000120000780c */ /* 0x000fe40000f21670 */
[----:B------:R-:W-:Y:S02]  /*38b0*/  FMNMX.FTZ R3, R37, R4, !PT ;  /* 0x0000000425037209 */ /* 0x000fe40007810000 */
[----:B------:R-:W-:-:S02]  /*38c0*/  FSEL R35, R35, -INF , !P1 ;  /* 0xff80000023237808 */ /* 0x000fc40004800000 */
[----:B------:R-:W-:Y:S02]  /*38d0*/  ISETP.NE.AND P1, PT, R89, RZ, PT ;  /* 0x000000ff5900720c */ /* 0x000fe40003f25270 */
[----:B------:R-:W-:Y:S02]  /*38e0*/  FSEL R30, R30, -INF , !P2 ;  /* 0xff8000001e1e7808 */ /* 0x000fe40005000000 */
[----:B------:R-:W-:Y:S02]  /*38f0*/  ISETP.GT.AND P1, PT, R2, 0x18, !P1 ;  /* 0x000000180200780c */ /* 0x000fe40004f24270 */
[----:B------:R-:W-:Y:S02]  /*3900*/  ISETP.NE.AND P2, PT, R96, RZ, PT ;  /* 0x000000ff6000720c */ /* 0x000fe40003f45270 */
[----:B------:R-:W-:Y:S02]  /*3910*/  ISETP.LT.OR P1, PT, R0, 0x19, P1 ;  /* 0x000000190000780c */ /* 0x000fe40000f21670 */
[----:B------:R-:W-:-:S02]  /*3920*/  FMNMX.FTZ R4, R40, R3, !PT ;  /* 0x0000000328047209 */ /* 0x000fc40007810000 */
[----:B------:R-:W-:Y:S02]  /*3930*/  FSEL R38, R38, -INF , !P1 ;  /* 0xff80000026267808 */ /* 0x000fe40004800000 */
[----:B------:R-:W-:Y:S02]  /*3940*/  ISETP.NE.AND P1, PT, R90, RZ, PT ;  /* 0x000000ff5a00720c */ /* 0x000fe40003f25270 */
[----:B------:R-:W-:Y:S02]  /*3950*/  FMNMX.FTZ R3, R41, R4, !PT ;  /* 0x0000000429037209 */ /* 0x000fe40007810000 */
[----:B------:R-:W-:Y:S02]  /*3960*/  ISETP.GT.AND P1, PT, R2, 0x19, !P1 ;  /* 0x000000190200780c */ /* 0x000fe40004f24270 */
[----:B------:R-:W-:Y:S02]  /*3970*/  ISETP.NE.AND P6, PT, R97, RZ, PT ;  /* 0x000000ff6100720c */ /* 0x000fe40003fc5270 */
        /* <DEDUP_REMOVED lines=53> */
[----:B------:R-:W-:Y:S01]  /*3cd0*/  ISETP.NE.AND P2, PT, R107, RZ, PT ;  /* 0x000000ff6b00720c */ /* 0x000fe20003f45270 */
[----:B------:R-:W0:Y:S01]  /*3ce0*/  SHFL.BFLY PT, R3, R4, 0x2, 0x1f ;  /* 0x0c401f0004037f89 */ /* 0x000e2200000e0000 */
[----:B------:R-:W-:-:S02]  /*3cf0*/  FSEL R55, R55, -INF , !P1 ;  /* 0xff80000037377808 */ /* 0x000fc40004800000 */
[----:B------:R-:W-:Y:S02]  /*3d00*/  ISETP.NE.AND P1, PT, R99, RZ, PT ;  /* 0x000000ff6300720c */ /* 0x000fe40003f25270 */
[----:B------:R-:W-:Y:S02]  /*3d10*/  ISETP.NE.AND P6, PT, R108, RZ, PT ;  /* 0x000000ff6c00720c */ /* 0x000fe40003fc5270 */
[C---:B------:R-:W-:Y:S02]  /*3d20*/  ISETP.GT.AND P1, PT, R2.reuse, 0x40, !P1 ;  /* 0x000000400200780c */ /* 0x040fe40004f24270 */
[----:B------:R-:W-:Y:S02]  /*3d30*/  ISETP.GT.AND P3, PT, R2, 0x70, !P3 ;  /* 0x000000700200780c */ /* 0x000fe40005f64270 */
[----:B------:R-:W-:Y:S02]  /*3d40*/  ISETP.LT.OR P1, PT, R0, 0x41, P1 ;  /* 0x000000410000780c */ /* 0x000fe40000f21670 */
[----:B------:R-:W-:-:S02]  /*3d50*/  ISETP.GT.AND P4, PT, R2, 0x71, !P4 ;  /* 0x000000710200780c */ /* 0x000fc40006784270 */
[----:B------:R-:W-:Y:S02]  /*3d60*/  FSEL R58, R58, -INF , !P1 ;  /* 0xff8000003a3a7808 */ /* 0x000fe40004800000 */
[----:B------:R-:W-:Y:S02]  /*3d70*/  ISETP.NE.AND P1, PT, R100, RZ, PT ;  /* 0x000000ff6400720c */ /* 0x000fe40003f25270 */
[----:B------:R-:W-:Y:S02]  /*3d80*/  ISETP.LT.OR P3, PT, R0, 0x71, P3 ;  /* 0x000000710000780c */ /* 0x000fe40001f61670 */
[C---:B------:R-:W-:Y:S02]  /*3d90*/  ISETP.GT.AND P1, PT, R2.reuse, 0x41, !P1 ;  /* 0x000000410200780c */ /* 0x040fe40004f24270 */
[----:B------:R-:W-:Y:S02]  /*3da0*/  ISETP.GT.AND P5, PT, R2, 0x78, !P5 ;  /* 0x000000780200780c */ /* 0x000fe40006fa4270 */
[----:B------:R-:W-:-:S02]  /*3db0*/  ISETP.LT.OR P1, PT, R0, 0x42, P1 ;  /* 0x000000420000780c */ /* 0x000fc40000f21670 */
[----:B0-----:R-:W-:Y:S02]  /*3dc0*/  FMNMX.FTZ R6, R4, R3, !PT ;  /* 0x0000000304067209 */ /* 0x001fe40007810000 */
[----:B------:R-:W-:Y:S02]  /*3dd0*/  FSEL R59, R59, -INF , !P1 ;  /* 0xff8000003b3b7808 */ /* 0x000fe40004800000 */
[----:B------:R-:W-:Y:S01]  /*3de0*/  ISETP.NE.AND P1, PT, R101, RZ, PT ;  /* 0x000000ff6500720c */ /* 0x000fe20003f25270 */
[----:B------:R-:W0:Y:S01]  /*3df0*/  SHFL.BFLY PT, R3, R6, 0x1, 0x1f ;  /* 0x0c201f0006037f89 */ /* 0x000e2200000e0000 */
[----:B------:R-:W-:Y:S02]  /*3e00*/  ISETP.LT.OR P4, PT, R0, 0x72, P4 ;  /* 0x000000720000780c */ /* 0x000fe40002781670 */
[----:B------:R-:W-:Y:S02]  /*3e10*/  ISETP.GT.AND P1, PT, R2, 0x48, !P1 ;  /* 0x000000480200780c */ /* 0x000fe40004f24270 */
[----:B------:R-:W-:-:S02]  /*3e20*/  FSEL R82, R82, -INF , !P3 ;  /* 0xff80000052527808 */ /* 0x000fc40005800000 */
[C---:B------:R-:W-:Y:S02]  /*3e30*/  ISETP.LT.OR P1, PT, R0.reuse, 0x49, P1 ;  /* 0x000000490000780c */ /* 0x040fe40000f21670 */
[----:B------:R-:W-:Y:S02]  /*3e40*/  ISETP.LT.OR P5, PT, R0, 0x79, P5 ;  /* 0x000000790000780c */ /* 0x000fe40002fa1670 */
[----:B------:R-:W-:Y:S02]  /*3e50*/  FSEL R62, R62, -INF , !P1 ;  /* 0xff8000003e3e7808 */ /* 0x000fe40004800000 */
[----:B------:R-:W-:Y:S02]  /*3e60*/  ISETP.NE.AND P1, PT, R102, RZ, PT ;  /* 0x000000ff6600720c */ /* 0x000fe40003f25270 */
[----:B------:R-:W-:Y:S02]  /*3e70*/  FSEL R83, R83, -INF , !P4 ;  /* 0xff80000053537808 */ /* 0x000fe40006000000 */
[----:B------:R-:W-:-:S02]  /*3e80*/  ISETP.GT.AND P1, PT, R2, 0x49, !P1 ;  /* 0x000000490200780c */ /* 0x000fc40004f24270 */
[----:B------:R-:W-:Y:S02]  /*3e90*/  FSEL R86, R86, -INF , !P5 ;  /* 0xff80000056567808 */ /* 0x000fe40006800000 */
[----:B------:R-:W-:Y:S02]  /*3ea0*/  ISETP.LT.OR P1, PT, R0, 0x4a, P1 ;  /* 0x0000004a0000780c */ /* 0x000fe40000f21670 */
[----:B0-----:R-:W-:Y:S02]  /*3eb0*/  FMNMX.FTZ R3, R6, R3, !PT ;  /* 0x0000000306037209 */ /* 0x001fe40007810000 */
[----:B------:R-:W-:Y:S02]  /*3ec0*/  FSEL R63, R63, -INF , !P1 ;  /* 0xff8000003f3f7808 */ /* 0x000fe40004800000 */
[----:B------:R-:W-:Y:S01]  /*3ed0*/  ISETP.NE.AND P1, PT, R103, RZ, PT ;  /* 0x000000ff6700720c */ /* 0x000fe20003f25270 */
[----:B------:R-:W-:-:S03]  /*3ee0*/  FFMA.FTZ R5, R3, R8, -8 ;  /* 0xc100000003057423 */ /* 0x000fc60000010008 */
        /* <DEDUP_REMOVED lines=17> */
[----:B------:R-:W-:Y:S02]  /*4000*/  ISETP.LT.OR P1, PT, R0, 0x61, P1 ;  /* 0x000000610000780c */ /* 0x000fe40000f21670 */
[----:B------:R-:W-:Y:S02]  /*4010*/  ISETP.GT.AND P2, PT, R2, 0x69, !P2 ;  /* 0x000000690200780c */ /* 0x000fe40005744270 */
[----:B------:R-:W-:-:S02]  /*4020*/  FSEL R74, R74, -INF , !P1 ;  /* 0xff8000004a4a7808 */ /* 0x000fc40004800000 */
[----:B------:R-:W-:Y:S02]  /*4030*/  ISETP.GT.AND P1, PT, R2, 0x61, !P6 ;  /* 0x000000610200780c */ /* 0x000fe40007724270 */
[----:B------:R-:W-:Y:S02]  /*4040*/  ISETP.NE.AND P6, PT, R14, RZ, PT ;  /* 0x000000ff0e00720c */ /* 0x000fe40003fc5270 */
[C---:B------:R-:W-:Y:S02]  /*4050*/  ISETP.LT.OR P1, PT, R0.reuse, 0x62, P1 ;  /* 0x000000620000780c */ /* 0x040fe40000f21670 */
[----:B------:R-:W-:Y:S02]  /*4060*/  ISETP.LT.OR P2, PT, R0, 0x6a, P2 ;  /* 0x0000006a0000780c */ /* 0x000fe40001741670 */
[----:B------:R-:W-:Y:S02]  /*4070*/  FSEL R75, R75, -INF , !P1 ;  /* 0xff8000004b4b7808 */ /* 0x000fe40004800000 */
[----:B------:R-:W-:-:S02]  /*4080*/  FSETP.NEU.FTZ.AND P1, PT, R3, -INF , PT ;  /* 0xff8000000300780b */ /* 0x000fc40003f3d000 */
[----:B------:R-:W-:Y:S02]  /*4090*/  FSEL R79, R79, -INF , !P2 ;  /* 0xff8000004f4f7808 */ /* 0x000fe40005000000 */
[----:B------:R-:W-:Y:S02]  /*40a0*/  FSEL R92, R5, RZ, P1 ;  /* 0x000000ff055c7208 */ /* 0x000fe40000800000 */
[----:B------:R-:W-:Y:S02]  /*40b0*/  ISETP.GT.AND P1, PT, R2, RZ, !P6 ;  /* 0x000000ff0200720c */ /* 0x000fe40007724270 */
[----:B------:R-:W-:Y:S01]  /*40c0*/  ISETP.NE.AND P6, PT, R24, RZ, PT ;  /* 0x000000ff1800720c */ /* 0x000fe20003fc5270 */
[--C-:B------:R-:W-:Y:S01]  /*40d0*/  FFMA.FTZ R5, R11, UR40, -R92.reuse ;  /* 0x000000280b057c23 */ /* 0x100fe2000801085c */
[----:B------:R-:W-:Y:S01]  /*40e0*/  ISETP.LT.OR P1, PT, R0, 0x1, P1 ;  /* 0x000000010000780c */ /* 0x000fe20000f21670 */
[--C-:B------:R-:W-:Y:S01]  /*40f0*/  FFMA.FTZ R6, R25, UR40, -R92.reuse ;  /* 0x0000002819067c23 */ /* 0x100fe2000801085c */
[----:B------:R-:W-:-:S01]  /*4100*/  FFMA.FTZ R8, R29, UR40, -R92 ;  /* 0x000000281d087c23 */ /* 0x000fc2000801085c */
[----:B------:R-:W-:Y:S01]  /*4110*/  ISETP.GT.AND P6, PT, R2, 0x79, !P6 ;  /* 0x000000790200780c */ /* 0x000fe200077c4270 */
[----:B------:R-:W-:-:S01]  /*4120*/  FFMA.FTZ R24, R45, UR40, -R92 ;  /* 0x000000282d187c23 */ /* 0x000fc2000801085c */
[----:B------:R-:W-:Y:S01]  /*4130*/  FSEL R90, R26, -INF , !P1 ;  /* 0xff8000001a5a7808 */ /* 0x000fe20004800000 */
[----:B------:R-:W-:-:S01]  /*4140*/  FFMA.FTZ R20, R48, UR40, -R92 ;  /* 0x0000002830147c23 */ /* 0x000fc2000801085c */
[----:B------:R-:W-:Y:S01]  /*4150*/  ISETP.NE.AND P1, PT, R12, RZ, PT ;  /* 0x000000ff0c00720c */ /* 0x000fe20003f25270 */
[----:B------:R-:W-:-:S01]  /*4160*/  FFMA.FTZ R10, R33, UR40, -R92 ;  /* 0x00000028210a7c23 */ /* 0x000fc2000801085c */
[----:B------:R-:W-:Y:S01]  /*4170*/  FMNMX.FTZ R9, R90, R27, !PT ;  /* 0x0000001b5a097209 */ /* 0x000fe20007810000 */
[----:B------:R-:W-:-:S01]  /*4180*/  FFMA.FTZ R33, R57, UR40, -R92 ;  /* 0x0000002839217c23 */ /* 0x000fc2000801085c */
[----:B------:R-:W-:Y:S01]  /*4190*/  ISETP.GT.AND P1, PT, R2, 0x68, !P1 ;  /* 0x000000680200780c */ /* 0x000fe20004f24270 */
[----:B------:R-:W-:-:S01]  /*41a0*/  FFMA.FTZ R52, R52, UR40, -R92 ;  /* 0x0000002834347c23 */ /* 0x000fc2000801085c */
[----:B------:R-:W-:Y:S01]  /*41b0*/  FMNMX.FTZ R4, R30, R9, !PT ;  /* 0x000000091e047209 */ /* 0x000fe20007810000 */
[----:B------:R-:W-:-:S01]  /*41c0*/  FFMA.FTZ R7, R28, UR40, -R92 ;  /* 0x000000281c077c23 */ /* 0x000fc2000801085c */
[----:B------:R-:W-:Y:S01]  /*41d0*/  ISETP.LT.OR P1, PT, R0, 0x69, P1 ;  /* 0x000000690000780c */ /* 0x000fe20000f21670 */
[----:B------:R-:W-:Y:S01]  /*41e0*/  MUFU.EX2 R5, R5 ;  /* 0x0000000500057308 */ /* 0x000fe20000000800 */
[----:B------:R-:W-:Y:S01]  /*41f0*/  FMNMX.FTZ R11, R31, R4, !PT ;  /* 0x000000041f0b7209 */ /* 0x000fe20007810000 */
[--C-:B------:R-:W-:Y:S01]  /*4200*/  FFMA.FTZ R26, R56, UR40, -R92.reuse ;  /* 0x00000028381a7c23 */ /* 0x100fe2000801085c */
[----:B------:R-:W-:Y:S01]  /*4210*/  FSEL R78, R78, -INF , !P1 ;  /* 0xff8000004e4e7808 */ /* 0x000fe20004800000 */
[--C-:B------:R-:W-:Y:S01]  /*4220*/  FFMA.FTZ R32, R32, UR40, -R92.reuse ;  /* 0x0000002820207c23 */ /* 0x100fe2000801085c */
[----:B------:R-:W-:Y:S01]  /*4230*/  FMNMX.FTZ R4, R34, R11, !PT ;  /* 0x0000000b22047209 */ /* 0x000fe20007810000 */
[--C-:B------:R-:W-:Y:S01]  /*4240*/  FFMA.FTZ R36, R36, UR40, -R92.reuse ;  /* 0x0000002824247c23 */ /* 0x100fe2000801085c */
[----:B------:R-:W-:Y:S01]  /*4250*/  ISETP.LT.OR P6, PT, R0, 0x7a, P6 ;  /* 0x0000007a0000780c */ /* 0x000fe200037c1670 */
[----:B------:R-:W0:Y:S01]  /*4260*/  MUFU.EX2 R6, R6 ;  /* 0x0000000600067308 */ /* 0x000e220000000800 */
[----:B------:R-:W-:Y:S01]  /*4270*/  FMNMX.FTZ R11, R35, R4, !PT ;  /* 0x00000004230b7209 */ /* 0x000fe20007810000 */
[--C-:B------:R-:W-:Y:S01]  /*4280*/  FFMA.FTZ R0, R60, UR40, -R92.reuse ;  /* 0x000000283c007c23 */ /* 0x100fe2000801085c */
[----:B------:R-:W-:Y:S01]  /*4290*/  FSEL R87, R87, -INF , !P6 ;  /* 0xff80000057577808 */ /* 0x000fe20007000000 */
[--C-:B------:R-:W-:Y:S01]  /*42a0*/  FFMA.FTZ R12, R37, UR40, -R92.reuse ;  /* 0x00000028250c7c23 */ /* 0x100fe2000801085c */
[----:B------:R-:W-:Y:S01]  /*42b0*/  FMNMX.FTZ R4, R38, R11, !PT ;  /* 0x0000000b26047209 */ /* 0x000fe20007810000 */
[--C-:B------:R-:W-:Y:S01]  /*42c0*/  FFMA.FTZ R40, R40, UR40, -R92.reuse ;  /* 0x0000002828287c23 */ /* 0x100fe2000801085c */
[----:B------:R-:W-:-:S01]  /*42d0*/  FFMA.FTZ R14, R41, UR40, -R92 ;  /* 0x00000028290e7c23 */ /* 0x000fc2000801085c */
[----:B------:R-:W1:Y:S01]  /*42e0*/  MUFU.EX2 R7, R7 ;  /* 0x0000000700077308 */ /* 0x000e620000000800 */
[----:B------:R-:W-:Y:S01]  /*42f0*/  FMNMX.FTZ R13, R39, R4, !PT ;  /* 0x00000004270d7209 */ /* 0x000fe20007810000 */
[--C-:B------:R-:W-:Y:S01]  /*4300*/  FFMA.FTZ R44, R44, UR40, -R92.reuse ;  /* 0x000000282c2c7c23 */ /* 0x100fe2000801085c */
[----:B------:R-:W-:-:S01]  /*4310*/  FFMA.FTZ R37, R65, UR40, -R92 ;  /* 0x0000002841257c23 */ /* 0x000fc2000801085c */
[--C-:B------:R-:W-:Y:S01]  /*4320*/  FFMA.FTZ R28, R64, UR40, -R92.reuse ;  /* 0x00000028401c7c23 */ /* 0x100fe2000801085c */
[----:B------:R-:W-:Y:S01]  /*4330*/  FMNMX.FTZ R4, R42, R13, !PT ;  /* 0x0000000d2a047209 */ /* 0x000fe20007810000 */
[--C-:B------:R-:W-:Y:S01]  /*4340*/  FFMA.FTZ R2, R53, UR40, -R92.reuse ;  /* 0x0000002835027c23 */ /* 0x100fe2000801085c */
[----:B------:R-:W-:-:S01]  /*4350*/  FFMA.FTZ R49, R49, UR40, -R92 ;  /* 0x0000002831317c23 */ /* 0x000fc2000801085c */
[----:B------:R-:W2:Y:S01]  /*4360*/  MUFU.EX2 R8, R8 ;  /* 0x0000000800087308 */ /* 0x000ea20000000800 */
[----:B------:R-:W-:Y:S01]  /*4370*/  FMNMX.FTZ R13, R43, R4, !PT ;  /* 0x000000042b0d7209 */ /* 0x000fe20007810000 */
[--C-:B------:R-:W-:Y:S01]  /*4380*/  FFMA.FTZ R41, R69, UR40, -R92.reuse ;  /* 0x0000002845297c23 */ /* 0x100fe2000801085c */
[----:B------:R-:W-:-:S02]  /*4390*/  FFMA.FTZ R53, R81, UR40, -R92 ;  /* 0x0000002851357c23 */ /* 0x000fc4000801085c */
[----:B------:R-:W-:-:S03]  /*43a0*/  FMNMX.FTZ R4, R46, R13, !PT ;  /* 0x0000000d2e047209 */ /* 0x000fc60007810000 */
[----:B------:R3:W4:Y:S01]  /*43b0*/  MUFU.EX2 R9, R32 ;  /* 0x0000002000097308 */ /* 0x0007220000000800 */
[----:B------:R-:W-:-:S04]  /*43c0*/  FMNMX.FTZ R15, R47, R4, !PT ;  /* 0x000000042f0f7209 */ /* 0x000fc80007810000 */
[----:B------:R-:W-:-:S03]  /*43d0*/  FMNMX.FTZ R4, R50, R15, !PT ;  /* 0x0000000f32047209 */ /* 0x000fc60007810000 */
[----:B------:R-:W5:Y:S01]  /*43e0*/  MUFU.EX2 R10, R10 ;  /* 0x0000000a000a7308 */ /* 0x000f620000000800 */
[----:B------:R-:W-:Y:S01]  /*43f0*/  FMNMX.FTZ R15, R51, R4, !PT ;  /* 0x00000004330f7209 */ /* 0x000fe20007810000 */
[----:B---3--:R-:W-:-:S03]  /*4400*/  FFMA.FTZ R32, R68, UR40, -R92 ;  /* 0x0000002844207c23 */ /* 0x008fc6000801085c */
[----:B------:R-:W-:-:S03]  /*4410*/  FMNMX.FTZ R4, R54, R15, !PT ;  /* 0x0000000f36047209 */ /* 0x000fc60007810000 */
[----:B------:R3:W-:Y:S01]  /*4420*/  MUFU.EX2 R11, R36 ;  /* 0x00000024000b7308 */ /* 0x0007e20000000800 */
[----:B------:R-:W-:-:S04]  /*4430*/  FMNMX.FTZ R21, R55, R4, !PT ;  /* 0x0000000437157209 */ /* 0x000fc80007810000 */
[----:B------:R-:W-:-:S03]  /*4440*/  FMNMX.FTZ R4, R58, R21, !PT ;  /* 0x000000153a047209 */ /* 0x000fc60007810000 */
[----:B------:R-:W-:Y:S01]  /*4450*/  MUFU.EX2 R12, R12 ;  /* 0x0000000c000c7308 */ /* 0x000fe20000000800 */
        /* <DEDUP_REMOVED lines=10> */
[----:B------:R-:W-:Y:S01]  /*4500*/  MUFU.EX2 R25, R52 ;  /* 0x0000003400197308 */ /* 0x000fe20000000800 */
[----:B------:R-:W-:-:S04]  /*4510*/  FMNMX.FTZ R29, R71, R4, !PT ;  /* 0x00000004471d7209 */ /* 0x000fc80007810000 */
        /* <DEDUP_REMOVED lines=10> */
[----:B------:R-:W-:Y:S01]  /*45c0*/  FMNMX.FTZ R4, R86, R29, !PT ;  /* 0x0000001d56047209 */ /* 0x000fe20007810000 */
[----:B------:R-:W-:-:S02]  /*45d0*/  FFMA.FTZ R29, R61, UR40, -R92 ;  /* 0x000000283d1d7c23 */ /* 0x000fc4000801085c */
[----:B------:R3:W-:Y:S01]  /*45e0*/  MUFU.EX2 R21, R49 ;  /* 0x0000003100157308 */ /* 0x0007e20000000800 */
[----:B------:R-:W-:-:S05]  /*45f0*/  FMNMX.FTZ R4, R87, R4, !PT ;  /* 0x0000000457047209 */ /* 0x000fca0007810000 */
[----:B------:R-:W0:Y:S02]  /*4600*/  SHFL.BFLY PT, R45, R4, 0x2, 0x1f ;  /* 0x0c401f00042d7f89 */ /* 0x000e2400000e0000 */
[----:B------:R-:W-:Y:S01]  /*4610*/  MUFU.EX2 R2, R2 ;  /* 0x0000000200027308 */ /* 0x000fe20000000800 */
[----:B---3--:R-:W-:-:S07]  /*4620*/  FFMA.FTZ R49, R77, UR40, -R92 ;  /* 0x000000284d317c23 */ /* 0x008fce000801085c */
[----:B------:R-:W-:Y:S08]  /*4630*/  MUFU.EX2 R0, R0 ;  /* 0x0000000000007308 */ /* 0x000ff00000000800 */
[----:B------:R-:W-:Y:S01]  /*4640*/  MUFU.EX2 R29, R29 ;  /* 0x0000001d001d7308 */ /* 0x000fe20000000800 */
[----:B0-----:R-:W-:Y:S01]  /*4650*/  FMNMX.FTZ R48, R4, R45, !PT ;  /* 0x0000002d04307209 */ /* 0x001fe20007810000 */
[----:B------:R-:W-:-:S06]  /*4660*/  FFMA.FTZ R45, R73, UR40, -R92 ;  /* 0x00000028492d7c23 */ /* 0x000fcc000801085c */
[----:B------:R-:W-:Y:S01]  /*4670*/  MUFU.EX2 R26, R26 ;  /* 0x0000001a001a7308 */ /* 0x000fe20000000800 */
[----:B------:R-:W0:Y:S07]  /*4680*/  SHFL.BFLY PT, R57, R48, 0x1, 0x1f ;  /* 0x0c201f0030397f89 */ /* 0x000e2e00000e0000 */
[----:B------:R-:W-:Y:S08]  /*4690*/  MUFU.EX2 R33, R33 ;  /* 0x0000002100217308 */ /* 0x000ff00000000800 */
[----:B------:R-:W-:Y:S08]  /*46a0*/  MUFU.EX2 R32, R32 ;  /* 0x0000002000207308 */ /* 0x000ff00000000800 */
[----:B------:R-:W-:Y:S01]  /*46b0*/  MUFU.EX2 R41, R41 ;  /* 0x0000002900297308 */ /* 0x000fe20000000800 */
[----:B0-----:R-:W-:Y:S01]  /*46c0*/  FMNMX.FTZ R4, R48, R57, !PT ;  /* 0x0000003930047209 */ /* 0x001fe20007810000 */
[----:B------:R-:W-:-:S02]  /*46d0*/  IMAD.U32 R57, RZ, RZ, UR40 ;  /* 0x00000028ff397e24 */ /* 0x000fc4000f8e00ff */
[----:B------:R-:W-:-:S01]  /*46e0*/  FFMA.FTZ R48, R84, UR40, -R92 ;  /* 0x0000002854307c23 */ /* 0x000fc2000801085c */
[C---:B------:R-:W-:Y:S01]  /*46f0*/  FSETP.NEU.FTZ.AND P1, PT, R4.reuse, -INF , PT ;  /* 0xff8000000400780b */ /* 0x040fe20003f3d000 */
[----:B------:R-:W-:-:S02]  /*4700*/  FFMA.FTZ R52, R4, R57, -8 ;  /* 0xc100000004347423 */ /* 0x000fc40000010039 */
[----:B------:R-:W-:Y:S01]  /*4710*/  MUFU.EX2 R28, R28 ;  /* 0x0000001c001c7308 */ /* 0x000fe20000000800 */
[----:B------:R-:W-:-:S02]  /*4720*/  FFMA.FTZ R57, R85, UR40, -R92 ;  /* 0x0000002855397c23 */ /* 0x000fc4000801085c */
[----:B------:R-:W-:Y:S02]  /*4730*/  FSEL R56, R52, RZ, P1 ;  /* 0x000000ff34387208 */ /* 0x000fe40000800000 */
[----:B------:R-:W-:-:S03]  /*4740*/  PLOP3.LUT P1, PT, PT, PT, UP0, 0x40, 0x0 ;  /* 0x000000000000781c */ /* 0x000fc60003f2e808 */
[----:B------:R-:W-:Y:S01]  /*4750*/  MUFU.EX2 R37, R37 ;  /* 0x0000002500257308 */ /* 0x000fe20000000800 */
[----:B------:R-:W-:-:S01]  /*4760*/  FFMA.FTZ R52, R90, UR40, -R56 ;  /* 0x000000285a347c23 */ /* 0x000fc20008010838 */
[--C-:B------:R-:W-:Y:S01]  /*4770*/  FFMA.FTZ R27, R27, UR40, -R56.reuse ;  /* 0x000000281b1b7c23 */ /* 0x100fe20008010838 */
[----:B------:R-:W-:-:S01]  /*4780*/  FFMA.FTZ R61, R31, UR40, -R56 ;  /* 0x000000281f3d7c23 */ /* 0x000fc20008010838 */
[--C-:B------:R-:W-:Y:S01]  /*4790*/  FFMA.FTZ R60, R30, UR40, -R56.reuse ;  /* 0x000000281e3c7c23 */ /* 0x100fe20008010838 */
[----:B------:R-:W-:-:S01]  /*47a0*/  FFMA.FTZ R31, R42, UR40, -R56 ;  /* 0x000000282a1f7c23 */ /* 0x000fc20008010838 */
[----:B------:R-:W-:Y:S01]  /*47b0*/  FFMA.FTZ R43, R43, UR40, -R56 ;  /* 0x000000282b2b7c23 */ /* 0x000fe20008010838 */
[----:B------:R-:W-:-:S01]  /*47c0*/  FADD.FTZ R42, R5, R6 ;  /* 0x00000006052a7221 */ /* 0x000fc20000010000 */
        /* <DEDUP_REMOVED lines=16> */
[----:B------:R1:W-:Y:S01]  /*48d0*/  MUFU.EX2 R34, R43 ;  /* 0x0000002b00227308 */ /* 0x0003e20000000800 */
[----:B------:R-:W-:-:S01]  /*48e0*/  FFMA.FTZ R66, R66, UR40, -R56 ;  /* 0x0000002842427c23 */ /* 0x000fc20008010838 */
[--C-:B------:R-:W-:Y:S01]  /*48f0*/  FFMA.FTZ R67, R67, UR40, -R56.reuse ;  /* 0x0000002843437c23 */ /* 0x100fe20008010838 */
[----:B------:R-:W-:-:S01]  /*4900*/  FFMA.FTZ R70, R70, UR40, -R56 ;  /* 0x0000002846467c23 */ /* 0x000fc20008010838 */
[--C-:B------:R-:W-:Y:S01]  /*4910*/  FFMA.FTZ R71, R71, UR40, -R56.reuse ;  /* 0x0000002847477c23 */ /* 0x100fe20008010838 */
[----:B------:R-:W-:-:S01]  /*4920*/  FFMA.FTZ R74, R74, UR40, -R56 ;  /* 0x000000284a4a7c23 */ /* 0x000fc20008010838 */
[--C-:B------:R-:W-:Y:S01]  /*4930*/  FFMA.FTZ R75, R75, UR40, -R56.reuse ;  /* 0x000000284b4b7c23 */ /* 0x100fe20008010838 */
[----:B------:R-:W-:-:S01]  /*4940*/  FFMA.FTZ R78, R78, UR40, -R56 ;  /* 0x000000284e4e7c23 */ /* 0x000fc20008010838 */
[----:B------:R-:W3:Y:S01]  /*4950*/  MUFU.EX2 R60, R60 ;  /* 0x0000003c003c7308 */ /* 0x000ee20000000800 */
[----:B-1----:R-:W-:-:S01]  /*4960*/  FADD.FTZ R43, R7, R42 ;  /* 0x0000002a072b7221 */ /* 0x002fc20000010000 */
[--C-:B------:R-:W-:Y:S01]  /*4970*/  FFMA.FTZ R79, R79, UR40, -R56.reuse ;  /* 0x000000284f4f7c23 */ /* 0x100fe20008010838 */
[----:B------:R-:W-:-:S01]  /*4980*/  FFMA.FTZ R82, R82, UR40, -R56 ;  /* 0x0000002852527c23 */ /* 0x000fc20008010838 */
[----:B------:R-:W-:Y:S01]  /*4990*/  FFMA.FTZ R83, R83, UR40, -R56 ;  /* 0x0000002853537c23 */ /* 0x000fe20008010838 */
[----:B--2---:R-:W-:-:S01]  /*49a0*/  FADD.FTZ R42, R8, R43 ;  /* 0x0000002b082a7221 */ /* 0x004fc20000010000 */
[--C-:B------:R-:W-:Y:S01]  /*49b0*/  FFMA.FTZ R86, R86, UR40, -R56.reuse ;  /* 0x0000002856567c23 */ /* 0x100fe20008010838 */
[----:B------:R-:W-:-:S01]  /*49c0*/  FFMA.FTZ R56, R87, UR40, -R56 ;  /* 0x0000002857387c23 */ /* 0x000fc20008010838 */
[----:B------:R-:W1:Y:S01]  /*49d0*/  MUFU.EX2 R61, R61 ;  /* 0x0000003d003d7308 */ /* 0x000e620000000800 */
[----:B----4-:R-:W-:-:S04]  /*49e0*/  FADD.FTZ R43, R9, R42 ;  /* 0x0000002a092b7221 */ /* 0x010fc80000010000 */
[----:B-----5:R-:W-:Y:S01]  /*49f0*/  FADD.FTZ R42, R10, R43 ;  /* 0x0000002b0a2a7221 */ /* 0x020fe20000010000 */
[----:B0-----:R-:W-:-:S02]  /*4a00*/  FADD.FTZ R43, R52, R27 ;  /* 0x0000001b342b7221 */ /* 0x001fc40000010000 */
[----:B------:R-:W0:Y:S01]  /*4a10*/  MUFU.EX2 R30, R30 ;  /* 0x0000001e001e7308 */ /* 0x000e220000000800 */
[----:B------:R-:W-:-:S01]  /*4a20*/  FADD.FTZ R65, R11, R42 ;  /* 0x0000002a0b417221 */ /* 0x000fc20000010000 */
[----:B---3--:R-:W-:Y:S01]  /*4a30*/  FADD.FTZ R42, R60, R43 ;  /* 0x0000002b3c2a7221 */ /* 0x008fe20000010000 */
[C---:B------:R-:W-:Y:S02]  /*4a40*/  F2FP.SATFINITE.E4M3.F32.PACK_AB_MERGE_C R11, R12.reuse, R11, RZ ;  /* 0x0000000b0c0b723e */ /* 0x040fe400048070ff */
[----:B------:R-:W-:Y:S01]  /*4a50*/  FADD.FTZ R64, R12, R65 ;  /* 0x000000410c407221 */ /* 0x000fe20000010000 */
[----:B------:R-:W-:Y:S02]  /*4a60*/  F2FP.SATFINITE.E4M3.F32.PACK_AB_MERGE_C R65, R8, R7, RZ ;  /* 0x000000070841723e */ /* 0x000fe400048070ff */
[----:B------:R-:W2:Y:S01]  /*4a70*/  MUFU.EX2 R35, R35 ;  /* 0x0000002300237308 */ /* 0x000ea20000000800 */
[----:B-1----:R-:W-:-:S01]  /*4a80*/  FADD.FTZ R7, R61, R42 ;  /* 0x0000002a3d077221 */ /* 0x002fc20000010000 */
[----:B------:R-:W-:Y:S01]  /*4a90*/  FADD.FTZ R43, R13, R64 ;  /* 0x000000400d2b7221 */ /* 0x000fe20000010000 */
[----:B------:R-:W-:-:S02]  /*4aa0*/  F2FP.SATFINITE.E4M3.F32.PACK_AB_MERGE_C R164, R6, R5, R65 ;  /* 0x0000000506a4723e */ /* 0x000fc40004807041 */
[----:B------:R-:W-:Y:S01]  /*4ab0*/  F2FP.SATFINITE.E4M3.F32.PACK_AB_MERGE_C R60, R61, R60, RZ ;  /* 0x0000003c3d3c723e */ /* 0x000fe200048070ff */
[----:B------:R-:W-:-:S01]  /*4ac0*/  FADD.FTZ R12, R14, R43 ;  /* 0x0000002b0e0c7221 */ /* 0x000fc20000010000 */
[----:B------:R-:W-:Y:S01]  /*4ad0*/  F2FP.SATFINITE.E4M3.F32.PACK_AB_MERGE_C R166, R10, R9, R11 ;  /* 0x000000090aa6723e */ /* 0x000fe2000480700b */
[----:B------:R-:W1:Y:S01]  /*4ae0*/  MUFU.EX2 R38, R38 ;  /* 0x0000002600267308 */ /* 0x000e620000000800 */
[----:B0-----:R-:W-:-:S01]  /*4af0*/  FADD.FTZ R8, R30, R7 ;  /* 0x000000071e087221 */ /* 0x001fc20000010000 */
[----:B------:R-:W-:Y:S01]  /*4b00*/  FADD.FTZ R7, R15, R12 ;  /* 0x0000000c0f077221 */ /* 0x000fe20000010000 */
[C---:B------:R-:W-:Y:S02]  /*4b10*/  F2FP.SATFINITE.E4M3.F32.PACK_AB_MERGE_C R15, R24.reuse, R15, RZ ;  /* 0x0000000f180f723e */ /* 0x040fe400048070ff */
[----:B------:R-:W-:Y:S01]  /*4b20*/  F2FP.SATFINITE.E4M3.F32.PACK_AB_MERGE_C R165, R27, R52, R60 ;  /* 0x000000341ba5723e */ /* 0x000fe2000480703c */
[----:B------:R-:W-:-:S01]  /*4b30*/  FADD.FTZ R7, R24, R7 ;  /* 0x0000000718077221 */ /* 0x000fc20000010000 */
[----:B------:R-:W-:Y:S01]  /*4b40*/  F2FP.SATFINITE.E4M3.F32.PACK_AB_MERGE_C R160, R14, R13, R15 ;  /* 0x0000000d0ea0723e */ /* 0x000fe2000480700f */
[----:B------:R-:W0:Y:S01]  /*4b50*/  MUFU.EX2 R39, R39 ;  /* 0x0000002700277308 */ /* 0x000e220000000800 */
[----:B--2---:R-:W-:-:S01]  /*4b60*/  FADD.FTZ R5, R35, R8 ;  /* 0x0000000823057221 */ /* 0x004fc20000010000 */
[----:B------:R-:W-:-:S04]  /*4b70*/  FADD.FTZ R8, R20, R7 ;  /* 0x0000000714087221 */ /* 0x000fc80000010000 */
[----:B------:R-:W-:Y:S02]  /*4b80*/  FADD.FTZ R8, R21, R8 ;  /* 0x0000000815087221 */ /* 0x000fe40000010000 */
[----:B------:R-:W2:Y:S01]  /*4b90*/  MUFU.EX2 R31, R31 ;  /* 0x0000001f001f7308 */ /* 0x000ea20000000800 */
[----:B-1----:R-:W-:-:S07]  /*4ba0*/  FADD.FTZ R6, R38, R5 ;  /* 0x0000000526067221 */ /* 0x002fce0000010000 */
[----:B------:R-:W1:Y:S01]  /*4bb0*/  MUFU.EX2 R46, R46 ;  /* 0x0000002e002e7308 */ /* 0x000e620000000800 */
[----:B0-----:R-:W-:-:S01]  /*4bc0*/  FADD.FTZ R6, R39, R6 ;  /* 0x0000000627067221 */ /* 0x001fc20000010000 */
[----:B------:R-:W-:-:S04]  /*4bd0*/  F2FP.SATFINITE.E4M3.F32.PACK_AB_MERGE_C R38, R39, R38, RZ ;  /* 0x000000262726723e */ /* 0x000fc800048070ff */
[----:B------:R-:W-:Y:S02]  /*4be0*/  F2FP.SATFINITE.E4M3.F32.PACK_AB_MERGE_C R167, R35, R30, R38 ;  /* 0x0000001e23a7723e */ /* 0x000fe40004807026 */
[----:B------:R-:W0:Y:S01]  /*4bf0*/  MUFU.EX2 R47, R47 ;  /* 0x0000002f002f7308 */ /* 0x000e220000000800 */
[----:B--2---:R-:W-:-:S01]  /*4c00*/  FADD.FTZ R5, R31, R6 ;  /* 0x000000061f057221 */ /* 0x004fc20000010000 */
[----:B------:R-:W-:Y:S01]  /*4c10*/  F2FP.SATFINITE.E4M3.F32.PACK_AB_MERGE_C R6, R2, R25, RZ ;  /* 0x000000190206723e */ /* 0x000fe200048070ff */
[----:B------:R-:W-:-:S01]  /*4c20*/  FADD.FTZ R25, R25, R8 ;  /* 0x0000000819197221 */ /* 0x000fc20000010000 */
[----:B------:R-:W-:Y:S02]  /*4c30*/  VIADD R8, R88, 0xfffffffe ;  /* 0xfffffffe58087836 */ /* 0x000fe40000000000 */
[----:B------:R-:W-:-:S01]  /*4c40*/  FADD.FTZ R5, R34, R5 ;  /* 0x0000000522057221 */ /* 0x000fc20000010000 */
[----:B------:R-:W-:Y:S01]  /*4c50*/  F2FP.SATFINITE.E4M3.F32.PACK_AB_MERGE_C R162, R21, R20, R6 ;  /* 0x0000001415a2723e */ /* 0x000fe20004807006 */
[----:B------:R-:W-:-:S01]  /*4c60*/  FADD.FTZ R25, R2, R25 ;  /* 0x0000001902197221 */ /* 0x000fc20000010000 */
[----:B------:R-:W2:Y:S01]  /*4c70*/  MUFU.EX2 R50, R50 ;  /* 0x0000003200327308 */ /* 0x000ea20000000800 */
[----:B-1----:R-:W-:-:S01]  /*4c80*/  FADD.FTZ R6, R46, R5 ;  /* 0x000000052e067221 */ /* 0x002fc20000010000 */
[----:B------:R-:W-:-:S04]  /*4c90*/  F2FP.SATFINITE.E4M3.F32.PACK_AB_MERGE_C R2, R29, R0, RZ ;  /* 0x000000001d02723e */ /* 0x000fc800048070ff */
[----:B------:R-:W-:Y:S02]  /*4ca0*/  F2FP.SATFINITE.E4M3.F32.PACK_AB_MERGE_C R156, R33, R26, R2 ;  /* 0x0000001a219c723e */ /* 0x000fe40004807002 */
[----:B------:R-:W1:Y:S01]  /*4cb0*/  MUFU.EX2 R51, R51 ;  /* 0x0000003300337308 */ /* 0x000e620000000800 */
[----:B0-----:R-:W-:-:S01]  /*4cc0*/  FADD.FTZ R5, R47, R6 ;  /* 0x000000062f057221 */ /* 0x001fc20000010000 */
[----:B------:R-:W-:Y:S01]  /*4cd0*/  FADD.FTZ R6, R26, R25 ;  /* 0x000000191a067221 */ /* 0x000fe20000010000 */
[----:B------:R-:W-:-:S03]  /*4ce0*/  F2FP.SATFINITE.E4M3.F32.PACK_AB_MERGE_C R46, R47, R46, RZ ;  /* 0x0000002e2f2e723e */ /* 0x000fc600048070ff */
[----:B------:R-:W-:Y:S01]  /*4cf0*/  FADD.FTZ R33, R33, R6 ;  /* 0x0000000621217221 */ /* 0x000fe20000010000 */
[----:B------:R-:W-:Y:S01]  /*4d00*/  F2FP.SATFINITE.E4M3.F32.PACK_AB_MERGE_C R6, R41, R32, RZ ;  /* 0x000000202906723e */ /* 0x000fe200048070ff */
[----:B------:R-:W0:Y:S01]  /*4d10*/  MUFU.EX2 R54, R54 ;  /* 0x0000003600367308 */ /* 0x000e220000000800 */
[----:B--2---:R-:W-:-:S01]  /*4d20*/  FADD.FTZ R2, R50, R5 ;  /* 0x0000000532027221 */ /* 0x004fc20000010000 */
[----:B------:R-:W-:Y:S02]  /*4d30*/  F2FP.SATFINITE.E4M3.F32.PACK_AB_MERGE_C R161, R34, R31, R46 ;  /* 0x0000001f22a1723e */ /* 0x000fe4000480702e */
[----:B------:R-:W-:-:S04]  /*4d40*/  F2FP.SATFINITE.E4M3.F32.PACK_AB_MERGE_C R158, R37, R28, R6 ;  /* 0x0000001c259e723e */ /* 0x000fc80004807006 */
[----:B------:R-:W2:Y:S01]  /*4d50*/  MUFU.EX2 R55, R55 ;  /* 0x0000003700377308 */ /* 0x000ea20000000800 */
[----:B-1----:R-:W-:-:S07]  /*4d60*/  FADD.FTZ R5, R51, R2 ;  /* 0x0000000233057221 */ /* 0x002fce0000010000 */
[----:B------:R-:W1:Y:S01]  /*4d70*/  MUFU.EX2 R58, R58 ;  /* 0x0000003a003a7308 */ /* 0x000e620000000800 */
[----:B0-----:R-:W-:-:S07]  /*4d80*/  FADD.FTZ R2, R54, R5 ;  /* 0x0000000536027221 */ /* 0x001fce0000010000 */
[----:B------:R-:W0:Y:S01]  /*4d90*/  MUFU.EX2 R59, R59 ;  /* 0x0000003b003b7308 */ /* 0x000e220000000800 */
[----:B--2---:R-:W-:-:S01]  /*4da0*/  FADD.FTZ R5, R55, R2 ;  /* 0x0000000237057221 */ /* 0x004fc20000010000 */
[----:B------:R-:W-:Y:S01]  /*4db0*/  FADD.FTZ R2, R0, R33 ;  /* 0x0000002100027221 */ /* 0x000fe20000010000 */
[----:B------:R-:W-:-:S03]  /*4dc0*/  F2FP.SATFINITE.E4M3.F32.PACK_AB_MERGE_C R54, R55, R54, RZ ;  /* 0x000000363736723e */ /* 0x000fc600048070ff */
[----:B------:R-:W-:Y:S01]  /*4dd0*/  FADD.FTZ R29, R29, R2 ;  /* 0x000000021d1d7221 */ /* 0x000fe20000010000 */
[----:B------:R-:W-:Y:S01]  /*4de0*/  F2FP.SATFINITE.E4M3.F32.PACK_AB_MERGE_C R163, R51, R50, R54 ;  /* 0x0000003233a3723e */ /* 0x000fe20004807036 */
[----:B------:R-:W2:Y:S01]  /*4df0*/  MUFU.EX2 R62, R62 ;  /* 0x0000003e003e7308 */ /* 0x000ea20000000800 */
[----:B-1----:R-:W-:-:S01]  /*4e00*/  FADD.FTZ R0, R58, R5 ;  /* 0x000000053a007221 */ /* 0x002fc20000010000 */
[----:B------:R-:W-:-:S04]  /*4e10*/  FADD.FTZ R28, R28, R29 ;  /* 0x0000001d1c1c7221 */ /* 0x000fc80000010000 */
[----:B------:R-:W-:Y:S02]  /*4e20*/  FADD.FTZ R37, R37, R28 ;  /* 0x0000001c25257221 */ /* 0x000fe40000010000 */
[----:B------:R-:W1:Y:S01]  /*4e30*/  MUFU.EX2 R63, R63 ;  /* 0x0000003f003f7308 */ /* 0x000e620000000800 */
[----:B0-----:R-:W-:-:S01]  /*4e40*/  FADD.FTZ R5, R59, R0 ;  /* 0x000000003b057221 */ /* 0x001fc20000010000 */
[----:B------:R-:W-:-:S04]  /*4e50*/  FADD.FTZ R32, R32, R37 ;  /* 0x0000002520207221 */ /* 0x000fc80000010000 */
[----:B------:R-:W-:Y:S02]  /*4e60*/  FADD.FTZ R41, R41, R32 ;  /* 0x0000002029297221 */ /* 0x000fe40000010000 */
[----:B------:R-:W0:Y:S01]  /*4e70*/  MUFU.EX2 R66, R66 ;  /* 0x0000004200427308 */ /* 0x000e220000000800 */
[----:B--2---:R-:W-:-:S07]  /*4e80*/  FADD.FTZ R0, R62, R5 ;  /* 0x000000053e007221 */ /* 0x004fce0000010000 */
[----:B------:R-:W2:Y:S01]  /*4e90*/  MUFU.EX2 R67, R67 ;  /* 0x0000004300437308 */ /* 0x000ea20000000800 */
[----:B-1----:R-:W-:-:S01]  /*4ea0*/  FADD.FTZ R5, R63, R0 ;  /* 0x000000003f057221 */ /* 0x002fc20000010000 */
[----:B------:R-:W-:-:S04]  /*4eb0*/  F2FP.SATFINITE.E4M3.F32.PACK_AB_MERGE_C R62, R63, R62, RZ ;  /* 0x0000003e3f3e723e */ /* 0x000fc800048070ff */
[----:B------:R-:W-:Y:S02]  /*4ec0*/  F2FP.SATFINITE.E4M3.F32.PACK_AB_MERGE_C R157, R59, R58, R62 ;  /* 0x0000003a3b9d723e */ /* 0x000fe4000480703e */
[----:B------:R-:W1:Y:S01]  /*4ed0*/  MUFU.EX2 R70, R70 ;  /* 0x0000004600467308 */ /* 0x000e620000000800 */
[----:B0-----:R-:W-:-:S07]  /*4ee0*/  FADD.FTZ R0, R66, R5 ;  /* 0x0000000542007221 */ /* 0x001fce0000010000 */
[----:B------:R-:W-:Y:S01]  /*4ef0*/  MUFU.EX2 R40, R40 ;  /* 0x0000002800287308 */ /* 0x000fe20000000800 */
[----:B--2---:R-:W-:-:S07]  /*4f00*/  FADD.FTZ R5, R67, R0 ;  /* 0x0000000043057221 */ /* 0x004fce0000010000 */
[----:B------:R-:W0:Y:S01]  /*4f10*/  MUFU.EX2 R49, R49 ;  /* 0x0000003100317308 */ /* 0x000e220000000800 */
[----:B-1----:R-:W-:-:S07]  /*4f20*/  FADD.FTZ R0, R70, R5 ;  /* 0x0000000546007221 */ /* 0x002fce0000010000 */
[----:B------:R-:W1:Y:S08]  /*4f30*/  MUFU.EX2 R71, R71 ;  /* 0x0000004700477308 */ /* 0x000e700000000800 */
[----:B------:R-:W-:Y:S01]  /*4f40*/  MUFU.EX2 R36, R36 ;  /* 0x0000002400247308 */ /* 0x000fe20000000800 */
[----:B0-----:R-:W-:-:S07]  /*4f50*/  F2FP.SATFINITE.E4M3.F32.PACK_AB_MERGE_C R2, R49, R40, RZ ;  /* 0x000000283102723e */ /* 0x001fce00048070ff */
[----:B------:R-:W0:Y:S01]  /*4f60*/  MUFU.EX2 R45, R45 ;  /* 0x0000002d002d7308 */ /* 0x000e220000000800 */
[C---:B-1----:R-:W-:Y:S01]  /*4f70*/  F2FP.SATFINITE.E4M3.F32.PACK_AB_MERGE_C R70, R71.reuse, R70, RZ ;  /* 0x000000464746723e */ /* 0x042fe200048070ff */
[----:B------:R-:W-:-:S03]  /*4f80*/  FADD.FTZ R71, R71, R0 ;  /* 0x0000000047477221 */ /* 0x000fc60000010000 */
[----:B------:R-:W-:-:S03]  /*4f90*/  F2FP.SATFINITE.E4M3.F32.PACK_AB_MERGE_C R159, R67, R66, R70 ;  /* 0x00000042439f723e */ /* 0x000fc60004807046 */
[----:B------:R-:W1:Y:S08]  /*4fa0*/  MUFU.EX2 R74, R74 ;  /* 0x0000004a004a7308 */ /* 0x000e700000000800 */
[----:B------:R-:W2:Y:S01]  /*4fb0*/  MUFU.EX2 R75, R75 ;  /* 0x0000004b004b7308 */ /* 0x000ea20000000800 */
[----:B0-----:R-:W-:Y:S01]  /*4fc0*/  F2FP.SATFINITE.E4M3.F32.PACK_AB_MERGE_C R152, R45, R36, R2 ;  /* 0x000000242d98723e */ /* 0x001fe20004807002 */
[----:B------:R-:W-:-:S04]  /*4fd0*/  FADD.FTZ R36, R36, R41 ;  /* 0x0000002924247221 */ /* 0x000fc80000010000 */
[----:B------:R-:W-:Y:S02]  /*4fe0*/  FADD.FTZ R45, R45, R36 ;  /* 0x000000242d2d7221 */ /* 0x000fe40000010000 */
[----:B------:R-:W0:Y:S01]  /*4ff0*/  MUFU.EX2 R78, R78 ;  /* 0x0000004e004e7308 */ /* 0x000e220000000800 */
[----:B-1----:R-:W-:-:S01]  /*5000*/  FADD.FTZ R0, R74, R71 ;  /* 0x000000474a007221 */ /* 0x002fc20000010000 */
[----:B------:R-:W-:-:S04]  /*5010*/  FADD.FTZ R40, R40, R45 ;  /* 0x0000002d28287221 */ /* 0x000fc80000010000 */
[----:B------:R-:W-:Y:S02]  /*5020*/  FADD.FTZ R49, R49, R40 ;  /* 0x0000002831317221 */ /* 0x000fe40000010000 */
[----:B------:R-:W-:Y:S01]  /*5030*/  MUFU.EX2 R48, R48 ;  /* 0x0000003000307308 */ /* 0x000fe20000000800 */
[----:B--2---:R-:W-:-:S07]  /*5040*/  FADD.FTZ R7, R75, R0 ;  /* 0x000000004b077221 */ /* 0x004fce0000010000 */
[----:B------:R-:W1:Y:S01]  /*5050*/  MUFU.EX2 R57, R57 ;  /* 0x0000003900397308 */ /* 0x000e620000000800 */
[----:B0-----:R-:W-:-:S07]  /*5060*/  FADD.FTZ R0, R78, R7 ;  /* 0x000000074e007221 */ /* 0x001fce0000010000 */
[----:B------:R-:W0:Y:S08]  /*5070*/  MUFU.EX2 R79, R79 ;  /* 0x0000004f004f7308 */ /* 0x000e300000000800 */
[----:B------:R-:W-:Y:S01]  /*5080*/  MUFU.EX2 R44, R44 ;  /* 0x0000002c002c7308 */ /* 0x000fe20000000800 */
[----:B-1----:R-:W-:-:S07]  /*5090*/  F2FP.SATFINITE.E4M3.F32.PACK_AB_MERGE_C R2, R57, R48, RZ ;  /* 0x000000303902723e */ /* 0x002fce00048070ff */
[----:B------:R-:W1:Y:S01]  /*50a0*/  MUFU.EX2 R53, R53 ;  /* 0x0000003500357308 */ /* 0x000e620000000800 */
[C---:B0-----:R-:W-:Y:S01]  /*50b0*/  F2FP.SATFINITE.E4M3.F32.PACK_AB_MERGE_C R78, R79.reuse, R78, RZ ;  /* 0x0000004e4f4e723e */ /* 0x041fe200048070ff */
[----:B------:R-:W-:-:S03]  /*50c0*/  FADD.FTZ R79, R79, R0 ;  /* 0x000000004f4f7221 */ /* 0x000fc60000010000 */
[----:B------:R-:W-:-:S03]  /*50d0*/  F2FP.SATFINITE.E4M3.F32.PACK_AB_MERGE_C R153, R75, R74, R78 ;  /* 0x0000004a4b99723e */ /* 0x000fc6000480704e */
[----:B------:R-:W0:Y:S08]  /*50e0*/  MUFU.EX2 R82, R82 ;  /* 0x0000005200527308 */ /* 0x000e300000000800 */
[----:B------:R-:W2:Y:S01]  /*50f0*/  MUFU.EX2 R83, R83 ;  /* 0x0000005300537308 */ /* 0x000ea20000000800 */
[----:B-1----:R-:W-:Y:S01]  /*5100*/  F2FP.SATFINITE.E4M3.F32.PACK_AB_MERGE_C R154, R53, R44, R2 ;  /* 0x0000002c359a723e */ /* 0x002fe20004807002 */
[----:B------:R-:W-:-:S04]  /*5110*/  FADD.FTZ R44, R44, R49 ;  /* 0x000000312c2c7221 */ /* 0x000fc80000010000 */
[----:B------:R-:W-:Y:S02]  /*5120*/  FADD.FTZ R53, R53, R44 ;  /* 0x0000002c35357221 */ /* 0x000fe40000010000 */
[----:B------:R-:W1:Y:S01]  /*5130*/  MUFU.EX2 R86, R86 ;  /* 0x0000005600567308 */ /* 0x000e620000000800 */
[----:B0-----:R-:W-:-:S01]  /*5140*/  FADD.FTZ R0, R82, R79 ;  /* 0x0000004f52007221 */ /* 0x001fc20000010000 */
[----:B------:R-:W-:-:S04]  /*5150*/  FADD.FTZ R2, R48, R53 ;  /* 0x0000003530027221 */ /* 0x000fc80000010000 */
[----:B------:R-:W-:Y:S02]  /*5160*/  FADD.FTZ R2, R57, R2 ;  /* 0x0000000239027221 */ /* 0x000fe40000010000 */
[----:B------:R-:W0:Y:S01]  /*5170*/  MUFU.EX2 R5, R56 ;  /* 0x0000003800057308 */ /* 0x000e220000000800 */
[----:B--2---:R-:W-:-:S04]  /*5180*/  FADD.FTZ R7, R83, R0 ;  /* 0x0000000053077221 */ /* 0x004fc80000010000 */
[----:B-1----:R-:W-:Y:S01]  /*5190*/  FADD.FTZ R0, R86, R7 ;  /* 0x0000000756007221 */ /* 0x002fe20000010000 */
[----:B0-----:R-:W-:-:S03]  /*51a0*/  F2FP.SATFINITE.E4M3.F32.PACK_AB_MERGE_C R6, R5, R86, RZ ;  /* 0x000000560506723e */ /* 0x001fc600048070ff */
[----:B------:R-:W-:Y:S01]  /*51b0*/  FADD.FTZ R0, R5, R0 ;  /* 0x0000000005007221 */ /* 0x000fe20000010000 */
[----:B------:R-:W-:Y:S01]  /*51c0*/  F2FP.SATFINITE.E4M3.F32.PACK_AB_MERGE_C R155, R83, R82, R6 ;  /* 0x00000052539b723e */ /* 0x000fe20004807006 */
[----:B------:R-:W-:Y:S06]  /*51d0*/  @P1 BRA `(.L_x_1303) ;  /* 0x00000000004c1947 */ /* 0x000fec0003800000 */
[----:B------:R-:W-:Y:S01]  /*51e0*/  ISETP.LT.AND P1, PT, RZ, UR58, PT ;  /* 0x0000003aff007c0c */ /* 0x000fe2000bf21270 */
[----:B------:R-:W-:-:S12]  /*51f0*/  UIADD3 UR15, UR58, -0x1, URZ ;  /* 0xffffffff3a0f7890 */ /* 0x000fd8000fffe03f */
[----:B------:R-:W-:Y:S05]  /*5200*/  @P1 BRA `(.L_x_1304) ;  /* 0x0000000000201947 */ /* 0x000fea0003800000 */
[----:B------:R-:W-:Y:S01]  /*5210*/  ULDC UR18, c[0x0][0x9e4] ;  /* 0x0002790000127ab9 */ /* 0x000fe20000000800 */
[----:B------:R-:W-:Y:S02]  /*5220*/  UIADD3 UR15, -UR58, URZ, URZ ;  /* 0x0000003f3a0f7290 */ /* 0x000fe4000fffe13f */
[----:B------:R-:W-:-:S11]  /*5230*/  UISETP.NE.AND UP0, UPT, UR18, 0x1, UPT ;  /* 0x000000011200788c */ /* 0x000fd6000bf05270 */
[----:B------:R-:W-:Y:S02]  /*5240*/  @UP0 ULDC.64 UR6, c[0x0][0x9e8] ;  /* 0x00027a0000060ab9 */ /* 0x000fe40000000a00 */
[----:B------:R-:W-:-:S04]  /*5250*/  UIMAD.WIDE.U32 UR10, UR15, UR6, URZ ;  /* 0x000000060f0a72a5 */ /* 0x000fc8000f8e003f */
[----:B------:R-:W-:-:S04]  /*5260*/  @UP0 USHF.R.U32.HI UR15, URZ, UR7, UR11 ;  /* 0x000000073f0f0299 */ /* 0x000fc8000801160b */
[----:B------:R-:W-:Y:S01]  /*5270*/  ULOP3.LUT UR15, URZ, UR15, URZ, 0x33, !UPT ;  /* 0x0000000f3f0f7292 */ /* 0x000fe2000f8e333f */
[----:B------:R-:W-:Y:S11]  /*5280*/  BRA `(.L_x_1305) ;  /* 0x0000000000147947 */ /* 0x000ff60003800000 */
.L_x_1304:
[----:B------:R-:W-:Y:S02]  /*5290*/  ULDC UR18, c[0x0][0x9e4] ;  /* 0x0002790000127ab9 */ /* 0x000fe40000000800 */
[----:B------:R-:W-:-:S11]  /*52a0*/  UISETP.NE.AND UP0, UPT, UR18, 0x1, UPT ;  /* 0x000000011200788c */ /* 0x000fd6000bf05270 */
[----:B------:R-:W-:Y:S02]  /*52b0*/  @UP0 ULDC.64 UR6, c[0x0][0x9e8] ;  /* 0x00027a0000060ab9 */ /* 0x000fe40000000a00 */
[----:B------:R-:W-:-:S04]  /*52c0*/  UIMAD.WIDE.U32 UR10, UR15, UR6, URZ ;  /* 0x000000060f0a72a5 */ /* 0x000fc8000f8e003f */
[----:B------:R-:W-:-:S12]  /*52d0*/  @UP0 USHF.R.U32.HI UR15, URZ, UR7, UR11 ;  /* 0x000000073f0f0299 */ /* 0x000fd8000801160b */
.L_x_1305:
[----:B------:R-:W-:-:S04]  /*52e0*/  UIMAD UR15, UR15, UR18, UR18 ;  /* 0x000000120f0f72a4 */ /* 0x000fc8000f8e0212 */
[----:B------:R-:W-:-:S04]  /*52f0*/  UISETP.LT.AND UP0, UPT, UR14, UR15, UPT ;  /* 0x0000000f0e00728c */ /* 0x000fc8000bf01270 */
[----:B------:R-:W-:-:S12]  /*5300*/  USEL UR14, UR14, UR15, UP0 ;  /* 0x0000000f0e0e7287 */ /* 0x000fd80008000000 */
.L_x_1303:
[----:B------:R-:W-:Y:S01]  /*5310*/  USHF.R.S32.HI UR6, URZ, 0x1f, UR14 ;  /* 0x0000001f3f067899 */ /* 0x000fe2000801140e */
[----:B------:R-:W-:Y:S02]  /*5320*/  CS2R R88, SRZ ;  /* 0x0000000000587805 */ /* 0x000fe4000001ff00 */
[----:B------:R-:W-:Y:S02]  /*5330*/  CS2R R90, SRZ ;  /* 0x00000000005a7805 */ /* 0x000fe4000001ff00 */
[----:B------:R-:W-:Y:S01]  /*5340*/  CS2R R92, SRZ ;  /* 0x00000000005c7805 */ /* 0x000fe2000001ff00 */
[----:B------:R-:W-:Y:S01]  /*5350*/  ULEA.HI UR6, UR6, UR14, URZ, 0x7 ;  /* 0x0000000e06067291 */ /* 0x000fe2000f8f383f */
[----:B------:R-:W-:Y:S02]  /*5360*/  CS2R R94, SRZ ;  /* 0x00000000005e7805 */ /* 0x000fe4000001ff00 */
[----:B------:R-:W-:Y:S02]  /*5370*/  CS2R R96, SRZ ;  /* 0x0000000000607805 */ /* 0x000fe4000001ff00 */
[----:B------:R-:W-:Y:S01]  /*5380*/  CS2R R98, SRZ ;  /* 0x0000000000627805 */ /* 0x000fe2000001ff00 */
[----:B------:R-:W-:Y:S01]  /*5390*/  USHF.R.S32.HI UR6, URZ, 0x7, UR6 ;  /* 0x000000073f067899 */ /* 0x000fe20008011406 */
[----:B------:R-:W-:-:S02]  /*53a0*/  CS2R R100, SRZ ;  /* 0x0000000000647805 */ /* 0x000fc4000001ff00 */
[----:B------:R-:W-:Y:S02]  /*53b0*/  CS2R R102, SRZ ;  /* 0x0000000000667805 */ /* 0x000fe4000001ff00 */
[----:B------:R-:W-:Y:S01]  /*53c0*/  CS2R R104, SRZ ;  /* 0x0000000000687805 */ /* 0x000fe2000001ff00 */
[----:B------:R-:W-:Y:S01]  /*53d0*/  UISETP.LT.AND UP0, UPT, UR38, UR6, UPT ;  /* 0x000000062600728c */ /* 0x000fe2000bf01270 */
[----:B------:R-:W-:Y:S02]  /*53e0*/  CS2R R106, SRZ ;  /* 0x00000000006a7805 */ /* 0x000fe4000001ff00 */
[----:B------:R-:W-:Y:S02]  /*53f0*/  CS2R R108, SRZ ;  /* 0x00000000006c7805 */ /* 0x000fe4000001ff00 */
[----:B------:R-:W-:Y:S01]  /*5400*/  CS2R R110, SRZ ;  /* 0x00000000006e7805 */ /* 0x000fe2000001ff00 */
[----:B------:R-:W-:Y:S01]  /*5410*/  USEL UR32, UR38, UR6, !UP0 ;  /* 0x0000000626207287 */ /* 0x000fe2000c000000 */
[----:B------:R-:W-:-:S02]  /*5420*/  CS2R R112, SRZ ;  /* 0x0000000000707805 */ /* 0x000fc4000001ff00 */
[----:B------:R-:W-:Y:S02]  /*5430*/  CS2R R114, SRZ ;  /* 0x0000000000727805 */ /* 0x000fe4000001ff00 */
[----:B------:R-:W-:Y:S02]  /*5440*/  CS2R R116, SRZ ;  /* 0x0000000000747805 */ /* 0x000fe4000001ff00 */
[----:B------:R-:W-:Y:S02]  /*5450*/  CS2R R118, SRZ ;  /* 0x0000000000767805 */ /* 0x000fe4000001ff00 */
[----:B------:R-:W-:Y:S02]  /*5460*/  CS2R R120, SRZ ;  /* 0x0000000000787805 */ /* 0x000fe4000001ff00 */
[----:B------:R-:W-:Y:S02]  /*5470*/  ISETP.GE.AND P1, PT, R8, UR32, PT ;  /* 0x0000002008007c0c */ /* 0x000fe4000bf26270 */
        /* <DEDUP_REMOVED lines=51> */
[----:B------:R-:W-:Y:S01]  /*57b0*/  UMOV UR33, UR49 ;  /* 0x0000003100217c82 */ /* 0x000fe20008000000 */
[----:B------:R-:W-:Y:S01]  /*57c0*/  ULDC UR29, c[0x0][0x9e4] ;  /* 0x00027900001d7ab9 */ /* 0x000fe20000000800 */
[----:B------:R-:W-:Y:S01]  /*57d0*/  ULDC UR30, c[0x0][0x9dc] ;  /* 0x00027700001e7ab9 */ /* 0x000fe20000000800 */
[----:B------:R-:W-:-:S05]  /*57e0*/  ULDC UR31, c[0x0][0x9e0] ;  /* 0x00027800001f7ab9 */ /* 0x000fca0000000800 */
.L_x_1325:
[----:B------:R-:W-:Y:S01]  /*57f0*/  ISETP.NE.AND P2, PT, RZ, UR46, PT ;  /* 0x0000002eff007c0c */ /* 0x000fe2000bf45270 */
[----:B------:R-:W-:-:S04]  /*5800*/  UISETP.NE.AND UP0, UPT, UR33, 0x1, UPT ;  /* 0x000000012100788c */ /* 0x000fc8000bf05270 */
[----:B------:R-:W-:-:S04]  /*5810*/  USEL UR50, URZ, 0x1, UP0 ;  /* 0x000000013f327887 */ /* 0x000fc80008000000 */
[----:B------:R-:W-:-:S04]  /*5820*/  ULOP3.LUT UR50, UR34, UR50, URZ, 0x3c, !UPT ;  /* 0x0000003222327292 */ /* 0x000fc8000f8e3c3f */
[----:B------:R-:W-:Y:S08]  /*5830*/  @P2 BRA `(.L_x_1307) ;  /* 0x0000000000382947 */ /* 0x000ff00003800000 */
[----:B------:R-:W-:Y:S05]  /*5840*/  @!P0 BRA `(.L_x_1308) ;  /* 0x0000000000048947 */ /* 0x000fea0003800000 */
[----:B------:R-:W-:Y:S01]  /*5850*/  BPT.TRAP 0x1 ;  /* 0x000000040000795c */ /* 0x000fe20000300000 */
.L_x_1308:
        /* <DEDUP_REMOVED lines=9> */
.L_x_1309:
[----:B-1----:R-:W-:Y:S05]  /*58f0*/  @P1 BRA `(.L_x_1307) ;  /* 0x0000000000081947 */ /* 0x002fea0003800000 */
[----:B------:R-:W1:Y:S02]  /*5900*/  SYNCS.PHASECHK.TRANS64.TRYWAIT P1, [UR6+0x22830], R3 ;  /* 0x02283003ff0075a7 */ /* 0x000e640008020146 */
[----:B-1----:R-:W-:Y:S05]  /*5910*/  @!P1 BRA `(.L_x_1310) ;  /* 0x0000013000e49947 */ /* 0x002fea0003800000 */
.L_x_1307:
[----:B-1----:R-:W1:Y:S01]  /*5920*/  S2R R4, SR_TID.X ;  /* 0x0000000000047919 */ /* 0x002e620000002100 */
[----:B------:R-:W-:Y:S01]  /*5930*/  UIADD3 UR49, UR33, 0x1, URZ ;  /* 0x0000000121317890 */ /* 0x000fe2000fffe03f */
[----:B------:R-:W-:Y:S01]  /*5940*/  UMOV UR27, 0x80000020 ;  /* 0x80000020001b7882 */ /* 0x000fe20000000000 */
[----:B------:R-:W-:Y:S02]  /*5950*/  UMOV UR7, 0x80000020 ;  /* 0x8000002000077882 */ /* 0x000fe40000000000 */
[----:B------:R-:W-:Y:S01]  /*5960*/  UISETP.NE.AND UP0, UPT, UR49, 0x2, UPT ;  /* 0x000000023100788c */ /* 0x000fe2000bf05270 */
[----:B------:R-:W-:Y:S01]  /*5970*/  UMOV UR11, 0x80000020 ;  /* 0x80000020000b7882 */ /* 0x000fe20000000000 */
[----:B------:R-:W-:Y:S02]  /*5980*/  UMOV UR15, 0x80000020 ;  /* 0x80000020000f7882 */ /* 0x000fe40000000000 */
[----:B------:R-:W-:Y:S01]  /*5990*/  USEL UR49, UR49, URZ, UP0 ;  /* 0x0000003f31317287 */ /* 0x000fe20008000000 */
[----:B------:R-:W-:Y:S01]  /*59a0*/  UMOV UR19, 0x80000020 ;  /* 0x8000002000137882 */ /* 0x000fe20000000000 */
[----:B------:R-:W-:-:S02]  /*59b0*/  UMOV UR23, 0x80000020 ;  /* 0x8000002000177882 */ /* 0x000fc40000000000 */
[----:B------:R-:W-:-:S04]  /*59c0*/  UIMAD UR26, UR49, 0x600, UR28 ;  /* 0x00000600311a78a4 */ /* 0x000fc8000f8e021c */
[----:B------:R-:W-:Y:S02]  /*59d0*/  UIADD3 UR6, UR26, 0x2, URZ ;  /* 0x000000021a067890 */ /* 0x000fe4000fffe03f */
[----:B------:R-:W-:Y:S02]  /*59e0*/  UIADD3 UR10, UR26, 0x200, URZ ;  /* 0x000002001a0a7890 */ /* 0x000fe4000fffe03f */
[----:B------:R-:W-:Y:S02]  /*59f0*/  UIADD3 UR14, UR26, 0x202, URZ ;  /* 0x000002021a0e7890 */ /* 0x000fe4000fffe03f */
[----:B------:R-:W-:Y:S02]  /*5a00*/  UIADD3 UR18, UR26, 0x400, URZ ;  /* 0x000004001a127890 */ /* 0x000fe4000fffe03f */
[----:B------:R-:W-:Y:S01]  /*5a10*/  UIADD3 UR22, UR26, 0x402, URZ ;  /* 0x000004021a167890 */ /* 0x000fe2000fffe03f */
[----:B-1----:R-:W-:-:S05]  /*5a20*/  SHF.R.U32.HI R4, RZ, 0x7, R4 ;  /* 0x00000007ff047819 */ /* 0x002fca0000011604 */
[----:B0-----:R-:W-:-:S05]  /*5a30*/  VIADD R3, R4, 0x8 ;  /* 0x0000000804037836 */ /* 0x001fca0000000000 */
[----:B------:R0:W-:Y:S06]  /*5a40*/  BAR.SYNC.DEFER_BLOCKING R3, 0x100 ;  /* 0x000400030000751d */ /* 0x0001ec0000010000 */
        /* <DEDUP_REMOVED lines=21> */
.L_x_1312:
[----:B------:R-:W-:Y:S01]  /*5ba0*/  ULEA UR6, UR33, UR36, 0x3 ;  /* 0x0000002421067291 */ /* 0x000fe2000f8e183f */
[----:B------:R-:W-:-:S05]  /*5bb0*/  IMAD.U32 R3, RZ, RZ, UR34 ;  /* 0x00000022ff037e24 */ /* 0x000fca000f8e00ff */
[----:B------:R-:W-:-:S04]  /*5bc0*/  SHF.L.U32 R3, R3, 0x1f, RZ ;  /* 0x0000001f03037819 */ /* 0x000fc800000006ff */
[----:B------:R0:W1:Y:S01]  /*5bd0*/  SYNCS.PHASECHK.TRANS64.TRYWAIT P1, [UR6+0x22850], R3 ;  /* 0x02285003ff0075a7 */ /* 0x0000620008020146 */
[----:B------:R-:W-:Y:S05]  /*5be0*/  @!P0 BRA `(.L_x_1313) ;  /* 0x0000000000048947 */ /* 0x000fea0003800000 */
[----:B------:R-:W-:Y:S01]  /*5bf0*/  BPT.TRAP 0x1 ;  /* 0x000000040000795c */ /* 0x000fe20000300000 */
.L_x_1313:
[----:B-1----:R-:W-:Y:S05]  /*5c00*/  @P1 BRA `(.L_x_1311) ;  /* 0x0000000000081947 */ /* 0x002fea0003800000 */
[----:B------:R-:W1:Y:S02]  /*5c10*/  SYNCS.PHASECHK.TRANS64.TRYWAIT P1, [UR6+0x22850], R3 ;  /* 0x02285003ff0075a7 */ /* 0x000e640008020146 */
[----:B-1----:R-:W-:Y:S05]  /*5c20*/  @!P1 BRA `(.L_x_1314) ;  /* 0x0000013000389947 */ /* 0x002fea0003800000 */
.L_x_1311:
[----:B------:R-:W-:Y:S01]  /*5c30*/  UIADD3 UR6, UR36, 0x400, URZ ;  /* 0x0000040024067890 */ /* 0x000fe2000fffe03f */
[----:B------:R-:W-:Y:S01]  /*5c40*/  WARPGROUP.ARRIVE ;  /* 0x00000000000079c5 */ /* 0x000fe20000000000 */
[----:B------:R-:W-:-:S05]  /*5c50*/  UMOV UR7, 0x40000040 ;  /* 0x4000004000077882 */ /* 0x000fca0000000000 */
[----:B-1----:R-:W1:Y:S01]  /*5c60*/  S2R R4, SR_TID.X ;  /* 0x0000000000047919 */ /* 0x002e620000002100 */
        /* <DEDUP_REMOVED lines=8> */
[----:B-1----:R-:W-:-:S04]  /*5cf0*/  SHF.R.U32.HI R4, RZ, 0x7, R4 ;  /* 0x00000007ff047819 */ /* 0x002fc80000011604 */
[----:B0-----:R-:W-:Y:S01]  /*5d00*/  IADD3 R3, -R4, 0xb, RZ ;  /* 0x0000000b04037810 */ /* 0x001fe20007ffe1ff */
[----:B------:R-:W-:Y:S02]  /*5d10*/  WARPGROUP.DEPBAR.LE gsb0, 0x0 ;  /* 0x00008000000079c5 */ /* 0x000fe40000010000 */
[----:B------:R-:W-:-:S06]  /*5d20*/  WARPGROUP.ARRIVE ;  /* 0x00000000000079c5 */ /* 0x000fcc0000000000 */
        /* <DEDUP_REMOVED lines=15> */
.L_x_1315:
[----:B------:R-:W-:Y:S01]  /*5e20*/  UISETP.NE.AND UP1, UPT, UR55, URZ, UPT ;  /* 0x0000003f3700728c */ /* 0x000fe2000bf25270 */
[----:B------:R-:W-:Y:S01]  /*5e30*/  VIADD R9, R17, UR42 ;  /* 0x0000002a11097c36 */ /* 0x000fe20008000000 */
[----:B------:R-:W-:Y:S01]  /*5e40*/  ULEA UR6, UR49, UR36, 0x3 ;  /* 0x0000002431067291 */ /* 0x000fe2000f8e183f */
[----:B------:R-:W-:Y:S01]  /*5e50*/  IMAD.U32 R5, RZ, RZ, UR48 ;  /* 0x00000030ff057e24 */ /* 0x000fe2000f8e00ff */
[----:B------:R-:W-:Y:S02]  /*5e60*/  UISETP.NE.AND UP0, UPT, UR54, URZ, UPT ;  /* 0x0000003f3600728c */ /* 0x000fe4000bf05270 */
[----:B------:R-:W-:Y:S01]  /*5e70*/  PLOP3.LUT P1, PT, PT, PT, UP1, 0x80, 0x0 ;  /* 0x000000000000781c */ /* 0x000fe20003f2f018 */
[----:B------:R-:W-:Y:S01]  /*5e80*/  UIADD3 UR6, UR6, 0x22840, URZ ;  /* 0x0002284006067890 */ /* 0x000fe2000fffe03f */
[----:B------:R-:W-:-:S03]  /*5e90*/  PLOP3.LUT P2, PT, PT, PT, UP1, 0x80, 0x0 ;  /* 0x000000000000781c */ /* 0x000fc60003f4f018 */
[----:B------:R-:W-:Y:S01]  /*5ea0*/  @UP1 ULDC UR7, c[0x0][0x44c] ;  /* 0x0001130000071ab9 */ /* 0x000fe20000000800 */
[----:B------:R-:W-:-:S07]  /*5eb0*/  UPRMT UR6, UR37, 0x654, UR6 ;  /* 0x0000065425067896 */ /* 0x000fce0008000006 */
[----:B0-----:R-:W-:Y:S01]  /*5ec0*/  @P1 IMAD.HI.U32 R3, R9, UR7, RZ ;  /* 0x0000000709031c27 */ /* 0x001fe2000f8e00ff */
[----:B------:R-:W-:Y:S01]  /*5ed0*/  @UP1 ULDC UR7, c[0x0][0x450] ;  /* 0x0001140000071ab9 */ /* 0x000fe20000000800 */
[----:B------:R-:W-:Y:S01]  /*5ee0*/  PLOP3.LUT P1, PT, PT, PT, UP0, 0x40, 0x0 ;  /* 0x000000000000781c */ /* 0x000fe20003f2e808 */
[----:B------:R-:W-:Y:S01]  /*5ef0*/  SYNCS.ARRIVE.TRANS64.RED.A1T0 RZ, [UR6], RZ ;  /* 0x000000ffffff79a7 */ /* 0x000fe20008100406 */
[----:B------:R-:W-:Y:S01]  /*5f00*/  ULOP3.LUT UR6, URZ, UR30, URZ, 0x33, !UPT ;  /* 0x0000001e3f067292 */ /* 0x000fe2000f8e333f */
[----:B------:R-:W-:Y:S01]  /*5f10*/  @P2 SHF.R.U32.HI R9, RZ, UR7, R3 ;  /* 0x00000007ff092c19 */ /* 0x000fe20008011603 */
[----:B------:R-:W-:-:S04]  /*5f20*/  IMAD.SHL.U32 R3, R8, 0x80, RZ ;  /* 0x0000008008037824 */ /* 0x000fc800078e00ff */
[----:B------:R-:W0:Y:S01]  /*5f30*/  SHFL.IDX PT, R11, R9, RZ, 0x1c1f ;  /* 0x001c1fff090b7589 */ /* 0x000e2200000e0000 */
[----:B------:R-:W-:-:S04]  /*5f40*/  IADD3 R4, -R16, 0x1, -R3 ;  /* 0x0000000110047810 */ /* 0x000fc80007ffe903 */
[----:B------:R-:W-:-:S05]  /*5f50*/  IADD3 R4, -R5, UR41, R4 ;  /* 0x0000002905047c10 */ /* 0x000fca000fffe104 */
[C---:B------:R-:W-:Y:S02]  /*5f60*/  VIADD R14, R4.reuse, UR31 ;  /* 0x0000001f040e7c36 */ /* 0x040fe40008000000 */
[----:B------:R-:W-:Y:S02]  /*5f70*/  VIADD R20, R4, UR6 ;  /* 0x0000000604147c36 */ /* 0x000fe40008000000 */
[--C-:B0-----:R-:W-:Y:S02]  /*5f80*/  IMAD.IADD R10, R14, 0x1, R11.reuse ;  /* 0x000000010e0a7824 */ /* 0x101fe400078e020b */
[----:B------:R-:W-:Y:S01]  /*5f90*/  IMAD.IADD R12, R20, 0x1, R11 ;  /* 0x00000001140c7824 */ /* 0x000fe200078e020b */
[----:B------:R-:W-:Y:S06]  /*5fa0*/  @P1 BRA `(.L_x_1316) ;  /* 0x00000000005c1947 */ /* 0x000fec0003800000 */
[----:B------:R-:W-:Y:S01]  /*5fb0*/  IMAD.U32 R4, RZ, RZ, UR48 ;  /* 0x00000030ff047e24 */ /* 0x000fe2000f8e00ff */
[----:B------:R-:W-:Y:S04]  /*5fc0*/  BSSY B0, `(.L_x_1317) ;  /* 0x0000011000007945 */ /* 0x000fe80003800000 */
[----:B------:R-:W-:-:S04]  /*5fd0*/  IADD3 R11, -R4, UR41, R11 ;  /* 0x00000029040b7c10 */ /* 0x000fc8000fffe10b */
        /* <DEDUP_REMOVED lines=10> */
.L_x_1318:
[----:B------:R-:W-:-:S05]  /*6080*/  IMAD.U32 R152, RZ, RZ, UR29 ;  /* 0x0000001dff987e24 */ /* 0x000fca000f8e00ff */
[----:B------:R-:W-:-:S13]  /*6090*/  ISETP.NE.AND P1, PT, R152, 0x1, PT ;  /* 0x000000019800780c */ /* 0x000fda0003f25270 */
[----:B------:R-:W0:Y:S02]  /*60a0*/  @P1 LDC.64 R4, c[0x0][0x9e8] ;  /* 0x00027a00ff041b82 */ /* 0x000e240000000a00 */
[----:B0-----:R-:W-:-:S05]  /*60b0*/  @P1 IMAD.HI.U32 R4, R11, R4, RZ ;  /* 0x000000040b041227 */ /* 0x001fca00078e00ff */
[----:B------:R-:W-:-:S07]  /*60c0*/  @P1 SHF.R.U32.HI R11, RZ, R5, R4 ;  /* 0x00000005ff0b1219 */ /* 0x000fce0000011604 */
.L_x_1319:
[----:B------:R-:W-:Y:S05]  /*60d0*/  BSYNC B0 ;  /* 0x0000000000007941 */ /* 0x000fea0003800000 */
.L_x_1317:
[----:B------:R-:W-:-:S04]  /*60e0*/  IMAD R11, R11, R152, -R3 ;  /* 0x000000980b0b7224 */ /* 0x000fc800078e0a03 */
[----:B------:R-:W-:-:S05]  /*60f0*/  IMAD.IADD R11, R11, 0x1, -R16 ;  /* 0x000000010b0b7824 */ /* 0x000fca00078e0a10 */
[----:B------:R-:W-:Y:S02]  /*6100*/  VIADDMNMX R10, R11, R152, R10, PT ;  /* 0x000000980b0a7246 */ /* 0x000fe4000380010a */
[----:B------:R-:W-:-:S07]  /*6110*/  VIMNMX R12, R12, R11, !PT ;  /* 0x0000000b0c0c7248 */ /* 0x000fce0007fe0100 */
.L_x_1316:
[----:B------:R-:W-:Y:S01]  /*6120*/  ISETP.GT.AND P1, PT, R8, -0x1, PT ;  /* 0xffffffff0800780c */ /* 0x000fe20003f24270 */
[----:B------:R-:W0:Y:S01]  /*6130*/  SHFL.IDX PT, R5, R9, 0x1, 0x1c1f ;  /* 0x003c1f0009057f89 */ /* 0x000e2200000e0000 */
[----:B------:R-:W-:Y:S02]  /*6140*/  UISETP.NE.AND UP0, UPT, UR54, URZ, UPT ;  /* 0x0000003f3600728c */ /* 0x000fe4000bf05270 */
[C---:B------:R-:W-:Y:S02]  /*6150*/  ISETP.GT.AND P3, PT, R12.reuse, 0x8, P1 ;  /* 0x000000080c00780c */ /* 0x040fe40000f64270 */
[----:B------:R-:W-:Y:S02]  /*6160*/  ISETP.GT.AND P6, PT, R12, RZ, P1 ;  /* 0x000000ff0c00720c */ /* 0x000fe40000fc4270 */
[----:B------:R-:W-:Y:S02]  /*6170*/  ISETP.LT.OR P3, PT, R10, 0x9, P3 ;  /* 0x000000090a00780c */ /* 0x000fe40001f61670 */
[----:B------:R-:W-:-:S02]  /*6180*/  ISETP.GT.AND P2, PT, R12, 0x1, P1 ;  /* 0x000000010c00780c */ /* 0x000fc40000f44270 */
[----:B------:R-:W-:Y:S02]  /*6190*/  FSEL R11, R28, -INF , !P3 ;  /* 0xff8000001c0b7808 */ /* 0x000fe40005800000 */
[----:B------:R-:W-:Y:S02]  /*61a0*/  ISETP.GT.AND P3, PT, R12, 0x19, P1 ;  /* 0x000000190c00780c */ /* 0x000fe40000f64270 */
[C---:B------:R-:W-:Y:S02]  /*61b0*/  ISETP.LT.OR P6, PT, R10.reuse, 0x1, P6 ;  /* 0x000000010a00780c */ /* 0x040fe400037c1670 */
[C---:B------:R-:W-:Y:S02]  /*61c0*/  ISETP.LT.OR P2, PT, R10.reuse, 0x2, P2 ;  /* 0x000000020a00780c */ /* 0x040fe40001741670 */
[----:B------:R-:W-:Y:S02]  /*61d0*/  ISETP.LT.OR P3, PT, R10, 0x1a, P3 ;  /* 0x0000001a0a00780c */ /* 0x000fe40001f61670 */
[----:B------:R-:W-:-:S02]  /*61e0*/  FSEL R15, R24, -INF , !P6 ;  /* 0xff800000180f7808 */ /* 0x000fc40007000000 */
[----:B------:R-:W-:Y:S01]  /*61f0*/  FSEL R25, R25, -INF , !P2 ;  /* 0xff80000019197808 */ /* 0x000fe20005000000 */
[----:B0-----:R-:W-:Y:S01]  /*6200*/  IMAD.IADD R9, R20, 0x1, R5 ;  /* 0x0000000114097824 */ /* 0x001fe200078e0205 */
[C---:B------:R-:W-:Y:S02]  /*6210*/  ISETP.GT.AND P5, PT, R12.reuse, 0x9, P1 ;  /* 0x000000090c00780c */ /* 0x040fe40000fa4270 */
[C---:B------:R-:W-:Y:S02]  /*6220*/  ISETP.GT.AND P4, PT, R12.reuse, 0x10, P1 ;  /* 0x000000100c00780c */ /* 0x040fe40000f84270 */
[C---:B------:R-:W-:Y:S02]  /*6230*/  ISETP.GT.AND P6, PT, R12.reuse, 0x11, P1 ;  /* 0x000000110c00780c */ /* 0x040fe40000fc4270 */
[----:B------:R-:W-:Y:S02]  /*6240*/  ISETP.GT.AND P2, PT, R12, 0x18, P1 ;  /* 0x000000180c00780c */ /* 0x000fe40000f44270 */
[----:B------:R-:W-:-:S02]  /*6250*/  FSEL R37, R37, -INF , !P3 ;  /* 0xff80000025257808 */ /* 0x000fc40005800000 */
[----:B------:R-:W-:Y:S02]  /*6260*/  ISETP.GT.AND P3, PT, R12, 0x30, P1 ;  /* 0x000000300c00780c */ /* 0x000fe40000f64270 */
[C---:B------:R-:W-:Y:S02]  /*6270*/  ISETP.LT.OR P5, PT, R10.reuse, 0xa, P5 ;  /* 0x0000000a0a00780c */ /* 0x040fe40002fa1670 */
[C---:B------:R-:W-:Y:S02]  /*6280*/  ISETP.LT.OR P4, PT, R10.reuse, 0x11, P4 ;  /* 0x000000110a00780c */ /* 0x040fe40002781670 */
[C---:B------:R-:W-:Y:S02]  /*6290*/  ISETP.LT.OR P6, PT, R10.reuse, 0x12, P6 ;  /* 0x000000120a00780c */ /* 0x040fe400037c1670 */
[C---:B------:R-:W-:Y:S02]  /*62a0*/  ISETP.LT.OR P2, PT, R10.reuse, 0x19, P2 ;  /* 0x000000190a00780c */ /* 0x040fe40001741670 */
[----:B------:R-:W-:-:S02]  /*62b0*/  ISETP.LT.OR P3, PT, R10, 0x31, P3 ;  /* 0x000000310a00780c */ /* 0x000fc40001f61670 */
[----:B------:R-:W-:Y:S02]  /*62c0*/  FSEL R29, R29, -INF , !P5 ;  /* 0xff8000001d1d7808 */ /* 0x000fe40006800000 */
[----:B------:R-:W-:Y:S02]  /*62d0*/  FSEL R13, R32, -INF , !P4 ;  /* 0xff800000200d7808 */ /* 0x000fe40006000000 */
[----:B------:R-:W-:Y:S02]  /*62e0*/  FSEL R33, R33, -INF , !P6 ;  /* 0xff80000021217808 */ /* 0x000fe40007000000 */
[----:B------:R-:W-:Y:S02]  /*62f0*/  FSEL R36, R36, -INF , !P2 ;  /* 0xff80000024247808 */ /* 0x000fe40005000000 */
[C---:B------:R-:W-:Y:S02]  /*6300*/  ISETP.GT.AND P5, PT, R12.reuse, 0x20, P1 ;  /* 0x000000200c00780c */ /* 0x040fe40000fa4270 */
[----:B------:R-:W-:-:S02]  /*6310*/  ISETP.GT.AND P4, PT, R12, 0x21, P1 ;  /* 0x000000210c00780c */ /* 0x000fc40000f84270 */
[C---:B------:R-:W-:Y:S02]  /*6320*/  ISETP.GT.AND P6, PT, R12.reuse, 0x28, P1 ;  /* 0x000000280c00780c */ /* 0x040fe40000fc4270 */
[----:B------:R-:W-:Y:S02]  /*6330*/  ISETP.GT.AND P2, PT, R12, 0x29, P1 ;  /* 0x000000290c00780c */ /* 0x000fe40000f44270 */
[----:B------:R-:W-:Y:S02]  /*6340*/  FSEL R48, R48, -INF , !P3 ;  /* 0xff80000030307808 */ /* 0x000fe40005800000 */
[----:B------:R-:W-:Y:S02]  /*6350*/  ISETP.GT.AND P3, PT, R12, 0x41, P1 ;  /* 0x000000410c00780c */ /* 0x000fe40000f64270 */
[C---:B------:R-:W-:Y:S02]  /*6360*/  ISETP.LT.OR P5, PT, R10.reuse, 0x21, P5 ;  /* 0x000000210a00780c */ /* 0x040fe40002fa1670 */
[----:B------:R-:W-:-:S02]  /*6370*/  ISETP.LT.OR P4, PT, R10, 0x22, P4 ;  /* 0x000000220a00780c */ /* 0x000fc40002781670 */
[C---:B------:R-:W-:Y:S02]  /*6380*/  ISETP.LT.OR P6, PT, R10.reuse, 0x29, P6 ;  /* 0x000000290a00780c */ /* 0x040fe400037c1670 */
[C---:B------:R-:W-:Y:S02]  /*6390*/  ISETP.LT.OR P2, PT, R10.reuse, 0x2a, P2 ;  /* 0x0000002a0a00780c */ /* 0x040fe40001741670 */
[----:B------:R-:W-:Y:S02]  /*63a0*/  ISETP.LT.OR P3, PT, R10, 0x42, P3 ;  /* 0x000000420a00780c */ /* 0x000fe40001f61670 */
[----:B------:R-:W-:Y:S02]  /*63b0*/  FSEL R40, R40, -INF , !P5 ;  /* 0xff80000028287808 */ /* 0x000fe40006800000 */
[----:B------:R-:W-:Y:S02]  /*63c0*/  FSEL R41, R41, -INF , !P4 ;  /* 0xff80000029297808 */ /* 0x000fe40006000000 */
[----:B------:R-:W-:-:S02]  /*63d0*/  FSEL R44, R44, -INF , !P6 ;  /* 0xff8000002c2c7808 */ /* 0x000fc40007000000 */
[----:B------:R-:W-:Y:S02]  /*63e0*/  FSEL R45, R45, -INF , !P2 ;  /* 0xff8000002d2d7808 */ /* 0x000fe40005000000 */
        /* <DEDUP_REMOVED lines=35> */
[----:B------:R-:W-:Y:S02]  /*6620*/  PLOP3.LUT P3, PT, PT, PT, UP0, 0x40, 0x0 ;  /* 0x000000000000781c */ /* 0x000fe40003f6e808 */
[C---:B------:R-:W-:Y:S02]  /*6630*/  ISETP.LT.OR P5, PT, R10.reuse, 0x5a, P5 ;  /* 0x0000005a0a00780c */ /* 0x040fe40002fa1670 */
[C---:B------:R-:W-:Y:S02]  /*6640*/  ISETP.LT.OR P4, PT, R10.reuse, 0x61, P4 ;  /* 0x000000610a00780c */ /* 0x040fe40002781670 */
[C---:B------:R-:W-:Y:S02]  /*6650*/  ISETP.LT.OR P6, PT, R10.reuse, 0x62, P6 ;  /* 0x000000620a00780c */ /* 0x040fe400037c1670 */
[----:B------:R-:W-:Y:S02]  /*6660*/  ISETP.LT.OR P2, PT, R10, 0x69, P2 ;  /* 0x000000690a00780c */ /* 0x000fe40001741670 */
[----:B------:R-:W-:-:S02]  /*6670*/  FSEL R69, R69, -INF , !P5 ;  /* 0xff80000045457808 */ /* 0x000fc40006800000 */
[----:B------:R-:W-:Y:S02]  /*6680*/  FSEL R72, R72, -INF , !P4 ;  /* 0xff80000048487808 */ /* 0x000fe40006000000 */
[----:B------:R-:W-:Y:S02]  /*6690*/  FSEL R73, R73, -INF , !P6 ;  /* 0xff80000049497808 */ /* 0x000fe40007000000 */
[----:B------:R-:W-:Y:S02]  /*66a0*/  FSEL R76, R76, -INF , !P2 ;  /* 0xff8000004c4c7808 */ /* 0x000fe40005000000 */
[C---:B------:R-:W-:Y:S02]  /*66b0*/  ISETP.GT.AND P5, PT, R12.reuse, 0x70, P1 ;  /* 0x000000700c00780c */ /* 0x040fe40000fa4270 */
[C---:B------:R-:W-:Y:S02]  /*66c0*/  ISETP.GT.AND P4, PT, R12.reuse, 0x71, P1 ;  /* 0x000000710c00780c */ /* 0x040fe40000f84270 */
[----:B------:R-:W-:-:S02]  /*66d0*/  ISETP.GT.AND P6, PT, R12, 0x78, P1 ;  /* 0x000000780c00780c */ /* 0x000fc40000fc4270 */
[----:B------:R-:W-:Y:S02]  /*66e0*/  ISETP.GT.AND P2, PT, R12, 0x79, P1 ;  /* 0x000000790c00780c */ /* 0x000fe40000f44270 */
[C---:B------:R-:W-:Y:S02]  /*66f0*/  ISETP.LT.OR P5, PT, R10.reuse, 0x71, P5 ;  /* 0x000000710a00780c */ /* 0x040fe40002fa1670 */
[C---:B------:R-:W-:Y:S02]  /*6700*/  ISETP.LT.OR P4, PT, R10.reuse, 0x72, P4 ;  /* 0x000000720a00780c */ /* 0x040fe40002781670 */
[C---:B------:R-:W-:Y:S02]  /*6710*/  ISETP.LT.OR P6, PT, R10.reuse, 0x79, P6 ;  /* 0x000000790a00780c */ /* 0x040fe400037c1670 */
[----:B------:R-:W-:Y:S01]  /*6720*/  ISETP.LT.OR P2, PT, R10, 0x7a, P2 ;  /* 0x0000007a0a00780c */ /* 0x000fe20001741670 */
[----:B------:R-:W-:Y:S01]  /*6730*/  IMAD.IADD R10, R14, 0x1, R5 ;  /* 0x000000010e0a7824 */ /* 0x000fe200078e0205 */
[----:B------:R-:W-:-:S02]  /*6740*/  FSEL R80, R80, -INF , !P5 ;  /* 0xff80000050507808 */ /* 0x000fc40006800000 */
[----:B------:R-:W-:Y:S02]  /*6750*/  FSEL R81, R81, -INF , !P4 ;  /* 0xff80000051517808 */ /* 0x000fe40006000000 */
[----:B------:R-:W-:Y:S02]  /*6760*/  FSEL R84, R84, -INF , !P6 ;  /* 0xff80000054547808 */ /* 0x000fe40007000000 */
[----:B------:R-:W-:Y:S01]  /*6770*/  FSEL R85, R85, -INF , !P2 ;  /* 0xff80000055557808 */ /* 0x000fe20005000000 */
        /* <DEDUP_REMOVED lines=14> */
.L_x_1322:
[----:B------:R-:W-:-:S05]  /*6860*/  IMAD.U32 R14, RZ, RZ, UR29 ;  /* 0x0000001dff0e7e24 */ /* 0x000fca000f8e00ff */
[----:B------:R-:W-:-:S13]  /*6870*/  ISETP.NE.AND P2, PT, R14, 0x1, PT ;  /* 0x000000010e00780c */ /* 0x000fda0003f45270 */
[----:B------:R-:W0:Y:S02]  /*6880*/  @P2 LDC.64 R4, c[0x0][0x9e8] ;  /* 0x00027a00ff042b82 */ /* 0x000e240000000a00 */
[----:B0-----:R-:W-:-:S05]  /*6890*/  @P2 IMAD.HI.U32 R4, R12, R4, RZ ;  /* 0x000000040c042227 */ /* 0x001fca00078e00ff */
[----:B------:R-:W-:-:S07]  /*68a0*/  @P2 SHF.R.U32.HI R12, RZ, R5, R4 ;  /* 0x00000005ff0c2219 */ /* 0x000fce0000011604 */
.L_x_1323:
[----:B------:R-:W-:Y:S05]  /*68b0*/  BSYNC B0 ;  /* 0x0000000000007941 */ /* 0x000fea0003800000 */
.L_x_1321:
[----:B------:R-:W-:-:S04]  /*68c0*/  IMAD R3, R12, R14, -R3 ;  /* 0x0000000e0c037224 */ /* 0x000fc800078e0a03 */
[----:B------:R-:W-:-:S05]  /*68d0*/  IMAD.IADD R3, R3, 0x1, -R16 ;  /* 0x0000000103037824 */ /* 0x000fca00078e0a10 */
[----:B------:R-:W-:Y:S02]  /*68e0*/  VIADDMNMX R10, R3, R14, R10, PT ;  /* 0x0000000e030a7246 */ /* 0x000fe4000380010a */
[----:B------:R-:W-:-:S07]  /*68f0*/  VIMNMX R9, R9, R3, !PT ;  /* 0x0000000309097248 */ /* 0x000fce0007fe0100 */
.L_x_1320:
[----:B------:R-:W-:Y:S01]  /*6900*/  FMNMX.FTZ R4, R15, R6, !PT ;  /* 0x000000060f047209 */ /* 0x000fe20007810000 */
[----:B------:R-:W-:Y:S01]  /*6910*/  IMAD.U32 R14, RZ, RZ, UR40 ;  /* 0x00000028ff0e7e24 */ /* 0x000fe2000f8e00ff */
        /* <DEDUP_REMOVED lines=12> */
[----:B------:R-:W-:Y:S02]  /*69e0*/  ISETP.GT.AND P5, PT, R9, RZ, P1 ;  /* 0x000000ff0900720c */ /* 0x000fe40000fa4270 */
[----:B------:R-:W-:Y:S02]  /*69f0*/  FMNMX.FTZ R3, R37, R4, !PT ;  /* 0x0000000425037209 */ /* 0x000fe40007810000 */
[----:B------:R-:W-:Y:S02]  /*6a00*/  ISETP.GT.AND P2, PT, R9, 0x1, P1 ;  /* 0x000000010900780c */ /* 0x000fe40000f44270 */
[----:B------:R-:W-:Y:S02]  /*6a10*/  FMNMX.FTZ R4, R40, R3, !PT ;  /* 0x0000000328047209 */ /* 0x000fe40007810000 */
[----:B------:R-:W-:-:S02]  /*6a20*/  ISETP.LT.OR P5, PT, R10, 0x1, P5 ;  /* 0x000000010a00780c */ /* 0x000fc40002fa1670 */
        /* <DEDUP_REMOVED lines=13> */
[----:B------:R-:W-:Y:S02]  /*6b00*/  FMNMX.FTZ R20, R26, R7, !PT ;  /* 0x000000071a147209 */ /* 0x000fe40007810000 */
[----:B------:R-:W-:Y:S02]  /*6b10*/  FMNMX.FTZ R4, R56, R3, !PT ;  /* 0x0000000338047209 */ /* 0x000fe40007810000 */
[----:B------:R-:W-:Y:S02]  /*6b20*/  ISETP.LT.OR P4, PT, R10, 0xa, P4 ;  /* 0x0000000a0a00780c */ /* 0x000fe40002781670 */
[----:B------:R-:W-:Y:S02]  /*6b30*/  FMNMX.FTZ R3, R57, R4, !PT ;  /* 0x0000000439037209 */ /* 0x000fe40007810000 */
[----:B------:R-:W-:-:S02]  /*6b40*/  FSEL R30, R30, -INF , !P3 ;  /* 0xff8000001e1e7808 */ /* 0x000fc40005800000 */
[----:B------:R-:W-:Y:S02]  /*6b50*/  FMNMX.FTZ R4, R60, R3, !PT ;  /* 0x000000033c047209 */ /* 0x000fe40007810000 */
[----:B------:R-:W-:Y:S02]  /*6b60*/  ISETP.GT.AND P2, PT, R9, 0x11, P1 ;  /* 0x000000110900780c */ /* 0x000fe40000f44270 */
[----:B------:R-:W-:Y:S02]  /*6b70*/  FMNMX.FTZ R3, R61, R4, !PT ;  /* 0x000000043d037209 */ /* 0x000fe40007810000 */
[----:B------:R-:W-:Y:S02]  /*6b80*/  FSEL R31, R31, -INF , !P4 ;  /* 0xff8000001f1f7808 */ /* 0x000fe40006000000 */
[----:B------:R-:W-:Y:S02]  /*6b90*/  FMNMX.FTZ R4, R64, R3, !PT ;  /* 0x0000000340047209 */ /* 0x000fe40007810000 */
[----:B------:R-:W-:-:S02]  /*6ba0*/  ISETP.GT.AND P3, PT, R9, 0x18, P1 ;  /* 0x000000180900780c */ /* 0x000fc40000f64270 */
[----:B------:R-:W-:Y:S02]  /*6bb0*/  FMNMX.FTZ R3, R65, R4, !PT ;  /* 0x0000000441037209 */ /* 0x000fe40007810000 */
[----:B------:R-:W-:Y:S02]  /*6bc0*/  ISETP.LT.OR P2, PT, R10, 0x12, P2 ;  /* 0x000000120a00780c */ /* 0x000fe40001741670 */
[----:B------:R-:W-:Y:S02]  /*6bd0*/  FMNMX.FTZ R4, R68, R3, !PT ;  /* 0x0000000344047209 */ /* 0x000fe40007810000 */
[----:B------:R-:W-:Y:S02]  /*6be0*/  ISETP.GT.AND P4, PT, R9, 0x19, P1 ;  /* 0x000000190900780c */ /* 0x000fe40000f84270 */
[----:B------:R-:W-:Y:S02]  /*6bf0*/  FMNMX.FTZ R3, R69, R4, !PT ;  /* 0x0000000445037209 */ /* 0x000fe40007810000 */
[----:B------:R-:W-:-:S02]  /*6c00*/  ISETP.LT.OR P3, PT, R10, 0x19, P3 ;  /* 0x000000190a00780c */ /* 0x000fc40001f61670 */
[----:B------:R-:W-:Y:S02]  /*6c10*/  FMNMX.FTZ R4, R72, R3, !PT ;  /* 0x0000000348047209 */ /* 0x000fe40007810000 */
[----:B------:R-:W-:Y:S02]  /*6c20*/  FSEL R35, R35, -INF , !P2 ;  /* 0xff80000023237808 */ /* 0x000fe40005000000 */
        /* <DEDUP_REMOVED lines=11> */
[C---:B------:R-:W-:Y:S02]  /*6ce0*/  ISETP.LT.OR P2, PT, R10.reuse, 0x22, P2 ;  /* 0x000000220a00780c */ /* 0x040fe40001741670 */
[----:B------:R-:W-:Y:S02]  /*6cf0*/  FMNMX.FTZ R4, R85, R4, !PT ;  /* 0x0000000455047209 */ /* 0x000fe40007810000 */
[----:B------:R-:W-:Y:S02]  /*6d00*/  ISETP.GT.AND P4, PT, R9, 0x29, P1 ;  /* 0x000000290900780c */ /* 0x000fe40000f84270 */
[----:B------:R-:W-:Y:S01]  /*6d10*/  ISETP.LT.OR P3, PT, R10, 0x29, P3 ;  /* 0x000000290a00780c */ /* 0x000fe20001f61670 */
[----:B------:R-:W0:Y:S01]  /*6d20*/  SHFL.BFLY PT, R3, R4, 0x2, 0x1f ;  /* 0x0c401f0004037f89 */ /* 0x000e2200000e0000 */
[----:B------:R-:W-:-:S02]  /*6d30*/  FSEL R43, R43, -INF , !P2 ;  /* 0xff8000002b2b7808 */ /* 0x000fc40005000000 */
[C---:B------:R-:W-:Y:S02]  /*6d40*/  ISETP.GT.AND P2, PT, R9.reuse, 0x30, P1 ;  /* 0x000000300900780c */ /* 0x040fe40000f44270 */
[----:B------:R-:W-:Y:S02]  /*6d50*/  FSEL R46, R46, -INF , !P3 ;  /* 0xff8000002e2e7808 */ /* 0x000fe40005800000 */
[C---:B------:R-:W-:Y:S02]  /*6d60*/  ISETP.LT.OR P4, PT, R10.reuse, 0x2a, P4 ;  /* 0x0000002a0a00780c */ /* 0x040fe40002781670 */
[----:B------:R-:W-:Y:S02]  /*6d70*/  ISETP.GT.AND P3, PT, R9, 0x31, P1 ;  /* 0x000000310900780c */ /* 0x000fe40000f64270 */
[----:B------:R-:W-:Y:S02]  /*6d80*/  ISETP.LT.OR P2, PT, R10, 0x31, P2 ;  /* 0x000000310a00780c */ /* 0x000fe40001741670 */
[----:B------:R-:W-:-:S02]  /*6d90*/  FSEL R47, R47, -INF , !P4 ;  /* 0xff8000002f2f7808 */ /* 0x000fc40006000000 */
[C---:B------:R-:W-:Y:S02]  /*6da0*/  ISETP.GT.AND P5, PT, R9.reuse, 0x38, P1 ;  /* 0x000000380900780c */ /* 0x040fe40000fa4270 */
[----:B------:R-:W-:Y:S02]  /*6db0*/  FSEL R50, R50, -INF , !P2 ;  /* 0xff80000032327808 */ /* 0x000fe40005000000 */
[C---:B------:R-:W-:Y:S02]  /*6dc0*/  ISETP.LT.OR P3, PT, R10.reuse, 0x32, P3 ;  /* 0x000000320a00780c */ /* 0x040fe40001f61670 */
[----:B------:R-:W-:Y:S02]  /*6dd0*/  ISETP.GT.AND P4, PT, R9, 0x39, P1 ;  /* 0x000000390900780c */ /* 0x000fe40000f84270 */
[----:B------:R-:W-:Y:S02]  /*6de0*/  ISETP.LT.OR P5, PT, R10, 0x39, P5 ;  /* 0x000000390a00780c */ /* 0x000fe40002fa1670 */
[----:B0-----:R-:W-:-:S02]  /*6df0*/  FMNMX.FTZ R5, R4, R3, !PT ;  /* 0x0000000304057209 */ /* 0x001fc40007810000 */
[----:B------:R-:W-:Y:S02]  /*6e00*/  FSEL R51, R51, -INF , !P3 ;  /* 0xff80000033337808 */ /* 0x000fe40005800000 */
[C---:B------:R-:W-:Y:S01]  /*6e10*/  ISETP.GT.AND P2, PT, R9.reuse, 0x40, P1 ;  /* 0x000000400900780c */ /* 0x040fe20000f44270 */
[----:B------:R-:W0:Y:S01]  /*6e20*/  SHFL.BFLY PT, R12, R5, 0x1, 0x1f ;  /* 0x0c201f00050c7f89 */ /* 0x000e2200000e0000 */
[----:B------:R-:W-:Y:S02]  /*6e30*/  FSEL R54, R54, -INF , !P5 ;  /* 0xff80000036367808 */ /* 0x000fe40006800000 */
[C---:B------:R-:W-:Y:S02]  /*6e40*/  ISETP.LT.OR P4, PT, R10.reuse, 0x3a, P4 ;  /* 0x0000003a0a00780c */ /* 0x040fe40002781670 */
[----:B------:R-:W-:Y:S02]  /*6e50*/  ISETP.GT.AND P3, PT, R9, 0x41, P1 ;  /* 0x000000410900780c */ /* 0x000fe40000f64270 */
[----:B------:R-:W-:-:S02]  /*6e60*/  ISETP.LT.OR P2, PT, R10, 0x41, P2 ;  /* 0x000000410a00780c */ /* 0x000fc40001741670 */
[----:B------:R-:W-:Y:S02]  /*6e70*/  FSEL R55, R55, -INF , !P4 ;  /* 0xff80000037377808 */ /* 0x000fe40006000000 */
[C---:B------:R-:W-:Y:S02]  /*6e80*/  ISETP.GT.AND P5, PT, R9.reuse, 0x48, P1 ;  /* 0x000000480900780c */ /* 0x040fe40000fa4270 */
[----:B------:R-:W-:Y:S02]  /*6e90*/  FSEL R58, R58, -INF , !P2 ;  /* 0xff8000003a3a7808 */ /* 0x000fe40005000000 */
[C---:B------:R-:W-:Y:S02]  /*6ea0*/  ISETP.LT.OR P3, PT, R10.reuse, 0x42, P3 ;  /* 0x000000420a00780c */ /* 0x040fe40001f61670 */
[----:B------:R-:W-:Y:S02]  /*6eb0*/  ISETP.GT.AND P4, PT, R9, 0x49, P1 ;  /* 0x000000490900780c */ /* 0x000fe40000f84270 */
[----:B------:R-:W-:-:S02]  /*6ec0*/  ISETP.LT.OR P5, PT, R10, 0x49, P5 ;  /* 0x000000490a00780c */ /* 0x000fc40002fa1670 */
[----:B------:R-:W-:Y:S02]  /*6ed0*/  FSEL R59, R59, -INF , !P3 ;  /* 0xff8000003b3b7808 */ /* 0x000fe40005800000 */
[----:B------:R-:W-:Y:S02]  /*6ee0*/  ISETP.GT.AND P2, PT, R9, 0x50, P1 ;  /* 0x000000500900780c */ /* 0x000fe40000f44270 */
[----:B0-----:R-:W-:Y:S02]  /*6ef0*/  FMNMX.FTZ R3, R5, R12, !PT ;  /* 0x0000000c05037209 */ /* 0x001fe40007810000 */
[----:B------:R-:W-:Y:S02]  /*6f00*/  FSEL R62, R62, -INF , !P5 ;  /* 0xff8000003e3e7808 */ /* 0x000fe40006800000 */
[C---:B------:R-:W-:Y:S01]  /*6f10*/  FSETP.NEU.FTZ.AND P6, PT, R3.reuse, -INF , PT ;  /* 0xff8000000300780b */ /* 0x040fe20003fdd000 */
[----:B------:R-:W-:-:S01]  /*6f20*/  FFMA.FTZ R12, R3, R14, -8 ;  /* 0xc1000000030c7423 */ /* 0x000fc2000001000e */
[----:B------:R-:W-:-:S02]  /*6f30*/  ISETP.LT.OR P4, PT, R10, 0x4a, P4 ;  /* 0x0000004a0a00780c */ /* 0x000fc40002781670 */
[----:B------:R-:W-:Y:S02]  /*6f40*/  ISETP.GT.AND P3, PT, R9, 0x51, P1 ;  /* 0x000000510900780c */ /* 0x000fe40000f64270 */
[----:B------:R-:W-:Y:S02]  /*6f50*/  FSEL R4, R12, RZ, P6 ;  /* 0x000000ff0c047208 */ /* 0x000fe40003000000 */
[----:B------:R-:W-:Y:S02]  /*6f60*/  ISETP.LT.OR P2, PT, R10, 0x51, P2 ;  /* 0x000000510a00780c */ /* 0x000fe40001741670 */
[----:B------:R-:W-:Y:S01]  /*6f70*/  FSEL R63, R63, -INF , !P4 ;  /* 0xff8000003f3f7808 */ /* 0x000fe20006000000 */
[----:B------:R-:W-:-:S01]  /*6f80*/  FFMA.FTZ R5, R15, UR40, -R4 ;  /* 0x000000280f057c23 */ /* 0x000fc20008010804 */
[----:B------:R-:W-:Y:S01]  /*6f90*/  FMNMX.FTZ R15, R27, R20, !PT ;  /* 0x000000141b0f7209 */ /* 0x000fe20007810000 */
[----:B------:R-:W-:-:S01]  /*6fa0*/  FFMA.FTZ R12, R25, UR40, -R4 ;  /* 0x00000028190c7c23 */ /* 0x000fc20008010804 */
[--C-:B------:R-:W-:Y:S01]  /*6fb0*/  FFMA.FTZ R14, R29, UR40, -R4.reuse ;  /* 0x000000281d0e7c23 */ /* 0x100fe20008010804 */
[----:B------:R-:W-:-:S01]  /*6fc0*/  FFMA.FTZ R33, R33, UR40, -R4 ;  /* 0x0000002821217c23 */ /* 0x000fc20008010804 */
[----:B------:R-:W-:Y:S01]  /*6fd0*/  FMNMX.FTZ R24, R30, R15, !PT ;  /* 0x0000000f1e187209 */ /* 0x000fe20007810000 */
[----:B------:R-:W-:-:S01]  /*6fe0*/  FFMA.FTZ R15, R36, UR40, -R4 ;  /* 0x00000028240f7c23 */ /* 0x000fc20008010804 */
[--C-:B------:R-:W-:Y:S01]  /*6ff0*/  FFMA.FTZ R37, R37, UR40, -R4.reuse ;  /* 0x0000002825257c23 */ /* 0x100fe20008010804 */
[----:B------:R0:W-:Y:S01]  /*7000*/  MUFU.EX2 R20, R33 ;  /* 0x0000002100147308 */ /* 0x0001e20000000800 */
[----:B------:R-:W-:Y:S01]  /*7010*/  FMNMX.FTZ R21, R31, R24, !PT ;  /* 0x000000181f157209 */ /* 0x000fe20007810000 */
[--C-:B------:R-:W-:Y:S01]  /*7020*/  FFMA.FTZ R41, R41, UR40, -R4.reuse ;  /* 0x0000002829297c23 */ /* 0x100fe20008010804 */
[----:B------:R-:W-:Y:S01]  /*7030*/  ISETP.GT.AND P5, PT, R9, 0x58, P1 ;  /* 0x000000580900780c */ /* 0x000fe20000fa4270 */
[--C-:B------:R-:W-:Y:S01]  /*7040*/  FFMA.FTZ R53, R53, UR40, -R4.reuse ;  /* 0x0000002835357c23 */ /* 0x100fe20008010804 */
[----:B------:R-:W-:Y:S01]  /*7050*/  FMNMX.FTZ R24, R34, R21, !PT ;  /* 0x0000001522187209 */ /* 0x000fe20007810000 */
[--C-:B------:R-:W-:Y:S01]  /*7060*/  FFMA.FTZ R45, R45, UR40, -R4.reuse ;  /* 0x000000282d2d7c23 */ /* 0x100fe20008010804 */
[----:B------:R-:W-:Y:S01]  /*7070*/  FSEL R66, R66, -INF , !P2 ;  /* 0xff80000042427808 */ /* 0x000fe20005000000 */
[--C-:B------:R-:W-:Y:S01]  /*7080*/  FFMA.FTZ R49, R49, UR40, -R4.reuse ;  /* 0x0000002831317c23 */ /* 0x100fe20008010804 */
[----:B------:R-:W-:Y:S01]  /*7090*/  FMNMX.FTZ R21, R35, R24, !PT ;  /* 0x0000001823157209 */ /* 0x000fe20007810000 */
[--C-:B------:R-:W-:Y:S01]  /*70a0*/  FFMA.FTZ R57, R57, UR40, -R4.reuse ;  /* 0x0000002839397c23 */ /* 0x100fe20008010804 */
[----:B------:R-:W-:Y:S01]  /*70b0*/  MUFU.EX2 R24, R37 ;  /* 0x0000002500187308 */ /* 0x000fe20000000800 */
[----:B------:R-:W-:Y:S01]  /*70c0*/  ISETP.LT.OR P3, PT, R10, 0x52, P3 ;  /* 0x000000520a00780c */ /* 0x000fe20001f61670 */
[--C-:B------:R-:W-:Y:S01]  /*70d0*/  FFMA.FTZ R11, R11, UR40, -R4.reuse ;  /* 0x000000280b0b7c23 */ /* 0x100fe20008010804 */
[----:B------:R-:W-:Y:S01]  /*70e0*/  FMNMX.FTZ R28, R38, R21, !PT ;  /* 0x00000015261c7209 */ /* 0x000fe20007810000 */
[--C-:B------:R-:W-:Y:S01]  /*70f0*/  FFMA.FTZ R21, R40, UR40, -R4.reuse ;  /* 0x0000002828157c23 */ /* 0x100fe20008010804 */
[----:B------:R-:W-:Y:S01]  /*7100*/  ISETP.GT.AND P4, PT, R9, 0x59, P1 ;  /* 0x000000590900780c */ /* 0x000fe20000f84270 */
[--C-:B------:R-:W-:Y:S01]  /*7110*/  FFMA.FTZ R13, R13, UR40, -R4.reuse ;  /* 0x000000280d0d7c23 */ /* 0x100fe20008010804 */
[----:B------:R-:W-:Y:S01]  /*7120*/  FMNMX.FTZ R25, R39, R28, !PT ;  /* 0x0000001c27197209 */ /* 0x000fe20007810000 */
[----:B------:R-:W-:Y:S01]  /*7130*/  FFMA.FTZ R85, R85, UR40, -R4 ;  /* 0x0000002855557c23 */ /* 0x000fe20008010804 */
[----:B------:R-:W-:Y:S01]  /*7140*/  ISETP.LT.OR P5, PT, R10, 0x59, P5 ;  /* 0x000000590a00780c */ /* 0x000fe20002fa1670 */
[----:B------:R-:W-:Y:S01]  /*7150*/  MUFU.EX2 R5, R5 ;  /* 0x0000000500057308 */ /* 0x000fe20000000800 */
[----:B------:R-:W-:-:S02]  /*7160*/  FMNMX.FTZ R28, R42, R25, !PT ;  /* 0x000000192a1c7209 */ /* 0x000fc40007810000 */
[----:B------:R-:W-:Y:S02]  /*7170*/  FSEL R67, R67, -INF , !P3 ;  /* 0xff80000043437808 */ /* 0x000fe40005800000 */
[----:B------:R-:W-:Y:S02]  /*7180*/  FMNMX.FTZ R25, R43, R28, !PT ;  /* 0x0000001c2b197209 */ /* 0x000fe40007810000 */
[----:B------:R-:W-:Y:S01]  /*7190*/  ISETP.GT.AND P2, PT, R9, 0x60, P1 ;  /* 0x000000600900780c */ /* 0x000fe20000f44270 */
[----:B------:R-:W-:Y:S01]  /*71a0*/  MUFU.EX2 R28, R41 ;  /* 0x00000029001c7308 */ /* 0x000fe20000000800 */
[----:B------:R-:W-:Y:S01]  /*71b0*/  FMNMX.FTZ R32, R46, R25, !PT ;  /* 0x000000192e207209 */ /* 0x000fe20007810000 */
[----:B------:R-:W-:Y:S01]  /*71c0*/  FFMA.FTZ R25, R44, UR40, -R4 ;  /* 0x000000282c197c23 */ /* 0x000fe20008010804 */
[----:B------:R-:W-:Y:S02]  /*71d0*/  FSEL R70, R70, -INF , !P5 ;  /* 0xff80000046467808 */ /* 0x000fe40006800000 */
[----:B------:R-:W-:-:S02]  /*71e0*/  FMNMX.FTZ R29, R47, R32, !PT ;  /* 0x000000202f1d7209 */ /* 0x000fc40007810000 */
[----:B------:R-:W-:Y:S01]  /*71f0*/  ISETP.LT.OR P4, PT, R10, 0x5a, P4 ;  /* 0x0000005a0a00780c */ /* 0x000fe20002781670 */
[----:B------:R-:W-:Y:S01]  /*7200*/  MUFU.EX2 R12, R12 ;  /* 0x0000000c000c7308 */ /* 0x000fe20000000800 */
[----:B------:R-:W-:Y:S02]  /*7210*/  FMNMX.FTZ R32, R50, R29, !PT ;  /* 0x0000001d32207209 */ /* 0x000fe40007810000 */
[----:B------:R-:W-:Y:S02]  /*7220*/  ISETP.GT.AND P3, PT, R9, 0x61, P1 ;  /* 0x000000610900780c */ /* 0x000fe40000f64270 */
[----:B------:R-:W-:Y:S02]  /*7230*/  FMNMX.FTZ R29, R51, R32, !PT ;  /* 0x00000020331d7209 */ /* 0x000fe40007810000 */
[----:B------:R-:W-:Y:S01]  /*7240*/  ISETP.LT.OR P2, PT, R10, 0x61, P2 ;  /* 0x000000610a00780c */ /* 0x000fe20001741670 */
[----:B------:R1:W-:Y:S01]  /*7250*/  MUFU.EX2 R32, R45 ;  /* 0x0000002d00207308 */ /* 0x0003e20000000800 */
[----:B------:R-:W-:Y:S01]  /*7260*/  FMNMX.FTZ R36, R54, R29, !PT ;  /* 0x0000001d36247209 */ /* 0x000fe20007810000 */
[----:B------:R-:W-:Y:S01]  /*7270*/  FFMA.FTZ R29, R48, UR40, -R4 ;  /* 0x00000028301d7c23 */ /* 0x000fe20008010804 */
[----:B------:R-:W-:-:S02]  /*7280*/  FSEL R71, R71, -INF , !P4 ;  /* 0xff80000047477808 */ /* 0x000fc40006000000 */
[----:B0-----:R-:W-:Y:S02]  /*7290*/  FMNMX.FTZ R33, R55, R36, !PT ;  /* 0x0000002437217209 */ /* 0x001fe40007810000 */
[----:B------:R-:W-:Y:S01]  /*72a0*/  ISETP.GT.AND P5, PT, R9, 0x68, P1 ;  /* 0x000000680900780c */ /* 0x000fe20000fa4270 */
[----:B------:R-:W-:Y:S01]  /*72b0*/  MUFU.EX2 R11, R11 ;  /* 0x0000000b000b7308 */ /* 0x000fe20000000800 */
[----:B------:R-:W-:Y:S01]  /*72c0*/  FMNMX.FTZ R36, R58, R33, !PT ;  /* 0x000000213a247209 */ /* 0x000fe20007810000 */
[--C-:B-1----:R-:W-:Y:S01]  /*72d0*/  FFMA.FTZ R45, R68, UR40, -R4.reuse ;  /* 0x00000028442d7c23 */ /* 0x102fe20008010804 */
[----:B------:R-:W-:Y:S02]  /*72e0*/  FSEL R74, R74, -INF , !P2 ;  /* 0xff8000004a4a7808 */ /* 0x000fe40005000000 */
[----:B------:R-:W-:Y:S02]  /*72f0*/  FMNMX.FTZ R33, R59, R36, !PT ;  /* 0x000000243b217209 */ /* 0x000fe40007810000 */
[----:B------:R-:W-:Y:S01]  /*7300*/  ISETP.LT.OR P3, PT, R10, 0x62, P3 ;  /* 0x000000620a00780c */ /* 0x000fe20001f61670 */
[----:B------:R0:W-:Y:S01]  /*7310*/  MUFU.EX2 R36, R49 ;  /* 0x0000003100247308 */ /* 0x0001e20000000800 */
[----:B------:R-:W-:Y:S01]  /*7320*/  FMNMX.FTZ R40, R62, R33, !PT ;  /* 0x000000213e287209 */ /* 0x000fe20007810000 */
[--C-:B------:R-:W-:Y:S01]  /*7330*/  FFMA.FTZ R33, R52, UR40, -R4.reuse ;  /* 0x0000002834217c23 */ /* 0x100fe20008010804 */
[----:B------:R-:W-:Y:S01]  /*7340*/  ISETP.LT.OR P5, PT, R10, 0x69, P5 ;  /* 0x000000690a00780c */ /* 0x000fe20002fa1670 */
[----:B------:R-:W-:Y:S01]  /*7350*/  FFMA.FTZ R52, R69, UR40, -R4 ;  /* 0x0000002845347c23 */ /* 0x000fe20008010804 */
[----:B------:R-:W-:-:S02]  /*7360*/  FMNMX.FTZ R37, R63, R40, !PT ;  /* 0x000000283f257209 */ /* 0x000fc40007810000 */
[----:B------:R-:W-:Y:S01]  /*7370*/  ISETP.GT.AND P4, PT, R9, 0x69, P1 ;  /* 0x000000690900780c */ /* 0x000fe20000f84270 */
[----:B------:R-:W-:Y:S01]  /*7380*/  MUFU.EX2 R14, R14 ;  /* 0x0000000e000e7308 */ /* 0x000fe20000000800 */
[----:B------:R-:W-:Y:S01]  /*7390*/  FMNMX.FTZ R40, R66, R37, !PT ;  /* 0x0000002542287209 */ /* 0x000fe20007810000 */
[--C-:B0-----:R-:W-:Y:S01]  /*73a0*/  FFMA.FTZ R49, R72, UR40, -R4.reuse ;  /* 0x0000002848317c23 */ /* 0x101fe20008010804 */
[----:B------:R-:W-:Y:S02]  /*73b0*/  FSEL R75, R75, -INF , !P3 ;  /* 0xff8000004b4b7808 */ /* 0x000fe40005800000 */
[----:B------:R-:W-:Y:S02]  /*73c0*/  FMNMX.FTZ R37, R67, R40, !PT ;  /* 0x0000002843257209 */ /* 0x000fe40007810000 */
[----:B------:R-:W-:Y:S01]  /*73d0*/  FSEL R78, R78, -INF , !P5 ;  /* 0xff8000004e4e7808 */ /* 0x000fe20006800000 */
[----:B------:R-:W-:Y:S01]  /*73e0*/  MUFU.EX2 R40, R53 ;  /* 0x0000003500287308 */ /* 0x000fe20000000800 */
[----:B------:R-:W-:Y:S01]  /*73f0*/  FMNMX.FTZ R44, R70, R37, !PT ;  /* 0x00000025462c7209 */ /* 0x000fe20007810000 */
[--C-:B------:R-:W-:Y:S01]  /*7400*/  FFMA.FTZ R37, R56, UR40, -R4.reuse ;  /* 0x0000002838257c23 */ /* 0x100fe20008010804 */
[----:B------:R-:W-:Y:S01]  /*7410*/  ISETP.GT.AND P2, PT, R9, 0x70, P1 ;  /* 0x000000700900780c */ /* 0x000fe20000f44270 */
[----:B------:R-:W-:Y:S01]  /*7420*/  FFMA.FTZ R56, R73, UR40, -R4 ;  /* 0x0000002849387c23 */ /* 0x000fe20008010804 */
[----:B------:R-:W-:-:S02]  /*7430*/  FMNMX.FTZ R41, R71, R44, !PT ;  /* 0x0000002c47297209 */ /* 0x000fc40007810000 */
[C---:B------:R-:W-:Y:S01]  /*7440*/  ISETP.GT.AND P3, PT, R9.reuse, 0x71, P1 ;  /* 0x000000710900780c */ /* 0x040fe20000f64270 */
[----:B------:R-:W-:Y:S01]  /*7450*/  MUFU.EX2 R13, R13 ;  /* 0x0000000d000d7308 */ /* 0x000fe20000000800 */
[----:B------:R-:W-:Y:S02]  /*7460*/  FMNMX.FTZ R44, R74, R41, !PT ;  /* 0x000000294a2c7209 */ /* 0x000fe40007810000 */
[C---:B------:R-:W-:Y:S02]  /*7470*/  ISETP.GT.AND P5, PT, R9.reuse, 0x78, P1 ;  /* 0x000000780900780c */ /* 0x040fe40000fa4270 */
[----:B------:R-:W-:Y:S02]  /*7480*/  ISETP.GT.AND P1, PT, R9, 0x79, P1 ;  /* 0x000000790900780c */ /* 0x000fe40000f24270 */
[----:B------:R-:W-:Y:S01]  /*7490*/  ISETP.LT.OR P4, PT, R10, 0x6a, P4 ;  /* 0x0000006a0a00780c */ /* 0x000fe20002781670 */
[----:B------:R-:W-:Y:S01]  /*74a0*/  MUFU.EX2 R15, R15 ;  /* 0x0000000f000f7308 */ /* 0x000fe20000000800 */
[----:B------:R-:W-:-:S02]  /*74b0*/  FMNMX.FTZ R9, R75, R44, !PT ;  /* 0x0000002c4b097209 */ /* 0x000fc40007810000 */
[----:B------:R-:W-:Y:S02]  /*74c0*/  ISETP.LT.OR P2, PT, R10, 0x71, P2 ;  /* 0x000000710a00780c */ /* 0x000fe40001741670 */
[----:B------:R-:W-:Y:S02]  /*74d0*/  FSEL R79, R79, -INF , !P4 ;  /* 0xff8000004f4f7808 */ /* 0x000fe40006000000 */
[----:B------:R-:W-:Y:S01]  /*74e0*/  FMNMX.FTZ R48, R78, R9, !PT ;  /* 0x000000094e307209 */ /* 0x000fe20007810000 */
[----:B------:R-:W-:-:S01]  /*74f0*/  FFMA.FTZ R9, R60, UR40, -R4 ;  /* 0x000000283c097c23 */ /* 0x000fc20008010804 */
[----:B------:R-:W-:Y:S01]  /*7500*/  ISETP.LT.OR P3, PT, R10, 0x72, P3 ;  /* 0x000000720a00780c */ /* 0x000fe20001f61670 */
[----:B------:R0:W-:Y:S01]  /*7510*/  MUFU.EX2 R44, R57 ;  /* 0x00000039002c7308 */ /* 0x0001e20000000800 */
[----:B------:R-:W-:Y:S02]  /*7520*/  FSEL R82, R82, -INF , !P2 ;  /* 0xff80000052527808 */ /* 0x000fe40005000000 */
[----:B------:R-:W-:-:S02]  /*7530*/  FMNMX.FTZ R41, R79, R48, !PT ;  /* 0x000000304f297209 */ /* 0x000fc40007810000 */
[----:B------:R-:W-:Y:S02]  /*7540*/  ISETP.LT.OR P5, PT, R10, 0x79, P5 ;  /* 0x000000790a00780c */ /* 0x000fe40002fa1670 */
[----:B------:R-:W-:Y:S01]  /*7550*/  FSEL R83, R83, -INF , !P3 ;  /* 0xff80000053537808 */ /* 0x000fe20005800000 */
[----:B------:R-:W-:Y:S01]  /*7560*/  MUFU.EX2 R21, R21 ;  /* 0x0000001500157308 */ /* 0x000fe20000000800 */
[----:B------:R-:W-:Y:S01]  /*7570*/  FMNMX.FTZ R48, R82, R41, !PT ;  /* 0x0000002952307209 */ /* 0x000fe20007810000 */
[--C-:B0-----:R-:W-:Y:S01]  /*7580*/  FFMA.FTZ R57, R80, UR40, -R4.reuse ;  /* 0x0000002850397c23 */ /* 0x101fe20008010804 */
[----:B------:R-:W-:Y:S01]  /*7590*/  ISETP.LT.OR P1, PT, R10, 0x7a, P1 ;  /* 0x0000007a0a00780c */ /* 0x000fe20000f21670 */
[--C-:B------:R-:W-:Y:S01]  /*75a0*/  FFMA.FTZ R10, R61, UR40, -R4.reuse ;  /* 0x000000283d0a7c23 */ /* 0x100fe20008010804 */
[----:B------:R-:W-:Y:S01]  /*75b0*/  FSEL R86, R86, -INF , !P5 ;  /* 0xff80000056567808 */ /* 0x000fe20006800000 */
[----:B------:R-:W-:Y:S01]  /*75c0*/  FFMA.FTZ R61, R84, UR40, -R4 ;  /* 0x00000028543d7c23 */ /* 0x000fe20008010804 */
[----:B------:R-:W-:Y:S01]  /*75d0*/  FMNMX.FTZ R41, R83, R48, !PT ;  /* 0x0000003053297209 */ /* 0x000fe20007810000 */
[----:B------:R-:W-:Y:S01]  /*75e0*/  MUFU.EX2 R25, R25 ;  /* 0x0000001900197308 */ /* 0x000fe20000000800 */
[----:B------:R-:W-:-:S02]  /*75f0*/  FSEL R87, R87, -INF , !P1 ;  /* 0xff80000057577808 */ /* 0x000fc40004800000 */
[----:B------:R-:W-:Y:S01]  /*7600*/  FMNMX.FTZ R48, R86, R41, !PT ;  /* 0x0000002956307209 */ /* 0x000fe20007810000 */
[----:B------:R-:W-:-:S01]  /*7610*/  FFMA.FTZ R41, R64, UR40, -R4 ;  /* 0x0000002840297c23 */ /* 0x000fc20008010804 */
[--C-:B------:R-:W-:Y:S01]  /*7620*/  FFMA.FTZ R64, R81, UR40, -R4.reuse ;  /* 0x0000002851407c23 */ /* 0x100fe20008010804 */
[----:B------:R-:W-:Y:S02]  /*7630*/  FSEL R69, R3, RZ, P6 ;  /* 0x000000ff03457208 */ /* 0x000fe40003000000 */
[----:B------:R-:W-:Y:S01]  /*7640*/  FMNMX.FTZ R53, R87, R48, !PT ;  /* 0x0000003057357209 */ /* 0x000fe20007810000 */
[----:B------:R-:W-:-:S01]  /*7650*/  FFMA.FTZ R48, R65, UR40, -R4 ;  /* 0x0000002841307c23 */ /* 0x000fc20008010804 */
[----:B------:R-:W-:Y:S01]  /*7660*/  MUFU.EX2 R29, R29 ;  /* 0x0000001d001d7308 */ /* 0x000fe20000000800 */
[----:B------:R-:W-:-:S02]  /*7670*/  FADD.FTZ R69, -R69, R6 ;  /* 0x0000000645457221 */ /* 0x000fc40000010100 */
[----:B------:R-:W0:Y:S05]  /*7680*/  SHFL.BFLY PT, R60, R53, 0x2, 0x1f ;  /* 0x0c401f00353c7f89 */ /* 0x000e2a00000e0000 */
[----:B------:R-:W-:Y:S08]  /*7690*/  MUFU.EX2 R33, R33 ;  /* 0x0000002100217308 */ /* 0x000ff00000000800 */
[----:B------:R-:W-:Y:S08]  /*76a0*/  MUFU.EX2 R37, R37 ;  /* 0x0000002500257308 */ /* 0x000ff00000000800 */
[----:B------:R-:W-:Y:S01]  /*76b0*/  MUFU.EX2 R9, R9 ;  /* 0x0000000900097308 */ /* 0x000fe20000000800 */
[----:B0-----:R-:W-:Y:S01]  /*76c0*/  FMNMX.FTZ R65, R53, R60, !PT ;  /* 0x0000003c35417209 */ /* 0x001fe20007810000 */
[--C-:B------:R-:W-:Y:S01]  /*76d0*/  FFMA.FTZ R53, R76, UR40, -R4.reuse ;  /* 0x000000284c357c23 */ /* 0x100fe20008010804 */
[----:B------:R-:W-:-:S03]  /*76e0*/  FFMA.FTZ R60, R77, UR40, -R4 ;  /* 0x000000284d3c7c23 */ /* 0x000fc60008010804 */
[----:B------:R-:W0:Y:S02]  /*76f0*/  SHFL.BFLY PT, R68, R65, 0x1, 0x1f ;  /* 0x0c201f0041447f89 */ /* 0x000e2400000e0000 */
[----:B------:R-:W-:Y:S08]  /*7700*/  MUFU.EX2 R10, R10 ;  /* 0x0000000a000a7308 */ /* 0x000ff00000000800 */
[----:B------:R-:W-:Y:S08]  /*7710*/  MUFU.EX2 R41, R41 ;  /* 0x0000002900297308 */ /* 0x000ff00000000800 */
[----:B------:R-:W-:Y:S01]  /*7720*/  MUFU.EX2 R48, R48 ;  /* 0x0000003000307308 */ /* 0x000fe20000000800 */
[----:B0-----:R-:W-:Y:S01]  /*7730*/  FMNMX.FTZ R4, R65, R68, !PT ;  /* 0x0000004441047209 */ /* 0x001fe20007810000 */
[----:B------:R-:W-:-:S02]  /*7740*/  IMAD.U32 R65, RZ, RZ, UR40 ;  /* 0x00000028ff417e24 */ /* 0x000fc4000f8e00ff */
[----:B------:R-:W-:-:S04]  /*7750*/  FMUL.FTZ R68, R69, UR40 ;  /* 0x0000002845447c20 */ /* 0x000fc80008410000 */
[----:B------:R-:W-:Y:S01]  /*7760*/  MUFU.EX2 R45, R45 ;  /* 0x0000002d002d7308 */ /* 0x000fe20000000800 */
[C---:B------:R-:W-:Y:S01]  /*7770*/  FSETP.NEU.FTZ.AND P1, PT, R4.reuse, -INF , PT ;  /* 0xff8000000400780b */ /* 0x040fe20003f3d000 */
[----:B------:R-:W-:-:S03]  /*7780*/  FFMA.FTZ R65, R4, R65, -8 ;  /* 0xc100000004417423 */ /* 0x000fc60000010041 */
[----:B------:R-:W-:Y:S02]  /*7790*/  FSEL R72, R4, RZ, P1 ;  /* 0x000000ff04487208 */ /* 0x000fe40000800000 */
[----:B------:R-:W-:Y:S01]  /*77a0*/  FSEL R65, R65, RZ, P1 ;  /* 0x000000ff41417208 */ /* 0x000fe20000800000 */
[----:B------:R-:W0:Y:S02]  /*77b0*/  MUFU.EX2 R68, R68 ;  /* 0x0000004400447308 */ /* 0x000e240000000800 */
[----:B------:R-:W-:-:S02]  /*77c0*/  FADD.FTZ R72, -R72, R7 ;  /* 0x0000000748487221 */ /* 0x000fc40000010100 */
[--C-:B------:R-:W-:Y:S01]  /*77d0*/  FFMA.FTZ R73, R54, UR40, -R65.reuse ;  /* 0x0000002836497c23 */ /* 0x100fe20008010841 */
[----:B------:R-:W-:-:S01]  /*77e0*/  FFMA.FTZ R69, R26, UR40, -R65 ;  /* 0x000000281a457c23 */ /* 0x000fc20008010841 */
[----:B------:R-:W-:Y:S01]  /*77f0*/  FMUL.FTZ R54, R72, UR40 ;  /* 0x0000002848367c20 */ /* 0x000fe20008410000 */
[----:B------:R-:W-:-:S01]  /*7800*/  FFMA.FTZ R26, R27, UR40, -R65 ;  /* 0x000000281b1a7c23 */ /* 0x000fc20008010841 */
[--C-:B------:R-:W-:Y:S01]  /*7810*/  FFMA.FTZ R27, R30, UR40, -R65.reuse ;  /* 0x000000281e1b7c23 */ /* 0x100fe20008010841 */
[----:B------:R-:W-:-:S01]  /*7820*/  FFMA.FTZ R30, R31, UR40, -R65 ;  /* 0x000000281f1e7c23 */ /* 0x000fc20008010841 */
[--C-:B------:R-:W-:Y:S01]  /*7830*/  FFMA.FTZ R31, R34, UR40, -R65.reuse ;  /* 0x00000028221f7c23 */ /* 0x100fe20008010841 */
        /* <DEDUP_REMOVED lines=12> */
[----:B------:R-:W-:Y:S01]  /*7900*/  FFMA.FTZ R58, R59, UR40, -R65 ;  /* 0x000000283b3a7c23 */ /* 0x000fe20008010841 */
[----:B0-----:R-:W-:-:S01]  /*7910*/  FFMA.FTZ R59, R68, R2, R5 ;  /* 0x00000002443b7223 */ /* 0x001fc20000010005 */
[--C-:B------:R-:W-:Y:S01]  /*7920*/  FFMA.FTZ R72, R55, UR40, -R65.reuse ;  /* 0x0000002837487c23 */ /* 0x100fe20008010841 */
[----:B------:R-:W-:-:S01]  /*7930*/  FFMA.FTZ R55, R62, UR40, -R65 ;  /* 0x000000283e377c23 */ /* 0x000fc20008010841 */
[----:B------:R-:W0:Y:S01]  /*7940*/  MUFU.EX2 R26, R26 ;  /* 0x0000001a001a7308 */ /* 0x000e220000000800 */
[----:B------:R-:W-:-:S01]  /*7950*/  FFMA.FTZ R62, R63, UR40, -R65 ;  /* 0x000000283f3e7c23 */ /* 0x000fc20008010841 */
[--C-:B------:R-:W-:Y:S01]  /*7960*/  FFMA.FTZ R79, R79, UR40, -R65.reuse ;  /* 0x000000284f4f7c23 */ /* 0x100fe20008010841 */
[----:B------:R-:W-:-:S01]  /*7970*/  FFMA.FTZ R76, R83, UR40, -R65 ;  /* 0x00000028534c7c23 */ /* 0x000fc20008010841 */
[----:B------:R-:W-:-:S04]  /*7980*/  FFMA.FTZ R86, R86, UR40, -R65 ;  /* 0x0000002856567c23 */ /* 0x000fc80008010841 */
[----:B------:R-:W2:Y:S08]  /*7990*/  MUFU.EX2 R27, R27 ;  /* 0x0000001b001b7308 */ /* 0x000eb00000000800 */
[----:B------:R-:W3:Y:S08]  /*79a0*/  MUFU.EX2 R30, R30 ;  /* 0x0000001e001e7308 */ /* 0x000ef00000000800 */
[----:B------:R-:W4:Y:S08]  /*79b0*/  MUFU.EX2 R31, R31 ;  /* 0x0000001f001f7308 */ /* 0x000f300000000800 */
[----:B------:R1:W-:Y:S08]  /*79c0*/  MUFU.EX2 R7, R73 ;  /* 0x0000004900077308 */ /* 0x0003f00000000800 */
[----:B------:R-:W5:Y:S01]  /*79d0*/  MUFU.EX2 R34, R34 ;  /* 0x0000002200227308 */ /* 0x000f620000000800 */
[----:B-1----:R-:W-:-:S01]  /*79e0*/  FFMA.FTZ R73, R54, R0, R69 ;  /* 0x0000000036497223 */ /* 0x002fc20000010045 */
[----:B------:R-:W-:-:S03]  /*79f0*/  FADD.FTZ R0, R12, R59 ;  /* 0x0000003b0c007221 */ /* 0x000fc60000010000 */
[----:B0-----:R-:W-:Y:S01]  /*7a00*/  FADD.FTZ R2, R26, R73 ;  /* 0x000000491a027221 */ /* 0x001fe20000010000 */
[----:B------:R-:W-:-:S02]  /*7a10*/  FADD.FTZ R59, R11, R0 ;  /* 0x000000000b3b7221 */ /* 0x000fc40000010000 */
[----:B------:R-:W0:Y:S01]  /*7a20*/  MUFU.EX2 R35, R35 ;  /* 0x0000002300237308 */ /* 0x000e220000000800 */
[----:B--2---:R-:W-:-:S01]  /*7a30*/  FADD.FTZ R63, R27, R2 ;  /* 0x000000021b3f7221 */ /* 0x004fc20000010000 */
[----:B------:R-:W-:Y:S01]  /*7a40*/  FADD.FTZ R0, R14, R59 ;  /* 0x0000003b0e007221 */ /* 0x000fe20000010000 */
[----:B------:R-:W-:-:S01]  /*7a50*/  FFMA.FTZ R59, R66, UR40, -R65 ;  /* 0x00000028423b7c23 */ /* 0x000fc20008010841 */
[----:B------:R-:W-:Y:S01]  /*7a60*/  FFMA.FTZ R66, R67, UR40, -R65 ;  /* 0x0000002843427c23 */ /* 0x000fe20008010841 */
[----:B---3--:R-:W-:-:S01]  /*7a70*/  FADD.FTZ R2, R30, R63 ;  /* 0x0000003f1e027221 */ /* 0x008fc20000010000 */
[----:B------:R-:W-:Y:S02]  /*7a80*/  FADD.FTZ R63, R13, R0 ;  /* 0x000000000d3f7221 */ /* 0x000fe40000010000 */
[----:B------:R-:W1:Y:S01]  /*7a90*/  MUFU.EX2 R38, R38 ;  /* 0x0000002600267308 */ /* 0x000e620000000800 */
[----:B----4-:R-:W-:-:S01]  /*7aa0*/  FADD.FTZ R73, R31, R2 ;  /* 0x000000021f497221 */ /* 0x010fc20000010000 */
[----:B------:R-:W-:-:S03]  /*7ab0*/  FADD.FTZ R0, R20, R63 ;  /* 0x0000003f14007221 */ /* 0x000fc60000010000 */
[----:B-----5:R-:W-:Y:S01]  /*7ac0*/  FADD.FTZ R2, R34, R73 ;  /* 0x0000004922027221 */ /* 0x020fe20000010000 */
[----:B------:R-:W-:-:S02]  /*7ad0*/  FADD.FTZ R63, R15, R0 ;  /* 0x000000000f3f7221 */ /* 0x000fc40000010000 */
[----:B------:R-:W2:Y:S01]  /*7ae0*/  MUFU.EX2 R39, R39 ;  /* 0x0000002700277308 */ /* 0x000ea20000000800 */
[----:B0-----:R-:W-:-:S01]  /*7af0*/  FADD.FTZ R67, R35, R2 ;  /* 0x0000000223437221 */ /* 0x001fc20000010000 */
[----:B------:R-:W-:Y:S01]  /*7b00*/  FADD.FTZ R0, R24, R63 ;  /* 0x0000003f18007221 */ /* 0x000fe20000010000 */
[----:B------:R-:W-:-:S01]  /*7b10*/  FFMA.FTZ R63, R70, UR40, -R65 ;  /* 0x00000028463f7c23 */ /* 0x000fc20008010841 */
[----:B------:R-:W-:-:S04]  /*7b20*/  FFMA.FTZ R70, R71, UR40, -R65 ;  /* 0x0000002847467c23 */ /* 0x000fc80008010841 */
        /* <DEDUP_REMOVED lines=8> */
[----:B------:R-:W-:-:S01]  /*7bb0*/  FFMA.FTZ R67, R74, UR40, -R65 ;  /* 0x000000284a437c23 */ /* 0x000fc20008010841 */
[----:B------:R-:W2:Y:S01]  /*7bc0*/  MUFU.EX2 R46, R46 ;  /* 0x0000002e002e7308 */ /* 0x000ea20000000800 */
[----:B0-----:R-:W-:-:S01]  /*7bd0*/  FADD.FTZ R2, R42, R73 ;  /* 0x000000492a027221 */ /* 0x001fc20000010000 */
[----:B------:R-:W-:-:S06]  /*7be0*/  FFMA.FTZ R74, R75, UR40, -R65 ;  /* 0x000000284b4a7c23 */ /* 0x000fcc0008010841 */
        /* <DEDUP_REMOVED lines=9> */
[----:B------:R-:W-:Y:S01]  /*7c80*/  FADD.FTZ R0, R40, R71 ;  /* 0x0000004728007221 */ /* 0x000fe20000010000 */
[----:B------:R-:W-:-:S01]  /*7c90*/  FFMA.FTZ R71, R78, UR40, -R65 ;  /* 0x000000284e477c23 */ /* 0x000fc20008010841 */
[----:B------:R-:W0:Y:S01]  /*7ca0*/  MUFU.EX2 R51, R51 ;  /* 0x0000003300337308 */ /* 0x000e220000000800 */
[----:B-1----:R-:W-:-:S04]  /*7cb0*/  FADD.FTZ R2, R50, R73 ;  /* 0x0000004932027221 */ /* 0x002fc80000010000 */
[----:B------:R-:W-:-:S03]  /*7cc0*/  FADD.FTZ R73, R7, R2 ;  /* 0x0000000207497221 */ /* 0x000fc60000010000 */
        /* <DEDUP_REMOVED lines=10> */
[----:B-1----:R-:W-:-:S01]  /*7d70*/  FADD.FTZ R2, R58, R75 ;  /* 0x0000004b3a027221 */ /* 0x002fc20000010000 */
[----:B------:R-:W-:-:S06]  /*7d80*/  FFMA.FTZ R65, R87, UR40, -R65 ;  /* 0x0000002857417c23 */ /* 0x000fcc0008010841 */
[----:B------:R-:W1:Y:S01]  /*7d90*/  MUFU.EX2 R59, R59 ;  /* 0x0000003b003b7308 */ /* 0x000e620000000800 */
[----:B--2---:R-:W-:-:S07]  /*7da0*/  FADD.FTZ R75, R55, R2 ;  /* 0x00000002374b7221 */ /* 0x004fce0000010000 */
[----:B------:R-:W2:Y:S01]  /*7db0*/  MUFU.EX2 R66, R66 ;  /* 0x0000004200427308 */ /* 0x000ea20000000800 */
[----:B0-----:R-:W-:-:S01]  /*7dc0*/  FADD.FTZ R2, R62, R75 ;  /* 0x0000004b3e027221 */ /* 0x001fc20000010000 */
[----:B------:R-:W-:-:S04]  /*7dd0*/  FADD.FTZ R75, R41, R0 ;  /* 0x00000000294b7221 */ /* 0x000fc80000010000 */
[----:B------:R-:W-:Y:S02]  /*7de0*/  FADD.FTZ R0, R48, R75 ;  /* 0x0000004b30007221 */ /* 0x000fe40000010000 */
[----:B------:R-:W0:Y:S01]  /*7df0*/  MUFU.EX2 R63, R63 ;  /* 0x0000003f003f7308 */ /* 0x000e220000000800 */
[----:B-1----:R-:W-:-:S01]  /*7e00*/  FADD.FTZ R77, R59, R2 ;  /* 0x000000023b4d7221 */ /* 0x002fc20000010000 */
[----:B------:R-:W-:-:S06]  /*7e10*/  FADD.FTZ R75, R45, R0 ;  /* 0x000000002d4b7221 */ /* 0x000fcc0000010000 */
        /* <DEDUP_REMOVED lines=40> */
.L_x_1324:
[----:B------:R-:W-:Y:S01]  /*80a0*/  ULEA UR6, UR33, UR36, 0x3 ;  /* 0x0000002421067291 */ /* 0x000fe2000f8e183f */
[----:B------:R-:W-:Y:S01]  /*80b0*/  ISETP.GT.AND P1, PT, R8, UR32, PT ;  /* 0x0000002008007c0c */ /* 0x000fe2000bf24270 */
[----:B------:R-:W-:Y:S01]  /*80c0*/  UMOV UR34, UR50 ;  /* 0x0000003200227c82 */ /* 0x000fe20008000000 */
        /* <DEDUP_REMOVED lines=102> */
[----:B------:R-:W-:Y:S01]  /*8730*/  IMAD.MOV.U32 R6, RZ, RZ, R3 ;  /* 0x000000ffff067224 */ /* 0x000fe200078e0003 */
[----:B------:R-:W-:Y:S06]  /*8740*/  @P1 BRA `(.L_x_1325) ;  /* 0xffffffd000281947 */ /* 0x000fec000383ffff */
.L_x_1306:
[----:B------:R-:W-:Y:S02]  /*8750*/  UISETP.NE.AND UP1, UPT, UR55, URZ, UPT ;  /* 0x0000003f3700728c */ /* 0x000fe4000bf25270 */
[----:B------:R-:W-:Y:S02]  /*8760*/  UISETP.NE.AND UP0, UPT, UR54, URZ, UPT ;  /* 0x0000003f3600728c */ /* 0x000fe4000bf05270 */
[----:B------:R-:W-:Y:S02]  /*8770*/  UIADD3 UR10, UR42, 0x7f, URZ ;  /* 0x0000007f2a0a7890 */ /* 0x000fe4000fffe03f */
[----:B------:R-:W-:Y:S02]  /*8780*/  UIADD3 UR11, UR41, 0x1, -UR48 ;  /* 0x00000001290b7890 */ /* 0x000fe4000fffe830 */
[----:B------:R-:W-:-:S03]  /*8790*/  PLOP3.LUT P1, PT, PT, PT, UP0, 0x40, 0x0 ;  /* 0x000000000000781c */ /* 0x000fc60003f2e808 */
[----:B------:R-:W-:Y:S01]  /*87a0*/  @UP1 ULDC UR6, c[0x0][0x44c] ;  /* 0x0001130000061ab9 */ /* 0x000fe20000000800 */
[----:B------:R-:W-:Y:S01]  /*87b0*/  @UP1 ULDC UR14, c[0x0][0x450] ;  /* 0x00011400000e1ab9 */ /* 0x000fe20000000800 */
[----:B------:R-:W-:-:S04]  /*87c0*/  UIMAD.WIDE.U32 UR6, UR10, UR6, URZ ;  /* 0x000000060a0672a5 */ /* 0x000fc8000f8e003f */
[----:B------:R-:W-:-:S04]  /*87d0*/  @UP1 USHF.R.U32.HI UR10, URZ, UR14, UR7 ;  /* 0x0000000e3f0a1299 */ /* 0x000fc80008011607 */
[----:B------:R-:W-:-:S04]  /*87e0*/  UIADD3 UR10, UR11, UR10, URZ ;  /* 0x0000000a0b0a7290 */ /* 0x000fc8000fffe03f */
[----:B------:R-:W-:Y:S01]  /*87f0*/  UIADD3 UR30, UR10, -UR30, URZ ;  /* 0x8000001e0a1e7290 */ /* 0x000fe2000fffe03f */
[----:B------:R-:W-:Y:S11]  /*8800*/  @P1 BRA `(.L_x_1326) ;  /* 0x0000000000501947 */ /* 0x000ff60003800000 */
[----:B------:R-:W-:Y:S02]  /*8810*/  UMOV UR14, UR10 ;  /* 0x0000000a000e7c82 */ /* 0x000fe40008000000 */
[----:B------:R-:W-:-:S06]  /*8820*/  UISETP.GT.AND UP0, UPT, UR14, -0x1, UPT ;  /* 0xffffffff0e00788c */ /* 0x000fcc000bf04270 */
[----:B------:R-:W-:-:S13]  /*8830*/  PLOP3.LUT P1, PT, PT, PT, UP0, 0x80, 0x0 ;  /* 0x000000000000781c */ /* 0x000fda0003f2f008 */
[----:B------:R-:W-:Y:S05]  /*8840*/  @P1 BRA `(.L_x_1327) ;  /* 0x0000000000201947 */ /* 0x000fea0003800000 */
[----:B------:R-:W-:Y:S01]  /*8850*/  ULDC UR15, c[0x0][0x9e4] ;  /* 0x00027900000f7ab9 */ /* 0x000fe20000000800 */
[----:B------:R-:W-:Y:S02]  /*8860*/  ULOP3.LUT UR14, URZ, UR14, URZ, 0x33, !UPT ;  /* 0x0000000e3f0e7292 */ /* 0x000fe4000f8e333f */
[----:B------:R-:W-:-:S11]  /*8870*/  UISETP.NE.AND UP0, UPT, UR15, 0x1, UPT ;  /* 0x000000010f00788c */ /* 0x000fd6000bf05270 */
[----:B------:R-:W-:Y:S02]  /*8880*/  @UP0 ULDC.64 UR6, c[0x0][0x9e8] ;  /* 0x00027a0000060ab9 */ /* 0x000fe40000000a00 */
[----:B------:R-:W-:-:S04]  /*8890*/  UIMAD.WIDE.U32 UR10, UR14, UR6, URZ ;  /* 0x000000060e0a72a5 */ /* 0x000fc8000f8e003f */
[----:B------:R-:W-:-:S04]  /*88a0*/  @UP0 USHF.R.U32.HI UR14, URZ, UR7, UR11 ;  /* 0x000000073f0e0299 */ /* 0x000fc8000801160b */
[----:B------:R-:W-:Y:S01]  /*88b0*/  ULOP3.LUT UR14, URZ, UR14, URZ, 0x33, !UPT ;  /* 0x0000000e3f0e7292 */ /* 0x000fe2000f8e333f */
[----:B------:R-:W-:Y:S11]  /*88c0*/  BRA `(.L_x_1328) ;  /* 0x0000000000147947 */ /* 0x000ff60003800000 */
.L_x_1327:
[----:B------:R-:W-:Y:S02]  /*88d0*/  ULDC UR15, c[0x0][0x9e4] ;  /* 0x00027900000f7ab9 */ /* 0x000fe40000000800 */
[----:B------:R-:W-:-:S11]  /*88e0*/  UISETP.NE.AND UP0, UPT, UR15, 0x1, UPT ;  /* 0x000000010f00788c */ /* 0x000fd6000bf05270 */
[----:B------:R-:W-:Y:S02]  /*88f0*/  @UP0 ULDC.64 UR6, c[0x0][0x9e8] ;  /* 0x00027a0000060ab9 */ /* 0x000fe40000000a00 */
[----:B------:R-:W-:-:S04]  /*8900*/  UIMAD.WIDE.U32 UR10, UR14, UR6, URZ ;  /* 0x000000060e0a72a5 */ /* 0x000fc8000f8e003f */
[----:B------:R-:W-:-:S12]  /*8910*/  @UP0 USHF.R.U32.HI UR14, URZ, UR7, UR11 ;  /* 0x000000073f0e0299 */ /* 0x000fd8000801160b */
.L_x_1328:
[----:B------:R-:W-:-:S04]  /*8920*/  UIMAD UR14, UR14, UR15, URZ ;  /* 0x0000000f0e0e72a4 */ /* 0x000fc8000f8e023f */
[----:B------:R-:W-:-:S04]  /*8930*/  UISETP.LT.AND UP0, UPT, UR30, UR14, UPT ;  /* 0x0000000e1e00728c */ /* 0x000fc8000bf01270 */
[----:B------:R-:W-:-:S12]  /*8940*/  USEL UR30, UR30, UR14, !UP0 ;  /* 0x0000000e1e1e7287 */ /* 0x000fd8000c000000 */
.L_x_1326:
[----:B------:R-:W-:-:S04]  /*8950*/  UIADD3 UR30, UR30, 0x7f, URZ ;  /* 0x0000007f1e1e7890 */ /* 0x000fc8000fffe03f */
[----:B------:R-:W-:-:S04]  /*8960*/  USHF.R.S32.HI UR6, URZ, 0x1f, UR30 ;  /* 0x0000001f3f067899 */ /* 0x000fc8000801141e */
[----:B------:R-:W-:-:S04]  /*8970*/  ULEA.HI UR6, UR6, UR30, URZ, 0x7 ;  /* 0x0000001e06067291 */ /* 0x000fc8000f8f383f */
[----:B------:R-:W-:-:S04]  /*8980*/  USHF.R.S32.HI UR6, URZ, 0x7, UR6 ;  /* 0x000000073f067899 */ /* 0x000fc80008011406 */
[----:B------:R-:W-:-:S04]  /*8990*/  UISETP.LT.AND UP0, UPT, UR38, UR6, UPT ;  /* 0x000000062600728c */ /* 0x000fc8000bf01270 */
[----:B------:R-:W-:-:S06]  /*89a0*/  USEL UR29, UR38, UR6, !UP0 ;  /* 0x00000006261d7287 */ /* 0x000fcc000c000000 */
[----:B------:R-:W-:-:S13]  /*89b0*/  ISETP.GE.AND P1, PT, R8, UR29, PT ;  /* 0x0000001d08007c0c */ /* 0x000fda000bf26270 */
[----:B------:R-:W-:Y:S05]  /*89c0*/  @!P1 BRA `(.L_x_1329) ;  /* 0x0000001c00a89947 */ /* 0x000fea0003800000 */
[----:B------:R-:W-:Y:S01]  /*89d0*/  IMAD.MOV.U32 R7, RZ, RZ, R4 ;  /* 0x000000ffff077224 */ /* 0x000fe200078e0004 */
[----:B------:R-:W-:Y:S01]  /*89e0*/  UMOV UR31, UR50 ;  /* 0x00000032001f7c82 */ /* 0x000fe20008000000 */
[----:B------:R-:W-:Y:S01]  /*89f0*/  IMAD.MOV.U32 R5, RZ, RZ, R3 ;  /* 0x000000ffff057224 */ /* 0x000fe200078e0003 */
[----:B------:R-:W-:-:S06]  /*8a00*/  UMOV UR30, UR49 ;  /* 0x00000031001e7c82 */ /* 0x000fcc0008000000 */
.L_x_1340:
[----:B------:R-:W-:Y:S01]  /*8a10*/  ISETP.NE.AND P2, PT, RZ, UR46, PT ;  /* 0x0000002eff007c0c */ /* 0x000fe2000bf45270 */
[----:B------:R-:W-:-:S04]  /*8a20*/  UISETP.NE.AND UP0, UPT, UR30, 0x1, UPT ;  /* 0x000000011e00788c */ /* 0x000fc8000bf05270 */
[----:B------:R-:W-:-:S04]  /*8a30*/  USEL UR50, URZ, 0x1, UP0 ;  /* 0x000000013f327887 */ /* 0x000fc80008000000 */
[----:B------:R-:W-:-:S04]  /*8a40*/  ULOP3.LUT UR50, UR31, UR50, URZ, 0x3c, !UPT ;  /* 0x000000321f327292 */ /* 0x000fc8000f8e3c3f */
[----:B------:R-:W-:Y:S08]  /*8a50*/  @P2 BRA `(.L_x_1330) ;  /* 0x0000000000382947 */ /* 0x000ff00003800000 */
[----:B------:R-:W-:Y:S05]  /*8a60*/  @!P0 BRA `(.L_x_1331) ;  /* 0x0000000000048947 */ /* 0x000fea0003800000 */
[----:B------:R-:W-:Y:S01]  /*8a70*/  BPT.TRAP 0x1 ;  /* 0x000000040000795c */ /* 0x000fe20000300000 */
.L_x_1331:
        /* <DEDUP_REMOVED lines=9> */
.L_x_1332:
[----:B-1----:R-:W-:Y:S05]  /*8b10*/  @P1 BRA `(.L_x_1330) ;  /* 0x0000000000081947 */ /* 0x002fea0003800000 */
[----:B------:R-:W1:Y:S02]  /*8b20*/  SYNCS.PHASECHK.TRANS64.TRYWAIT P1, [UR6+0x22830], R3 ;  /* 0x02283003ff0075a7 */ /* 0x000e640008020146 */
[----:B-1----:R-:W-:Y:S05]  /*8b30*/  @!P1 BRA `(.L_x_1333) ;  /* 0x00000100008c9947 */ /* 0x002fea0003800000 */
.L_x_1330:
        /* <DEDUP_REMOVED lines=40> */
.L_x_1335:
[----:B------:R-:W-:Y:S01]  /*8dc0*/  ULEA UR6, UR30, UR36, 0x3 ;  /* 0x000000241e067291 */ /* 0x000fe2000f8e183f */
[----:B------:R-:W-:-:S05]  /*8dd0*/  IMAD.U32 R3, RZ, RZ, UR31 ;  /* 0x0000001fff037e24 */ /* 0x000fca000f8e00ff */
[----:B------:R-:W-:-:S04]  /*8de0*/  SHF.L.U32 R3, R3, 0x1f, RZ ;  /* 0x0000001f03037819 */ /* 0x000fc800000006ff */
[----:B------:R0:W1:Y:S01]  /*8df0*/  SYNCS.PHASECHK.TRANS64.TRYWAIT P1, [UR6+0x22850], R3 ;  /* 0x02285003ff0075a7 */ /* 0x0000620008020146 */
[----:B------:R-:W-:Y:S05]  /*8e00*/  @!P0 BRA `(.L_x_1336) ;  /* 0x0000000000048947 */ /* 0x000fea0003800000 */
[----:B------:R-:W-:Y:S01]  /*8e10*/  BPT.TRAP 0x1 ;  /* 0x000000040000795c */ /* 0x000fe20000300000 */
.L_x_1336:
[----:B-1----:R-:W-:Y:S05]  /*8e20*/  @P1 BRA `(.L_x_1334) ;  /* 0x0000000000081947 */ /* 0x002fea0003800000 */
[----:B------:R-:W1:Y:S02]  /*8e30*/  SYNCS.PHASECHK.TRANS64.TRYWAIT P1, [UR6+0x22850], R3 ;  /* 0x02285003ff0075a7 */ /* 0x000e640008020146 */
[----:B-1----:R-:W-:Y:S05]  /*8e40*/  @!P1 BRA `(.L_x_1337) ;  /* 0x000000fc00e09947 */ /* 0x002fea0003800000 */
.L_x_1334:
        /* <DEDUP_REMOVED lines=31> */
.L_x_1338:
[----:B------:R-:W-:Y:S01]  /*9040*/  FMNMX.FTZ R4, R24, R5, !PT ;  /* 0x0000000518047209 */ /* 0x000fe20007810000 */
[----:B------:R-:W-:Y:S01]  /*9050*/  IMAD.U32 R152, RZ, RZ, UR40 ;  /* 0x00000028ff987e24 */ /* 0x000fe2000f8e00ff */
[----:B------:R-:W-:Y:S01]  /*9060*/  FMNMX.FTZ R6, R26, R7, !PT ;  /* 0x000000071a067209 */ /* 0x000fe20007810000 */
[----:B------:R-:W-:Y:S01]  /*9070*/  ULEA UR6, UR49, UR36, 0x3 ;  /* 0x0000002431067291 */ /* 0x000fe2000f8e183f */
[----:B0-----:R-:W-:Y:S02]  /*9080*/  FMNMX.FTZ R3, R25, R4, !PT ;  /* 0x0000000419037209 */ /* 0x001fe40007810000 */
        /* <DEDUP_REMOVED lines=76> */
[----:B------:R-:W-:Y:S01]  /*9550*/  FFMA.FTZ R45, R65, UR40, -R152 ;  /* 0x00000028412d7c23 */ /* 0x000fe20008010898 */
[----:B------:R-:W-:Y:S02]  /*9560*/  IMAD.U32 R65, RZ, RZ, UR40 ;  /* 0x00000028ff417e24 */ /* 0x000fe4000f8e00ff */
[----:B------:R-:W-:Y:S01]  /*9570*/  FMUL.FTZ R12, R5, UR40 ;  /* 0x00000028050c7c20 */ /* 0x000fe20008410000 */
[----:B------:R-:W-:-:S01]  /*9580*/  FADD.FTZ R5, -R4, R7 ;  /* 0x0000000704057221 */ /* 0x000fc20000010100 */
[----:B------:R-:W-:Y:S01]  /*9590*/  FFMA.FTZ R6, R24, UR40, -R152 ;  /* 0x0000002818067c23 */ /* 0x000fe20008010898 */
[----:B------:R-:W-:-:S01]  /*95a0*/  FFMA.FTZ R65, R4, R65, -8 ;  /* 0xc100000004417423 */ /* 0x000fc20000010041 */
[----:B------:R0:W-:Y:S01]  /*95b0*/  MUFU.EX2 R7, R12 ;  /* 0x0000000c00077308 */ /* 0x0001e20000000800 */
[----:B------:R-:W-:Y:S01]  /*95c0*/  FMUL.FTZ R5, R5, UR40 ;  /* 0x0000002805057c20 */ /* 0x000fe20008410000 */
[----:B------:R-:W-:Y:S01]  /*95d0*/  FFMA.FTZ R10, R28, UR40, -R152 ;  /* 0x000000281c0a7c23 */ /* 0x000fe20008010898 */
[----:B------:R-:W-:-:S01]  /*95e0*/  FFMA.FTZ R26, R26, UR40, -R65 ;  /* 0x000000281a1a7c23 */ /* 0x000fc20008010841 */
[--C-:B------:R-:W-:Y:S01]  /*95f0*/  FFMA.FTZ R27, R27, UR40, -R65.reuse ;  /* 0x000000281b1b7c23 */ /* 0x100fe20008010841 */
[----:B------:R-:W-:-:S01]  /*9600*/  FFMA.FTZ R30, R30, UR40, -R65 ;  /* 0x000000281e1e7c23 */ /* 0x000fc20008010841 */
[----:B------:R-:W-:Y:S01]  /*9610*/  FFMA.FTZ R11, R29, UR40, -R152 ;  /* 0x000000281d0b7c23 */ /* 0x000fe20008010898 */
[----:B------:R-:W-:-:S01]  /*9620*/  FFMA.FTZ R31, R31, UR40, -R65 ;  /* 0x000000281f1f7c23 */ /* 0x000fc20008010841 */
[----:B------:R-:W1:Y:S01]  /*9630*/  MUFU.EX2 R6, R6 ;  /* 0x0000000600067308 */ /* 0x000e620000000800 */
[----:B0-----:R-:W-:-:S01]  /*9640*/  FFMA.FTZ R12, R32, UR40, -R152 ;  /* 0x00000028200c7c23 */ /* 0x001fc20008010898 */
[----:B------:R-:W-:Y:S01]  /*9650*/  FFMA.FTZ R34, R34, UR40, -R65 ;  /* 0x0000002822227c23 */ /* 0x000fe20008010841 */
[----:B------:R-:W-:-:S01]  /*9660*/  FFMA.FTZ R13, R33, UR40, -R152 ;  /* 0x00000028210d7c23 */ /* 0x000fc20008010898 */
[----:B------:R-:W-:Y:S01]  /*9670*/  FFMA.FTZ R35, R35, UR40, -R65 ;  /* 0x0000002823237c23 */ /* 0x000fe20008010841 */
[----:B------:R-:W-:-:S01]  /*9680*/  FFMA.FTZ R14, R36, UR40, -R152 ;  /* 0x00000028240e7c23 */ /* 0x000fc20008010898 */
[--C-:B------:R-:W-:Y:S01]  /*9690*/  FFMA.FTZ R15, R37, UR40, -R152.reuse ;  /* 0x00000028250f7c23 */ /* 0x100fe20008010898 */
        /* <DEDUP_REMOVED lines=26> */
[----:B0-----:R-:W-:-:S01]  /*9840*/  FFMA.FTZ R0, R5, R0, R26 ;  /* 0x0000000005007223 */ /* 0x001fc2000001001a */
[--C-:B------:R-:W-:Y:S01]  /*9850*/  FFMA.FTZ R58, R58, UR40, -R65.reuse ;  /* 0x000000283a3a7c23 */ /* 0x100fe20008010841 */
[----:B------:R-:W-:-:S01]  /*9860*/  FFMA.FTZ R59, R59, UR40, -R65 ;  /* 0x000000283b3b7c23 */ /* 0x000fc20008010841 */
[----:B------:R-:W-:Y:S01]  /*9870*/  FFMA.FTZ R40, R60, UR40, -R152 ;  /* 0x000000283c287c23 */ /* 0x000fe20008010898 */
[----:B------:R-:W-:-:S01]  /*9880*/  FFMA.FTZ R62, R62, UR40, -R65 ;  /* 0x000000283e3e7c23 */ /* 0x000fc20008010841 */
[--C-:B------:R-:W-:Y:S01]  /*9890*/  FFMA.FTZ R41, R61, UR40, -R152.reuse ;  /* 0x000000283d297c23 */ /* 0x100fe20008010898 */
[----:B------:R-:W-:-:S01]  /*98a0*/  FFMA.FTZ R61, R81, UR40, -R152 ;  /* 0x00000028513d7c23 */ /* 0x000fc20008010898 */
[----:B------:R-:W0:Y:S01]  /*98b0*/  MUFU.EX2 R10, R10 ;  /* 0x0000000a000a7308 */ /* 0x000e220000000800 */
[----:B-1----:R-:W-:-:S01]  /*98c0*/  FADD.FTZ R73, R9, R2 ;  /* 0x0000000209497221 */ /* 0x002fc20000010000 */
[----:B------:R-:W-:Y:S01]  /*98d0*/  FFMA.FTZ R63, R63, UR40, -R65 ;  /* 0x000000283f3f7c23 */ /* 0x000fe20008010841 */
[----:B------:R-:W-:-:S01]  /*98e0*/  FFMA.FTZ R44, R64, UR40, -R152 ;  /* 0x00000028402c7c23 */ /* 0x000fc20008010898 */
[--C-:B------:R-:W-:Y:S01]  /*98f0*/  FFMA.FTZ R66, R66, UR40, -R65.reuse ;  /* 0x0000002842427c23 */ /* 0x100fe20008010841 */
[----:B------:R-:W-:-:S01]  /*9900*/  FFMA.FTZ R67, R67, UR40, -R65 ;  /* 0x0000002843437c23 */ /* 0x000fc20008010841 */
[----:B------:R-:W-:Y:S01]  /*9910*/  FFMA.FTZ R48, R68, UR40, -R152 ;  /* 0x0000002844307c23 */ /* 0x000fe20008010898 */
[----:B------:R-:W-:-:S01]  /*9920*/  FFMA.FTZ R68, R70, UR40, -R65 ;  /* 0x0000002846447c23 */ /* 0x000fc20008010841 */
[----:B------:R-:W1:Y:S01]  /*9930*/  MUFU.EX2 R30, R30 ;  /* 0x0000001e001e7308 */ /* 0x000e620000000800 */
[----:B--2---:R-:W-:-:S01]  /*9940*/  FADD.FTZ R77, R27, R0 ;  /* 0x000000001b4d7221 */ /* 0x004fc20000010000 */
[----:B------:R-:W-:Y:S01]  /*9950*/  FFMA.FTZ R49, R69, UR40, -R152 ;  /* 0x0000002845317c23 */ /* 0x000fe20008010898 */
[----:B------:R-:W-:-:S01]  /*9960*/  FFMA.FTZ R71, R71, UR40, -R65 ;  /* 0x0000002847477c23 */ /* 0x000fc20008010841 */
[----:B------:R-:W-:Y:S01]  /*9970*/  FFMA.FTZ R52, R72, UR40, -R152 ;  /* 0x0000002848347c23 */ /* 0x000fe20008010898 */
[----:B------:R-:W-:-:S01]  /*9980*/  FFMA.FTZ R70, R74, UR40, -R65 ;  /* 0x000000284a467c23 */ /* 0x000fc20008010841 */
[----:B------:R-:W-:Y:S01]  /*9990*/  FFMA.FTZ R56, R76, UR40, -R152 ;  /* 0x000000284c387c23 */ /* 0x000fe20008010898 */
[----:B------:R-:W-:-:S01]  /*99a0*/  FFMA.FTZ R72, R78, UR40, -R65 ;  /* 0x000000284e487c23 */ /* 0x000fc20008010841 */
[----:B------:R-:W2:Y:S01]  /*99b0*/  MUFU.EX2 R11, R11 ;  /* 0x0000000b000b7308 */ /* 0x000ea20000000800 */
        /* <DEDUP_REMOVED lines=46> */
[----:B--2---:R-:W-:-:S01]  /*9ca0*/  FADD.FTZ R0, R28, R73 ;  /* 0x000000491c007221 */ /* 0x004fc20000010000 */
        /* <DEDUP_REMOVED lines=33> */
[--C-:B------:R-:W-:Y:S01]  /*9ec0*/  FFMA.FTZ R75, R83, UR40, -R65.reuse ;  /* 0x00000028534b7c23 */ /* 0x100fe20008010841 */
[----:B------:R-:W-:-:S05]  /*9ed0*/  FFMA.FTZ R65, R87, UR40, -R65 ;  /* 0x0000002857417c23 */ /* 0x000fca0008010841 */
        /* <DEDUP_REMOVED lines=8> */
[----:B------:R-:W-:Y:S01]  /*9f60*/  MUFU.EX2 R71, R71 ;  /* 0x0000004700477308 */ /* 0x000fe20000000800 */
[----:B--2---:R-:W-:-:S07]  /*9f70*/  FADD.FTZ R2, R68, R81 ;  /* 0x0000005144027221 */ /* 0x004fce0000010000 */
        /* <DEDUP_REMOVED lines=11> */
[----:B------:R1:W2:Y:S08]  /*a030*/  MUFU.EX2 R78, R79 ;  /* 0x0000004f004e7308 */ /* 0x0002b00000000800 */
[----:B------:R-:W3:Y:S01]  /*a040*/  MUFU.EX2 R60, R60 ;  /* 0x0000003c003c7308 */ /* 0x000ee20000000800 */
[----:B-1----:R-:W-:-:S01]  /*a050*/  FADD.FTZ R79, R71, R2 ;  /* 0x00000002474f7221 */ /* 0x002fc20000010000 */
[----:B0-----:R-:W-:-:S03]  /*a060*/  FADD.FTZ R77, R57, R0 ;  /* 0x00000000394d7221 */ /* 0x001fc60000010000 */
[----:B------:R-:W-:-:S03]  /*a070*/  FADD.FTZ R2, R70, R79 ;  /* 0x0000004f46027221 */ /* 0x000fc60000010000 */
[----:B------:R-:W0:Y:S01]  /*a080*/  MUFU.EX2 R74, R74 ;  /* 0x0000004a004a7308 */ /* 0x000e220000000800 */
[----:B------:R-:W-:-:S04]  /*a090*/  FADD.FTZ R79, R73, R2 ;  /* 0x00000002494f7221 */ /* 0x000fc80000010000 */
[----:B------:R-:W-:-:S03]  /*a0a0*/  FADD.FTZ R79, R72, R79 ;  /* 0x0000004f484f7221 */ /* 0x000fc60000010000 */
[----:B------:R-:W1:Y:S01]  /*a0b0*/  MUFU.EX2 R61, R61 ;  /* 0x0000003d003d7308 */ /* 0x000e620000000800 */
[----:B--2---:R-:W-:-:S01]  /*a0c0*/  FADD.FTZ R79, R78, R79 ;  /* 0x0000004f4e4f7221 */ /* 0x004fc20000010000 */
[----:B---3--:R-:W-:-:S06]  /*a0d0*/  FADD.FTZ R0, R60, R77 ;  /* 0x0000004d3c007221 */ /* 0x008fcc0000010000 */
        /* <DEDUP_REMOVED lines=14> */
.L_x_1339:
        /* <DEDUP_REMOVED lines=105> */
[----:B------:R-:W-:Y:S01]  /*a850*/  F2FP.SATFINITE.E4M3.F32.PACK_AB_MERGE_C R155, R75, R74, R11 ;  /* 0x0000004a4b9b723e */ /* 0x000fe2000480700b */
[----:B------:R-:W-:Y:S06]  /*a860*/  @P1 BRA `(.L_x_1340) ;  /* 0xffffffe000681947 */ /* 0x000fec000383ffff */
.L_x_1329:
[----:B------:R-:W-:-:S13]  /*a870*/  ISETP.GE.AND P1, PT, R8, UR38, PT ;  /* 0x0000002608007c0c */ /* 0x000fda000bf26270 */
[----:B------:R-:W-:Y:S05]  /*a880*/  @!P1 BRA `(.L_x_1341) ;  /* 0x0000002c00e49947 */ /* 0x000fea0003800000 */
[----:B------:R-:W-:Y:S01]  /*a890*/  IMAD.MOV.U32 R7, RZ, RZ, R4 ;  /* 0x000000ffff077224 */ /* 0x000fe200078e0004 */
[----:B------:R-:W-:Y:S01]  /*a8a0*/  UMOV UR33, UR50 ;  /* 0x0000003200217c82 */ /* 0x000fe20008000000 */
[----:B------:R-:W-:Y:S01]  /*a8b0*/  IMAD.MOV.U32 R6, RZ, RZ, R3 ;  /* 0x000000ffff067224 */ /* 0x000fe200078e0003 */
[----:B------:R-:W-:Y:S01]  /*a8c0*/  UMOV UR32, UR49 ;  /* 0x0000003100207c82 */ /* 0x000fe20008000000 */
[----:B------:R-:W-:Y:S01]  /*a8d0*/  ULDC UR29, c[0x0][0x9e4] ;  /* 0x00027900001d7ab9 */ /* 0x000fe20000000800 */
[----:B------:R-:W-:Y:S01]  /*a8e0*/  ULDC UR31, c[0x0][0x9dc] ;  /* 0x00027700001f7ab9 */ /* 0x000fe20000000800 */
[----:B------:R-:W-:-:S05]  /*a8f0*/  ULDC UR30, c[0x0][0x9e0] ;  /* 0x00027800001e7ab9 */ /* 0x000fca0000000800 */
.L_x_1360:
[----:B------:R-:W-:Y:S01]  /*a900*/  UIADD3 UR49, UR32, 0x1, URZ ;  /* 0x0000000120317890 */ /* 0x000fe2000fffe03f */
[----:B------:R-:W-:-:S03]  /*a910*/  ISETP.NE.AND P2, PT, RZ, UR46, PT ;  /* 0x0000002eff007c0c */ /* 0x000fc6000bf45270 */
[----:B------:R-:W-:-:S04]  /*a920*/  UISETP.NE.AND UP0, UPT, UR49, 0x2, UPT ;  /* 0x000000023100788c */ /* 0x000fc8000bf05270 */
[----:B------:R-:W-:Y:S02]  /*a930*/  USEL UR50, URZ, 0x1, UP0 ;  /* 0x000000013f327887 */ /* 0x000fe40008000000 */
[----:B------:R-:W-:Y:S02]  /*a940*/  USEL UR49, UR49, URZ, UP0 ;  /* 0x0000003f31317287 */ /* 0x000fe40008000000 */
[----:B------:R-:W-:Y:S02]  /*a950*/  ULOP3.LUT UR50, UR33, UR50, URZ, 0x3c, !UPT ;  /* 0x0000003221327292 */ /* 0x000fe4000f8e3c3f */
[----:B------:R-:W-:Y:S10]  /*a960*/  @P2 BRA `(.L_x_1342) ;  /* 0x00000000002c2947 */ /* 0x000ff40003800000 */
[----:B------:R-:W-:Y:S05]  /*a970*/  @!P0 BRA `(.L_x_1343) ;  /* 0x0000000000048947 */ /* 0x000fea0003800000 */
[----:B------:R-:W-:Y:S01]  /*a980*/  BPT.TRAP 0x1 ;  /* 0x000000040000795c */ /* 0x000fe20000300000 */
.L_x_1343:
[----:B------:R-:W-:Y:S01]  /*a990*/  ULEA UR6, UR49, UR36, 0x3 ;  /* 0x0000002431067291 */ /* 0x000fe2000f8e183f */
[----:B------:R-:W-:-:S05]  /*a9a0*/  IMAD.U32 R3, RZ, RZ, UR50 ;  /* 0x00000032ff037e24 */ /* 0x000fca000f8e00ff */
[----:B------:R-:W-:-:S04]  /*a9b0*/  SHF.L.U32 R3, R3, 0x1f, RZ ;  /* 0x0000001f03037819 */ /* 0x000fc800000006ff */
[----:B------:R0:W1:Y:S01]  /*a9c0*/  SYNCS.PHASECHK.TRANS64.TRYWAIT P1, [UR6+0x22830], R3 ;  /* 0x02283003ff0075a7 */ /* 0x0000620008020146 */
[----:B------:R-:W-:Y:S05]  /*a9d0*/  @!P0 BRA `(.L_x_1344) ;  /* 0x0000000000048947 */ /* 0x000fea0003800000 */
[----:B------:R-:W-:Y:S01]  /*a9e0*/  BPT.TRAP 0x1 ;  /* 0x000000040000795c */ /* 0x000fe20000300000 */
.L_x_1344:
[----:B-1----:R-:W-:Y:S05]  /*a9f0*/  @P1 BRA `(.L_x_1342) ;  /* 0x0000000000081947 */ /* 0x002fea0003800000 */
[----:B------:R-:W1:Y:S02]  /*aa00*/  SYNCS.PHASECHK.TRANS64.TRYWAIT P1, [UR6+0x22830], R3 ;  /* 0x02283003ff0075a7 */ /* 0x000e640008020146 */
[----:B-1----:R-:W-:Y:S05]  /*aa10*/  @!P1 BRA `(.L_x_1345) ;  /* 0x000000e400049947 */ /* 0x002fea0003800000 */
.L_x_1342:
[----:B-1----:R-:W1:Y:S01]  /*aa20*/  S2R R4, SR_TID.X ;  /* 0x0000000000047919 */ /* 0x002e620000002100 */
[----:B------:R-:W-:Y:S01]  /*aa30*/  UIMAD UR26, UR49, 0x600, UR28 ;  /* 0x00000600311a78a4 */ /* 0x000fe2000f8e021c */
[----:B------:R-:W-:Y:S01]  /*aa40*/  UMOV UR27, 0x80000020 ;  /* 0x80000020001b7882 */ /* 0x000fe20000000000 */
[----:B------:R-:W-:Y:S02]  /*aa50*/  UMOV UR7, 0x80000020 ;  /* 0x8000002000077882 */ /* 0x000fe40000000000 */
[----:B------:R-:W-:Y:S02]  /*aa60*/  UIADD3 UR6, UR26, 0x2, URZ ;  /* 0x000000021a067890 */ /* 0x000fe4000fffe03f */
        /* <DEDUP_REMOVED lines=32> */
.L_x_1347:
[----:B------:R-:W-:Y:S01]  /*ac70*/  ULEA UR6, UR32, UR36, 0x3 ;  /* 0x0000002420067291 */ /* 0x000fe2000f8e183f */
[----:B------:R-:W-:-:S05]  /*ac80*/  IMAD.U32 R3, RZ, RZ, UR33 ;  /* 0x00000021ff037e24 */ /* 0x000fca000f8e00ff */
[----:B------:R-:W-:-:S04]  /*ac90*/  SHF.L.U32 R3, R3, 0x1f, RZ ;  /* 0x0000001f03037819 */ /* 0x000fc800000006ff */
[----:B------:R0:W1:Y:S01]  /*aca0*/  SYNCS.PHASECHK.TRANS64.TRYWAIT P1, [UR6+0x22850], R3 ;  /* 0x02285003ff0075a7 */ /* 0x0000620008020146 */
[----:B------:R-:W-:Y:S05]  /*acb0*/  @!P0 BRA `(.L_x_1348) ;  /* 0x0000000000048947 */ /* 0x000fea0003800000 */
[----:B------:R-:W-:Y:S01]  /*acc0*/  BPT.TRAP 0x1 ;  /* 0x000000040000795c */ /* 0x000fe20000300000 */
.L_x_1348:
[----:B-1----:R-:W-:Y:S05]  /*acd0*/  @P1 BRA `(.L_x_1346) ;  /* 0x0000000000081947 */ /* 0x002fea0003800000 */
[----:B------:R-:W1:Y:S02]  /*ace0*/  SYNCS.PHASECHK.TRANS64.TRYWAIT P1, [UR6+0x22850], R3 ;  /* 0x02285003ff0075a7 */ /* 0x000e640008020146 */
[----:B-1----:R-:W-:Y:S05]  /*acf0*/  @!P1 BRA `(.L_x_1349) ;  /* 0x000000e000649947 */ /* 0x002fea0003800000 */
.L_x_1346:
        /* <DEDUP_REMOVED lines=31> */
.L_x_1350:
        /* <DEDUP_REMOVED lines=38> */
.L_x_1353:
[----:B------:R-:W-:-:S05]  /*b150*/  IMAD.U32 R152, RZ, RZ, UR29 ;  /* 0x0000001dff987e24 */ /* 0x000fca000f8e00ff */
[----:B------:R-:W-:-:S13]  /*b160*/  ISETP.NE.AND P1, PT, R152, 0x1, PT ;  /* 0x000000019800780c */ /* 0x000fda0003f25270 */
[----:B------:R-:W0:Y:S02]  /*b170*/  @P1 LDC.64 R4, c[0x0][0x9e8] ;  /* 0x00027a00ff041b82 */ /* 0x000e240000000a00 */
[----:B0-----:R-:W-:-:S05]  /*b180*/  @P1 IMAD.HI.U32 R4, R11, R4, RZ ;  /* 0x000000040b041227 */ /* 0x001fca00078e00ff */
[----:B------:R-:W-:-:S07]  /*b190*/  @P1 SHF.R.U32.HI R11, RZ, R5, R4 ;  /* 0x00000005ff0b1219 */ /* 0x000fce0000011604 */
.L_x_1354:
[----:B------:R-:W-:Y:S05]  /*b1a0*/  BSYNC B0 ;  /* 0x0000000000007941 */ /* 0x000fea0003800000 */
.L_x_1352:
[----:B------:R-:W-:-:S04]  /*b1b0*/  IMAD R11, R11, R152, -R3 ;  /* 0x000000980b0b7224 */ /* 0x000fc800078e0a03 */
[----:B------:R-:W-:-:S05]  /*b1c0*/  IMAD.IADD R11, R11, 0x1, -R16 ;  /* 0x000000010b0b7824 */ /* 0x000fca00078e0a10 */
[----:B------:R-:W-:Y:S02]  /*b1d0*/  VIADDMNMX R10, R11, R152, R10, PT ;  /* 0x000000980b0a7246 */ /* 0x000fe4000380010a */
[----:B------:R-:W-:-:S07]  /*b1e0*/  VIMNMX R12, R12, R11, !PT ;  /* 0x0000000b0c0c7248 */ /* 0x000fce0007fe0100 */
.L_x_1351:
        /* <DEDUP_REMOVED lines=116> */
.L_x_1357:
[----:B------:R-:W-:-:S05]  /*b930*/  IMAD.U32 R14, RZ, RZ, UR29 ;  /* 0x0000001dff0e7e24 */ /* 0x000fca000f8e00ff */
[----:B------:R-:W-:-:S13]  /*b940*/  ISETP.NE.AND P2, PT, R14, 0x1, PT ;  /* 0x000000010e00780c */ /* 0x000fda0003f45270 */
[----:B------:R-:W0:Y:S02]  /*b950*/  @P2 LDC.64 R4, c[0x0][0x9e8] ;  /* 0x00027a00ff042b82 */ /* 0x000e240000000a00 */
[----:B0-----:R-:W-:-:S05]  /*b960*/  @P2 IMAD.HI.U32 R4, R12, R4, RZ ;  /* 0x000000040c042227 */ /* 0x001fca00078e00ff */
[----:B------:R-:W-:-:S07]  /*b970*/  @P2 SHF.R.U32.HI R12, RZ, R5, R4 ;  /* 0x00000005ff0c2219 */ /* 0x000fce0000011604 */
.L_x_1358:
[----:B------:R-:W-:Y:S05]  /*b980*/  BSYNC B0 ;  /* 0x0000000000007941 */ /* 0x000fea0003800000 */
.L_x_1356:
[----:B------:R-:W-:-:S04]  /*b990*/  IMAD R3, R12, R14, -R3 ;  /* 0x0000000e0c037224 */ /* 0x000fc800078e0a03 */
[----:B------:R-:W-:-:S05]  /*b9a0*/  IMAD.IADD R3, R3, 0x1, -R16 ;  /* 0x0000000103037824 */ /* 0x000fca00078e0a10 */
[----:B------:R-:W-:Y:S02]  /*b9b0*/  VIADDMNMX R10, R3, R14, R10, PT ;  /* 0x0000000e030a7246 */ /* 0x000fe4000380010a */
[----:B------:R-:W-:-:S07]  /*b9c0*/  VIMNMX R9, R9, R3, !PT ;  /* 0x0000000309097248 */ /* 0x000fce0007fe0100 */
.L_x_1355:
        /* <DEDUP_REMOVED lines=378> */
.L_x_1359:
        /* <DEDUP_REMOVED lines=107> */
.L_x_1341:
[----:B------:R-:W-:Y:S06]  /*d820*/  BAR.ARV 0x8, 0x180 ;  /* 0x0206000000007b1d */ /* 0x000fec0000002000 */
[----:B------:R-:W-:Y:S05]  /*d830*/  @!P0 BRA `(.L_x_1361) ;  /* 0x0000000000048947 */ /* 0x000fea0003800000 */
[----:B------:R-:W-:Y:S01]  /*d840*/  BPT.TRAP 0x1 ;  /* 0x000000040000795c */ /* 0x000fe20000300000 */
.L_x_1361:
[----:B------:R-:W-:Y:S01]  /*d850*/  ULEA UR9, UR49, UR36, 0x3 ;  /* 0x0000002431097291 */ /* 0x000fe2000f8e183f */
[----:B------:R-:W-:-:S05]  /*d860*/  IMAD.U32 R5, RZ, RZ, UR50 ;  /* 0x00000032ff057e24 */ /* 0x000fca000f8e00ff */
[----:B------:R-:W-:-:S04]  /*d870*/  SHF.L.U32 R5, R5, 0x1f, RZ ;  /* 0x0000001f05057819 */ /* 0x000fc800000006ff */
[----:B------:R0:W1:Y:S01]  /*d880*/  SYNCS.PHASECHK.TRANS64.TRYWAIT P1, [UR9+0x22850], R5 ;  /* 0x02285005ff0075a7 */ /* 0x0000620008020149 */
[----:B------:R-:W-:Y:S05]  /*d890*/  @!P0 BRA `(.L_x_1362) ;  /* 0x0000000000048947 */ /* 0x000fea0003800000 */
[----:B------:R-:W-:Y:S01]  /*d8a0*/  BPT.TRAP 0x1 ;  /* 0x000000040000795c */ /* 0x000fe20000300000 */
.L_x_1362:
[----:B-1----:R-:W-:Y:S05]  /*d8b0*/  @P1 BRA `(.L_x_1363) ;  /* 0x0000000000081947 */ /* 0x002fea0003800000 */
[----:B------:R-:W1:Y:S02]  /*d8c0*/  SYNCS.PHASECHK.TRANS64.TRYWAIT P1, [UR9+0x22850], R5 ;  /* 0x02285005ff0075a7 */ /* 0x000e640008020149 */
[----:B-1----:R-:W-:Y:S05]  /*d8d0*/  @!P1 BRA `(.L_x_1364) ;  /* 0x000000b400849947 */ /* 0x002fea0003800000 */
.L_x_1363:
[----:B------:R-:W-:Y:S01]  /*d8e0*/  UIADD3 UR36, UR36, 0x400, URZ ;  /* 0x0000040024247890 */ /* 0x000fe2000fffe03f */
[----:B------:R-:W-:Y:S01]  /*d8f0*/  WARPGROUP.ARRIVE ;  /* 0x00000000000079c5 */ /* 0x000fe20000000000 */
[----:B------:R-:W-:Y:S01]  /*d900*/  UMOV UR7, 0x40000040 ;  /* 0x4000004000077882 */ /* 0x000fe20000000000 */
[----:B------:R-:W-:Y:S01]  /*d910*/  ULDC.64 UR10, c[0x0][0x9a0] ;  /* 0x00026800000a7ab9 */ /* 0x000fe20000000a00 */
[----:B------:R-:W-:Y:S01]  /*d920*/  USHF.R.U32.HI UR36, URZ, 0x4, UR36 ;  /* 0x000000043f247899 */ /* 0x000fe20008011624 */
[----:B01----:R-:W-:Y:S01]  /*d930*/  IMAD.MOV.U32 R5, RZ, RZ, 0x3f800000 ;  /* 0x3f800000ff057424 */ /* 0x003fe200078e00ff */
[----:B------:R-:W-:Y:S02]  /*d940*/  UISETP.NE.U32.AND UP0, UPT, UR10, URZ, UPT ;  /* 0x0000003f0a00728c */ /* 0x000fe4000bf05070 */
[----:B------:R-:W-:Y:S02]  /*d950*/  ULOP3.LUT UR36, UR36, 0x3fff, URZ, 0xc0, !UPT ;  /* 0x00003fff24247892 */ /* 0x000fe4000f8ec03f */
[----:B------:R-:W-:-:S02]  /*d960*/  UISETP.NE.AND.EX UP0, UPT, UR11, URZ, UPT, UP0 ;  /* 0x0000003f0b00728c */ /* 0x000fc4000bf05300 */
[----:B------:R-:W-:-:S04]  /*d970*/  ULOP3.LUT UR8, UR36, 0x10000, URZ, 0xfc, !UPT ;  /* 0x0001000024087892 */ /* 0x000fc8000f8efc3f */
[----:B------:R-:W-:Y:S01]  /*d980*/  ULEA UR8, UR49, UR8, 0xa ;  /* 0x0000000831087291 */ /* 0x000fe2000f8e503f */
[----:B------:R-:W-:-:S04]  /*d990*/  PLOP3.LUT P1, PT, PT, PT, UP0, 0x80, 0x0 ;  /* 0x000000000000781c */ /* 0x000fc80003f2f008 */
[----:B------:R-:W-:Y:S02]  /*d9a0*/  @UP0 ULDC.64 UR12, c[0x0][0x9c8] ;  /* 0x00027200000c0ab9 */ /* 0x000fe40000000a00 */
[----:B------:R-:W-:Y:S01]  /*d9b0*/  UMOV UR6, UR8 ;  /* 0x0000000800067c82 */ /* 0x000fe20008000000 */
[----:B------:R-:W-:-:S09]  /*d9c0*/  @UP0 UIMAD.WIDE.U32 UR4, UR53, UR12, URZ ;  /* 0x0000000c350402a5 */ /* 0x000fd2000f8e003f */
[----:B------:R-:W-:Y:S01]  /*d9d0*/  QGMMA.64x128x32.F32.E4M3.E4M3 R88, R164, gdesc[UR4], R88, gsb0 ;  /* 0x01e00004a4587df3 */ /* 0x000fe20008000858 */
[----:B------:R-:W-:-:S04]  /*d9e0*/  @UP0 USHF.R.S32.HI UR6, URZ, 0x1f, UR53 ;  /* 0x0000001f3f060899 */ /* 0x000fc80008011435 */
[----:B------:R-:W-:-:S04]  /*d9f0*/  @UP0 UIMAD UR6, UR6, UR12, URZ ;  /* 0x0000000c060602a4 */ /* 0x000fc8000f8e023f */
[----:B------:R-:W-:-:S04]  /*da00*/  @UP0 UIMAD UR6, UR53, UR13, UR6 ;  /* 0x0000000d350602a4 */ /* 0x000fc8000f8e0206 */
[----:B------:R-:W-:-:S03]  /*da10*/  @UP0 UIADD3 UR5, UR5, UR6, URZ ;  /* 0x0000000605050290 */ /* 0x000fc6000fffe03f */
[----:B------:R-:W-:Y:S02]  /*da20*/  @UP0 ULDC.64 UR6, c[0x0][0x9d0] ;  /* 0x0002740000060ab9 */ /* 0x000fe40000000a00 */
[----:B------:R-:W-:-:S04]  /*da30*/  @UP0 UIMAD.WIDE.U32 UR4, UR43, UR6, UR4 ;  /* 0x000000062b0402a5 */ /* 0x000fc8000f8e0004 */
[----:B------:R-:W-:Y:S02]  /*da40*/  @UP0 ULEA UR6, UP1, UR4, UR10, 0x2 ;  /* 0x0000000a04060291 */ /* 0x000fe4000f82103f */
[----:B------:R-:W-:-:S04]  /*da50*/  @UP0 UIMAD UR5, UR43, UR7, UR5 ;  /* 0x000000072b0502a4 */ /* 0x000fc8000f8e0205 */
[----:B------:R-:W-:Y:S01]  /*da60*/  IMAD.U32 R6, RZ, RZ, UR6 ;  /* 0x00000006ff067e24 */ /* 0x000fe2000f8e00ff */
[----:B------:R-:W-:Y:S02]  /*da70*/  @UP0 ULEA.HI.X UR7, UR4, UR11, UR5, 0x2, UP1 ;  /* 0x0000000b04070291 */ /* 0x000fe400088f1405 */
[----:B------:R-:W-:-:S04]  /*da80*/  UIADD3 UR6, UR8, 0x2, URZ ;  /* 0x0000000208067890 */ /* 0x000fc8000fffe03f */
[----:B------:R-:W-:Y:S01]  /*da90*/  IMAD.U32 R7, RZ, RZ, UR7 ;  /* 0x00000007ff077e24 */ /* 0x000fe2000f8e00ff */
[----:B------:R-:W-:-:S04]  /*daa0*/  UMOV UR7, 0x40000040 ;  /* 0x4000004000077882 */ /* 0x000fc80000000000 */
        /* <DEDUP_REMOVED lines=18> */
[----:B0-----:R-:W-:-:S01]  /*dbd0*/  FADD.FTZ R12, R9, R6 ;  /* 0x00000006090c7221 */ /* 0x001fc20000010000 */
        /* <DEDUP_REMOVED lines=23> */
[----:B--2---:R-:W-:Y:S01]  /*dd50*/  FMUL.FTZ R58, R6, R5 ;  /* 0x00000005063a7220 */ /* 0x004fe20000410000 */
[----:B------:R-:W-:Y:S02]  /*dd60*/  IMAD.MOV.U32 R0, RZ, RZ, -0x800000 ;  /* 0xff800000ff007424 */ /* 0x000fe400078e00ff */
[----:B------:R-:W-:Y:S01]  /*dd70*/  @P2 FFMA.FTZ R2, R8, R3, R7 ;  /* 0x0000000308022223 */ /* 0x000fe20000010007 */
[----:B------:R-:W-:-:S01]  /*dd80*/  @P3 FFMA.FTZ R0, R12, R4, R9 ;  /* 0x000000040c003223 */ /* 0x000fc20000010009 */
[----:B---3--:R-:W-:Y:S01]  /*dd90*/  FMUL.FTZ R5, R10, R5 ;  /* 0x000000050a057220 */ /* 0x008fe20000410000 */
[----:B------:R-:W-:-:S02]  /*dda0*/  WARPGROUP.DEPBAR.LE gsb0, 0x0 ;  /* 0x00008000000079c5 */ /* 0x000fc40000010000 */
[----:B------:R-:W-:Y:S05]  /*ddb0*/  @!P0 BRA `(.L_x_1365) ;  /* 0x0000000000048947 */ /* 0x000fea0003800000 */
[----:B------:R-:W-:Y:S01]  /*ddc0*/  BPT.TRAP 0x1 ;  /* 0x000000040000795c */ /* 0x000fe20000300000 */
.L_x_1365:
        /* <DEDUP_REMOVED lines=74> */
.L_x_1287:
        /* <DEDUP_REMOVED lines=9> */
[----:B------:R-:W-:Y:S02]  /*e300*/  R2UR UR5, R30 ;  /* 0x000000001e0572ca */ /* 0x000fe400000e0000 */
[----:B------:R-:W-:Y:S01]  /*e310*/  R2UR UR53, R31 ;  /* 0x000000001f3572ca */ /* 0x000fe200000e0000 */
[----:B------:R-:W-:Y:S06]  /*e320*/  BAR.ARV 0x4, 0x180 ;  /* 0x0106000000007b1d */ /* 0x000fec0000002000 */
[----:B------:R-:W-:Y:S08]  /*e330*/  @P0 BRA `(.L_x_1367) ;  /* 0x0000002c007c0947 */ /* 0x000ff00003800000 */
[----:B------:R-:W0:Y:S01]  /*e340*/  S2R R7, SR_TID.X ;  /* 0x0000000000077919 */ /* 0x000e220000002100 */
[----:B------:R-:W-:Y:S01]  /*e350*/  ULDC.64 UR8, c[0x4][0x40] ;  /* 0x0100100000087ab9 */ /* 0x000fe20000000a00 */
[----:B------:R-:W-:Y:S01]  /*e360*/  ULDC.64 UR10, c[0x0][0xc00] ;  /* 0x00030000000a7ab9 */ /* 0x000fe20000000a00 */
[----:B0-----:R-:W-:-:S05]  /*e370*/  IMAD.SHL.U32 R4, R7, 0x4, RZ ;  /* 0x0000000407047824 */ /* 0x001fca00078e00ff */
[----:B------:R-:W-:Y:S01]  /*e380*/  LOP3.LUT R4, R4, 0xc, RZ, 0xc0, !PT ;  /* 0x0000000c04047812 */ /* 0x000fe200078ec0ff */
[----:B------:R-:W-:Y:S03]  /*e390*/  BAR.SYNC.DEFER_BLOCKING 0x1, 0x100 ;  /* 0x0044000000007b1d */ /* 0x000fe60000010000 */
[----:B------:R-:W-:-:S05]  /*e3a0*/  IADD3 R4, P0, R4, UR8, RZ ;  /* 0x0000000804047c10 */ /* 0x000fca000ff1e0ff */
[----:B------:R-:W-:Y:S01]  /*e3b0*/  IMAD.X R5, RZ, RZ, UR9, P0 ;  /* 0x00000009ff057e24 */ /* 0x000fe200080e06ff */
[----:B------:R-:W-:-:S04]  /*e3c0*/  ULDC.64 UR8, c[0x0][0xc00] ;  /* 0x0003000000087ab9 */ /* 0x000fc80000000a00 */
[----:B------:R0:W2:Y:S01]  /*e3d0*/  LDG.E.CONSTANT R14, desc[UR56][R4.64] ;  /* 0x00000038040e7981 */ /* 0x0000a2000c1e9900 */
[----:B------:R-:W-:Y:S01]  /*e3e0*/  LOP3.LUT P0, R7, R7, 0x3, RZ, 0xc0, !PT ;  /* 0x0000000307077812 */ /* 0x000fe2000780c0ff */
[----:B------:R-:W-:-:S03]  /*e3f0*/  UIMAD.WIDE UR8, UR44, 0x4, UR8 ;  /* 0x000000042c0878a5 */ /* 0x000fc6000f8e0208 */
[----:B------:R-:W-:-:S04]  /*e400*/  ISETP.EQ.OR P0, PT, R7, 0x3, !P0 ;  /* 0x000000030700780c */ /* 0x000fc80004702670 */
[----:B------:R-:W-:Y:S01]  /*e410*/  SEL R63, R41, R20, P0 ;  /* 0x00000014293f7207 */ /* 0x000fe20000000000 */
[----:B0-----:R-:W0:Y:S01]  /*e420*/  S2R R4, SR_SWINHI ;  /* 0x0000000000047919 */ /* 0x001e220000002f00 */
        /* <DEDUP_REMOVED lines=16> */
[----:B------:R-:W-:-:S02]  /*e530*/  MOV R20, R3 ;  /* 0x0000000300147202 */ /* 0x000fc40000000f00 */
[----:B0-----:R-:W-:Y:S02]  /*e540*/  MOV R21, R4 ;  /* 0x0000000400157202 */ /* 0x001fe40000000f00 */
[----:B------:R-:W-:Y:S02]  /*e550*/  SEL R27, R6, R27, P0 ;  /* 0x0000001b061b7207 */ /* 0x000fe40000000000 */
[----:B------:R-:W-:Y:S01]  /*e560*/  SEL R67, R35, R34, P0 ;  /* 0x0000002223437207 */ /* 0x000fe20000000000 */
[----:B------:R-:W-:Y:S01]  /*e570*/  IMAD.WIDE R10, R202, 0x2, R20 ;  /* 0x00000002ca0a7825 */ /* 0x000fe200078e0214 */
[----:B------:R-:W-:Y:S02]  /*e580*/  SEL R119, R112, R113, P0 ;  /* 0x0000007170777207 */ /* 0x000fe40000000000 */
[----:B------:R-:W-:Y:S02]  /*e590*/  SEL R30, R113, R112, P0 ;  /* 0x00000070711e7207 */ /* 0x000fe40000000000 */
[----:B------:R-:W-:-:S02]  /*e5a0*/  IADD3 R93, P6, R10, 0x20, RZ ;  /* 0x000000200a5d7810 */ /* 0x000fc40007fde0ff */
[C---:B------:R-:W-:Y:S02]  /*e5b0*/  IADD3 R115, P2, R10.reuse, 0x60, RZ ;  /* 0x000000600a737810 */ /* 0x040fe40007f5e0ff */
[----:B------:R-:W-:Y:S01]  /*e5c0*/  LOP3.LUT R4, R93, 0x380, RZ, 0xc0, !PT ;  /* 0x000003805d047812 */ /* 0x000fe200078ec0ff */
[--C-:B------:R-:W-:Y:S01]  /*e5d0*/  IMAD.X R25, RZ, RZ, R11.reuse, P6 ;  /* 0x000000ffff197224 */ /* 0x100fe200030e060b */
[----:B------:R-:W-:Y:S01]  /*e5e0*/  IADD3 R121, P3, R10, 0x4000, RZ ;  /* 0x000040000a797810 */ /* 0x000fe20007f7e0ff */
[--C-:B------:R-:W-:Y:S01]  /*e5f0*/  IMAD.X R13, RZ, RZ, R11.reuse, P2 ;  /* 0x000000ffff0d7224 */ /* 0x100fe200010e060b */
[----:B------:R-:W-:Y:S02]  /*e600*/  SHF.R.U64 R4, R4, 0x3, RZ ;  /* 0x0000000304047819 */ /* 0x000fe400000012ff */
[----:B------:R-:W-:Y:S01]  /*e610*/  IADD3 R99, P1, R10, 0x40, RZ ;  /* 0x000000400a637810 */ /* 0x000fe20007f3e0ff */
[----:B------:R-:W-:Y:S01]  /*e620*/  IMAD.X R9, RZ, RZ, R11, P3 ;  /* 0x000000ffff097224 */ /* 0x000fe200018e060b */
[----:B------:R-:W-:-:S02]  /*e630*/  LOP3.LUT R8, R115, 0x380, RZ, 0xc0, !PT ;  /* 0x0000038073087812 */ /* 0x000fc400078ec0ff */
[----:B------:R-:W-:Y:S02]  /*e640*/  LOP3.LUT R24, R4, R93, RZ, 0x3c, !PT ;  /* 0x0000005d04187212 */ /* 0x000fe400078e3cff */
[----:B------:R-:W-:Y:S02]  /*e650*/  LOP3.LUT R4, R121, 0x380, RZ, 0xc0, !PT ;  /* 0x0000038079047812 */ /* 0x000fe400078ec0ff */
[----:B------:R-:W-:Y:S02]  /*e660*/  LOP3.LUT R6, R99, 0x380, RZ, 0xc0, !PT ;  /* 0x0000038063067812 */ /* 0x000fe400078ec0ff */
[----:B------:R-:W-:Y:S02]  /*e670*/  SEL R35, R34, R35, P0 ;  /* 0x0000002322237207 */ /* 0x000fe40000000000 */
[----:B------:R-:W-:Y:S02]  /*e680*/  SEL R79, R51, R50, P0 ;  /* 0x00000032334f7207 */ /* 0x000fe40000000000 */
[----:B------:R-:W-:-:S02]  /*e690*/  SEL R113, R128, R129, P0 ;  /* 0x0000008180717207 */ /* 0x000fc40000000000 */
[----:B------:R-:W-:Y:S02]  /*e6a0*/  SEL R34, R129, R128, P0 ;  /* 0x0000008081227207 */ /* 0x000fe40000000000 */
[----:B------:R-:W-:Y:S02]  /*e6b0*/  SEL R61, R42, R91, P0 ;  /* 0x0000005b2a3d7207 */ /* 0x000fe40000000000 */
[----:B------:R-:W-:Y:S02]  /*e6c0*/  SEL R83, R49, R48, P0 ;  /* 0x0000003031537207 */ /* 0x000fe40000000000 */
[----:B------:R-:W-:Y:S02]  /*e6d0*/  SEL R51, R50, R51, P0 ;  /* 0x0000003332337207 */ /* 0x000fe40000000000 */
[----:B------:R-:W-:Y:S02]  /*e6e0*/  SHF.R.U64 R8, R8, 0x3, RZ ;  /* 0x0000000308087819 */ /* 0x000fe400000012ff */
[----:B------:R-:W-:-:S02]  /*e6f0*/  SEL R42, R91, R42, P0 ;  /* 0x0000002a5b2a7207 */ /* 0x000fc40000000000 */
[----:B------:R-:W-:Y:S02]  /*e700*/  SEL R49, R48, R49, P0 ;  /* 0x0000003130317207 */ /* 0x000fe40000000000 */
[----:B------:R-:W-:Y:S02]  /*e710*/  SEL R87, R130, R131, P0 ;  /* 0x0000008382577207 */ /* 0x000fe40000000000 */
[----:B------:R-:W-:Y:S02]  /*e720*/  SEL R50, R131, R130, P0 ;  /* 0x0000008283327207 */ /* 0x000fe40000000000 */
[----:B------:R-:W-:Y:S02]  /*e730*/  IADD3 R129, P5, R10, 0x4040, RZ ;  /* 0x000040400a817810 */ /* 0x000fe40007fbe0ff */
[----:B------:R-:W-:Y:S02]  /*e740*/  SHF.R.U64 R4, R4, 0x3, RZ ;  /* 0x0000000304047819 */ /* 0x000fe400000012ff */
[----:B------:R-:W-:Y:S01]  /*e750*/  SEL R127, R104, R105, P0 ;  /* 0x00000069687f7207 */ /* 0x000fe20000000000 */
[----:B------:R-:W-:Y:S01]  /*e760*/  IMAD.X R95, RZ, RZ, R11, P5 ;  /* 0x000000ffff5f7224 */ /* 0x000fe200028e060b */
        /* <DEDUP_REMOVED lines=8> */
[C---:B------:R-:W-:Y:S02]  /*e7f0*/  LOP3.LUT R5, R10.reuse, 0x380, RZ, 0xc0, !PT ;  /* 0x000003800a057812 */ /* 0x040fe400078ec0ff */
[----:B------:R-:W-:Y:S02]  /*e800*/  IADD3 R123, P4, R10, 0x4020, RZ ;  /* 0x000040200a7b7810 */ /* 0x000fe40007f9e0ff */
[----:B------:R-:W-:Y:S02]  /*e810*/  SEL R103, R37, R58, P0 ;  /* 0x0000003a25677207 */ /* 0x000fe40000000000 */
[----:B------:R-:W-:Y:S01]  /*e820*/  SEL R39, R56, R39, P0 ;  /* 0x0000002738277207 */ /* 0x000fe20000000000 */
[----:B------:R-:W-:Y:S01]  /*e830*/  IMAD.X R7, RZ, RZ, R11, P4 ;  /* 0x000000ffff077224 */ /* 0x000fe200020e060b */
[----:B------:R-:W-:-:S02]  /*e840*/  LOP3.LUT R12, R8, R115, RZ, 0x3c, !PT ;  /* 0x00000073080c7212 */ /* 0x000fc400078e3cff */
[----:B------:R-:W-:Y:S02]  /*e850*/  SEL R37, R58, R37, P0 ;  /* 0x000000253a257207 */ /* 0x000fe40000000000 */
[----:B------:R-:W-:Y:S02]  /*e860*/  LOP3.LUT R56, R129, 0x380, RZ, 0xc0, !PT ;  /* 0x0000038081387812 */ /* 0x000fe400078ec0ff */
[----:B------:R-:W-:Y:S02]  /*e870*/  LOP3.LUT R8, R4, R121, RZ, 0x3c, !PT ;  /* 0x0000007904087212 */ /* 0x000fe400078e3cff */
[----:B------:R-:W-:Y:S02]  /*e880*/  LOP3.LUT R96, R6, R99, RZ, 0x3c, !PT ;  /* 0x0000006306607212 */ /* 0x000fe400078e3cff */
[----:B------:R-:W-:Y:S02]  /*e890*/  LOP3.LUT R58, R131, 0x380, RZ, 0xc0, !PT ;  /* 0x00000380833a7812 */ /* 0x000fe400078ec0ff */
[----:B------:R-:W-:-:S02]  /*e8a0*/  SHF.R.U64 R5, R5, 0x3, RZ ;  /* 0x0000000305057819 */ /* 0x000fc400000012ff */
[----:B------:R-:W-:Y:S02]  /*e8b0*/  LOP3.LUT R6, R123, 0x380, RZ, 0xc0, !PT ;  /* 0x000003807b067812 */ /* 0x000fe400078ec0ff */
[----:B------:R-:W-:Y:S02]  /*e8c0*/  SHF.R.U64 R56, R56, 0x3, RZ ;  /* 0x0000000338387819 */ /* 0x000fe400000012ff */
[----:B------:R-:W-:Y:S02]  /*e8d0*/  MOV R93, R8 ;  /* 0x00000008005d7202 */ /* 0x000fe40000000f00 */
[----:B------:R-:W-:Y:S02]  /*e8e0*/  SEL R59, R138, R139, P0 ;  /* 0x0000008b8a3b7207 */ /* 0x000fe40000000000 */
[----:B------:R-:W-:Y:S02]  /*e8f0*/  SEL R71, R54, R143, P0 ;  /* 0x0000008f36477207 */ /* 0x000fe40000000000 */
[----:B------:R-:W-:-:S02]  /*e900*/  SHF.R.U64 R58, R58, 0x3, RZ ;  /* 0x000000033a3a7819 */ /* 0x000fc400000012ff */
[----:B------:R-:W-:Y:S02]  /*e910*/  SEL R65, R55, R60, P0 ;  /* 0x0000003c37417207 */ /* 0x000fe40000000000 */
[----:B------:R-:W-:Y:S01]  /*e920*/  LOP3.LUT R10, R5, R10, RZ, 0x3c, !PT ;  /* 0x0000000a050a7212 */ /* 0x000fe200078e3cff */
[--C-:B------:R-:W-:Y:S01]  /*e930*/  IMAD.X R5, RZ, RZ, R11.reuse, P6 ;  /* 0x000000ffff057224 */ /* 0x100fe200030e060b */
[----:B------:R-:W-:Y:S02]  /*e940*/  SHF.R.U64 R6, R6, 0x3, RZ ;  /* 0x0000000306067819 */ /* 0x000fe400000012ff */
[----:B------:R-:W-:Y:S02]  /*e950*/  SEL R69, R150, R151, P0 ;  /* 0x0000009796457207 */ /* 0x000fe40000000000 */
[----:B------:R-:W-:Y:S02]  /*e960*/  SEL R145, R26, R97, P0 ;  /* 0x000000611a917207 */ /* 0x000fe40000000000 */
[----:B------:R-:W-:Y:S01]  /*e970*/  SEL R26, R97, R26, P0 ;  /* 0x0000001a611a7207 */ /* 0x000fe20000000000 */
[----:B------:R-:W-:Y:S01]  /*e980*/  IMAD.X R97, RZ, RZ, R11, P1 ;  /* 0x000000ffff617224 */ /* 0x000fe200008e060b */
[----:B------:R-:W-:-:S02]  /*e990*/  SEL R85, R44, R107, P0 ;  /* 0x0000006b2c557207 */ /* 0x000fc40000000000 */
[----:B------:R-:W-:Y:S02]  /*e9a0*/  SEL R73, R53, R52, P0 ;  /* 0x0000003435497207 */ /* 0x000fe40000000000 */
[----:B------:R-:W-:Y:S02]  /*e9b0*/  LOP3.LUT R94, R56, R129, RZ, 0x3c, !PT ;  /* 0x00000081385e7212 */ /* 0x000fe400078e3cff */
[----:B------:R-:W-:Y:S02]  /*e9c0*/  SEL R135, R108, R109, P0 ;  /* 0x0000006d6c877207 */ /* 0x000fe40000000000 */
[----:B------:R-:W-:Y:S02]  /*e9d0*/  SEL R31, R109, R108, P0 ;  /* 0x0000006c6d1f7207 */ /* 0x000fe40000000000 */
[----:B------:R-:W-:Y:S02]  /*e9e0*/  SEL R44, R107, R44, P0 ;  /* 0x0000002c6b2c7207 */ /* 0x000fe40000000000 */
[----:B------:R-:W-:-:S02]  /*e9f0*/  LOP3.LUT R6, R6, R123, RZ, 0x3c, !PT ;  /* 0x0000007b06067212 */ /* 0x000fc400078e3cff */
[----:B------:R-:W-:Y:S02]  /*ea00*/  LOP3.LUT R4, R58, R131, RZ, 0x3c, !PT ;  /* 0x000000833a047212 */ /* 0x000fe400078e3cff */
[----:B------:R-:W-:Y:S02]  /*ea10*/  SEL R109, R36, R137, P0 ;  /* 0x00000089246d7207 */ /* 0x000fe40000000000 */
[----:B------:R-:W-:Y:S02]  /*ea20*/  MOV R98, R10 ;  /* 0x0000000a00627202 */ /* 0x000fe40000000f00 */
[----:B------:R-:W-:Y:S02]  /*ea30*/  SEL R36, R137, R36, P0 ;  /* 0x0000002489247207 */ /* 0x000fe40000000000 */
[----:B------:R-:W-:Y:S02]  /*ea40*/  SEL R55, R60, R55, P0 ;  /* 0x000000373c377207 */ /* 0x000fe40000000000 */
[----:B------:R-:W-:-:S02]  /*ea50*/  MOV R99, R24 ;  /* 0x0000001800637202 */ /* 0x000fc40000000f00 */
[----:B------:R-:W-:Y:S02]  /*ea60*/  SEL R75, R38, R133, P0 ;  /* 0x00000085264b7207 */ /* 0x000fe40000000000 */
[----:B------:R-:W-:Y:S02]  /*ea70*/  SEL R111, R40, R141, P0 ;  /* 0x0000008d286f7207 */ /* 0x000fe40000000000 */
[----:B------:R-:W-:Y:S02]  /*ea80*/  SEL R40, R141, R40, P0 ;  /* 0x000000288d287207 */ /* 0x000fe40000000000 */
[----:B------:R-:W-:Y:S02]  /*ea90*/  SEL R38, R133, R38, P0 ;  /* 0x0000002685267207 */ /* 0x000fe40000000000 */
[----:B------:R-:W-:Y:S02]  /*eaa0*/  MOV R96, R96 ;  /* 0x0000006000607202 */ /* 0x000fe40000000f00 */
[----:B------:R-:W-:-:S02]  /*eab0*/  MOV R92, R6 ;  /* 0x00000006005c7202 */ /* 0x000fc40000000f00 */
[----:B------:R-:W-:Y:S02]  /*eac0*/  MOV R97, R12 ;  /* 0x0000000c00617202 */ /* 0x000fe40000000f00 */
[----:B------:R-:W-:Y:S02]  /*ead0*/  MOV R94, R94 ;  /* 0x0000005e005e7202 */ /* 0x000fe40000000f00 */
[----:B------:R-:W-:Y:S02]  /*eae0*/  MOV R95, R4 ;  /* 0x00000004005f7202 */ /* 0x000fe40000000f00 */
[----:B------:R-:W-:Y:S02]  /*eaf0*/  SEL R53, R52, R53, P0 ;  /* 0x0000003534357207 */ /* 0x000fe40000000000 */
[----:B------:R-:W-:Y:S02]  /*eb00*/  SEL R52, R139, R138, P0 ;  /* 0x0000008a8b347207 */ /* 0x000fe40000000000 */
[----:B------:R-:W-:-:S02]  /*eb10*/  SEL R54, R143, R54, P0 ;  /* 0x000000368f367207 */ /* 0x000fc40000000000 */
[----:B------:R-:W-:Y:S02]  /*eb20*/  SEL R107, R151, R150, P0 ;  /* 0x00000096976b7207 */ /* 0x000fe40000000000 */
        /* <DEDUP_REMOVED lines=14> */
[----:B------:R0:W-:Y:S04]  /*ec10*/  SHFL.IDX PT, R65, R32, R8, 0x1c1f ;  /* 0x001c1f0820417589 */ /* 0x0001e800000e0000 */
[----:B------:R-:W-:Y:S04]  /*ec20*/  SHFL.IDX PT, R25, R125, R14, 0x1c1f ;  /* 0x001c1f0e7d197589 */ /* 0x000fe800000e0000 */
[----:B------:R-:W-:Y:S04]  /*ec30*/  SHFL.IDX PT, R62, R91, R14, 0x1c1f ;  /* 0x001c1f0e5b3e7589 */ /* 0x000fe800000e0000 */
[----:B------:R-:W-:Y:S04]  /*ec40*/  SHFL.IDX PT, R76, R81, R14, 0x1c1f ;  /* 0x001c1f0e514c7589 */ /* 0x000fe800000e0000 */
[----:B------:R-:W-:Y:S04]  /*ec50*/  SHFL.IDX PT, R78, R79, R14, 0x1c1f ;  /* 0x001c1f0e4f4e7589 */ /* 0x000fe800000e0000 */
[----:B------:R-:W-:Y:S01]  /*ec60*/  SHFL.IDX PT, R60, R33, R8, 0x1c1f ;  /* 0x001c1f08213c7589 */ /* 0x000fe200000e0000 */
[----:B0-----:R-:W-:-:S03]  /*ec70*/  SEL R32, R57, R10, P0 ;  /* 0x0000000a39207207 */ /* 0x001fc60000000000 */
[----:B------:R-:W0:Y:S04]  /*ec80*/  SHFL.IDX PT, R69, R45, R8, 0x1c1f ;  /* 0x001c1f082d457589 */ /* 0x000e2800000e0000 */
[----:B------:R-:W-:Y:S04]  /*ec90*/  SHFL.IDX PT, R67, R67, R14, 0x1c1f ;  /* 0x001c1f0e43437589 */ /* 0x000fe800000e0000 */
[----:B------:R-:W-:Y:S04]  /*eca0*/  SHFL.IDX PT, R86, R73, R14, 0x1c1f ;  /* 0x001c1f0e49567589 */ /* 0x000fe800000e0000 */
[----:B------:R-:W-:Y:S04]  /*ecb0*/  SHFL.IDX PT, R68, R35, R8, 0x1c1f ;  /* 0x001c1f0823447589 */ /* 0x000fe800000e0000 */
[----:B------:R-:W1:Y:S04]  /*ecc0*/  SHFL.IDX PT, R79, R46, R8, 0x1c1f ;  /* 0x001c1f082e4f7589 */ /* 0x000e6800000e0000 */
[----:B------:R-:W2:Y:S04]  /*ecd0*/  SHFL.IDX PT, R81, R51, R8, 0x1c1f ;  /* 0x001c1f0833517589 */ /* 0x000ea800000e0000 */
[----:B------:R-:W-:Y:S01]  /*ece0*/  SHFL.IDX PT, R70, R85, R14, 0x1c1f ;  /* 0x001c1f0e55467589 */ /* 0x000fe200000e0000 */
[----:B0-----:R-:W-:-:S02]  /*ecf0*/  SEL R45, R62, R69, P0 ;  /* 0x000000453e2d7207 */ /* 0x001fc40000000000 */
[----:B------:R-:W-:Y:S01]  /*ed00*/  SEL R47, R69, R62, P0 ;  /* 0x0000003e452f7207 */ /* 0x000fe20000000000 */
[----:B------:R-:W-:Y:S04]  /*ed10*/  SHFL.IDX PT, R87, R87, R14, 0x1c1f ;  /* 0x001c1f0e57577589 */ /* 0x000fe800000e0000 */
[----:B------:R-:W-:Y:S04]  /*ed20*/  SHFL.IDX PT, R73, R44, R8, 0x1c1f ;  /* 0x001c1f082c497589 */ /* 0x000fe800000e0000 */
[----:B------:R-:W-:Y:S04]  /*ed30*/  SHFL.IDX PT, R88, R50, R8, 0x1c1f ;  /* 0x001c1f0832587589 */ /* 0x000fe800000e0000 */
[----:B------:R-:W-:Y:S01]  /*ed40*/  SHFL.IDX PT, R6, R149, R14, 0x1c1f ;  /* 0x001c1f0e95067589 */ /* 0x000fe200000e0000 */
[----:B-1----:R-:W-:-:S03]  /*ed50*/  SEL R62, R79, R76, P0 ;  /* 0x0000004c4f3e7207 */ /* 0x002fc60000000000 */
[----:B------:R-:W-:Y:S01]  /*ed60*/  SHFL.IDX PT, R90, R103, R14, 0x1c1f ;  /* 0x001c1f0e675a7589 */ /* 0x000fe200000e0000 */
[----:B--2---:R-:W-:-:S03]  /*ed70*/  SEL R69, R78, R81, P0 ;  /* 0x000000514e457207 */ /* 0x004fc60000000000 */
[----:B------:R-:W-:Y:S04]  /*ed80*/  SHFL.IDX PT, R61, R61, R14, 0x1c1f ;  /* 0x001c1f0e3d3d7589 */ /* 0x000fe800000e0000 */
[----:B------:R-:W-:Y:S04]  /*ed90*/  SHFL.IDX PT, R72, R83, R14, 0x1c1f ;  /* 0x001c1f0e53487589 */ /* 0x000fe800000e0000 */
[----:B------:R-:W-:Y:S04]  /*eda0*/  SHFL.IDX PT, R80, R77, R14, 0x1c1f ;  /* 0x001c1f0e4d507589 */ /* 0x000fe800000e0000 */
[----:B------:R-:W0:Y:S04]  /*edb0*/  SHFL.IDX PT, R27, R27, R8, 0x1c1f ;  /* 0x001c1f081b1b7589 */ /* 0x000e2800000e0000 */
[----:B------:R-:W1:Y:S04]  /*edc0*/  SHFL.IDX PT, R42, R42, R8, 0x1c1f ;  /* 0x001c1f082a2a7589 */ /* 0x000e6800000e0000 */
[----:B------:R2:W-:Y:S04]  /*edd0*/  SHFL.IDX PT, R89, R37, R8, 0x1c1f ;  /* 0x001c1f0825597589 */ /* 0x0005e800000e0000 */
[----:B------:R-:W-:Y:S04]  /*ede0*/  SHFL.IDX PT, R85, R48, R8, 0x1c1f ;  /* 0x001c1f0830557589 */ /* 0x000fe800000e0000 */
[----:B------:R-:W-:Y:S01]  /*edf0*/  SHFL.IDX PT, R9, R145, R14, 0x1c1f ;  /* 0x001c1f0e91097589 */ /* 0x000fe200000e0000 */
[----:B--2---:R-:W-:-:S03]  /*ee00*/  SEL R37, R56, R43, P0 ;  /* 0x0000002b38257207 */ /* 0x004fc60000000000 */
[----:B------:R-:W-:Y:S04]  /*ee10*/  SHFL.IDX PT, R7, R147, R14, 0x1c1f ;  /* 0x001c1f0e93077589 */ /* 0x000fe800000e0000 */
[----:B------:R-:W-:Y:S01]  /*ee20*/  SHFL.IDX PT, R82, R109, R14, 0x1c1f ;  /* 0x001c1f0e6d527589 */ /* 0x000fe200000e0000 */
[----:B0-----:R-:W-:Y:S02]  /*ee30*/  SEL R33, R6, R27, P0 ;  /* 0x0000001b06217207 */ /* 0x001fe40000000000 */
[----:B------:R-:W-:Y:S01]  /*ee40*/  SEL R35, R27, R6, P0 ;  /* 0x000000061b237207 */ /* 0x000fe20000000000 */
[----:B------:R-:W-:Y:S04]  /*ee50*/  SHFL.IDX PT, R63, R63, R14, 0x1c1f ;  /* 0x001c1f0e3f3f7589 */ /* 0x000fe800000e0000 */
[----:B------:R-:W0:Y:S04]  /*ee60*/  SHFL.IDX PT, R12, R29, R8, 0x1c1f ;  /* 0x001c1f081d0c7589 */ /* 0x000e2800000e0000 */
[----:B------:R-:W-:Y:S04]  /*ee70*/  SHFL.IDX PT, R26, R26, R8, 0x1c1f ;  /* 0x001c1f081a1a7589 */ /* 0x000fe800000e0000 */
[----:B------:R1:W-:Y:S04]  /*ee80*/  SHFL.IDX PT, R83, R36, R8, 0x1c1f ;  /* 0x001c1f0824537589 */ /* 0x0003e800000e0000 */
[----:B------:R0:W2:Y:S04]  /*ee90*/  SHFL.IDX PT, R30, R41, R8, 0x1c1f ;  /* 0x001c1f08291e7589 */ /* 0x0000a800000e0000 */
[----:B------:R-:W-:Y:S01]  /*eea0*/  SHFL.IDX PT, R13, R127, R14, 0x1c1f ;  /* 0x001c1f0e7f0d7589 */ /* 0x000fe200000e0000 */
[----:B-1----:R-:W-:-:S03]  /*eeb0*/  SEL R36, R61, R42, P0 ;  /* 0x0000002a3d247207 */ /* 0x002fc60000000000 */
[----:B------:R-:W-:Y:S04]  /*eec0*/  SHFL.IDX PT, R11, R135, R14, 0x1c1f ;  /* 0x001c1f0e870b7589 */ /* 0x000fe800000e0000 */
[----:B------:R-:W-:Y:S01]  /*eed0*/  SHFL.IDX PT, R4, R105, R14, 0x1c1f ;  /* 0x001c1f0e69047589 */ /* 0x000fe200000e0000 */
[----:B0-----:R-:W-:-:S03]  /*eee0*/  SEL R41, R7, R12, P0 ;  /* 0x0000000c07297207 */ /* 0x001fc60000000000 */
[----:B------:R-:W-:Y:S04]  /*eef0*/  SHFL.IDX PT, R24, R31, R8, 0x1c1f ;  /* 0x001c1f081f187589 */ /* 0x000fe800000e0000 */
[----:B------:R-:W0:Y:S04]  /*ef00*/  SHFL.IDX PT, R28, R28, R8, 0x1c1f ;  /* 0x001c1f081c1c7589 */ /* 0x000e2800000e0000 */
[----:B------:R1:W-:Y:S01]  /*ef10*/  SHFL.IDX PT, R91, R39, R8, 0x1c1f ;  /* 0x001c1f08275b7589 */ /* 0x0003e200000e0000 */
[----:B--2---:R-:W-:Y:S02]  /*ef20*/  SEL R44, R63, R30, P0 ;  /* 0x0000001e3f2c7207 */ /* 0x004fe40000000000 */
[----:B------:R-:W-:Y:S01]  /*ef30*/  SEL R46, R30, R63, P0 ;  /* 0x0000003f1e2e7207 */ /* 0x000fe20000000000 */
[----:B------:R-:W-:Y:S04]  /*ef40*/  SHFL.IDX PT, R74, R113, R14, 0x1c1f ;  /* 0x001c1f0e714a7589 */ /* 0x000fe800000e0000 */
[----:B------:R-:W-:Y:S01]  /*ef50*/  SHFL.IDX PT, R75, R75, R14, 0x1c1f ;  /* 0x001c1f0e4b4b7589 */ /* 0x000fe200000e0000 */
[----:B-1----:R-:W-:-:S03]  /*ef60*/  SEL R39, R43, R56, P0 ;  /* 0x000000382b277207 */ /* 0x002fc60000000000 */
[----:B------:R-:W-:Y:S01]  /*ef70*/  SHFL.IDX PT, R5, R111, R14, 0x1c1f ;  /* 0x001c1f0e6f057589 */ /* 0x000fe200000e0000 */
[----:B------:R-:W-:Y:S02]  /*ef80*/  SEL R56, R58, R59, P0 ;  /* 0x0000003b3a387207 */ /* 0x000fe40000000000 */
[----:B------:R-:W-:Y:S01]  /*ef90*/  SEL R58, R59, R58, P0 ;  /* 0x0000003a3b3a7207 */ /* 0x000fe20000000000 */
[----:B------:R1:W-:Y:S01]  /*efa0*/  SHFL.IDX PT, R84, R40, R8, 0x1c1f ;  /* 0x001c1f0828547589 */ /* 0x0003e200000e0000 */
[----:B------:R-:W-:Y:S02]  /*efb0*/  SEL R59, R60, R25, P0 ;  /* 0x000000193c3b7207 */ /* 0x000fe40000000000 */
[----:B------:R-:W-:Y:S01]  /*efc0*/  SEL R43, R12, R7, P0 ;  /* 0x000000070c2b7207 */ /* 0x000fe20000000000 */
[----:B------:R2:W3:Y:S01]  /*efd0*/  SHFL.IDX PT, R77, R49, R8, 0x1c1f ;  /* 0x001c1f08314d7589 */ /* 0x0004e200000e0000 */
[----:B0-----:R-:W-:Y:S02]  /*efe0*/  SEL R48, R13, R28, P0 ;  /* 0x0000001c0d307207 */ /* 0x001fe40000000000 */
[----:B------:R-:W-:Y:S01]  /*eff0*/  SEL R50, R28, R13, P0 ;  /* 0x0000000d1c327207 */ /* 0x000fe20000000000 */
[----:B------:R0:W-:Y:S01]  /*f000*/  SHFL.IDX PT, R14, R38, R8, 0x1c1f ;  /* 0x001c1f08260e7589 */ /* 0x0001e200000e0000 */
[----:B------:R-:W-:-:S02]  /*f010*/  SEL R51, R24, R11, P0 ;  /* 0x0000000b18337207 */ /* 0x000fc40000000000 */
[----:B-1----:R-:W-:Y:S01]  /*f020*/  SEL R40, R9, R26, P0 ;  /* 0x0000001a09287207 */ /* 0x002fe20000000000 */
[----:B------:R1:W4:Y:S01]  /*f030*/  SHFL.IDX PT, R15, R34, R8, 0x1c1f ;  /* 0x001c1f08220f7589 */ /* 0x00032200000e0000 */
[----:B--2---:R-:W-:-:S03]  /*f040*/  SEL R49, R11, R24, P0 ;  /* 0x000000180b317207 */ /* 0x004fc60000000000 */
[----:B------:R2:W4:Y:S01]  /*f050*/  SHFL.IDX PT, R101, R53, R8, 0x1c1f ;  /* 0x001c1f0835657589 */ /* 0x00052200000e0000 */
[----:B------:R-:W-:Y:S02]  /*f060*/  F2FP.BF16.F32.PACK_AB R11, R47, R46 ;  /* 0x0000002e2f0b723e */ /* 0x000fe400000010ff */
[----:B0-----:R-:W-:Y:S01]  /*f070*/  SEL R38, R42, R61, P0 ;  /* 0x0000003d2a267207 */ /* 0x001fe20000000000 */
[----:B------:R0:W-:Y:S01]  /*f080*/  SHFL.IDX PT, R103, R54, R8, 0x1c1f ;  /* 0x001c1f0836677589 */ /* 0x0001e200000e0000 */
[----:B------:R-:W-:Y:S02]  /*f090*/  SEL R42, R26, R9, P0 ;  /* 0x000000091a2a7207 */ /* 0x000fe40000000000 */
[----:B-1----:R-:W-:Y:S01]  /*f0a0*/  SEL R34, R10, R57, P0 ;  /* 0x000000390a227207 */ /* 0x002fe20000000000 */
[----:B------:R1:W4:Y:S01]  /*f0b0*/  SHFL.IDX PT, R105, R52, R8, 0x1c1f ;  /* 0x001c1f0834697589 */ /* 0x00032200000e0000 */
[----:B------:R-:W-:Y:S02]  /*f0c0*/  SEL R57, R25, R60, P0 ;  /* 0x0000003c19397207 */ /* 0x000fe40000000000 */
[----:B--2---:R-:W-:Y:S01]  /*f0d0*/  SEL R53, R64, R71, P0 ;  /* 0x0000004740357207 */ /* 0x004fe20000000000 */
[----:B------:R-:W2:Y:S01]  /*f0e0*/  SHFL.IDX PT, R107, R107, R8, 0x1c1f ;  /* 0x001c1f086b6b7589 */ /* 0x000ea200000e0000 */
[----:B------:R-:W-:-:S02]  /*f0f0*/  SEL R60, R76, R79, P0 ;  /* 0x0000004f4c3c7207 */ /* 0x000fc40000000000 */
[----:B0-----:R-:W-:Y:S01]  /*f100*/  SEL R54, R73, R70, P0 ;  /* 0x0000004649367207 */ /* 0x001fe20000000000 */
[----:B------:R0:W2:Y:S01]  /*f110*/  SHFL.IDX PT, R109, R55, R8, 0x1c1f ;  /* 0x001c1f08376d7589 */ /* 0x0000a200000e0000 */
[----:B------:R-:W-:Y:S02]  /*f120*/  SEL R76, R87, R88, P0 ;  /* 0x00000058574c7207 */ /* 0x000fe40000000000 */
[----:B-1----:R-:W-:Y:S02]  /*f130*/  SEL R52, R70, R73, P0 ;  /* 0x0000004946347207 */ /* 0x002fe40000000000 */
[----:B------:R-:W-:Y:S02]  /*f140*/  SEL R70, R85, R80, P0 ;  /* 0x0000005055467207 */ /* 0x000fe40000000000 */
[----:B---3--:R-:W-:Y:S02]  /*f150*/  SEL R61, R72, R77, P0 ;  /* 0x0000004d483d7207 */ /* 0x008fe40000000000 */
[----:B------:R-:W-:-:S02]  /*f160*/  SEL R63, R77, R72, P0 ;  /* 0x000000484d3f7207 */ /* 0x000fc40000000000 */
[----:B0-----:R-:W-:Y:S02]  /*f170*/  SEL R55, R71, R64, P0 ;  /* 0x0000004047377207 */ /* 0x001fe40000000000 */
        /* <DEDUP_REMOVED lines=15> */
[----:B----4-:R-:W-:Y:S02]  /*f270*/  SEL R72, R74, R15, P0 ;  /* 0x0000000f4a487207 */ /* 0x010fe40000000000 */
[----:B------:R-:W-:-:S02]  /*f280*/  SEL R73, R75, R14, P0 ;  /* 0x0000000e4b497207 */ /* 0x000fc40000000000 */
[----:B------:R-:W-:Y:S02]  /*f290*/  F2FP.BF16.F32.PACK_AB R4, R33, R32 ;  /* 0x000000202104723e */ /* 0x000fe400000010ff */
[----:B------:R-:W-:Y:S02]  /*f2a0*/  F2FP.BF16.F32.PACK_AB R5, R37, R36 ;  /* 0x000000242505723e */ /* 0x000fe400000010ff */
[----:B------:R-:W-:Y:S02]  /*f2b0*/  F2FP.BF16.F32.PACK_AB R6, R35, R34 ;  /* 0x000000222306723e */ /* 0x000fe400000010ff */
[----:B------:R-:W-:Y:S02]  /*f2c0*/  F2FP.BF16.F32.PACK_AB R7, R39, R38 ;  /* 0x000000262707723e */ /* 0x000fe400000010ff */
[----:B------:R-:W-:Y:S02]  /*f2d0*/  SEL R74, R15, R74, P0 ;  /* 0x0000004a0f4a7207 */ /* 0x000fe40000000000 */
[----:B------:R-:W-:Y:S01]  /*f2e0*/  SEL R75, R14, R75, P0 ;  /* 0x0000004b0e4b7207 */ /* 0x000fe20000000000 */
[----:B------:R-:W-:Y:S01]  /*f2f0*/  STSM.16.M88.4 [R98], R4 ;  /* 0x0000000462007844 */ /* 0x000fe20000000200 */
[----:B------:R-:W-:-:S02]  /*f300*/  F2FP.BF16.F32.PACK_AB R8, R41, R40 ;  /* 0x000000282908723e */ /* 0x000fc400000010ff */
[----:B------:R-:W-:Y:S02]  /*f310*/  F2FP.BF16.F32.PACK_AB R9, R45, R44 ;  /* 0x0000002c2d09723e */ /* 0x000fe400000010ff */
[----:B------:R-:W-:Y:S02]  /*f320*/  F2FP.BF16.F32.PACK_AB R10, R43, R42 ;  /* 0x0000002a2b0a723e */ /* 0x000fe400000010ff */
[----:B------:R-:W-:Y:S02]  /*f330*/  F2FP.BF16.F32.PACK_AB R12, R49, R48 ;  /* 0x00000030310c723e */ /* 0x000fe400000010ff */
[----:B------:R-:W-:Y:S01]  /*f340*/  F2FP.BF16.F32.PACK_AB R13, R53, R52 ;  /* 0x00000034350d723e */ /* 0x000fe200000010ff */
[----:B------:R-:W-:Y:S01]  /*f350*/  STSM.16.M88.4 [R99], R8 ;  /* 0x0000000863007844 */ /* 0x000fe20000000200 */
        /* <DEDUP_REMOVED lines=9> */
[----:B------:R-:W-:Y:S02]  /*f3f0*/  SEL R84, R102, R105, P0 ;  /* 0x0000006966547207 */ /* 0x000fe40000000000 */
[----:B------:R-:W-:Y:S01]  /*f400*/  SEL R86, R105, R102, P0 ;  /* 0x0000006669567207 */ /* 0x000fe20000000000 */
[----:B------:R1:W-:Y:S01]  /*f410*/  STSM.16.M88.4 [R97], R24 ;  /* 0x0000001861007844 */ /* 0x0003e20000000200 */
[----:B------:R-:W-:Y:S02]  /*f420*/  SEL R85, R100, R103, P0 ;  /* 0x0000006764557207 */ /* 0x000fe40000000000 */
[----:B------:R-:W-:Y:S01]  /*f430*/  SEL R87, R103, R100, P0 ;  /* 0x0000006467577207 */ /* 0x000fe20000000000 */
[----:B0-----:R-:W-:Y:S01]  /*f440*/  IMAD.U32 R96, RZ, RZ, UR8 ;  /* 0x00000008ff607e24 */ /* 0x001fe2000f8e00ff */
[----:B--2---:R-:W-:Y:S02]  /*f450*/  SEL R29, R104, R107, P0 ;  /* 0x0000006b681d7207 */ /* 0x004fe40000000000 */
[----:B------:R-:W-:-:S02]  /*f460*/  SEL R31, R107, R104, P0 ;  /* 0x000000686b1f7207 */ /* 0x000fc40000000000 */
[----:B------:R-:W-:Y:S02]  /*f470*/  SEL R28, R106, R109, P0 ;  /* 0x0000006d6a1c7207 */ /* 0x000fe40000000000 */
[----:B------:R-:W-:Y:S02]  /*f480*/  SEL R30, R109, R106, P0 ;  /* 0x0000006a6d1e7207 */ /* 0x000fe40000000000 */
[----:B------:R-:W-:Y:S02]  /*f490*/  F2FP.BF16.F32.PACK_AB R4, R65, R64 ;  /* 0x000000404104723e */ /* 0x000fe400000010ff */
[----:B------:R-:W-:Y:S01]  /*f4a0*/  F2FP.BF16.F32.PACK_AB R5, R69, R68 ;  /* 0x000000444505723e */ /* 0x000fe200000010ff */
[----:B-1----:R-:W-:Y:S01]  /*f4b0*/  IMAD.U32 R97, RZ, RZ, UR9 ;  /* 0x00000009ff617e24 */ /* 0x002fe2000f8e00ff */
[----:B------:R-:W-:Y:S01]  /*f4c0*/  F2FP.BF16.F32.PACK_AB R6, R67, R66 ;  /* 0x000000424306723e */ /* 0x000fe200000010ff */
[----:B------:R-:W-:Y:S01]  /*f4d0*/  ULDC.64 UR8, c[0x0][0xc08] ;  /* 0x0003020000087ab9 */ /* 0x000fe20000000a00 */
        /* <DEDUP_REMOVED lines=11> */
[----:B------:R-:W-:Y:S02]  /*f590*/  F2FP.BF16.F32.PACK_AB R24, R89, R88 ;  /* 0x000000585918723e */ /* 0x000fe400000010ff */
[----:B------:R-:W-:Y:S01]  /*f5a0*/  F2FP.BF16.F32.PACK_AB R25, R29, R28 ;  /* 0x0000001c1d19723e */ /* 0x000fe200000010ff */
[----:B------:R2:W-:Y:S01]  /*f5b0*/  STSM.16.M88.4 [R94], R12 ;  /* 0x0000000c5e007844 */ /* 0x0005e20000000200 */
[----:B------:R-:W-:Y:S01]  /*f5c0*/  F2FP.BF16.F32.PACK_AB R26, R91, R90 ;  /* 0x0000005a5b1a723e */ /* 0x000fe200000010ff */
[----:B0-----:R-:W0:Y:S01]  /*f5d0*/  LDC R93, c[0x0][0xbe8] ;  /* 0x0002fa00ff5d7b82 */ /* 0x001e220000000800 */
[----:B------:R-:W-:Y:S02]  /*f5e0*/  F2FP.BF16.F32.PACK_AB R27, R31, R30 ;  /* 0x0000001e1f1b723e */ /* 0x000fe400000010ff */
[----:B------:R-:W-:-:S03]  /*f5f0*/  ISETP.NE.U32.AND P0, PT, RZ, UR10, PT ;  /* 0x0000000aff007c0c */ /* 0x000fc6000bf05070 */
[----:B------:R3:W-:Y:S01]  /*f600*/  STSM.16.M88.4 [R95], R24 ;  /* 0x000000185f007844 */ /* 0x0007e20000000200 */
[----:B------:R-:W-:Y:S01]  /*f610*/  ISETP.NE.AND.EX P0, PT, RZ, UR11, PT, P0 ;  /* 0x0000000bff007c0c */ /* 0x000fe2000bf05300 */
[----:B------:R-:W-:-:S12]  /*f620*/  BAR.SYNC.DEFER_BLOCKING 0x1, 0x100 ;  /* 0x0044000000007b1d */ /* 0x000fd80000010000 */
[----:B------:R-:W4:Y:S01]  /*f630*/  @P0 LDG.E R98, desc[UR56][R96.64] ;  /* 0x0000003860620981 */ /* 0x000f22000c1e1900 */
[----:B0-----:R-:W-:Y:S01]  /*f640*/  ISETP.NE.AND P1, PT, R93, 0x1, PT ;  /* 0x000000015d00780c */ /* 0x001fe20003f25270 */
[----:B------:R-:W-:Y:S02]  /*f650*/  UISETP.NE.U32.AND UP0, UPT, UR8, URZ, UPT ;  /* 0x0000003f0800728c */ /* 0x000fe4000bf05070 */
[----:B------:R-:W-:Y:S02]  /*f660*/  UISETP.GT.AND UP1, UPT, UR47, 0x1, UPT ;  /* 0x000000012f00788c */ /* 0x000fe4000bf24270 */
[----:B------:R-:W-:Y:S01]  /*f670*/  UISETP.NE.AND.EX UP0, UPT, UR9, URZ, UPT, UP0 ;  /* 0x0000003f0900728c */ /* 0x000fe2000bf05300 */
[----:B------:R-:W-:Y:S01]  /*f680*/  UMOV UR18, 0x9b8 ;  /* 0x000009b800127882 */ /* 0x000fe20000000000 */
[----:B------:R-:W-:-:S06]  /*f690*/  ULDC UR4, c[0x0][0xa88] ;  /* 0x0002a20000047ab9 */ /* 0x000fcc0000000800 */
[----:B------:R-:W0:Y:S01]  /*f6a0*/  @P1 LDC R6, c[0x0][0xbec] ;  /* 0x0002fb00ff061b82 */ /* 0x000e220000000800 */
[----:B------:R-:W-:Y:S01]  /*f6b0*/  USEL UR18, UR18, 0x978, UP1 ;  /* 0x0000097812127887 */ /* 0x000fe20008800000 */
[----:B------:R-:W-:Y:S01]  /*f6c0*/  PLOP3.LUT P4, PT, PT, PT, UP0, 0x80, 0x0 ;  /* 0x000000000000781c */ /* 0x000fe20003f8f008 */
[----:B------:R-:W-:Y:S01]  /*f6d0*/  @UP0 ULDC.64 UR8, c[0x0][0xc08] ;  /* 0x0003020000080ab9 */ /* 0x000fe20000000a00 */
[----:B-1----:R-:W-:Y:S01]  /*f6e0*/  IMAD.U32 R92, RZ, RZ, UR4 ;  /* 0x00000004ff5c7e24 */ /* 0x002fe2000f8e00ff */
[----:B------:R-:W-:-:S03]  /*f6f0*/  @UP0 UIMAD.WIDE UR8, UR44, 0x4, UR8 ;  /* 0x000000042c0808a5 */ /* 0x000fc6000f8e0208 */
[----:B------:R-:W1:Y:S01]  /*f700*/  @P1 LDC R9, c[0x0][0xbf0] ;  /* 0x0002fc00ff091b82 */ /* 0x000e620000000800 */
[----:B------:R-:W-:Y:S02]  /*f710*/  UISETP.NE.U32.AND UP0, UPT, UR10, URZ, UPT ;  /* 0x0000003f0a00728c */ /* 0x000fe4000bf05070 */
[----:B------:R-:W-:Y:S01]  /*f720*/  IMAD.U32 R4, RZ, RZ, UR8 ;  /* 0x00000008ff047e24 */ /* 0x000fe2000f8e00ff */
[----:B------:R-:W-:Y:S01]  /*f730*/  USEL UR16, UR39, URZ, UP1 ;  /* 0x0000003f27107287 */ /* 0x000fe20008800000 */
[----:B------:R-:W-:Y:S01]  /*f740*/  IMAD.U32 R5, RZ, RZ, UR9 ;  /* 0x00000009ff057e24 */ /* 0x000fe2000f8e00ff */
[----:B------:R-:W-:Y:S01]  /*f750*/  UISETP.NE.AND.EX UP0, UPT, UR11, URZ, UPT, UP0 ;  /* 0x0000003f0b00728c */ /* 0x000fe2000bf05300 */
[----:B------:R-:W-:Y:S01]  /*f760*/  ULDC.64 UR12, c[0x0][UR18+0x218] ;  /* 0x00008600120c7abb */ /* 0x000fe20008000a00 */
[----:B------:R-:W-:Y:S01]  /*f770*/  UMOV UR4, URZ ;  /* 0x0000003f00047c82 */ /* 0x000fe20008000000 */
[----:B------:R-:W-:Y:S01]  /*f780*/  UIMAD.WIDE.U32 UR8, UR12, UR43, URZ ;  /* 0x0000002b0c0872a5 */ /* 0x000fe2000f8e003f */
[----:B--2---:R-:W-:Y:S01]  /*f790*/  VIADD R13, R17, UR42 ;  /* 0x0000002a110d7c36 */ /* 0x004fe20008000000 */
[----:B------:R-:W-:Y:S01]  /*f7a0*/  ULDC.64 UR14, c[0x0][UR18+0x228] ;  /* 0x00008a00120e7abb */ /* 0x000fe20008000a00 */
[----:B------:R-:W-:Y:S01]  /*f7b0*/  UIMAD UR12, UR13, UR43, URZ ;  /* 0x0000002b0d0c72a4 */ /* 0x000fe2000f8e023f */
[----:B------:R0:W5:Y:S01]  /*f7c0*/  @P4 LDG.E R92, desc[UR56][R4.64] ;  /* 0x00000038045c4981 */ /* 0x000162000c1e1900 */
[----:B------:R-:W-:Y:S01]  /*f7d0*/  USHF.R.S32.HI UR17, URZ, 0x1f, UR44 ;  /* 0x0000001f3f117899 */ /* 0x000fe2000801142c */
[----:B------:R-:W-:Y:S01]  /*f7e0*/  IMAD.MOV.U32 R7, RZ, RZ, R13 ;  /* 0x000000ffff077224 */ /* 0x000fe200078e000d */
[----:B------:R-:W-:-:S02]  /*f7f0*/  USEL UR7, UR44, URZ, !UP0 ;  /* 0x0000003f2c077287 */ /* 0x000fc4000c000000 */
[----:B------:R-:W-:Y:S01]  /*f800*/  UIMAD.WIDE.U32 UR20, UR14, UR16, URZ ;  /* 0x000000100e1472a5 */ /* 0x000fe2000f8e003f */
[----:B------:R-:W-:Y:S01]  /*f810*/  ULDC.64 UR10, c[0x0][UR18+0x220] ;  /* 0x00008800120a7abb */ /* 0x000fe20008000a00 */
[----:B------:R-:W-:Y:S02]  /*f820*/  UIMAD UR14, UR15, UR16, URZ ;  /* 0x000000100f0e72a4 */ /* 0x000fe4000f8e023f */
[----:B------:R-:W-:Y:S01]  /*f830*/  UIADD3 UR15, UR9, UR12, URZ ;  /* 0x0000000c090f7290 */ /* 0x000fe2000fffe03f */
[----:B0-----:R-:W-:Y:S01]  /*f840*/  @P1 IMAD.HI.U32 R4, R13, R6, RZ ;  /* 0x000000060d041227 */ /* 0x001fe200078e00ff */
[----:B------:R-:W-:Y:S02]  /*f850*/  USEL UR17, UR17, URZ, !UP0 ;  /* 0x0000003f11117287 */ /* 0x000fe4000c000000 */
[----:B------:R-:W-:Y:S01]  /*f860*/  UIMAD UR9, UR11, UR7, URZ ;  /* 0x000000070b0972a4 */ /* 0x000fe2000f8e023f */
[----:B------:R-:W-:Y:S01]  /*f870*/  IMAD.U32 R5, RZ, RZ, UR21 ;  /* 0x00000015ff057e24 */ /* 0x000fe2000f8e00ff */
[----:B------:R-:W-:Y:S01]  /*f880*/  UIMAD.WIDE.U32 UR12, UR10, UR7, URZ ;  /* 0x000000070a0c72a5 */ /* 0x000fe2000f8e003f */
[----:B-1----:R-:W-:Y:S01]  /*f890*/  @P1 SHF.R.U32.HI R7, RZ, R9, R4 ;  /* 0x00000009ff071219 */ /* 0x002fe20000011604 */
[----:B------:R-:W-:Y:S01]  /*f8a0*/  UIMAD UR9, UR10, UR17, UR9 ;  /* 0x000000110a0972a4 */ /* 0x000fe2000f8e0209 */
[----:B------:R-:W-:Y:S01]  /*f8b0*/  IMAD.U32 R4, RZ, RZ, UR20 ;  /* 0x00000014ff047e24 */ /* 0x000fe2000f8e00ff */
[----:B------:R-:W-:Y:S01]  /*f8c0*/  UIADD3 UR14, UR21, UR14, URZ ;  /* 0x0000000e150e7290 */ /* 0x000fe2000fffe03f */
[--C-:B------:R-:W-:Y:S01]  /*f8d0*/  SHF.R.S32.HI R5, RZ, 0x1f, R7.reuse ;  /* 0x0000001fff057819 */ /* 0x100fe20000011407 */
[----:B------:R-:W-:Y:S01]  /*f8e0*/  UIADD3 UR9, UR13, UR9, URZ ;  /* 0x000000090d097290 */ /* 0x000fe2000fffe03f */
[----:B------:R-:W-:-:S03]  /*f8f0*/  IMAD.MOV R6, RZ, RZ, -R7 ;  /* 0x000000ffff067224 */ /* 0x000fc600078e0a07 */
[----:B------:R-:W-:Y:S02]  /*f900*/  IMAD.U32 R8, RZ, RZ, UR14 ;  /* 0x0000000eff087e24 */ /* 0x000fe4000f8e00ff */
[----:B------:R-:W-:-:S05]  /*f910*/  IMAD R9, R93, R6, R13 ;  /* 0x000000065d097224 */ /* 0x000fca00078e020d */
[----:B------:R-:W-:Y:S02]  /*f920*/  SHF.R.S32.HI R6, RZ, 0x1f, R9 ;  /* 0x0000001fff067819 */ /* 0x000fe40000011409 */
[----:B----4-:R-:W-:-:S13]  /*f930*/  @P0 R2UR UR4, R98 ;  /* 0x00000000620402ca */ /* 0x010fda00000e0000 */
        /* <DEDUP_REMOVED lines=15> */
[----:B---3--:R-:W-:Y:S08]  /*fa30*/  @P4 BRA `(.L_x_1368) ;  /* 0x0000000000104947 */ /* 0x008ff00003800000 */
[----:B------:R-:W-:Y:S05]  /*fa40*/  @!P0 BRA `(.L_x_1368) ;  /* 0x00000000000c8947 */ /* 0x000fea0003800000 */
[----:B------:R-:W2:Y:S04]  /*fa50*/  LDG.E R5, desc[UR56][R96.64] ;  /* 0x0000003860057981 */ /* 0x000ea8000c1e1900 */
[----:B-----5:R-:W2:Y:S02]  /*fa60*/  LDG.E R92, desc[UR56][R96.64+0x4] ;  /* 0x00000438605c7981 */ /* 0x020ea4000c1e1900 */
[----:B--2---:R-:W-:-:S07]  /*fa70*/  IMAD.IADD R92, R92, 0x1, -R5 ;  /* 0x000000015c5c7824 */ /* 0x004fce00078e0a05 */
.L_x_1368:
[----:B------:R-:W-:Y:S01]  /*fa80*/  SHFL.IDX PT, R4, R8, RZ, 0x1c1f ;  /* 0x001c1fff08047589 */ /* 0x000fe200000e0000 */
[----:B------:R-:W-:Y:S01]  /*fa90*/  VIADD R11, R201, UR42 ;  /* 0x0000002ac90b7c36 */ /* 0x000fe20008000000 */
[----:B------:R-:W-:Y:S01]  /*faa0*/  LOP3.LUT P0, RZ, R183, 0x3, RZ, 0xc0, !PT ;  /* 0x00000003b7ff7812 */ /* 0x000fe2000780c0ff */
[----:B-----5:R-:W-:Y:S01]  /*fab0*/  IMAD R92, R92, R93, RZ ;  /* 0x0000005d5c5c7224 */ /* 0x020fe200078e02ff */
[----:B------:R-:W0:Y:S01]  /*fac0*/  SHFL.IDX PT, R5, R10, RZ, 0x1c1f ;  /* 0x001c1fff0a057589 */ /* 0x000e2200000e0000 */
[C---:B------:R-:W-:Y:S01]  /*fad0*/  VIADD R9, R11.reuse, 0x8 ;  /* 0x000000080b097836 */ /* 0x040fe20000000000 */
[----:B------:R-:W-:Y:S02]  /*fae0*/  PLOP3.LUT P3, PT, PT, PT, UP1, 0x80, 0x0 ;  /* 0x000000000000781c */ /* 0x000fe40003f6f018 */
[----:B------:R-:W-:Y:S01]  /*faf0*/  SHFL.IDX PT, R6, R8, 0x1, 0x1c1f ;  /* 0x003c1f0008067f89 */ /* 0x000fe200000e0000 */
[-C--:B------:R-:W-:Y:S02]  /*fb00*/  ISETP.GE.OR P2, PT, R11, R92.reuse, P0 ;  /* 0x0000005c0b00720c */ /* 0x080fe40000746670 */
[-C--:B------:R-:W-:Y:S01]  /*fb10*/  ISETP.GE.OR P0, PT, R9, R92.reuse, P0 ;  /* 0x0000005c0900720c */ /* 0x080fe20000706670 */
[----:B------:R-:W1:Y:S10]  /*fb20*/  SHFL.IDX PT, R7, R10, 0x1, 0x1c1f ;  /* 0x003c1f000a077f89 */ /* 0x000e7400000e0000 */
[----:B0-----:R0:W-:Y:S01]  /*fb30*/  @!P2 ST.E desc[UR56][R4.64], R2 ;  /* 0x000000020400a985 */ /* 0x0011e2000c101938 */
[----:B------:R-:W-:-:S03]  /*fb40*/  ISETP.GE.AND P2, PT, R11, R92, PT ;  /* 0x0000005c0b00720c */ /* 0x000fc60003f46270 */
[----:B-1----:R0:W-:Y:S01]  /*fb50*/  @!P0 ST.E desc[UR56][R6.64], R0 ;  /* 0x0000000006008985 */ /* 0x0021e2000c101938 */
[----:B------:R-:W-:Y:S01]  /*fb60*/  ISETP.GE.AND P0, PT, R9, R92, PT ;  /* 0x0000005c0900720c */ /* 0x000fe20003f06270 */
[----:B------:R-:W-:-:S12]  /*fb70*/  @P3 BRA `(.L_x_1369) ;  /* 0x0000000800883947 */ /* 0x000fd80003800000 */
[----:B0-----:R-:W-:Y:S01]  /*fb80*/  IMAD R5, R182, 0x40, R18 ;  /* 0x00000040b6057824 */ /* 0x001fe200078e0212 */
[----:B------:R-:W-:Y:S01]  /*fb90*/  ULDC.64 UR12, c[0x0][0xaa0] ;  /* 0x0002a800000c7ab9 */ /* 0x000fe20000000a00 */
[----:B------:R-:W0:Y:S02]  /*fba0*/  @P1 LDC R47, c[0x0][0xbf0] ;  /* 0x0002fc00ff2f1b82 */ /* 0x000e240000000800 */
[----:B------:R-:W-:-:S03]  /*fbb0*/  IMAD.WIDE R20, R5, 0x2, R20 ;  /* 0x0000000205147825 */ /* 0x000fc600078e0214 */
[C---:B------:R-:W-:Y:S02]  /*fbc0*/  IADD3 R9, P6, R20.reuse, 0x1000, RZ ;  /* 0x0000100014097810 */ /* 0x040fe40007fde0ff */
        /* <DEDUP_REMOVED lines=9> */
[C---:B------:R-:W-:Y:S01]  /*fc60*/  LOP3.LUT R7, R20.reuse, 0x380, RZ, 0xc0, !PT ;  /* 0x0000038014077812 */ /* 0x040fe200078ec0ff */
[----:B------:R-:W-:Y:S01]  /*fc70*/  UIMAD UR10, UR11, UR12, URZ ;  /* 0x0000000c0b0a72a4 */ /* 0x000fe2000f8e023f */
[----:B------:R-:W-:Y:S01]  /*fc80*/  IADD3 R5, P6, R20, 0x7000, RZ ;  /* 0x0000700014057810 */ /* 0x000fe20007fde0ff */
[----:B------:R-:W-:Y:S01]  /*fc90*/  UIMAD.WIDE.U32 UR8, UR4, UR12, URZ ;  /* 0x0000000c040872a5 */ /* 0x000fe2000f8e003f */
[----:B------:R-:W-:Y:S01]  /*fca0*/  LOP3.LUT R12, R13, 0x380, RZ, 0xc0, !PT ;  /* 0x000003800d0c7812 */ /* 0x000fe200078ec0ff */
[----:B------:R-:W5:Y:S01]  /*fcb0*/  LD.E.128 R8, desc[UR56][R8.64] ;  /* 0x0000003808087980 */ /* 0x000f62000c101d00 */
[----:B------:R-:W-:Y:S01]  /*fcc0*/  LOP3.LUT R24, R25, 0x380, RZ, 0xc0, !PT ;  /* 0x0000038019187812 */ /* 0x000fe200078ec0ff */
[----:B------:R-:W-:Y:S01]  /*fcd0*/  IMAD.X R41, RZ, RZ, R21, P6 ;  /* 0x000000ffff297224 */ /* 0x000fe200030e0615 */
[----:B------:R-:W-:-:S02]  /*fce0*/  LOP3.LUT R28, R29, 0x380, RZ, 0xc0, !PT ;  /* 0x000003801d1c7812 */ /* 0x000fc400078ec0ff */
[----:B------:R-:W-:Y:S02]  /*fcf0*/  LOP3.LUT R32, R33, 0x380, RZ, 0xc0, !PT ;  /* 0x0000038021207812 */ /* 0x000fe400078ec0ff */
[----:B------:R-:W-:Y:S02]  /*fd00*/  LOP3.LUT R36, R37, 0x380, RZ, 0xc0, !PT ;  /* 0x0000038025247812 */ /* 0x000fe400078ec0ff */
[----:B------:R-:W-:Y:S02]  /*fd10*/  SHF.R.U64 R7, R7, 0x3, RZ ;  /* 0x0000000307077819 */ /* 0x000fe400000012ff */
[----:B------:R-:W-:Y:S02]  /*fd20*/  LOP3.LUT R0, R5, 0x380, RZ, 0xc0, !PT ;  /* 0x0000038005007812 */ /* 0x000fe400078ec0ff */
[----:B------:R-:W-:Y:S02]  /*fd30*/  SHF.R.U64 R12, R12, 0x3, RZ ;  /* 0x000000030c0c7819 */ /* 0x000fe400000012ff */
[----:B------:R-:W-:-:S02]  /*fd40*/  SHF.R.U64 R24, R24, 0x3, RZ ;  /* 0x0000000318187819 */ /* 0x000fc400000012ff */
[----:B------:R-:W-:Y:S02]  /*fd50*/  SHF.R.U64 R28, R28, 0x3, RZ ;  /* 0x000000031c1c7819 */ /* 0x000fe400000012ff */
[----:B------:R-:W-:Y:S02]  /*fd60*/  SHF.R.U64 R32, R32, 0x3, RZ ;  /* 0x0000000320207819 */ /* 0x000fe400000012ff */
[----:B------:R-:W-:Y:S02]  /*fd70*/  SHF.R.U64 R36, R36, 0x3, RZ ;  /* 0x0000000324247819 */ /* 0x000fe400000012ff */
[----:B------:R-:W-:Y:S02]  /*fd80*/  LOP3.LUT R20, R7, R20, RZ, 0x3c, !PT ;  /* 0x0000001407147212 */ /* 0x000fe400078e3cff */
        /* <DEDUP_REMOVED lines=12> */
[----:B------:R-:W-:Y:S01]  /*fe50*/  UIMAD UR10, UR4, UR13, UR10 ;  /* 0x0000000d040a72a4 */ /* 0x000fe2000f8e020a */
[----:B------:R1:W5:Y:S01]  /*fe60*/  LD.E.128 R4, desc[UR56][R20.64] ;  /* 0x0000003814047980 */ /* 0x000362000c101d00 */
[----:B------:R-:W-:-:S03]  /*fe70*/  IMAD R0, R22, 0x20, R182 ;  /* 0x0000002016007824 */ /* 0x000fc600078e02b6 */
[----:B------:R-:W5:Y:S04]  /*fe80*/  LD.E.128 R12, desc[UR56][R12.64] ;  /* 0x000000380c0c7980 */ /* 0x000f68000c101d00 */
[----:B------:R-:W5:Y:S01]  /*fe90*/  LD.E.128 R24, desc[UR56][R24.64] ;  /* 0x0000003818187980 */ /* 0x000f62000c101d00 */
[----:B-1----:R-:W1:Y:S01]  /*fea0*/  @P1 LDC R21, c[0x0][0xbec] ;  /* 0x0002fb00ff151b82 */ /* 0x002e620000000800 */
[----:B------:R-:W-:Y:S02]  /*feb0*/  UIADD3 UR9, UR9, UR10, URZ ;  /* 0x0000000a09097290 */ /* 0x000fe4000fffe03f */
[----:B------:R-:W5:Y:S01]  /*fec0*/  LD.E.128 R28, desc[UR56][R28.64] ;  /* 0x000000381c1c7980 */ /* 0x000f62000c101d00 */
[----:B------:R-:W-:Y:S01]  /*fed0*/  ULDC.64 UR10, c[0x0][0xae8] ;  /* 0x0002ba00000a7ab9 */ /* 0x000fe20000000a00 */
[----:B------:R-:W-:Y:S01]  /*fee0*/  VIADD R44, R0, UR42 ;  /* 0x0000002a002c7c36 */ /* 0x000fe20008000000 */
[----:B------:R-:W-:Y:S01]  /*fef0*/  UIMAD.WIDE.U32 UR8, UR43, UR10, UR8 ;  /* 0x0000000a2b0872a5 */ /* 0x000fe2000f8e0008 */
[----:B------:R-:W5:Y:S01]  /*ff00*/  LD.E.128 R32, desc[UR56][R32.64] ;  /* 0x0000003820207980 */ /* 0x000f62000c101d00 */
[----:B------:R-:W-:-:S02]  /*ff10*/  USHF.R.S32.HI UR4, URZ, 0x1f, UR7 ;  /* 0x0000001f3f047899 */ /* 0x000fc40008011407 */
[----:B------:R-:W-:Y:S01]  /*ff20*/  UIMAD UR9, UR43, UR11, UR9 ;  /* 0x0000000b2b0972a4 */ /* 0x000fe2000f8e0209 */
[----:B------:R-:W5:Y:S02]  /*ff30*/  LD.E.128 R36, desc[UR56][R36.64] ;  /* 0x0000003824247980 */ /* 0x000f64000c101d00 */
[----:B------:R-:W-:Y:S02]  /*ff40*/  ULDC.64 UR10, c[0x0][0xaf0] ;  /* 0x0002bc00000a7ab9 */ /* 0x000fe40000000a00 */
[----:B------:R-:W-:Y:S01]  /*ff50*/  UIMAD UR4, UR4, UR10, URZ ;  /* 0x0000000a040472a4 */ /* 0x000fe2000f8e023f */
[----:B------:R-:W-:Y:S01]  /*ff60*/  IMAD.MOV.U32 R45, RZ, RZ, R44 ;  /* 0x000000ffff2d7224 */ /* 0x000fe200078e002c */
[----:B------:R-:W-:Y:S01]  /*ff70*/  UIMAD.WIDE.U32 UR8, UR7, UR10, UR8 ;  /* 0x0000000a070872a5 */ /* 0x000fe2000f8e0008 */
[----:B------:R-:W5:Y:S01]  /*ff80*/  LD.E.128 R40, desc[UR56][R40.64] ;  /* 0x0000003828287980 */ /* 0x000f62000c101d00 */
[----:B-1----:R-:W-:Y:S01]  /*ff90*/  @P1 IMAD.HI.U32 R0, R44, R21, RZ ;  /* 0x000000152c001227 */ /* 0x002fe200078e00ff */
[----:B------:R-:W-:Y:S01]  /*ffa0*/  UIMAD UR4, UR7, UR11, UR4 ;  /* 0x0000000b070472a4 */ /* 0x000fe2000f8e0204 */
[----:B------:R-:W-:Y:S01]  /*ffb0*/  @!PT LDS RZ, [RZ] ;  /* 0x00000000fffff984 */ /* 0x000fe20000000800 */
[----:B------:R-:W-:Y:S01]  /*ffc0*/  @!PT LDS RZ, [RZ] ;  /* 0x00000000fffff984 */ /* 0x000fe20000000800 */
[----:B------:R-:W-:Y:S01]  /*ffd0*/  @!PT LDS RZ, [RZ] ;  /* 0x00000000fffff984 */ /* 0x000fe20000000800 */
[----:B------:R-:W-:Y:S01]  /*ffe0*/  @!PT LDS RZ, [RZ] ;  /* 0x00000000fffff984 */ /* 0x000fe20000000800 */
[----:B------:R1:W-:Y:S06]  /*fff0*/  MEMBAR.ALL.CTA ;  /* 0x0000000000007992 */ /* 0x0003ec0000008000 */
[----:B-1----:R-:W1:Y:S01]  /*10000*/  FENCE.VIEW.ASYNC.S ;  /* 0x00000000000073c6 */ /* 0x002e620000000000 */
[----:B------:R-:W-:Y:S01]  /*10010*/  ULDC.64 UR10, c[0x0][0xae0] ;  /* 0x0002b800000a7ab9 */ /* 0x000fe20000000a00 */
[----:B0-----:R-:W-:Y:S01]  /*10020*/  @P1 SHF.R.U32.HI R45, RZ, R47, R0 ;  /* 0x0000002fff2d1219 */ /* 0x001fe20000011600 */
[----:B------:R-:W-:-:S03]  /*10030*/  UIADD3 UR4, UR9, UR4, URZ ;  /* 0x0000000409047290 */ /* 0x000fc6000fffe03f */
[--C-:B------:R-:W-:Y:S01]  /*10040*/  SHF.R.S32.HI R0, RZ, 0x1f, R45.reuse ;  /* 0x0000001fff007819 */ /* 0x100fe2000001142d */
[----:B------:R-:W-:Y:S02]  /*10050*/  IMAD.MOV R2, RZ, RZ, -R45 ;  /* 0x000000ffff027224 */ /* 0x000fe400078e0a2d */
[----:B------:R-:W-:Y:S02]  /*10060*/  IMAD.U32 R21, RZ, RZ, UR9 ;  /* 0x00000009ff157e24 */ /* 0x000fe4000f8e00ff */
[----:B------:R-:W-:Y:S02]  /*10070*/  IMAD R0, R0, UR10, RZ ;  /* 0x0000000a00007c24 */ /* 0x000fe4000f8e02ff */
[----:B------:R-:W-:Y:S02]  /*10080*/  IMAD R93, R93, R2, R44 ;  /* 0x000000025d5d7224 */ /* 0x000fe400078e022c */
[----:B------:R-:W-:Y:S01]  /*10090*/  IMAD.U32 R20, RZ, RZ, UR8 ;  /* 0x00000008ff147e24 */ /* 0x000fe2000f8e00ff */
[----:B------:R-:W-:Y:S01]  /*100a0*/  ULDC.64 UR8, c[0x0][0xad8] ;  /* 0x0002b60000087ab9 */ /* 0x000fe20000000a00 */
[----:B------:R-:W-:-:S02]  /*100b0*/  IMAD.U32 R21, RZ, RZ, UR4 ;  /* 0x00000004ff157e24 */ /* 0x000fc4000f8e00ff */
[C---:B------:R-:W-:Y:S01]  /*100c0*/  IMAD R47, R45.reuse, UR11, R0 ;  /* 0x0000000b2d2f7c24 */ /* 0x040fe2000f8e0200 */
[----:B------:R-:W-:Y:S01]  /*100d0*/  SHF.R.S32.HI R0, RZ, 0x1f, R93 ;  /* 0x0000001fff007819 */ /* 0x000fe2000001145d */
[----:B------:R-:W-:-:S04]  /*100e0*/  IMAD.WIDE.U32 R20, R45, UR10, R20 ;  /* 0x0000000a2d147c25 */ /* 0x000fc8000f8e0014 */
[----:B------:R-:W-:Y:S02]  /*100f0*/  IMAD.IADD R21, R21, 0x1, R47 ;  /* 0x0000000115157824 */ /* 0x000fe400078e022f */
[----:B------:R-:W-:Y:S02]  /*10100*/  IMAD R0, R0, UR8, RZ ;  /* 0x0000000800007c24 */ /* 0x000fe4000f8e02ff */
[----:B------:R-:W-:Y:S02]  /*10110*/  VIADD R49, R182, UR42 ;  /* 0x0000002ab6317c36 */ /* 0x000fe40008000000 */
[C---:B------:R-:W-:Y:S02]  /*10120*/  IMAD R47, R93.reuse, UR9, R0 ;  /* 0x000000095d2f7c24 */ /* 0x040fe4000f8e0200 */
[----:B------:R-:W-:Y:S01]  /*10130*/  IMAD.WIDE.U32 R20, R93, UR8, R20 ;  /* 0x000000085d147c25 */ /* 0x000fe2000f8e0014 */
[----:B------:R-:W-:Y:S01]  /*10140*/  ISETP.GE.AND P2, PT, R49, R92, PT ;  /* 0x0000005c3100720c */ /* 0x000fe20003f46270 */
[----:B------:R-:W-:-:S02]  /*10150*/  ULDC.64 UR8, c[0x0][0xa80] ;  /* 0x0002a00000087ab9 */ /* 0x000fc40000000a00 */
[----:B------:R-:W-:Y:S01]  /*10160*/  IMAD.IADD R21, R21, 0x1, R47 ;  /* 0x0000000115157824 */ /* 0x000fe200078e022f */
[C---:B------:R-:W-:Y:S01]  /*10170*/  LEA R0, P3, R20.reuse, UR8, 0x1 ;  /* 0x0000000814007c11 */ /* 0x040fe2000f8608ff */
[----:B------:R-:W-:Y:S02]  /*10180*/  VIADD R3, R3, 0x22820 ;  /* 0x0002282003037836 */ /* 0x000fe40000000000 */
[----:B------:R-:W-:Y:S01]  /*10190*/  VIADD R45, R49, 0x20 ;  /* 0x00000020312d7836 */ /* 0x000fe20000000000 */
[----:B------:R-:W-:Y:S02]  /*101a0*/  LEA.HI.X R44, R20, UR9, R21, 0x1, P3 ;  /* 0x00000009142c7c11 */ /* 0x000fe400098f0c15 */
[----:B------:R-:W-:Y:S02]  /*101b0*/  PRMT R3, RZ, 0x654, R3 ;  /* 0x00000654ff037816 */ /* 0x000fe40000000003 */
[-C--:B------:R-:W-:Y:S01]  /*101c0*/  ISETP.GE.AND P0, PT, R45, R92.reuse, PT ;  /* 0x0000005c2d00720c */ /* 0x080fe20003f06270 */
[----:B------:R-:W-:Y:S01]  /*101d0*/  VIADD R45, R49, 0x40 ;  /* 0x00000040312d7836 */ /* 0x000fe20000000000 */
[----:B-1----:R0:W-:Y:S01]  /*101e0*/  SYNCS.ARRIVE.TRANS64.RED.A1T0 RZ, [R3+URZ], RZ ;  /* 0x000000ff03ff79a7 */ /* 0x0021e2000810043f */
        /* <DEDUP_REMOVED lines=8> */
[CC--:B-1----:R-:W-:Y:S02]  /*10270*/  @!P2 LEA R2, P4, R18.reuse, R20.reuse, 0x1 ;  /* 0x000000141202a211 */ /* 0x0c2fe400078808ff */
[C---:B------:R-:W-:Y:S02]  /*10280*/  @!P3 LEA R20, P5, R19.reuse, R20, 0x1 ;  /* 0x000000141314b211 */ /* 0x040fe400078a08ff */
[-C--:B0-2---:R-:W-:Y:S02]  /*10290*/  @!P2 LEA.HI.X R3, R18, R21.reuse, R204, 0x1, P4 ;  /* 0x000000151203a211 */ /* 0x085fe400020f0ccc */
[----:B------:R-:W-:-:S03]  /*102a0*/  @!P3 LEA.HI.X R21, R19, R21, R203, 0x1, P5 ;  /* 0x000000151315b211 */ /* 0x000fc600028f0ccb */
[----:B-----5:R3:W-:Y:S04]  /*102b0*/  @!P2 ST.E.128 desc[UR56][R2.64], R4 ;  /* 0x000000040200a985 */ /* 0x0207e8000c101d38 */
[----:B------:R3:W-:Y:S02]  /*102c0*/  @!P3 ST.E.128 desc[UR56][R20.64], R28 ;  /* 0x0000001c1400b985 */ /* 0x0007e4000c101d38 */
.L_x_1371:
[----:B------:R-:W-:Y:S05]  /*102d0*/  BSYNC B1 ;  /* 0x0000000000017941 */ /* 0x000fea0003800000 */
.L_x_1370:
[----:B---3-5:R3:W4:Y:S01]  /*102e0*/  SHFL.IDX PT, R5, R44, 0x1, 0x181f ;  /* 0x00381f002c057f89 */ /* 0x02872200000e0000 */
[----:B------:R-:W-:Y:S03]  /*102f0*/  BSSY B1, `(.L_x_1372) ;  /* 0x000000c000017945 */ /* 0x000fe60003800000 */
[----:B------:R3:W0:Y:S01]  /*10300*/  SHFL.IDX PT, R4, R0, 0x1, 0x181f ;  /* 0x00381f0000047f89 */ /* 0x00062200000e0000 */
[----:B------:R-:W-:Y:S05]  /*10310*/  @P0 BRA `(.L_x_1373) ;  /* 0x0000000000240947 */ /* 0x000fea0003800000 */
[----:B------:R-:W-:Y:S02]  /*10320*/  ULDC UR4, c[0x0][0xac8] ;  /* 0x0002b20000047ab9 */ /* 0x000fe40000000800 */
[----:B------:R-:W-:Y:S02]  /*10330*/  ISETP.GE.AND P3, PT, R18, UR4, PT ;  /* 0x0000000412007c0c */ /* 0x000fe4000bf66270 */
[----:B------:R-:W-:-:S11]  /*10340*/  ISETP.GE.AND P4, PT, R19, UR4, PT ;  /* 0x0000000413007c0c */ /* 0x000fd6000bf86270 */
[CC--:B0-----:R-:W-:Y:S02]  /*10350*/  @!P3 LEA R2, P0, R18.reuse, R4.reuse, 0x1 ;  /* 0x000000041202b211 */ /* 0x0c1fe400078008ff */
[C---:B------:R-:W-:Y:S02]  /*10360*/  @!P4 LEA R4, P2, R19.reuse, R4, 0x1 ;  /* 0x000000041304c211 */ /* 0x040fe400078408ff */
[-C--:B----4-:R-:W-:Y:S02]  /*10370*/  @!P3 LEA.HI.X R3, R18, R5.reuse, R204, 0x1, P0 ;  /* 0x000000051203b211 */ /* 0x090fe400000f0ccc */
[----:B------:R-:W-:-:S03]  /*10380*/  @!P4 LEA.HI.X R5, R19, R5, R203, 0x1, P2 ;  /* 0x000000051305c211 */ /* 0x000fc600010f0ccb */
[----:B------:R0:W-:Y:S04]  /*10390*/  @!P3 ST.E.128 desc[UR56][R2.64], R8 ;  /* 0x000000080200b985 */ /* 0x0001e8000c101d38 */
[----:B------:R0:W-:Y:S02]  /*103a0*/  @!P4 ST.E.128 desc[UR56][R4.64], R32 ;  /* 0x000000200400c985 */ /* 0x0001e4000c101d38 */
.L_x_1373:
[----:B------:R-:W-:Y:S05]  /*103b0*/  BSYNC B1 ;  /* 0x0000000000017941 */ /* 0x000fea0003800000 */
.L_x_1372:
[----:B0---4-:R0:W4:Y:S01]  /*103c0*/  SHFL.IDX PT, R5, R44, 0x2, 0x181f ;  /* 0x00581f002c057f89 */ /* 0x01112200000e0000 */
        /* <DEDUP_REMOVED lines=12> */
.L_x_1375:
[----:B------:R-:W-:Y:S05]  /*10490*/  BSYNC B1 ;  /* 0x0000000000017941 */ /* 0x000fea0003800000 */
.L_x_1374:
[----:B0-----:R-:W-:Y:S01]  /*104a0*/  VIADD R3, R49, 0x60 ;  /* 0x0000006031037836 */ /* 0x001fe20000000000 */
[----:B---3--:R-:W0:Y:S04]  /*104b0*/  SHFL.IDX PT, R44, R44, 0x3, 0x181f ;  /* 0x00781f002c2c7f89 */ /* 0x008e2800000e0000 */
[----:B------:R-:W-:Y:S01]  /*104c0*/  ISETP.GE.AND P0, PT, R3, R92, PT ;  /* 0x0000005c0300720c */ /* 0x000fe20003f06270 */
[----:B------:R-:W3:-:S12]  /*104d0*/  SHFL.IDX PT, R0, R0, 0x3, 0x181f ;  /* 0x00781f0000007f89 */ /* 0x000ed800000e0000 */
[----:B------:R-:W-:Y:S05]  /*104e0*/  @P0 BRA `(.L_x_1376) ;  /* 0x0000001800200947 */ /* 0x000fea0003800000 */
[----:B------:R-:W-:Y:S02]  /*104f0*/  ULDC UR4, c[0x0][0xac8] ;  /* 0x0002b20000047ab9 */ /* 0x000fe40000000800 */
[----:B------:R-:W-:-:S13]  /*10500*/  ISETP.GE.AND P1, PT, R18, UR4, PT ;  /* 0x0000000412007c0c */ /* 0x000fda000bf26270 */
[----:B---3--:R-:W-:-:S04]  /*10510*/  @!P1 LEA R2, P0, R18, R0, 0x1 ;  /* 0x0000000012029211 */ /* 0x008fc800078008ff */
[----:B0-----:R-:W-:Y:S02]  /*10520*/  @!P1 LEA.HI.X R3, R18, R44, R204, 0x1, P0 ;  /* 0x0000002c12039211 */ /* 0x001fe400000f0ccc */
[----:B------:R-:W-:-:S03]  /*10530*/  ISETP.GE.AND P0, PT, R19, UR4, PT ;  /* 0x0000000413007c0c */ /* 0x000fc6000bf06270 */
[----:B------:R0:W-:Y:S10]  /*10540*/  @!P1 ST.E.128 desc[UR56][R2.64], R24 ;  /* 0x0000001802009985 */ /* 0x0001f4000c101d38 */
[----:B------:R-:W-:Y:S05]  /*10550*/  @P0 BRA `(.L_x_1376) ;  /* 0x0000001800040947 */ /* 0x000fea0003800000 */
[----:B0-----:R-:W-:-:S04]  /*10560*/  LEA R2, P0, R19, R0, 0x1 ;  /* 0x0000000013027211 */ /* 0x001fc800078008ff */
[----:B------:R-:W-:-:S05]  /*10570*/  LEA.HI.X R3, R19, R44, R203, 0x1, P0 ;  /* 0x0000002c13037211 */ /* 0x000fca00000f0ccb */
[----:B------:R0:W-:Y:S01]  /*10580*/  ST.E.128 desc[UR56][R2.64], R40 ;  /* 0x0000002802007985 */ /* 0x0001e2000c101d38 */
[----:B------:R-:W-:Y:S05]  /*10590*/  BRA `(.L_x_1376) ;  /* 0x0000001400f47947 */ /* 0x000fea0003800000 */
.L_x_1369:
        /* <DEDUP_REMOVED lines=9> */
[----:B------:R-:W-:-:S03]  /*10630*/  UIADD3 UR9, UR9, UR10, URZ ;  /* 0x0000000a09097290 */ /* 0x000fc6000fffe03f */
[----:B------:R-:W-:Y:S02]  /*10640*/  ULDC.64 UR10, c[0x0][0xb38] ;  /* 0x0002ce00000a7ab9 */ /* 0x000fe40000000a00 */
[----:B------:R-:W-:-:S04]  /*10650*/  UIMAD.WIDE.U32 UR8, UR43, UR10, UR8 ;  /* 0x0000000a2b0872a5 */ /* 0x000fc8000f8e0008 */
[----:B------:R-:W-:-:S03]  /*10660*/  UIMAD UR9, UR43, UR11, UR9 ;  /* 0x0000000b2b0972a4 */ /* 0x000fc6000f8e0209 */
[----:B------:R-:W-:Y:S02]  /*10670*/  ULDC.64 UR10, c[0x0][0xb40] ;  /* 0x0002d000000a7ab9 */ /* 0x000fe40000000a00 */
[----:B------:R-:W-:Y:S01]  /*10680*/  UIMAD UR4, UR4, UR10, URZ ;  /* 0x0000000a040472a4 */ /* 0x000fe2000f8e023f */
[----:B0-----:R-:W-:Y:S01]  /*10690*/  @P1 IMAD.HI.U32 R0, R13, R0, RZ ;  /* 0x000000000d001227 */ /* 0x001fe200078e00ff */
[----:B------:R-:W-:Y:S02]  /*106a0*/  UIMAD.WIDE.U32 UR8, UR7, UR10, UR8 ;  /* 0x0000000a070872a5 */ /* 0x000fe4000f8e0008 */
[----:B------:R-:W-:-:S03]  /*106b0*/  UIMAD UR4, UR7, UR11, UR4 ;  /* 0x0000000b070472a4 */ /* 0x000fc6000f8e0204 */
[----:B------:R-:W-:Y:S01]  /*106c0*/  ULDC.64 UR10, c[0x0][0xb48] ;  /* 0x0002d200000a7ab9 */ /* 0x000fe20000000a00 */
[----:B------:R-:W-:Y:S01]  /*106d0*/  UIADD3 UR9, UR9, UR4, URZ ;  /* 0x0000000409097290 */ /* 0x000fe2000fffe03f */
[----:B-1----:R-:W-:-:S03]  /*106e0*/  @P1 SHF.R.U32.HI R7, RZ, R5, R0 ;  /* 0x00000005ff071219 */ /* 0x002fc60000011600 */
[----:B------:R-:W-:Y:S01]  /*106f0*/  UIMAD.WIDE.U32 UR8, UR39, UR10, UR8 ;  /* 0x0000000a270872a5 */ /* 0x000fe2000f8e0008 */
[--C-:B------:R-:W-:Y:S01]  /*10700*/  SHF.R.S32.HI R0, RZ, 0x1f, R7.reuse ;  /* 0x0000001fff007819 */ /* 0x100fe20000011407 */
[----:B------:R-:W-:Y:S02]  /*10710*/  IMAD.MOV R2, RZ, RZ, -R7 ;  /* 0x000000ffff027224 */ /* 0x000fe400078e0a07 */
[----:B------:R-:W-:Y:S02]  /*10720*/  UIMAD UR39, UR39, UR11, UR9 ;  /* 0x0000000b272772a4 */ /* 0x000fe4000f8e0209 */
[----:B------:R-:W-:Y:S01]  /*10730*/  IMAD R93, R93, R2, R13 ;  /* 0x000000025d5d7224 */ /* 0x000fe200078e020d */
[----:B------:R-:W-:Y:S01]  /*10740*/  ULDC.64 UR10, c[0x0][0xb30] ;  /* 0x0002cc00000a7ab9 */ /* 0x000fe20000000a00 */
[----:B------:R-:W-:Y:S02]  /*10750*/  IMAD.U32 R5, RZ, RZ, UR9 ;  /* 0x00000009ff057e24 */ /* 0x000fe4000f8e00ff */
[----:B------:R-:W-:-:S02]  /*10760*/  IMAD R0, R0, UR10, RZ ;  /* 0x0000000a00007c24 */ /* 0x000fc4000f8e02ff */
        /* <DEDUP_REMOVED lines=14> */
[----:B------:R-:W-:Y:S01]  /*10850*/  PRMT R2, RZ, 0x654, R2 ;  /* 0x00000654ff027816 */ /* 0x000fe20000000002 */
[----:B------:R0:W1:Y:S01]  /*10860*/  SHFL.IDX PT, R12, R0, RZ, 0x1c1f ;  /* 0x001c1fff000c7589 */ /* 0x00006200000e0000 */
[----:B------:R-:W-:Y:S02]  /*10870*/  LEA.HI.X R14, R4, UR9, R3, 0x2, P1 ;  /* 0x00000009040e7c11 */ /* 0x000fe400088f1403 */
[----:B------:R0:W-:Y:S03]  /*10880*/  SYNCS.ARRIVE.TRANS64.RED.A1T0 RZ, [R2+URZ], RZ ;  /* 0x000000ff02ff79a7 */ /* 0x0001e6000810043f */
[----:B------:R0:W2:Y:S01]  /*10890*/  SHFL.IDX PT, R13, R14, RZ, 0x1c1f ;  /* 0x001c1fff0e0d7589 */ /* 0x0000a200000e0000 */
[----:B------:R-:W-:Y:S05]  /*108a0*/  @P2 BRA `(.L_x_1378) ;  /* 0x0000000400042947 */ /* 0x000fea0003800000 */
[----:B------:R-:W-:Y:S02]  /*108b0*/  ULDC UR4, c[0x0][0xac8] ;  /* 0x0002b20000047ab9 */ /* 0x000fe40000000800 */
[----:B------:R-:W-:Y:S02]  /*108c0*/  ISETP.GE.AND P1, PT, R16, UR4, PT ;  /* 0x0000000410007c0c */ /* 0x000fe4000bf26270 */
[----:B------:R-:W-:Y:S02]  /*108d0*/  ISETP.GE.AND P4, PT, R181, UR4, PT ;  /* 0x00000004b5007c0c */ /* 0x000fe4000bf86270 */
[----:B------:R-:W-:Y:S02]  /*108e0*/  ISETP.GE.AND P3, PT, R180, UR4, PT ;  /* 0x00000004b4007c0c */ /* 0x000fe4000bf66270 */
[----:B------:R-:W-:-:S07]  /*108f0*/  ISETP.GE.AND P2, PT, R179, UR4, PT ;  /* 0x00000004b3007c0c */ /* 0x000fce000bf46270 */
[CC--:B01----:R-:W-:Y:S02]  /*10900*/  @!P1 LEA R2, P5, R16.reuse, R12.reuse, 0x2 ;  /* 0x0000000c10029211 */ /* 0x0c3fe400078a10ff */
[CC--:B------:R-:W-:Y:S02]  /*10910*/  @!P4 LEA R4, P6, R181.reuse, R12.reuse, 0x2 ;  /* 0x0000000cb504c211 */ /* 0x0c0fe400078c10ff */
[-C--:B--2---:R-:W-:Y:S02]  /*10920*/  @!P1 LEA.HI.X R3, R16, R13.reuse, R199, 0x2, P5 ;  /* 0x0000000d10039211 */ /* 0x084fe400028f14c7 */
[----:B------:R-:W-:Y:S02]  /*10930*/  @!P4 LEA.HI.X R5, R181, R13, R198, 0x2, P6 ;  /* 0x0000000db505c211 */ /* 0x000fe400030f14c6 */
[----:B------:R-:W-:Y:S01]  /*10940*/  @!P3 LEA R6, P5, R180, R12, 0x2 ;  /* 0x0000000cb406b211 */ /* 0x000fe200078a10ff */
[----:B------:R0:W-:Y:S01]  /*10950*/  @!P1 ST.E.64 desc[UR56][R2.64], R32 ;  /* 0x0000002002009985 */ /* 0x0001e2000c101b38 */
        /* <DEDUP_REMOVED lines=8> */
[CC--:B------:R-:W-:Y:S02]  /*109e0*/  @!P1 LEA R10, P5, R178.reuse, R12.reuse, 0x2 ;  /* 0x0000000cb20a9211 */ /* 0x0c0fe400078a10ff */
[----:B------:R3:W-:Y:S01]  /*109f0*/  @!P2 ST.E.64 desc[UR56][R8.64], R42 ;  /* 0x0000002a0800a985 */ /* 0x0007e2000c101b38 */
[----:B------:R-:W-:Y:S02]  /*10a00*/  ISETP.GE.AND P2, PT, R175, UR4, PT ;  /* 0x00000004af007c0c */ /* 0x000fe4000bf46270 */
[----:B------:R-:W-:Y:S02]  /*10a10*/  @!P1 LEA.HI.X R11, R178, R13, R195, 0x2, P5 ;  /* 0x0000000db20b9211 */ /* 0x000fe400028f14c3 */
[----:B0-----:R-:W-:-:S03]  /*10a20*/  @!P4 LEA R2, P6, R177, R12, 0x2 ;  /* 0x0000000cb102c211 */ /* 0x001fc600078c10ff */
[----:B------:R0:W-:Y:S01]  /*10a30*/  @!P1 ST.E.64 desc[UR56][R10.64], R48 ;  /* 0x000000300a009985 */ /* 0x0001e2000c101b38 */
[----:B------:R-:W-:Y:S02]  /*10a40*/  ISETP.GE.AND P1, PT, R174, UR4, PT ;  /* 0x00000004ae007c0c */ /* 0x000fe4000bf26270 */
[-C--:B------:R-:W-:Y:S02]  /*10a50*/  @!P4 LEA.HI.X R3, R177, R13.reuse, R194, 0x2, P6 ;  /* 0x0000000db103c211 */ /* 0x080fe400030f14c2 */
[CC--:B-1----:R-:W-:Y:S02]  /*10a60*/  @!P3 LEA R4, P6, R176.reuse, R12.reuse, 0x2 ;  /* 0x0000000cb004b211 */ /* 0x0c2fe400078c10ff */
[----:B--2---:R-:W-:Y:S01]  /*10a70*/  @!P2 LEA R6, P5, R175, R12, 0x2 ;  /* 0x0000000caf06a211 */ /* 0x004fe200078a10ff */
[----:B------:R1:W-:Y:S01]  /*10a80*/  @!P4 ST.E.64 desc[UR56][R2.64], R50 ;  /* 0x000000320200c985 */ /* 0x0003e2000c101b38 */
[----:B------:R-:W-:Y:S02]  /*10a90*/  @!P3 LEA.HI.X R5, R176, R13, R193, 0x2, P6 ;  /* 0x0000000db005b211 */ /* 0x000fe400030f14c1 */
[----:B------:R-:W-:-:S02]  /*10aa0*/  ISETP.GE.AND P4, PT, R173, UR4, PT ;  /* 0x00000004ad007c0c */ /* 0x000fc4000bf86270 */
[----:B------:R-:W-:Y:S01]  /*10ab0*/  ISETP.GE.AND P6, PT, R172, UR4, PT ;  /* 0x00000004ac007c0c */ /* 0x000fe2000bfc6270 */
[----:B------:R2:W-:Y:S01]  /*10ac0*/  @!P3 ST.E.64 desc[UR56][R4.64], R56 ;  /* 0x000000380400b985 */ /* 0x0005e2000c101b38 */
[----:B------:R-:W-:Y:S02]  /*10ad0*/  @!P2 LEA.HI.X R7, R175, R13, R192, 0x2, P5 ;  /* 0x0000000daf07a211 */ /* 0x000fe400028f14c0 */
[----:B---3--:R-:W-:-:S03]  /*10ae0*/  @!P1 LEA R8, P3, R174, R12, 0x2 ;  /* 0x0000000cae089211 */ /* 0x008fc600078610ff */
[----:B------:R3:W-:Y:S01]  /*10af0*/  @!P2 ST.E.64 desc[UR56][R6.64], R58 ;  /* 0x0000003a0600a985 */ /* 0x0007e2000c101b38 */
[-C--:B------:R-:W-:Y:S02]  /*10b00*/  @!P1 LEA.HI.X R9, R174, R13.reuse, R191, 0x2, P3 ;  /* 0x0000000dae099211 */ /* 0x080fe400018f14bf */
[----:B------:R-:W-:Y:S02]  /*10b10*/  ISETP.GE.AND P2, PT, R171, UR4, PT ;  /* 0x00000004ab007c0c */ /* 0x000fe4000bf46270 */
[CC--:B0-----:R-:W-:Y:S01]  /*10b20*/  @!P4 LEA R10, P5, R173.reuse, R12.reuse, 0x2 ;  /* 0x0000000cad0ac211 */ /* 0x0c1fe200078a10ff */
[----:B------:R0:W-:Y:S01]  /*10b30*/  @!P1 ST.E.64 desc[UR56][R8.64], R64 ;  /* 0x0000004008009985 */ /* 0x0001e2000c101b38 */
[----:B-1----:R-:W-:Y:S02]  /*10b40*/  @!P6 LEA R2, P3, R172, R12, 0x2 ;  /* 0x0000000cac02e211 */ /* 0x002fe400078610ff */
[----:B------:R-:W-:Y:S02]  /*10b50*/  ISETP.GE.AND P1, PT, R170, UR4, PT ;  /* 0x00000004aa007c0c */ /* 0x000fe4000bf26270 */
[----:B------:R-:W-:-:S02]  /*10b60*/  @!P4 LEA.HI.X R11, R173, R13, R190, 0x2, P5 ;  /* 0x0000000dad0bc211 */ /* 0x000fc400028f14be */
[-C--:B------:R-:W-:Y:S02]  /*10b70*/  @!P6 LEA.HI.X R3, R172, R13.reuse, R189, 0x2, P3 ;  /* 0x0000000dac03e211 */ /* 0x080fe400018f14bd */
[----:B------:R-:W-:Y:S01]  /*10b80*/  ISETP.GE.AND P5, PT, R23, UR4, PT ;  /* 0x0000000417007c0c */ /* 0x000fe2000bfa6270 */
[----:B------:R1:W-:Y:S01]  /*10b90*/  @!P4 ST.E.64 desc[UR56][R10.64], R66 ;  /* 0x000000420a00c985 */ /* 0x0003e2000c101b38 */
[----:B--2---:R-:W-:Y:S02]  /*10ba0*/  @!P2 LEA R4, P3, R171, R12, 0x2 ;  /* 0x0000000cab04a211 */ /* 0x004fe400078610ff */
[----:B------:R-:W-:Y:S01]  /*10bb0*/  ISETP.GE.AND P4, PT, R169, UR4, PT ;  /* 0x00000004a9007c0c */ /* 0x000fe2000bf86270 */
[----:B------:R4:W-:Y:S01]  /*10bc0*/  @!P6 ST.E.64 desc[UR56][R2.64], R72 ;  /* 0x000000480200e985 */ /* 0x0009e2000c101b38 */
[----:B------:R-:W-:Y:S02]  /*10bd0*/  ISETP.GE.AND P6, PT, R168, UR4, PT ;  /* 0x00000004a8007c0c */ /* 0x000fe4000bfc6270 */
[----:B------:R-:W-:-:S02]  /*10be0*/  @!P2 LEA.HI.X R5, R171, R13, R188, 0x2, P3 ;  /* 0x0000000dab05a211 */ /* 0x000fc400018f14bc */
[----:B---3--:R-:W-:-:S03]  /*10bf0*/  @!P1 LEA R6, P3, R170, R12, 0x2 ;  /* 0x0000000caa069211 */ /* 0x008fc600078610ff */
[----:B------:R4:W-:Y:S01]  /*10c00*/  @!P2 ST.E.64 desc[UR56][R4.64], R74 ;  /* 0x0000004a0400a985 */ /* 0x0009e2000c101b38 */
[----:B------:R-:W-:-:S03]  /*10c10*/  @!P1 LEA.HI.X R7, R170, R13, R187, 0x2, P3 ;  /* 0x0000000daa079211 */ /* 0x000fc600018f14bb */
[-C--:B0-----:R-:W-:Y:S02]  /*10c20*/  @!P4 LEA R8, P2, R169, R12.reuse, 0x2 ;  /* 0x0000000ca908c211 */ /* 0x081fe400078410ff */
[----:B------:R4:W-:Y:S01]  /*10c30*/  @!P1 ST.E.64 desc[UR56][R6.64], R80 ;  /* 0x0000005006009985 */ /* 0x0009e2000c101b38 */
[CC--:B-1----:R-:W-:Y:S02]  /*10c40*/  @!P6 LEA R10, P1, R168.reuse, R12.reuse, 0x2 ;  /* 0x0000000ca80ae211 */ /* 0x0c2fe400078210ff */
[----:B------:R-:W-:Y:S02]  /*10c50*/  @!P5 LEA R12, P3, R23, R12, 0x2 ;  /* 0x0000000c170cd211 */ /* 0x000fe400078610ff */
[-C--:B------:R-:W-:Y:S02]  /*10c60*/  @!P4 LEA.HI.X R9, R169, R13.reuse, R186, 0x2, P2 ;  /* 0x0000000da909c211 */ /* 0x080fe400010f14ba */
[-C--:B------:R-:W-:Y:S02]  /*10c70*/  @!P6 LEA.HI.X R11, R168, R13.reuse, R185, 0x2, P1 ;  /* 0x0000000da80be211 */ /* 0x080fe400008f14b9 */
[----:B------:R-:W-:Y:S01]  /*10c80*/  @!P5 LEA.HI.X R13, R23, R13, R184, 0x2, P3 ;  /* 0x0000000d170dd211 */ /* 0x000fe200018f14b8 */
[----:B------:R4:W-:Y:S04]  /*10c90*/  @!P4 ST.E.64 desc[UR56][R8.64], R82 ;  /* 0x000000520800c985 */ /* 0x0009e8000c101b38 */
[----:B------:R4:W-:Y:S04]  /*10ca0*/  @!P6 ST.E.64 desc[UR56][R10.64], R88 ;  /* 0x000000580a00e985 */ /* 0x0009e8000c101b38 */
[----:B------:R4:W-:Y:S02]  /*10cb0*/  @!P5 ST.E.64 desc[UR56][R12.64], R90 ;  /* 0x0000005a0c00d985 */ /* 0x0009e4000c101b38 */
.L_x_1378:
[----:B------:R-:W-:Y:S05]  /*10cc0*/  BSYNC B1 ;  /* 0x0000000000017941 */ /* 0x000fea0003800000 */
.L_x_1377:
[----:B0-----:R-:W0:Y:S04]  /*10cd0*/  SHFL.IDX PT, R14, R14, 0x1, 0x1c1f ;  /* 0x003c1f000e0e7f89 */ /* 0x001e2800000e0000 */
[----:B------:R-:W3:Y:S01]  /*10ce0*/  SHFL.IDX PT, R0, R0, 0x1, 0x1c1f ;  /* 0x003c1f0000007f89 */ /* 0x000ee200000e0000 */
[----:B------:R-:W-:Y:S05]  /*10cf0*/  @P0 BRA `(.L_x_1376) ;  /* 0x00000010001c0947 */ /* 0x000fea0003800000 */
[----:B------:R-:W-:Y:S02]  /*10d00*/  ULDC UR4, c[0x0][0xac8] ;  /* 0x0002b20000047ab9 */ /* 0x000fe40000000800 */
[----:B------:R-:W-:Y:S02]  /*10d10*/  ISETP.GE.AND P3, PT, R16, UR4, PT ;  /* 0x0000000410007c0c */ /* 0x000fe4000bf66270 */
[----:B------:R-:W-:Y:S02]  /*10d20*/  ISETP.GE.AND P1, PT, R181, UR4, PT ;  /* 0x00000004b5007c0c */ /* 0x000fe4000bf26270 */
[----:B------:R-:W-:Y:S02]  /*10d30*/  ISETP.GE.AND P0, PT, R180, UR4, PT ;  /* 0x00000004b4007c0c */ /* 0x000fe4000bf06270 */
[----:B------:R-:W-:-:S07]  /*10d40*/  ISETP.GE.AND P4, PT, R179, UR4, PT ;  /* 0x00000004b3007c0c */ /* 0x000fce000bf86270 */
[CC--:B---34-:R-:W-:Y:S02]  /*10d50*/  @!P3 LEA R2, P2, R16.reuse, R0.reuse, 0x2 ;  /* 0x000000001002b211 */ /* 0x0d8fe400078410ff */
[----:B------:R-:W-:Y:S02]  /*10d60*/  @!P1 LEA R4, P6, R181, R0, 0x2 ;  /* 0x00000000b5049211 */ /* 0x000fe400078c10ff */
[----:B0-----:R-:W-:Y:S02]  /*10d70*/  @!P3 LEA.HI.X R3, R16, R14, R199, 0x2, P2 ;  /* 0x0000000e1003b211 */ /* 0x001fe400010f14c7 */
[----:B------:R-:W-:Y:S02]  /*10d80*/  ISETP.GE.AND P2, PT, R178, UR4, PT ;  /* 0x00000004b2007c0c */ /* 0x000fe4000bf46270 */
[----:B------:R-:W-:Y:S01]  /*10d90*/  @!P0 LEA R6, P5, R180, R0, 0x2 ;  /* 0x00000000b4068211 */ /* 0x000fe200078a10ff */
[----:B------:R0:W-:Y:S01]  /*10da0*/  @!P3 ST.E.64 desc[UR56][R2.64], R36 ;  /* 0x000000240200b985 */ /* 0x0001e2000c101b38 */
[----:B------:R-:W-:-:S02]  /*10db0*/  ISETP.GE.AND P3, PT, R177, UR4, PT ;  /* 0x00000004b1007c0c */ /* 0x000fc4000bf66270 */
[-C--:B------:R-:W-:Y:S02]  /*10dc0*/  @!P1 LEA.HI.X R5, R181, R14.reuse, R198, 0x2, P6 ;  /* 0x0000000eb5059211 */ /* 0x080fe400030f14c6 */
[----:B------:R-:W-:-:S03]  /*10dd0*/  @!P0 LEA.HI.X R7, R180, R14, R197, 0x2, P5 ;  /* 0x0000000eb4078211 */ /* 0x000fc600028f14c5 */
[----:B------:R3:W-:Y:S01]  /*10de0*/  @!P1 ST.E.64 desc[UR56][R4.64], R38 ;  /* 0x0000002604009985 */ /* 0x0007e2000c101b38 */
[CC--:B------:R-:W-:Y:S02]  /*10df0*/  @!P4 LEA R8, P1, R179.reuse, R0.reuse, 0x2 ;  /* 0x00000000b308c211 */ /* 0x0c0fe400078210ff */
[----:B------:R-:W-:Y:S01]  /*10e00*/  @!P2 LEA R10, P6, R178, R0, 0x2 ;  /* 0x00000000b20aa211 */ /* 0x000fe200078c10ff */
[----:B------:R4:W-:Y:S01]  /*10e10*/  @!P0 ST.E.64 desc[UR56][R6.64], R44 ;  /* 0x0000002c06008985 */ /* 0x0009e2000c101b38 */
[----:B------:R-:W-:Y:S02]  /*10e20*/  ISETP.GE.AND P0, PT, R176, UR4, PT ;  /* 0x00000004b0007c0c */ /* 0x000fe4000bf06270 */
[----:B------:R-:W-:Y:S02]  /*10e30*/  @!P4 LEA.HI.X R9, R179, R14, R196, 0x2, P1 ;  /* 0x0000000eb309c211 */ /* 0x000fe400008f14c4 */
[----:B------:R-:W-:Y:S02]  /*10e40*/  ISETP.GE.AND P1, PT, R175, UR4, PT ;  /* 0x00000004af007c0c */ /* 0x000fe4000bf26270 */
[----:B-1----:R-:W-:Y:S01]  /*10e50*/  @!P3 LEA R12, P5, R177, R0, 0x2 ;  /* 0x00000000b10cb211 */ /* 0x002fe200078a10ff */
[----:B------:R1:W-:Y:S01]  /*10e60*/  @!P4 ST.E.64 desc[UR56][R8.64], R46 ;  /* 0x0000002e0800c985 */ /* 0x0003e2000c101b38 */
[----:B------:R-:W-:-:S02]  /*10e70*/  @!P2 LEA.HI.X R11, R178, R14, R195, 0x2, P6 ;  /* 0x0000000eb20ba211 */ /* 0x000fc400030f14c3 */
[----:B------:R-:W-:Y:S02]  /*10e80*/  ISETP.GE.AND P4, PT, R174, UR4, PT ;  /* 0x00000004ae007c0c */ /* 0x000fe4000bf86270 */
[----:B--2---:R-:W-:Y:S01]  /*10e90*/  @!P3 LEA.HI.X R13, R177, R14, R194, 0x2, P5 ;  /* 0x0000000eb10db211 */ /* 0x004fe200028f14c2 */
[----:B------:R2:W-:Y:S01]  /*10ea0*/  @!P2 ST.E.64 desc[UR56][R10.64], R52 ;  /* 0x000000340a00a985 */ /* 0x0005e2000c101b38 */
[----:B0-----:R-:W-:-:S03]  /*10eb0*/  @!P0 LEA R2, P2, R176, R0, 0x2 ;  /* 0x00000000b0028211 */ /* 0x001fc600078410ff */
[----:B------:R-:W-:Y:S01]  /*10ec0*/  @!P3 ST.E.64 desc[UR56][R12.64], R54 ;  /* 0x000000360c00b985 */ /* 0x000fe2000c101b38 */
[----:B------:R-:W-:Y:S02]  /*10ed0*/  ISETP.GE.AND P3, PT, R173, UR4, PT ;  /* 0x00000004ad007c0c */ /* 0x000fe4000bf66270 */
[C---:B---3--:R-:W-:Y:S02]  /*10ee0*/  @!P1 LEA R4, P5, R175.reuse, R0, 0x2 ;  /* 0x00000000af049211 */ /* 0x048fe400078a10ff */
[----:B------:R-:W-:Y:S02]  /*10ef0*/  @!P0 LEA.HI.X R3, R176, R14, R193, 0x2, P2 ;  /* 0x0000000eb0038211 */ /* 0x000fe400010f14c1 */
[----:B------:R-:W-:Y:S02]  /*10f00*/  ISETP.GE.AND P2, PT, R172, UR4, PT ;  /* 0x00000004ac007c0c */ /* 0x000fe4000bf46270 */
[----:B----4-:R-:W-:Y:S01]  /*10f10*/  @!P4 LEA R6, P6, R174, R0, 0x2 ;  /* 0x00000000ae06c211 */ /* 0x010fe200078c10ff */
[----:B------:R0:W-:Y:S01]  /*10f20*/  @!P0 ST.E.64 desc[UR56][R2.64], R60 ;  /* 0x0000003c02008985 */ /* 0x0001e2000c101b38 */
[----:B------:R-:W-:-:S02]  /*10f30*/  @!P1 LEA.HI.X R5, R175, R14, R192, 0x2, P5 ;  /* 0x0000000eaf059211 */ /* 0x000fc400028f14c0 */
[----:B------:R-:W-:Y:S02]  /*10f40*/  @!P4 LEA.HI.X R7, R174, R14, R191, 0x2, P6 ;  /* 0x0000000eae07c211 */ /* 0x000fe400030f14bf */
[----:B------:R-:W-:Y:S01]  /*10f50*/  ISETP.GE.AND P0, PT, R171, UR4, PT ;  /* 0x00000004ab007c0c */ /* 0x000fe2000bf06270 */
[----:B------:R3:W-:Y:S01]  /*10f60*/  @!P1 ST.E.64 desc[UR56][R4.64], R62 ;  /* 0x0000003e04009985 */ /* 0x0007e2000c101b38 */
[C---:B-1----:R-:W-:Y:S02]  /*10f70*/  @!P3 LEA R8, P1, R173.reuse, R0, 0x2 ;  /* 0x00000000ad08b211 */ /* 0x042fe400078210ff */
[----:B------:R-:W-:Y:S01]  /*10f80*/  ISETP.GE.AND P5, PT, R170, UR4, PT ;  /* 0x00000004aa007c0c */ /* 0x000fe2000bfa6270 */
[----:B------:R1:W-:Y:S01]  /*10f90*/  @!P4 ST.E.64 desc[UR56][R6.64], R68 ;  /* 0x000000440600c985 */ /* 0x0003e2000c101b38 */
[----:B------:R-:W-:Y:S02]  /*10fa0*/  @!P3 LEA.HI.X R9, R173, R14, R190, 0x2, P1 ;  /* 0x0000000ead09b211 */ /* 0x000fe400008f14be */
[----:B------:R-:W-:-:S02]  /*10fb0*/  ISETP.GE.AND P4, PT, R169, UR4, PT ;  /* 0x00000004a9007c0c */ /* 0x000fc4000bf86270 */
[----:B------:R-:W-:Y:S01]  /*10fc0*/  ISETP.GE.AND P1, PT, R168, UR4, PT ;  /* 0x00000004a8007c0c */ /* 0x000fe2000bf26270 */
[----:B------:R4:W-:Y:S01]  /*10fd0*/  @!P3 ST.E.64 desc[UR56][R8.64], R70 ;  /* 0x000000460800b985 */ /* 0x0009e2000c101b38 */
[CC--:B--2---:R-:W-:Y:S02]  /*10fe0*/  @!P2 LEA R10, P6, R172.reuse, R0.reuse, 0x2 ;  /* 0x00000000ac0aa211 */ /* 0x0c4fe400078c10ff */
[C---:B0-----:R-:W-:Y:S02]  /*10ff0*/  @!P0 LEA R2, P3, R171.reuse, R0, 0x2 ;  /* 0x00000000ab028211 */ /* 0x041fe400078610ff */
[-C--:B------:R-:W-:Y:S02]  /*11000*/  @!P2 LEA.HI.X R11, R172, R14.reuse, R189, 0x2, P6 ;  /* 0x0000000eac0ba211 */ /* 0x080fe400030f14bd */
[----:B------:R-:W-:-:S03]  /*11010*/  @!P0 LEA.HI.X R3, R171, R14, R188, 0x2, P3 ;  /* 0x0000000eab038211 */ /* 0x000fc600018f14bc */
[----:B------:R4:W-:Y:S01]  /*11020*/  @!P2 ST.E.64 desc[UR56][R10.64], R76 ;  /* 0x0000004c0a00a985 */ /* 0x0009e2000c101b38 */
[-C--:B---3--:R-:W-:Y:S02]  /*11030*/  @!P5 LEA R4, P2, R170, R0.reuse, 0x2 ;  /* 0x00000000aa04d211 */ /* 0x088fe400078410ff */
[CC--:B-1----:R-:W-:Y:S01]  /*11040*/  @!P4 LEA R6, P3, R169.reuse, R0.reuse, 0x2 ;  /* 0x00000000a906c211 */ /* 0x0c2fe200078610ff */
        /* <DEDUP_REMOVED lines=10> */
[----:B----4-:R-:W-:-:S04]  /*110f0*/  LEA R2, P0, R23, R0, 0x2 ;  /* 0x0000000017027211 */ /* 0x010fc800078010ff */
[----:B------:R-:W-:-:S05]  /*11100*/  LEA.HI.X R3, R23, R14, R184, 0x2, P0 ;  /* 0x0000000e17037211 */ /* 0x000fca00000f14b8 */
[----:B------:R0:W-:Y:S01]  /*11110*/  ST.E.64 desc[UR56][R2.64], R30 ;  /* 0x0000001e02007985 */ /* 0x0001e2000c101b38 */
[----:B------:R-:W-:Y:S05]  /*11120*/  BRA `(.L_x_1376) ;  /* 0x0000000c00107947 */ /* 0x000fea0003800000 */
.L_x_1367:
        /* <DEDUP_REMOVED lines=9> */
[----:B------:R-:W-:Y:S01]  /*111c0*/  UISETP.NE.U32.AND UP1, UPT, UR8, URZ, UPT ;  /* 0x0000003f0800728c */ /* 0x000fe2000bf25070 */
[----:B------:R-:W-:Y:S02]  /*111d0*/  ULDC UR4, c[0x0][0xa88] ;  /* 0x0002a20000047ab9 */ /* 0x000fe40000000800 */
[----:B------:R-:W2:Y:S01]  /*111e0*/  @P1 LDG.E R6, desc[UR56][R2.64] ;  /* 0x0000003802061981 */ /* 0x000ea2000c1e1900 */
[----:B------:R-:W-:Y:S01]  /*111f0*/  UISETP.NE.AND.EX UP1, UPT, UR9, URZ, UPT, UP1 ;  /* 0x0000003f0900728c */ /* 0x000fe2000bf25310 */
[----:B------:R-:W-:-:S05]  /*11200*/  IMAD.U32 R0, RZ, RZ, UR4 ;  /* 0x00000004ff007e24 */ /* 0x000fca000f8e00ff */
        /* <DEDUP_REMOVED lines=8> */
[----:B--2---:R-:W-:Y:S01]  /*11290*/  @P1 R2UR UR4, R6 ;  /* 0x00000000060412ca */ /* 0x004fe200000e0000 */
[----:B0-----:R-:W-:-:S14]  /*112a0*/  @P2 BRA `(.L_x_1379) ;  /* 0x0000000000102947 */ /* 0x001fdc0003800000 */
[----:B------:R-:W-:Y:S05]  /*112b0*/  @!P1 BRA `(.L_x_1379) ;  /* 0x00000000000c9947 */ /* 0x000fea0003800000 */
[----:B------:R-:W2:Y:S04]  /*112c0*/  LDG.E R5, desc[UR56][R2.64] ;  /* 0x0000003802057981 */ /* 0x000ea8000c1e1900 */
[----:B-----5:R-:W2:Y:S02]  /*112d0*/  LDG.E R0, desc[UR56][R2.64+0x4] ;  /* 0x0000043802007981 */ /* 0x020ea4000c1e1900 */
[----:B--2---:R-:W-:-:S07]  /*112e0*/  IMAD.IADD R0, R0, 0x1, -R5 ;  /* 0x0000000100007824 */ /* 0x004fce00078e0a05 */
.L_x_1379:
[----:B------:R-:W-:Y:S01]  /*112f0*/  USHF.R.S32.HI UR12, URZ, 0x1f, UR44 ;  /* 0x0000001f3f0c7899 */ /* 0x000fe2000801142c */
[----:B------:R-:W-:Y:S01]  /*11300*/  BSSY B1, `(.L_x_1380) ;  /* 0x000003a000017945 */ /* 0x000fe20003800000 */
[----:B------:R-:W-:Y:S02]  /*11310*/  USHF.R.S32.HI UR18, URZ, 0x1f, UR4 ;  /* 0x0000001f3f127899 */ /* 0x000fe40008011404 */
[----:B------:R-:W-:Y:S02]  /*11320*/  USEL UR7, UR44, URZ, !UP0 ;  /* 0x0000003f2c077287 */ /* 0x000fe4000c000000 */
[----:B------:R-:W-:Y:S01]  /*11330*/  USEL UR12, UR12, URZ, !UP0 ;  /* 0x0000003f0c0c7287 */ /* 0x000fe2000c000000 */
[----:B------:R-:W-:Y:S11]  /*11340*/  @P0 BRA `(.L_x_1381) ;  /* 0x0000000000d40947 */ /* 0x000ff60003800000 */
[----:B------:R-:W0:Y:S01]  /*11350*/  S2R R3, SR_TID.X ;  /* 0x0000000000037919 */ /* 0x000e220000002100 */
[----:B------:R-:W1:Y:S01]  /*11360*/  LDC R9, c[0x0][0xbe8] ;  /* 0x0002fa00ff097b82 */ /* 0x000e620000000800 */
[----:B------:R-:W-:Y:S02]  /*11370*/  IMAD.U32 R4, RZ, RZ, UR42 ;  /* 0x0000002aff047e24 */ /* 0x000fe4000f8e00ff */
[----:B-1---5:R-:W-:-:S03]  /*11380*/  IMAD R2, R0, R9, RZ ;  /* 0x0000000900027224 */ /* 0x022fc600078e02ff */
[----:B0-----:R-:W-:-:S04]  /*11390*/  IADD3 R4, R4, -0x80, R3 ;  /* 0xffffff8004047810 */ /* 0x001fc80007ffe003 */
[----:B------:R-:W-:-:S13]  /*113a0*/  ISETP.GE.AND P0, PT, R4, R2, PT ;  /* 0x000000020400720c */ /* 0x000fda0003f06270 */
[----:B------:R-:W-:Y:S05]  /*113b0*/  @P0 BRA `(.L_x_1381) ;  /* 0x0000000000b80947 */ /* 0x000fea0003800000 */
[----:B------:R-:W-:Y:S01]  /*113c0*/  ISETP.NE.AND P0, PT, R9, 0x1, PT ;  /* 0x000000010900780c */ /* 0x000fe20003f05270 */
[----:B------:R-:W-:Y:S01]  /*113d0*/  UISETP.GT.AND UP2, UPT, UR47, 0x1, UPT ;  /* 0x000000012f00788c */ /* 0x000fe2000bf44270 */
[----:B------:R-:W-:Y:S01]  /*113e0*/  IMAD.MOV.U32 R5, RZ, RZ, R4 ;  /* 0x000000ffff057224 */ /* 0x000fe200078e0004 */
[----:B------:R-:W-:Y:S02]  /*113f0*/  UMOV UR8, 0x9b8 ;  /* 0x000009b800087882 */ /* 0x000fe40000000000 */
[----:B------:R-:W-:Y:S02]  /*11400*/  USEL UR19, UR8, 0x978, UP2 ;  /* 0x0000097808137887 */ /* 0x000fe40009000000 */
[----:B------:R-:W-:-:S06]  /*11410*/  USEL UR21, UR39, URZ, UP2 ;  /* 0x0000003f27157287 */ /* 0x000fcc0009000000 */
[----:B------:R-:W0:Y:S04]  /*11420*/  @P0 LDC R3, c[0x0][0xbec] ;  /* 0x0002fb00ff030b82 */ /* 0x000e280000000800 */
[----:B------:R-:W-:Y:S01]  /*11430*/  ULDC.64 UR8, c[0x0][UR19+0x218] ;  /* 0x0000860013087abb */ /* 0x000fe20008000a00 */
[----:B------:R-:W-:Y:S01]  /*11440*/  ULDC.64 UR14, c[0x0][UR19+0x220] ;  /* 0x00008800130e7abb */ /* 0x000fe20008000a00 */
[----:B------:R-:W-:Y:S01]  /*11450*/  ULDC.64 UR16, c[0x0][UR19+0x228] ;  /* 0x00008a0013107abb */ /* 0x000fe20008000a00 */
[----:B------:R-:W-:Y:S01]  /*11460*/  UIMAD.WIDE.U32 UR10, UR8, UR43, URZ ;  /* 0x0000002b080a72a5 */ /* 0x000fe2000f8e003f */
[----:B------:R-:W1:Y:S01]  /*11470*/  @P0 LDC R7, c[0x0][0xbf0] ;  /* 0x0002fc00ff070b82 */ /* 0x000e620000000800 */
[----:B------:R-:W-:Y:S02]  /*11480*/  UIMAD UR20, UR9, UR43, URZ ;  /* 0x0000002b091472a4 */ /* 0x000fe4000f8e023f */
        /* <DEDUP_REMOVED lines=10> */
[----:B------:R-:W-:Y:S02]  /*11530*/  IMAD.U32 R3, RZ, RZ, UR23 ;  /* 0x00000017ff037e24 */ /* 0x000fe4000f8e00ff */
[----:B------:R-:W-:Y:S01]  /*11540*/  IMAD.U32 R6, RZ, RZ, UR8 ;  /* 0x00000008ff067e24 */ /* 0x000fe2000f8e00ff */
[----:B------:R-:W-:Y:S01]  /*11550*/  ULDC.64 UR8, c[0x0][UR19+0x210] ;  /* 0x0000840013087abb */ /* 0x000fe20008000a00 */
[----:B-1----:R-:W-:Y:S01]  /*11560*/  @P0 SHF.R.U32.HI R5, RZ, R7, R2 ;  /* 0x00000007ff050219 */ /* 0x002fe20000011602 */
[----:B------:R-:W-:-:S04]  /*11570*/  IMAD.U32 R2, RZ, RZ, UR22 ;  /* 0x00000016ff027e24 */ /* 0x000fc8000f8e00ff */
[--C-:B------:R-:W-:Y:S01]  /*11580*/  IMAD.MOV R7, RZ, RZ, -R5.reuse ;  /* 0x000000ffff077224 */ /* 0x100fe200078e0a05 */
[----:B------:R-:W-:Y:S01]  /*11590*/  IADD3 R2, P0, P1, R5, UR10, R2 ;  /* 0x0000000a05027c10 */ /* 0x000fe2000f91e002 */
[----:B------:R-:W-:Y:S01]  /*115a0*/  UIADD3.X UR10, UR13, UR11, UR18, UP0, UP1 ;  /* 0x0000000b0d0a7290 */ /* 0x000fe200087e2412 */
[----:B------:R-:W-:Y:S01]  /*115b0*/  SHF.R.S32.HI R5, RZ, 0x1f, R5 ;  /* 0x0000001fff057819 */ /* 0x000fe20000011405 */
[----:B------:R-:W-:-:S04]  /*115c0*/  IMAD R7, R9, R7, R4 ;  /* 0x0000000709077224 */ /* 0x000fc800078e0204 */
[----:B------:R-:W-:Y:S01]  /*115d0*/  IADD3.X R3, R5, UR10, R6, P0, P1 ;  /* 0x0000000a05037c10 */ /* 0x000fe200087e2406 */
[C---:B------:R-:W-:Y:S01]  /*115e0*/  IMAD R9, R7.reuse, UR9, RZ ;  /* 0x0000000907097c24 */ /* 0x040fe2000f8e02ff */
[----:B------:R-:W-:Y:S01]  /*115f0*/  SHF.R.S32.HI R4, RZ, 0x1f, R7 ;  /* 0x0000001fff047819 */ /* 0x000fe20000011407 */
[----:B------:R-:W-:Y:S01]  /*11600*/  ULDC.64 UR10, c[0x0][0xba8] ;  /* 0x0002ea00000a7ab9 */ /* 0x000fe20000000a00 */
[----:B------:R-:W-:Y:S01]  /*11610*/  @!UP2 ULDC UR10, c[0x0][0xb50] ;  /* 0x0002d400000aaab9 */ /* 0x000fe20000000800 */
[----:B------:R-:W-:Y:S01]  /*11620*/  IMAD.WIDE.U32 R2, R7, UR8, R2 ;  /* 0x0000000807027c25 */ /* 0x000fe2000f8e0002 */
[----:B------:R-:W-:-:S03]  /*11630*/  @!UP2 ULDC UR11, c[0x0][0xb54] ;  /* 0x0002d500000baab9 */ /* 0x000fc60000000800 */
[----:B------:R-:W-:Y:S01]  /*11640*/  IMAD R9, R4, UR8, R9 ;  /* 0x0000000804097c24 */ /* 0x000fe2000f8e0209 */
[----:B------:R-:W-:-:S03]  /*11650*/  LEA R4, P0, R2, UR10, 0x2 ;  /* 0x0000000a02047c11 */ /* 0x000fc6000f8010ff */
[----:B------:R-:W-:-:S05]  /*11660*/  IMAD.IADD R3, R3, 0x1, R9 ;  /* 0x0000000103037824 */ /* 0x000fca00078e0209 */
[----:B------:R-:W-:Y:S01]  /*11670*/  LEA.HI.X R5, R2, UR11, R3, 0x2, P0 ;  /* 0x0000000b02057c11 */ /* 0x000fe200080f1403 */
[----:B------:R-:W-:-:S05]  /*11680*/  IMAD.MOV.U32 R3, RZ, RZ, -0x800000 ;  /* 0xff800000ff037424 */ /* 0x000fca00078e00ff */
[----:B------:R0:W-:Y:S02]  /*11690*/  STG.E desc[UR56][R4.64], R3 ;  /* 0x0000000304007986 */ /* 0x0001e4000c101938 */
.L_x_1381:
[----:B------:R-:W-:Y:S05]  /*116a0*/  BSYNC B1 ;  /* 0x0000000000017941 */ /* 0x000fea0003800000 */
.L_x_1380:
[----:B------:R-:W-:-:S06]  /*116b0*/  UISETP.GT.AND UP0, UPT, UR47, 0x1, UPT ;  /* 0x000000012f00788c */ /* 0x000fcc000bf04270 */
[----:B------:R-:W-:-:S13]  /*116c0*/  PLOP3.LUT P0, PT, PT, PT, UP0, 0x80, 0x0 ;  /* 0x000000000000781c */ /* 0x000fda0003f0f008 */
[----:B------:R-:W-:Y:S05]  /*116d0*/  @P0 BRA `(.L_x_1376) ;  /* 0x0000000400a40947 */ /* 0x000fea0003800000 */
[----:B------:R-:W1:Y:S01]  /*116e0*/  LDC R11, c[0x0][0xbe8] ;  /* 0x0002fa00ff0b7b82 */ /* 0x000e620000000800 */
[----:B------:R-:W-:Y:S01]  /*116f0*/  ULDC.64 UR14, c[0x0][0xaa0] ;  /* 0x0002a800000e7ab9 */ /* 0x000fe20000000a00 */
[----:B------:R-:W-:Y:S01]  /*11700*/  IMAD R2, R22, 0x20, R182 ;  /* 0x0000002016027824 */ /* 0x000fe200078e02b6 */
[----:B------:R-:W-:Y:S01]  /*11710*/  UIMAD UR10, UR18, UR14, URZ ;  /* 0x0000000e120a72a4 */ /* 0x000fe2000f8e023f */
[----:B------:R-:W-:Y:S01]  /*11720*/  BSSY B1, `(.L_x_1382) ;  /* 0x000003a000017945 */ /* 0x000fe20003800000 */
[----:B------:R-:W-:Y:S01]  /*11730*/  UIMAD.WIDE.U32 UR8, UR4, UR14, URZ ;  /* 0x0000000e040872a5 */ /* 0x000fe2000f8e003f */
[----:B------:R-:W-:Y:S01]  /*11740*/  VIADD R6, R2, UR42 ;  /* 0x0000002a02067c36 */ /* 0x000fe20008000000 */
[----:B------:R-:W-:-:S03]  /*11750*/  UIMAD UR10, UR4, UR15, UR10 ;  /* 0x0000000f040a72a4 */ /* 0x000fc6000f8e020a */
[----:B0-----:R-:W-:Y:S01]  /*11760*/  IMAD.MOV.U32 R5, RZ, RZ, R6 ;  /* 0x000000ffff057224 */ /* 0x001fe200078e0006 */
[----:B------:R-:W-:-:S03]  /*11770*/  UIADD3 UR9, UR9, UR10, URZ ;  /* 0x0000000a09097290 */ /* 0x000fc6000fffe03f */
[----:B------:R-:W-:Y:S02]  /*11780*/  ULDC.64 UR10, c[0x0][0xae8] ;  /* 0x0002ba00000a7ab9 */ /* 0x000fe40000000a00 */
[----:B------:R-:W-:-:S04]  /*11790*/  UIMAD.WIDE.U32 UR8, UR43, UR10, UR8 ;  /* 0x0000000a2b0872a5 */ /* 0x000fc8000f8e0008 */
[----:B------:R-:W-:-:S03]  /*117a0*/  UIMAD UR9, UR43, UR11, UR9 ;  /* 0x0000000b2b0972a4 */ /* 0x000fc6000f8e0209 */
[----:B------:R-:W-:Y:S01]  /*117b0*/  ULDC.64 UR10, c[0x0][0xaf0] ;  /* 0x0002bc00000a7ab9 */ /* 0x000fe20000000a00 */
[----:B-1----:R-:W-:Y:S01]  /*117c0*/  ISETP.NE.AND P0, PT, R11, 0x1, PT ;  /* 0x000000010b00780c */ /* 0x002fe20003f05270 */
[----:B------:R-:W-:Y:S02]  /*117d0*/  UIMAD UR12, UR12, UR10, URZ ;  /* 0x0000000a0c0c72a4 */ /* 0x000fe4000f8e023f */
[----:B------:R-:W-:Y:S02]  /*117e0*/  UIMAD.WIDE.U32 UR8, UR7, UR10, UR8 ;  /* 0x0000000a070872a5 */ /* 0x000fe4000f8e0008 */
[----:B------:R-:W-:-:S03]  /*117f0*/  UIMAD UR4, UR7, UR11, UR12 ;  /* 0x0000000b070472a4 */ /* 0x000fc6000f8e020c */
[----:B------:R-:W-:Y:S01]  /*11800*/  ULDC.64 UR10, c[0x0][0xae0] ;  /* 0x0002b800000a7ab9 */ /* 0x000fe20000000a00 */
[----:B------:R-:W-:-:S04]  /*11810*/  UIADD3 UR4, UR9, UR4, URZ ;  /* 0x0000000409047290 */ /* 0x000fc8000fffe03f */
        /* <DEDUP_REMOVED lines=9> */
[----:B------:R-:W-:Y:S02]  /*118b0*/  IMAD R7, R11, R7, R6 ;  /* 0x000000070b077224 */ /* 0x000fe400078e0206 */
[----:B------:R-:W-:Y:S01]  /*118c0*/  IMAD.U32 R2, RZ, RZ, UR8 ;  /* 0x00000008ff027e24 */ /* 0x000fe2000f8e00ff */
[----:B------:R-:W-:Y:S01]  /*118d0*/  ULDC.64 UR8, c[0x0][0xad8] ;  /* 0x0002b60000087ab9 */ /* 0x000fe20000000a00 */
[C---:B------:R-:W-:Y:S01]  /*118e0*/  IMAD R9, R5.reuse, UR11, R4 ;  /* 0x0000000b05097c24 */ /* 0x040fe2000f8e0204 */
[----:B------:R-:W-:Y:S01]  /*118f0*/  SHF.R.S32.HI R4, RZ, 0x1f, R7 ;  /* 0x0000001fff047819 */ /* 0x000fe20000011407 */
[----:B------:R-:W-:-:S04]  /*11900*/  IMAD.WIDE.U32 R2, R5, UR10, R2 ;  /* 0x0000000a05027c25 */ /* 0x000fc8000f8e0002 */
[----:B------:R-:W-:Y:S02]  /*11910*/  IMAD.IADD R3, R3, 0x1, R9 ;  /* 0x0000000103037824 */ /* 0x000fe400078e0209 */
[----:B------:R-:W-:Y:S02]  /*11920*/  IMAD R4, R4, UR8, RZ ;  /* 0x0000000804047c24 */ /* 0x000fe4000f8e02ff */
[----:B------:R-:W-:Y:S02]  /*11930*/  VIADD R6, R182, UR42 ;  /* 0x0000002ab6067c36 */ /* 0x000fe40008000000 */
[----:B-----5:R-:W-:Y:S02]  /*11940*/  IMAD R11, R0, R11, RZ ;  /* 0x0000000b000b7224 */ /* 0x020fe400078e02ff */
[C---:B------:R-:W-:Y:S02]  /*11950*/  IMAD R5, R7.reuse, UR9, R4 ;  /* 0x0000000907057c24 */ /* 0x040fe4000f8e0204 */
[----:B------:R-:W-:Y:S01]  /*11960*/  IMAD.WIDE.U32 R2, R7, UR8, R2 ;  /* 0x0000000807027c25 */ /* 0x000fe2000f8e0002 */
[----:B------:R-:W-:Y:S01]  /*11970*/  ISETP.GE.AND P2, PT, R6, R11, PT ;  /* 0x0000000b0600720c */ /* 0x000fe20003f46270 */
[----:B------:R-:W-:-:S02]  /*11980*/  ULDC.64 UR8, c[0x0][0xa80] ;  /* 0x0002a00000087ab9 */ /* 0x000fc40000000a00 */
[----:B------:R-:W-:Y:S01]  /*11990*/  VIADD R0, R6, 0x20 ;  /* 0x0000002006007836 */ /* 0x000fe20000000000 */
[----:B------:R-:W-:Y:S01]  /*119a0*/  LEA R4, P3, R2, UR8, 0x1 ;  /* 0x0000000802047c11 */ /* 0x000fe2000f8608ff */
[----:B------:R-:W-:-:S03]  /*119b0*/  IMAD.IADD R3, R3, 0x1, R5 ;  /* 0x0000000103037824 */ /* 0x000fc600078e0205 */
[-C--:B------:R-:W-:Y:S01]  /*119c0*/  ISETP.GE.AND P1, PT, R0, R11.reuse, PT ;  /* 0x0000000b0000720c */ /* 0x080fe20003f26270 */
[----:B------:R-:W-:Y:S01]  /*119d0*/  VIADD R0, R6, 0x40 ;  /* 0x0000004006007836 */ /* 0x000fe20000000000 */
[----:B------:R-:W-:Y:S02]  /*119e0*/  LEA.HI.X R5, R2, UR9, R3, 0x1, P3 ;  /* 0x0000000902057c11 */ /* 0x000fe400098f0c03 */
[----:B------:R0:W1:Y:S02]  /*119f0*/  SHFL.IDX PT, R2, R4, RZ, 0x181f ;  /* 0x00181fff04027589 */ /* 0x00006400000e0000 */
[----:B------:R-:W-:Y:S02]  /*11a00*/  ISETP.GE.AND P0, PT, R0, R11, PT ;  /* 0x0000000b0000720c */ /* 0x000fe40003f06270 */
[----:B------:R0:W2:Y:S01]  /*11a10*/  SHFL.IDX PT, R0, R5, RZ, 0x181f ;  /* 0x00181fff05007589 */ /* 0x0000a200000e0000 */
[----:B------:R-:W-:Y:S10]  /*11a20*/  @P2 BRA `(.L_x_1383) ;  /* 0x0000000000242947 */ /* 0x000ff40003800000 */
[----:B------:R-:W-:Y:S02]  /*11a30*/  ULDC UR4, c[0x0][0xac8] ;  /* 0x0002b20000047ab9 */ /* 0x000fe40000000800 */
[----:B------:R-:W-:Y:S02]  /*11a40*/  ISETP.GE.AND P4, PT, R18, UR4, PT ;  /* 0x0000000412007c0c */ /* 0x000fe4000bf86270 */
[----:B------:R-:W-:-:S11]  /*11a50*/  ISETP.GE.AND P5, PT, R19, UR4, PT ;  /* 0x0000000413007c0c */ /* 0x000fd6000bfa6270 */
[CC--:B-1----:R-:W-:Y:S02]  /*11a60*/  @!P4 LEA R8, P2, R18.reuse, R2.reuse, 0x1 ;  /* 0x000000021208c211 */ /* 0x0c2fe400078408ff */
[C---:B------:R-:W-:Y:S02]  /*11a70*/  @!P5 LEA R2, P3, R19.reuse, R2, 0x1 ;  /* 0x000000021302d211 */ /* 0x040fe400078608ff */
[-C--:B--2---:R-:W-:Y:S02]  /*11a80*/  @!P4 LEA.HI.X R9, R18, R0.reuse, R204, 0x1, P2 ;  /* 0x000000001209c211 */ /* 0x084fe400010f0ccc */
[----:B------:R-:W-:-:S03]  /*11a90*/  @!P5 LEA.HI.X R3, R19, R0, R203, 0x1, P3 ;  /* 0x000000001303d211 */ /* 0x000fc600018f0ccb */
[----:B------:R3:W-:Y:S04]  /*11aa0*/  @!P4 ST.E.128 desc[UR56][R8.64], RZ ;  /* 0x000000ff0800c985 */ /* 0x0007e8000c101d38 */
[----:B------:R3:W-:Y:S02]  /*11ab0*/  @!P5 ST.E.128 desc[UR56][R2.64], RZ ;  /* 0x000000ff0200d985 */ /* 0x0007e4000c101d38 */
.L_x_1383:
[----:B------:R-:W-:Y:S05]  /*11ac0*/  BSYNC B1 ;  /* 0x0000000000017941 */ /* 0x000fea0003800000 */
.L_x_1382:
[----:B--2---:R2:W4:Y:S01]  /*11ad0*/  SHFL.IDX PT, R0, R5, 0x1, 0x181f ;  /* 0x00381f0005007f89 */ /* 0x00452200000e0000 */
[----:B------:R-:W-:Y:S03]  /*11ae0*/  BSSY B1, `(.L_x_1384) ;  /* 0x000000c000017945 */ /* 0x000fe60003800000 */
[----:B-1-3--:R2:W1:Y:S01]  /*11af0*/  SHFL.IDX PT, R2, R4, 0x1, 0x181f ;  /* 0x00381f0004027f89 */ /* 0x00a46200000e0000 */
[----:B------:R-:W-:Y:S05]  /*11b00*/  @P1 BRA `(.L_x_1385) ;  /* 0x0000000000241947 */ /* 0x000fea0003800000 */
[----:B------:R-:W-:Y:S02]  /*11b10*/  ULDC UR4, c[0x0][0xac8] ;  /* 0x0002b20000047ab9 */ /* 0x000fe40000000800 */
[----:B------:R-:W-:Y:S02]  /*11b20*/  ISETP.GE.AND P3, PT, R18, UR4, PT ;  /* 0x0000000412007c0c */ /* 0x000fe4000bf66270 */
[----:B------:R-:W-:-:S11]  /*11b30*/  ISETP.GE.AND P4, PT, R19, UR4, PT ;  /* 0x0000000413007c0c */ /* 0x000fd6000bf86270 */
[CC--:B-1----:R-:W-:Y:S02]  /*11b40*/  @!P3 LEA R8, P1, R18.reuse, R2.reuse, 0x1 ;  /* 0x000000021208b211 */ /* 0x0c2fe400078208ff */
[C---:B------:R-:W-:Y:S02]  /*11b50*/  @!P4 LEA R2, P2, R19.reuse, R2, 0x1 ;  /* 0x000000021302c211 */ /* 0x040fe400078408ff */
[-C--:B----4-:R-:W-:Y:S02]  /*11b60*/  @!P3 LEA.HI.X R9, R18, R0.reuse, R204, 0x1, P1 ;  /* 0x000000001209b211 */ /* 0x090fe400008f0ccc */
[----:B------:R-:W-:-:S03]  /*11b70*/  @!P4 LEA.HI.X R3, R19, R0, R203, 0x1, P2 ;  /* 0x000000001303c211 */ /* 0x000fc600010f0ccb */
[----:B------:R3:W-:Y:S04]  /*11b80*/  @!P3 ST.E.128 desc[UR56][R8.64], RZ ;  /* 0x000000ff0800b985 */ /* 0x0007e8000c101d38 */
[----:B------:R3:W-:Y:S02]  /*11b90*/  @!P4 ST.E.128 desc[UR56][R2.64], RZ ;  /* 0x000000ff0200c985 */ /* 0x0007e4000c101d38 */
.L_x_1385:
[----:B------:R-:W-:Y:S05]  /*11ba0*/  BSYNC B1 ;  /* 0x0000000000017941 */ /* 0x000fea0003800000 */
.L_x_1384:
[----:B----4-:R4:W0:Y:S01]  /*11bb0*/  SHFL.IDX PT, R0, R5, 0x2, 0x181f ;  /* 0x00581f0005007f89 */ /* 0x01082200000e0000 */
        /* <DEDUP_REMOVED lines=8> */
[-C--:B0-----:R-:W-:Y:S02]  /*11c40*/  @!P2 LEA.HI.X R9, R18, R0.reuse, R204, 0x1, P0 ;  /* 0x000000001209a211 */ /* 0x081fe400000f0ccc */
[----:B------:R-:W-:-:S03]  /*11c50*/  @!P3 LEA.HI.X R3, R19, R0, R203, 0x1, P1 ;  /* 0x000000001303b211 */ /* 0x000fc600008f0ccb */
[----:B------:R3:W-:Y:S04]  /*11c60*/  @!P2 ST.E.128 desc[UR56][R8.64], RZ ;  /* 0x000000ff0800a985 */ /* 0x0007e8000c101d38 */
[----:B------:R3:W-:Y:S02]  /*11c70*/  @!P3 ST.E.128 desc[UR56][R2.64], RZ ;  /* 0x000000ff0200b985 */ /* 0x0007e4000c101d38 */
.L_x_1387:
[----:B------:R-:W-:Y:S05]  /*11c80*/  BSYNC B1 ;  /* 0x0000000000017941 */ /* 0x000fea0003800000 */
.L_x_1386:
[----:B0-----:R-:W-:Y:S01]  /*11c90*/  VIADD R0, R6, 0x60 ;  /* 0x0000006006007836 */ /* 0x001fe20000000000 */
[----:B--2-4-:R-:W0:Y:S04]  /*11ca0*/  SHFL.IDX PT, R5, R5, 0x3, 0x181f ;  /* 0x00781f0005057f89 */ /* 0x014e2800000e0000 */
[----:B------:R-:W-:Y:S01]  /*11cb0*/  ISETP.GE.AND P0, PT, R0, R11, PT ;  /* 0x0000000b0000720c */ /* 0x000fe20003f06270 */
[----:B-1-3--:R1:W2:-:S12]  /*11cc0*/  SHFL.IDX PT, R2, R4, 0x3, 0x181f ;  /* 0x00781f0004027f89 */ /* 0x00a29800000e0000 */
[----:B-1----:R-:W-:Y:S05]  /*11cd0*/  @P0 BRA `(.L_x_1376) ;  /* 0x0000000000240947 */ /* 0x002fea0003800000 */
[----:B------:R-:W-:Y:S02]  /*11ce0*/  ULDC UR4, c[0x0][0xac8] ;  /* 0x0002b20000047ab9 */ /* 0x000fe40000000800 */
[----:B------:R-:W-:Y:S02]  /*11cf0*/  ISETP.GE.AND P2, PT, R18, UR4, PT ;  /* 0x0000000412007c0c */ /* 0x000fe4000bf46270 */
[----:B------:R-:W-:-:S11]  /*11d00*/  ISETP.GE.AND P3, PT, R19, UR4, PT ;  /* 0x0000000413007c0c */ /* 0x000fd6000bf66270 */
[CC--:B--2---:R-:W-:Y:S02]  /*11d10*/  @!P2 LEA R6, P0, R18.reuse, R2.reuse, 0x1 ;  /* 0x000000021206a211 */ /* 0x0c4fe400078008ff */
[C---:B------:R-:W-:Y:S02]  /*11d20*/  @!P3 LEA R2, P1, R19.reuse, R2, 0x1 ;  /* 0x000000021302b211 */ /* 0x040fe400078208ff */
[-C--:B0-----:R-:W-:Y:S02]  /*11d30*/  @!P2 LEA.HI.X R7, R18, R5.reuse, R204, 0x1, P0 ;  /* 0x000000051207a211 */ /* 0x081fe400000f0ccc */
[----:B------:R-:W-:-:S03]  /*11d40*/  @!P3 LEA.HI.X R3, R19, R5, R203, 0x1, P1 ;  /* 0x000000051303b211 */ /* 0x000fc600008f0ccb */
[----:B------:R0:W-:Y:S04]  /*11d50*/  @!P2 ST.E.128 desc[UR56][R6.64], RZ ;  /* 0x000000ff0600a985 */ /* 0x0001e8000c101d38 */
[----:B------:R0:W-:Y:S02]  /*11d60*/  @!P3 ST.E.128 desc[UR56][R2.64], RZ ;  /* 0x000000ff0200b985 */ /* 0x0001e4000c101d38 */
.L_x_1376:
[----:B------:R-:W-:Y:S05]  /*11d70*/  BSYNC B0 ;  /* 0x0000000000007941 */ /* 0x000fea0003800000 */
.L_x_1366:
[----:B------:R-:W-:Y:S02]  /*11d80*/  ULDC UR4, c[0x0][0xc3c] ;  /* 0x00030f0000047ab9 */ /* 0x000fe40000000800 */
[----:B------:R-:W-:-:S06]  /*11d90*/  UISETP.GE.AND UP0, UPT, UR53, UR4, UPT ;  /* 0x000000043500728c */ /* 0x000fcc000bf06270 */
[----:B------:R-:W-:-:S13]  /*11da0*/  PLOP3.LUT P0, PT, PT, PT, UP0, 0x80, 0x0 ;  /* 0x000000000000781c */ /* 0x000fda0003f0f008 */
[----:B------:R-:W-:Y:S05]  /*11db0*/  @!P0 BRA `(.L_x_1388) ;  /* 0xfffffef000648947 */ /* 0x000fea000383ffff */
[----:B------:R-:W-:Y:S05]  /*11dc0*/  EXIT ;  /* 0x000000000000794d */ /* 0x000fea0003800000 */
.L_x_1275:
        /* <DEDUP_REMOVED lines=10> */
[----:B------:R-:W0:Y:S02]  /*11e70*/  @P0 LDS.128 R24, [R2+0x228d0] ;  /* 0x0228d00002180984 */ /* 0x000e240000000c00 */
[----:B0-----:R-:W-:Y:S01]  /*11e80*/  @P0 R2UR UR40, R27 ;  /* 0x000000001b2802ca */ /* 0x001fe200000e0000 */
[----:B------:R-:W-:Y:S06]  /*11e90*/  @P0 BAR.ARV 0x4, 0x180 ;  /* 0x0106000000000b1d */ /* 0x000fec0000002000 */
[----:B------:R-:W-:Y:S08]  /*11ea0*/  @P0 BRA `(.L_x_1389) ;  /* 0x0000000c00b80947 */ /* 0x000ff00003800000 */
[----:B------:R-:W0:Y:S01]  /*11eb0*/  S2R R4, SR_TID.X ;  /* 0x0000000000047919 */ /* 0x000e220000002100 */
[----:B------:R-:W-:Y:S01]  /*11ec0*/  ULDC UR4, c[0x0][0xc3c] ;  /* 0x00030f0000047ab9 */ /* 0x000fe20000000800 */
[----:B------:R-:W-:Y:S02]  /*11ed0*/  IMAD.MOV.U32 R0, RZ, RZ, RZ ;  /* 0x000000ffff007224 */ /* 0x000fe400078e00ff */
[----:B------:R-:W-:Y:S01]  /*11ee0*/  IMAD.MOV.U32 R9, RZ, RZ, RZ ;  /* 0x000000ffff097224 */ /* 0x000fe200078e00ff */
[----:B0-----:R-:W-:-:S04]  /*11ef0*/  LOP3.LUT R7, R4, 0x1f, RZ, 0xc0, !PT ;  /* 0x0000001f04077812 */ /* 0x001fc800078ec0ff */
[----:B------:R-:W-:-:S04]  /*11f00*/  ISETP.NE.AND P0, PT, R7, 0x1f, PT ;  /* 0x0000001f0700780c */ /* 0x000fc80003f05270 */
[----:B------:R-:W-:-:S13]  /*11f10*/  ISETP.GE.OR P1, PT, R7, UR4, !P0 ;  /* 0x0000000407007c0c */ /* 0x000fda000c726670 */
[----:B------:R-:W0:Y:S08]  /*11f20*/  @!P1 LDC.64 R4, c[0x0][0xc80] ;  /* 0x00032000ff049b82 */ /* 0x000e300000000a00 */
[----:B------:R-:W1:Y:S01]  /*11f30*/  @!P1 LDC.64 R2, c[0x0][0xc78] ;  /* 0x00031e00ff029b82 */ /* 0x000e620000000a00 */
[----:B0-----:R-:W-:-:S05]  /*11f40*/  @!P1 IMAD.WIDE.U32 R4, R7, 0x4, R4 ;  /* 0x0000000407049825 */ /* 0x001fca00078e0004 */
[----:B------:R-:W2:Y:S01]  /*11f50*/  @!P1 LDG.E R0, desc[UR56][R4.64] ;  /* 0x0000003804009981 */ /* 0x000ea2000c1e1900 */
[----:B-1----:R-:W-:-:S05]  /*11f60*/  @!P1 IMAD.WIDE.U32 R2, R7, 0x4, R2 ;  /* 0x0000000407029825 */ /* 0x002fca00078e0002 */
        /* <DEDUP_REMOVED lines=21> */
[----:B------:R-:W1:Y:S01]  /*120c0*/  S2R R11, SR_CTAID.X ;  /* 0x00000000000b7919 */ /* 0x000e620000002500 */
[----:B0-----:R-:W-:Y:S02]  /*120d0*/  SEL R5, R4, RZ, P5 ;  /* 0x000000ff04057207 */ /* 0x001fe40002800000 */
[----:B------:R-:W0:Y:S03]  /*120e0*/  LDC R4, c[0x0][0xc38] ;  /* 0x00030e00ff047b82 */ /* 0x000e260000000800 */
[----:B------:R-:W-:-:S05]  /*120f0*/  IMAD.IADD R13, R2, 0x1, R5 ;  /* 0x00000001020d7824 */ /* 0x000fca00078e0205 */
[----:B------:R-:W0:Y:S02]  /*12100*/  SHFL.IDX PT, R5, R13, 0x1f, 0x1f ;  /* 0x03e01f000d057f89 */ /* 0x000e2400000e0000 */
[----:B0-----:R-:W-:-:S05]  /*12110*/  IMAD R6, R5, R4, RZ ;  /* 0x0000000405067224 */ /* 0x001fca00078e02ff */
[----:B-1----:R-:W-:Y:S01]  /*12120*/  ISETP.GT.AND P6, PT, R6, R11, PT ;  /* 0x0000000b0600720c */ /* 0x002fe20003fc4270 */
[----:B------:R-:W-:-:S12]  /*12130*/  IMAD.MOV.U32 R3, RZ, RZ, R6 ;  /* 0x000000ffff037224 */ /* 0x000fd800078e0006 */
[----:B------:R-:W-:Y:S05]  /*12140*/  @P6 BRA `(.L_x_1390) ;  /* 0x0000000000a46947 */ /* 0x000fea0003800000 */
[----:B------:R-:W-:Y:S01]  /*12150*/  IMAD.MOV.U32 R6, RZ, RZ, R3 ;  /* 0x000000ffff067224 */ /* 0x000fe200078e0003 */
[----:B------:R-:W-:Y:S01]  /*12160*/  UMOV UR4, URZ ;  /* 0x0000003f00047c82 */ /* 0x000fe20008000000 */
[----:B------:R-:W-:-:S05]  /*12170*/  ULDC UR5, c[0x0][0xc3c] ;  /* 0x00030f0000057ab9 */ /* 0x000fca0000000800 */
.L_x_1392:
[----:B------:R-:W-:-:S04]  /*12180*/  UIADD3 UR4, UR4, 0x1f, URZ ;  /* 0x0000001f04047890 */ /* 0x000fc8000fffe03f */
[----:B------:R-:W-:-:S06]  /*12190*/  UISETP.GE.AND UP0, UPT, UR4, UR5, UPT ;  /* 0x000000050400728c */ /* 0x000fcc000bf06270 */
[----:B------:R-:W-:-:S13]  /*121a0*/  PLOP3.LUT P6, PT, PT, PT, UP0, 0x40, 0x0 ;  /* 0x000000000000781c */ /* 0x000fda0003fce808 */
[----:B------:R-:W-:Y:S05]  /*121b0*/  @!P6 BRA `(.L_x_1391) ;  /* 0x0000000800c8e947 */ /* 0x000fea0003800000 */
[----:B------:R-:W-:Y:S02]  /*121c0*/  VIADD R9, R7, UR4 ;  /* 0x0000000407097c36 */ /* 0x000fe40008000000 */
[----:B------:R-:W-:-:S03]  /*121d0*/  IMAD.MOV.U32 R0, RZ, RZ, RZ ;  /* 0x000000ffff007224 */ /* 0x000fc600078e00ff */
[----:B------:R-:W-:-:S13]  /*121e0*/  ISETP.GE.OR P6, PT, R9, UR5, !P0 ;  /* 0x0000000509007c0c */ /* 0x000fda000c7c6670 */
[----:B------:R-:W0:Y:S08]  /*121f0*/  @!P6 LDC.64 R4, c[0x0][0xc80] ;  /* 0x00032000ff04eb82 */ /* 0x000e300000000a00 */
[----:B------:R-:W1:Y:S01]  /*12200*/  @!P6 LDC.64 R2, c[0x0][0xc78] ;  /* 0x00031e00ff02eb82 */ /* 0x000e620000000a00 */
[----:B0-----:R-:W-:-:S05]  /*12210*/  @!P6 IMAD.WIDE R4, R9, 0x4, R4 ;  /* 0x000000040904e825 */ /* 0x001fca00078e0204 */
[----:B------:R0:W2:Y:S01]  /*12220*/  @!P6 LDG.E R0, desc[UR56][R4.64] ;  /* 0x000000380400e981 */ /* 0x0000a2000c1e1900 */
[----:B-1----:R-:W-:-:S04]  /*12230*/  @!P6 IMAD.WIDE R2, R9, 0x4, R2 ;  /* 0x000000040902e825 */ /* 0x002fc800078e0202 */
[----:B------:R-:W-:Y:S01]  /*12240*/  IMAD.MOV.U32 R9, RZ, RZ, RZ ;  /* 0x000000ffff097224 */ /* 0x000fe200078e00ff */
[----:B0-----:R-:W0:Y:S05]  /*12250*/  LDC R4, c[0x0][0xc38] ;  /* 0x00030e00ff047b82 */ /* 0x001e2a0000000800 */
[----:B------:R-:W2:Y:S02]  /*12260*/  @!P6 LDG.E R9, desc[UR56][R2.64] ;  /* 0x000000380209e981 */ /* 0x000ea4000c1e1900 */
[----:B--2---:R-:W-:-:S05]  /*12270*/  IMAD R15, R0, R9, RZ ;  /* 0x00000009000f7224 */ /* 0x004fca00078e02ff */
        /* <DEDUP_REMOVED lines=20> */
[----:B------:R-:W-:Y:S02]  /*123c0*/  IMAD.MOV.U32 R13, RZ, RZ, R2 ;  /* 0x000000ffff0d7224 */ /* 0x000fe400078e0002 */
[----:B------:R-:W-:-:S07]  /*123d0*/  IMAD.MOV.U32 R3, RZ, RZ, R5 ;  /* 0x000000ffff037224 */ /* 0x000fce00078e0005 */
.L_x_1390:
[----:B------:R-:W-:Y:S02]  /*123e0*/  IMAD.IADD R24, R6, 0x1, -R3 ;  /* 0x0000000106187824 */ /* 0x000fe400078e0a03 */
[----:B------:R-:W-:Y:S02]  /*123f0*/  IMAD.MOV.U32 R3, RZ, RZ, RZ ;  /* 0x000000ffff037224 */ /* 0x000fe400078e00ff */
[----:B------:R-:W-:-:S05]  /*12400*/  IMAD R2, R13, R4, R24 ;  /* 0x000000040d027224 */ /* 0x000fca00078e0218 */
[----:B------:R-:W-:-:S13]  /*12410*/  ISETP.GT.AND P0, PT, R2, R11, PT ;  /* 0x0000000b0200720c */ /* 0x000fda0003f04270 */
[----:B------:R-:W-:Y:S02]  /*12420*/  VOTEU.ANY UR6, UPT, !P0 ;  /* 0x0000000000067886 */ /* 0x000fe400040e0100 */
[----:B------:R-:W-:Y:S02]  /*12430*/  UPOPC UR5, UR6 ;  /* 0x00000006000572bf */ /* 0x000fe40008000000 */
[----:B------:R-:W-:Y:S02]  /*12440*/  ISETP.NE.AND P0, PT, RZ, UR6, PT ;  /* 0x00000006ff007c0c */ /* 0x000fe4000bf05270 */
[----:B------:R-:W-:Y:S02]  /*12450*/  UIADD3 UR40, UR5, UR4, URZ ;  /* 0x0000000405287290 */ /* 0x000fe4000fffe03f */
[----:B------:R-:W-:Y:S02]  /*12460*/  IMAD.U32 R2, RZ, RZ, UR5 ;  /* 0x00000005ff027e24 */ /* 0x000fe4000f8e00ff */
[----:B------:R-:W-:-:S03]  /*12470*/  IMAD.U32 R5, RZ, RZ, UR5 ;  /* 0x00000005ff057e24 */ /* 0x000fc6000f8e00ff */
[----:B------:R-:W0:Y:S04]  /*12480*/  SHFL.IDX PT, R9, R9, R2, 0x1f ;  /* 0x00001f0209097589 */ /* 0x000e2800000e0000 */
[----:B------:R1:W2:Y:S01]  /*12490*/  SHFL.IDX PT, R0, R0, R5, 0x1f ;  /* 0x00001f0500007589 */ /* 0x0002a200000e0000 */
[----:B0-----:R-:W-:Y:S01]  /*124a0*/  ISETP.NE.AND P1, PT, R9, 0x1, PT ;  /* 0x000000010900780c */ /* 0x001fe20003f25270 */
[----:B-1----:R-:W-:-:S12]  /*124b0*/  @!P0 BRA `(.L_x_1393) ;  /* 0x00000000000c8947 */ /* 0x002fd80003800000 */
[----:B------:R-:W-:-:S06]  /*124c0*/  UIADD3 UR4, UR5, -0x1, URZ ;  /* 0xffffffff05047890 */ /* 0x000fcc000fffe03f */
[----:B------:R-:W-:-:S05]  /*124d0*/  IMAD.U32 R2, RZ, RZ, UR4 ;  /* 0x00000004ff027e24 */ /* 0x000fca000f8e00ff */
[----:B------:R0:W1:Y:S02]  /*124e0*/  SHFL.IDX PT, R3, R13, R2, 0x1f ;  /* 0x00001f020d037589 */ /* 0x00006400000e0000 */
.L_x_1393:
[----:B-1----:R-:W-:-:S04]  /*124f0*/  IMAD R24, R3, R4, R24 ;  /* 0x0000000403187224 */ /* 0x002fc800078e0218 */
[----:B------:R-:W-:Y:S01]  /*12500*/  IMAD.IADD R5, R11, 0x1, -R24 ;  /* 0x000000010b057824 */ /* 0x000fe200078e0a18 */
[----:B------:R-:W-:Y:S06]  /*12510*/  @!P1 BRA `(.L_x_1394) ;  /* 0x0000000000e89947 */ /* 0x000fec0003800000 */
[-C--:B--2---:R-:W-:Y:S02]  /*12520*/  IABS R12, R0.reuse ;  /* 0x00000000000c7213 */ /* 0x084fe40000000000 */
[----:B------:R-:W-:Y:S02]  /*12530*/  IABS R4, R9 ;  /* 0x0000000900047213 */ /* 0x000fe40000000000 */
[----:B------:R-:W1:Y:S01]  /*12540*/  I2F.RP R6, R12 ;  /* 0x0000000c00067306 */ /* 0x000e620000209400 */
[----:B------:R-:W-:-:S07]  /*12550*/  IABS R10, R0 ;  /* 0x00000000000a7213 */ /* 0x000fce0000000000 */
[----:B------:R-:W2:Y:S08]  /*12560*/  I2F.RP R8, R4 ;  /* 0x0000000400087306 */ /* 0x000eb00000209400 */
[----:B-1----:R-:W0:Y:S08]  /*12570*/  MUFU.RCP R6, R6 ;  /* 0x0000000600067308 */ /* 0x002e300000001000 */
[----:B--2---:R-:W-:Y:S01]  /*12580*/  MUFU.RCP R8, R8 ;  /* 0x0000000800087308 */ /* 0x004fe20000001000 */
[----:B0-----:R-:W-:Y:S01]  /*12590*/  VIADD R2, R6, 0xffffffe ;  /* 0x0ffffffe06027836 */ /* 0x001fe20000000000 */
[----:B------:R-:W-:-:S06]  /*125a0*/  IABS R6, R5 ;  /* 0x0000000500067213 */ /* 0x000fcc0000000000 */
[----:B------:R0:W1:Y:S02]  /*125b0*/  F2I.FTZ.U32.TRUNC.NTZ R3, R2 ;  /* 0x0000000200037305 */ /* 0x000064000021f000 */
[----:B0-----:R-:W-:Y:S02]  /*125c0*/  IMAD.MOV.U32 R2, RZ, RZ, RZ ;  /* 0x000000ffff027224 */ /* 0x001fe400078e00ff */
[----:B-1----:R-:W-:-:S04]  /*125d0*/  IMAD.MOV R11, RZ, RZ, -R3 ;  /* 0x000000ffff0b7224 */ /* 0x002fc800078e0a03 */
[----:B------:R-:W-:-:S04]  /*125e0*/  IMAD R11, R11, R12, RZ ;  /* 0x0000000c0b0b7224 */ /* 0x000fc800078e02ff */
[----:B------:R-:W-:-:S04]  /*125f0*/  IMAD.HI.U32 R3, R3, R11, R2 ;  /* 0x0000000b03037227 */ /* 0x000fc800078e0002 */
[----:B------:R-:W-:Y:S02]  /*12600*/  IMAD.MOV R11, RZ, RZ, -R10 ;  /* 0x000000ffff0b7224 */ /* 0x000fe400078e0a0a */
[----:B------:R-:W-:-:S04]  /*12610*/  IMAD.HI.U32 R2, R3, R6, RZ ;  /* 0x0000000603027227 */ /* 0x000fc800078e00ff */
[----:B------:R-:W-:Y:S01]  /*12620*/  IMAD R3, R2, R11, R6 ;  /* 0x0000000b02037224 */ /* 0x000fe200078e0206 */
[----:B------:R-:W-:Y:S01]  /*12630*/  LOP3.LUT R6, R5, R0, RZ, 0x3c, !PT ;  /* 0x0000000005067212 */ /* 0x000fe200078e3cff */
[----:B------:R-:W-:-:S03]  /*12640*/  VIADD R10, R8, 0xffffffe ;  /* 0x0ffffffe080a7836 */ /* 0x000fc60000000000 */
[----:B------:R-:W-:Y:S02]  /*12650*/  ISETP.GT.U32.AND P1, PT, R12, R3, PT ;  /* 0x000000030c00720c */ /* 0x000fe40003f24070 */
[----:B------:R-:W-:-:S11]  /*12660*/  ISETP.GE.AND P2, PT, R6, RZ, PT ;  /* 0x000000ff0600720c */ /* 0x000fd60003f46270 */
[----:B------:R-:W-:Y:S02]  /*12670*/  @!P1 IMAD.IADD R3, R3, 0x1, -R12 ;  /* 0x0000000103039824 */ /* 0x000fe400078e0a0c */
[----:B------:R-:W-:Y:S01]  /*12680*/  @!P1 VIADD R2, R2, 0x1 ;  /* 0x0000000102029836 */ /* 0x000fe20000000000 */
[----:B------:R-:W-:Y:S02]  /*12690*/  ISETP.NE.AND P1, PT, R0, RZ, PT ;  /* 0x000000ff0000720c */ /* 0x000fe40003f25270 */
[----:B------:R-:W-:Y:S02]  /*126a0*/  ISETP.GE.U32.AND P0, PT, R3, R12, PT ;  /* 0x0000000c0300720c */ /* 0x000fe40003f06070 */
[----:B------:R-:W0:Y:S11]  /*126b0*/  F2I.FTZ.U32.TRUNC.NTZ R3, R10 ;  /* 0x0000000a00037305 */ /* 0x000e36000021f000 */
        /* <DEDUP_REMOVED lines=21> */
[----:B------:R-:W-:Y:S01]  /*12810*/  ISETP.GE.AND P2, PT, R3, RZ, PT ;  /* 0x000000ff0300720c */ /* 0x000fe20003f46270 */
[----:B------:R-:W-:-:S06]  /*12820*/  IMAD.MOV R3, RZ, RZ, -R8 ;  /* 0x000000ffff037224 */ /* 0x000fcc00078e0a08 */
[----:B------:R-:W-:-:S06]  /*12830*/  @P0 VIADD R2, R2, 0x1 ;  /* 0x0000000102020836 */ /* 0x000fcc0000000000 */
[----:B------:R-:W-:Y:S01]  /*12840*/  @!P2 IMAD.MOV R2, RZ, RZ, -R2 ;  /* 0x000000ffff02a224 */ /* 0x000fe200078e0a02 */
[----:B------:R-:W-:-:S05]  /*12850*/  @!P1 LOP3.LUT R2, RZ, R9, RZ, 0x33, !PT ;  /* 0x00000009ff029212 */ /* 0x000fca00078e33ff */
[----:B------:R-:W-:-:S04]  /*12860*/  IMAD.MOV R26, RZ, RZ, -R2 ;  /* 0x000000ffff1a7224 */ /* 0x000fc800078e0a02 */
[C---:B------:R-:W-:Y:S02]  /*12870*/  IMAD R26, R9.reuse, R26, R8 ;  /* 0x0000001a091a7224 */ /* 0x040fe400078e0208 */
[----:B------:R-:W-:Y:S02]  /*12880*/  IMAD R9, R9, 0x1000000, R2 ;  /* 0x0100000009097824 */ /* 0x000fe400078e0202 */
[----:B------:R-:W-:Y:S02]  /*12890*/  IMAD R2, R0, R3, R5 ;  /* 0x0000000300027224 */ /* 0x000fe400078e0205 */
[----:B------:R-:W-:Y:S01]  /*128a0*/  IMAD R26, R26, 0x10000, R9 ;  /* 0x000100001a1a7824 */ /* 0x000fe200078e0209 */
[----:B------:R-:W-:Y:S06]  /*128b0*/  BRA `(.L_x_1395) ;  /* 0x0000000000fc7947 */ /* 0x000fec0003800000 */
.L_x_1394:
[----:B------:R-:W-:Y:S02]  /*128c0*/  ULDC.64 UR4, c[0x0][0xc90] ;  /* 0x0003240000047ab9 */ /* 0x000fe40000000a00 */
[----:B------:R-:W-:-:S06]  /*128d0*/  UIMAD.WIDE UR4, UR40, 0x4, UR4 ;  /* 0x00000004280478a5 */ /* 0x000fcc000f8e0204 */
[----:B0-----:R-:W-:Y:S02]  /*128e0*/  IMAD.U32 R2, RZ, RZ, UR4 ;  /* 0x00000004ff027e24 */ /* 0x001fe4000f8e00ff */
[----:B------:R-:W-:-:S05]  /*128f0*/  IMAD.U32 R3, RZ, RZ, UR5 ;  /* 0x00000005ff037e24 */ /* 0x000fca000f8e00ff */
[----:B------:R0:W2:Y:S01]  /*12900*/  LDG.E R13, desc[UR56][R2.64] ;  /* 0x00000038020d7981 */ /* 0x0000a2000c1e1900 */
[----:B------:R-:W-:Y:S01]  /*12910*/  IABS R15, R5 ;  /* 0x00000005000f7213 */ /* 0x000fe20000000000 */
[----:B0-----:R-:W-:Y:S02]  /*12920*/  IMAD.MOV.U32 R2, RZ, RZ, RZ ;  /* 0x000000ffff027224 */ /* 0x001fe400078e00ff */
[----:B--2---:R-:W-:-:S05]  /*12930*/  IMAD R6, R0, R13, RZ ;  /* 0x0000000d00067224 */ /* 0x004fca00078e02ff */
[-C--:B------:R-:W-:Y:S02]  /*12940*/  IABS R10, R6.reuse ;  /* 0x00000006000a7213 */ /* 0x080fe40000000000 */
[----:B------:R-:W-:Y:S02]  /*12950*/  IABS R12, R6 ;  /* 0x00000006000c7213 */ /* 0x000fe40000000000 */
[----:B------:R-:W0:Y:S08]  /*12960*/  I2F.RP R8, R10 ;  /* 0x0000000a00087306 */ /* 0x000e300000209400 */
[----:B0-----:R-:W0:Y:S02]  /*12970*/  MUFU.RCP R8, R8 ;  /* 0x0000000800087308 */ /* 0x001e240000001000 */
[----:B0-----:R-:W-:-:S06]  /*12980*/  VIADD R9, R8, 0xffffffe ;  /* 0x0ffffffe08097836 */ /* 0x001fcc0000000000 */
[----:B------:R-:W0:Y:S02]  /*12990*/  F2I.FTZ.U32.TRUNC.NTZ R3, R9 ;  /* 0x0000000900037305 */ /* 0x000e24000021f000 */
[----:B0-----:R-:W-:-:S04]  /*129a0*/  IMAD.MOV R11, RZ, RZ, -R3 ;  /* 0x000000ffff0b7224 */ /* 0x001fc800078e0a03 */
[----:B------:R-:W-:-:S04]  /*129b0*/  IMAD R11, R11, R10, RZ ;  /* 0x0000000a0b0b7224 */ /* 0x000fc800078e02ff */
[----:B------:R-:W-:-:S04]  /*129c0*/  IMAD.HI.U32 R2, R3, R11, R2 ;  /* 0x0000000b03027227 */ /* 0x000fc800078e0002 */
[----:B------:R-:W-:Y:S02]  /*129d0*/  IMAD.MOV R3, RZ, RZ, -R12 ;  /* 0x000000ffff037224 */ /* 0x000fe400078e0a0c */
        /* <DEDUP_REMOVED lines=12> */
[----:B------:R-:W-:Y:S02]  /*12aa0*/  IMAD R11, R13, R2, RZ ;  /* 0x000000020d0b7224 */ /* 0x000fe400078e02ff */
[----:B------:R-:W-:Y:S02]  /*12ab0*/  IMAD.MOV R2, RZ, RZ, -R2 ;  /* 0x000000ffff027224 */ /* 0x000fe400078e0a02 */
[----:B------:R-:W-:Y:S02]  /*12ac0*/  IMAD.MOV R3, RZ, RZ, -R11 ;  /* 0x000000ffff037224 */ /* 0x000fe400078e0a0b */
[----:B------:R-:W-:Y:S02]  /*12ad0*/  IMAD R6, R6, R2, R5 ;  /* 0x0000000206067224 */ /* 0x000fe400078e0205 */
[----:B------:R-:W-:Y:S01]  /*12ae0*/  IMAD.MOV.U32 R2, RZ, RZ, RZ ;  /* 0x000000ffff027224 */ /* 0x000fe200078e00ff */
[----:B------:R-:W-:-:S04]  /*12af0*/  VIADDMNMX R13, R3, R4, R13, PT ;  /* 0x00000004030d7246 */ /* 0x000fc8000380010d */
[-C--:B------:R-:W-:Y:S01]  /*12b00*/  IABS R8, R13.reuse ;  /* 0x0000000d00087213 */ /* 0x080fe20000000000 */
[----:B------:R-:W-:Y:S01]  /*12b10*/  IMAD.MOV R26, RZ, RZ, -R13 ;  /* 0x000000ffff1a7224 */ /* 0x000fe200078e0a0d */
[----:B------:R-:W-:Y:S02]  /*12b20*/  IABS R10, R13 ;  /* 0x0000000d000a7213 */ /* 0x000fe40000000000 */
[----:B------:R-:W0:Y:S08]  /*12b30*/  I2F.RP R4, R8 ;  /* 0x0000000800047306 */ /* 0x000e300000209400 */
[----:B0-----:R-:W0:Y:S02]  /*12b40*/  MUFU.RCP R4, R4 ;  /* 0x0000000400047308 */ /* 0x001e240000001000 */
[----:B0-----:R-:W-:-:S06]  /*12b50*/  VIADD R3, R4, 0xffffffe ;  /* 0x0ffffffe04037836 */ /* 0x001fcc0000000000 */
[----:B------:R-:W0:Y:S02]  /*12b60*/  F2I.FTZ.U32.TRUNC.NTZ R3, R3 ;  /* 0x0000000300037305 */ /* 0x000e24000021f000 */
[----:B0-----:R-:W-:-:S04]  /*12b70*/  IMAD.MOV R9, RZ, RZ, -R3 ;  /* 0x000000ffff097224 */ /* 0x001fc800078e0a03 */
[----:B------:R-:W-:Y:S01]  /*12b80*/  IMAD.MOV.U32 R5, RZ, RZ, R9 ;  /* 0x000000ffff057224 */ /* 0x000fe200078e0009 */
[----:B------:R-:W-:-:S03]  /*12b90*/  IABS R9, R6 ;  /* 0x0000000600097213 */ /* 0x000fc60000000000 */
        /* <DEDUP_REMOVED lines=11> */
[----:B------:R-:W-:Y:S02]  /*12c50*/  ISETP.GE.AND P2, PT, R3, RZ, PT ;  /* 0x000000ff0300720c */ /* 0x000fe40003f46270 */
[----:B------:R-:W-:-:S05]  /*12c60*/  IADD3 R3, R11, 0x1000000, R6 ;  /* 0x010000000b037810 */ /* 0x000fca0007ffe006 */
[----:B------:R-:W-:-:S06]  /*12c70*/  @P0 VIADD R2, R2, 0x1 ;  /* 0x0000000102020836 */ /* 0x000fcc0000000000 */
[----:B------:R-:W-:Y:S01]  /*12c80*/  @!P2 IMAD.MOV R2, RZ, RZ, -R2 ;  /* 0x000000ffff02a224 */ /* 0x000fe200078e0a02 */
[----:B------:R-:W-:-:S05]  /*12c90*/  @!P1 LOP3.LUT R2, RZ, R13, RZ, 0x33, !PT ;  /* 0x0000000dff029212 */ /* 0x000fca00078e33ff */
[----:B------:R-:W-:-:S07]  /*12ca0*/  IMAD R26, R2, R26, R3 ;  /* 0x0000001a021a7224 */ /* 0x000fce00078e0203 */
.L_x_1395:
[----:B------:R-:W-:-:S05]  /*12cb0*/  LOP3.LUT R25, RZ, R2, RZ, 0x33, !PT ;  /* 0x00000002ff197212 */ /* 0x000fca00078e33ff */
[----:B------:R-:W-:Y:S01]  /*12cc0*/  IMAD.IADD R25, R0, 0x1, R25 ;  /* 0x0000000100197824 */ /* 0x000fe200078e0219 */
[----:B------:R-:W-:Y:S06]  /*12cd0*/  BRA `(.L_x_1396) ;  /* 0x0000000000107947 */ /* 0x000fec0003800000 */
.L_x_1391:
[----:B------:R-:W-:Y:S01]  /*12ce0*/  IMAD.MOV.U32 R24, RZ, RZ, R11 ;  /* 0x000000ffff187224 */ /* 0x000fe200078e000b */
[----:B------:R-:W-:Y:S01]  /*12cf0*/  ULDC UR40, c[0x0][0xc3c] ;  /* 0x00030f0000287ab9 */ /* 0x000fe20000000800 */
[----:B------:R-:W-:Y:S02]  /*12d00*/  IMAD.MOV.U32 R25, RZ, RZ, RZ ;  /* 0x000000ffff197224 */ /* 0x000fe400078e00ff */
[----:B------:R-:W-:-:S07]  /*12d10*/  IMAD.MOV.U32 R26, RZ, RZ, RZ ;  /* 0x000000ffff1a7224 */ /* 0x000fce00078e00ff */
.L_x_1396:
[----:B------:R-:W-:Y:S01]  /*12d20*/  ISETP.NE.AND P0, PT, R7, RZ, PT ;  /* 0x000000ff0700720c */ /* 0x000fe20003f05270 */
[----:B------:R-:W-:-:S12]  /*12d30*/  IMAD.U32 R27, RZ, RZ, UR40 ;  /* 0x00000028ff1b7e24 */ /* 0x000fd8000f8e00ff */
[----:B------:R-:W0:Y:S01]  /*12d40*/  @!P0 S2R R3, SR_CgaCtaId ;  /* 0x0000000000038919 */ /* 0x000e220000008800 */
[----:B------:R-:W-:-:S04]  /*12d50*/  @!P0 MOV R0, 0x400 ;  /* 0x0000040000008802 */ /* 0x000fc80000000f00 */
[----:B0-----:R-:W-:-:S05]  /*12d60*/  @!P0 LEA R0, R3, R0, 0x18 ;  /* 0x0000000003008211 */ /* 0x001fca00078ec0ff */
[----:B------:R0:W-:Y:S01]  /*12d70*/  @!P0 STS.128 [R0+0x228d0], R24 ;  /* 0x0228d01800008388 */ /* 0x0001e20000000c00 */
[----:B------:R-:W-:Y:S06]  /*12d80*/  BAR.ARV 0x5, 0x180 ;  /* 0x0146000000007b1d */ /* 0x000fec0000002000 */
.L_x_1389:
[----:B------:R-:W-:Y:S01]  /*12d90*/  ULDC UR4, c[0x0][0xc3c] ;  /* 0x00030f0000047ab9 */ /* 0x000fe20000000800 */
[----:B------:R1:W-:Y:S01]  /*12da0*/  STL [R1+0x10], RZ ;  /* 0x000010ff01007387 */ /* 0x0003e20000100800 */
[----:B------:R-:W-:Y:S01]  /*12db0*/  UISETP.GE.AND UP0, UPT, UR40, UR4, UPT ;  /* 0x000000042800728c */ /* 0x000fe2000bf06270 */
[----:B------:R-:W-:Y:S02]  /*12dc0*/  IMAD.MOV.U32 R23, RZ, RZ, 0x1 ;  /* 0x00000001ff177424 */ /* 0x000fe400078e00ff */
[----:B------:R-:W-:-:S03]  /*12dd0*/  IMAD.MOV.U32 R19, RZ, RZ, RZ ;  /* 0x000000ffff137224 */ /* 0x000fc600078e00ff */
[----:B------:R-:W-:-:S13]  /*12de0*/  PLOP3.LUT P0, PT, PT, PT, UP0, 0x80, 0x0 ;  /* 0x000000000000781c */ /* 0x000fda0003f0f008 */
[----:B-1----:R-:W-:Y:S05]  /*12df0*/  @P0 BRA `(.L_x_1397) ;  /* 0x0000005800780947 */ /* 0x002fea0003800000 */
[----:B------:R-:W1:Y:S01]  /*12e00*/  S2R R14, SR_TID.X ;  /* 0x00000000000e7919 */ /* 0x000e620000002100 */
[----:B------:R-:W2:Y:S01]  /*12e10*/  S2UR UR4, SR_CgaCtaId ;  /* 0x00000000000479c3 */ /* 0x000ea20000008800 */
[----:B------:R-:W-:Y:S01]  /*12e20*/  MOV R16, 0x400 ;  /* 0x0000040000107802 */ /* 0x000fe20000000f00 */
[----:B------:R-:W-:Y:S01]  /*12e30*/  IMAD.MOV.U32 R30, RZ, RZ, 0x40 ;  /* 0x00000040ff1e7424 */ /* 0x000fe200078e00ff */
[----:B------:R-:W-:Y:S01]  /*12e40*/  ULOP3.LUT UR43, UR45, 0x2, URZ, 0xfc, !UPT ;  /* 0x000000022d2b7892 */ /* 0x000fe2000f8efc3f */
[----:B------:R-:W-:Y:S01]  /*12e50*/  IMAD.MOV.U32 R28, RZ, RZ, 0x20 ;  /* 0x00000020ff1c7424 */ /* 0x000fe200078e00ff */
[----:B------:R-:W-:Y:S01]  /*12e60*/  ULOP3.LUT UR44, UR45, 0x1, URZ, 0xfc, !UPT ;  /* 0x000000012d2c7892 */ /* 0x000fe2000f8efc3f */
[----:B------:R-:W-:Y:S01]  /*12e70*/  IMAD.MOV.U32 R23, RZ, RZ, 0x1 ;  /* 0x00000001ff177424 */ /* 0x000fe200078e00ff */
[----:B------:R-:W-:Y:S01]  /*12e80*/  ULDC UR46, c[0x0][0xc] ;  /* 0x00000300002e7ab9 */ /* 0x000fe20000000800 */
[----:B------:R-:W-:Y:S02]  /*12e90*/  IMAD.MOV.U32 R19, RZ, RZ, RZ ;  /* 0x000000ffff137224 */ /* 0x000fe400078e00ff */
[----:B--2---:R-:W-:-:S05]  /*12ea0*/  IMAD.U32 R37, RZ, RZ, UR4 ;  /* 0x00000004ff257e24 */ /* 0x004fca000f8e00ff */
[----:B------:R-:W-:Y:S01]  /*12eb0*/  LEA R16, R37, R16, 0x18 ;  /* 0x0000001025107211 */ /* 0x000fe200078ec0ff */
[C---:B-1----:R-:W-:Y:S01]  /*12ec0*/  IMAD.SHL.U32 R7, R14.reuse, 0x10, RZ ;  /* 0x000000100e077824 */ /* 0x042fe200078e00ff */
[C---:B------:R-:W-:Y:S01]  /*12ed0*/  LOP3.LUT R13, R14.reuse, 0x7f, RZ, 0xc0, !PT ;  /* 0x0000007f0e0d7812 */ /* 0x040fe200078ec0ff */
[C---:B------:R-:W-:Y:S01]  /*12ee0*/  IMAD.SHL.U32 R3, R14.reuse, 0x2, RZ ;  /* 0x000000020e037824 */ /* 0x040fe200078e00ff */
[C---:B------:R-:W-:Y:S01]  /*12ef0*/  R2P PR, R14.reuse, 0x16 ;  /* 0x000000160e007804 */ /* 0x040fe20000000000 */
[----:B------:R-:W-:Y:S01]  /*12f00*/  IMAD.SHL.U32 R29, R14, 0x4, RZ ;  /* 0x000000040e1d7824 */ /* 0x000fe200078e00ff */
[C---:B0-----:R-:W-:Y:S02]  /*12f10*/  LOP3.LUT R0, R7.reuse, 0x1b0, RZ, 0xc0, !PT ;  /* 0x000001b007007812 */ /* 0x041fe400078ec0ff */
[----:B------:R-:W-:Y:S02]  /*12f20*/  SHF.R.U32.HI R2, RZ, 0x5, R13 ;  /* 0x00000005ff027819 */ /* 0x000fe4000001160d */
[----:B------:R-:W-:Y:S01]  /*12f30*/  LOP3.LUT R8, R0, 0x30, R3, 0x78, !PT ;  /* 0x0000003000087812 */ /* 0x000fe200078e7803 */
[C---:B------:R-:W-:Y:S01]  /*12f40*/  IMAD.SHL.U32 R3, R14.reuse, 0x80, RZ ;  /* 0x000000800e037824 */ /* 0x040fe200078e00ff */
[C---:B------:R-:W-:Y:S01]  /*12f50*/  LOP3.LUT R11, R7.reuse, 0x40, RZ, 0xc0, !PT ;  /* 0x00000040070b7812 */ /* 0x040fe200078ec0ff */
[----:B------:R-:W-:Y:S01]  /*12f60*/  IMAD.SHL.U32 R0, R14, 0x20, RZ ;  /* 0x000000200e007824 */ /* 0x000fe200078e00ff */
[----:B------:R-:W-:-:S02]  /*12f70*/  LOP3.LUT R36, R7, 0x30, RZ, 0xc0, !PT ;  /* 0x0000003007247812 */ /* 0x000fc400078ec0ff */
[C---:B------:R-:W-:Y:S01]  /*12f80*/  LOP3.LUT R5, R3.reuse, 0x380, RZ, 0xc0, !PT ;  /* 0x0000038003057812 */ /* 0x040fe200078ec0ff */
[C---:B------:R-:W-:Y:S01]  /*12f90*/  IMAD R11, R2.reuse, 0x200, R11 ;  /* 0x00000200020b7824 */ /* 0x040fe200078e020b */
[----:B------:R-:W-:Y:S02]  /*12fa0*/  LOP3.LUT R9, R3, 0x400, RZ, 0xc0, !PT ;  /* 0x0000040003097812 */ /* 0x000fe400078ec0ff */
[----:B------:R-:W-:Y:S01]  /*12fb0*/  LOP3.LUT R6, R5, 0x10, R14, 0xf8, !PT ;  /* 0x0000001005067812 */ /* 0x000fe200078ef80e */
[----:B------:R-:W-:Y:S01]  /*12fc0*/  IMAD R4, R2, 0x10, R5 ;  /* 0x0000001002047824 */ /* 0x000fe200078e0205 */
[----:B------:R-:W-:Y:S01]  /*12fd0*/  LOP3.LUT R10, R0, 0x380, RZ, 0xc0, !PT ;  /* 0x00000380000a7812 */ /* 0x000fe200078ec0ff */
[----:B------:R-:W-:Y:S01]  /*12fe0*/  IMAD R9, R2, 0x800, R9 ;  /* 0x0000080002097824 */ /* 0x000fe200078e0209 */
[----:B------:R-:W-:Y:S01]  /*12ff0*/  LOP3.LUT R6, R6, 0x70, R7, 0x78, !PT ;  /* 0x0000007006067812 */ /* 0x000fe200078e7807 */
[----:B------:R-:W-:Y:S01]  /*13000*/  IMAD.IADD R12, R8, 0x1, R11 ;  /* 0x00000001080c7824 */ /* 0x000fe200078e020b */
[--C-:B------:R-:W-:Y:S01]  /*13010*/  LOP3.LUT R4, R4, 0x70, R7.reuse, 0x78, !PT ;  /* 0x0000007004047812 */ /* 0x100fe200078e7807 */
[----:B------:R-:W-:Y:S01]  /*13020*/  IMAD.SHL.U32 R2, R2, 0x400, RZ ;  /* 0x0000040002027824 */ /* 0x000fe200078e00ff */
[----:B------:R-:W-:-:S02]  /*13030*/  LOP3.LUT R10, R10, 0x30, R7, 0xf8, !PT ;  /* 0x000000300a0a7812 */ /* 0x000fc400078ef807 */
[----:B------:R-:W-:Y:S01]  /*13040*/  LOP3.LUT R4, R4, 0xc00, R3, 0xf8, !PT ;  /* 0x00000c0004047812 */ /* 0x000fe200078ef803 */
[----:B------:R-:W-:Y:S01]  /*13050*/  IMAD.IADD R3, R9, 0x1, R6 ;  /* 0x0000000109037824 */ /* 0x000fe200078e0206 */
[----:B------:R-:W-:Y:S01]  /*13060*/  STL [R1], R12 ;  /* 0x0000000c01007387 */ /* 0x000fe20000100800 */
[----:B------:R-:W-:Y:S02]  /*13070*/  SEL R31, R30, 0xffffffc0, !P2 ;  /* 0xffffffc01e1f7807 */ /* 0x000fe40005000000 */
[----:B------:R-:W-:Y:S01]  /*13080*/  LOP3.LUT R29, R10, 0x70, R29, 0x78, !PT ;  /* 0x000000700a1d7812 */ /* 0x000fe200078e781d */
[----:B------:R-:W-:Y:S01]  /*13090*/  STL [R1+0x8], R4 ;  /* 0x0000080401007387 */ /* 0x000fe20000100800 */
[----:B------:R-:W-:Y:S02]  /*130a0*/  SEL R30, R30, 0xffffffc0, !P4 ;  /* 0xffffffc01e1e7807 */ /* 0x000fe40006000000 */
[----:B------:R-:W-:Y:S01]  /*130b0*/  SEL R28, R28, 0xffffffe0, !P1 ;  /* 0xffffffe01c1c7807 */ /* 0x000fe20004800000 */
[----:B------:R0:W-:Y:S01]  /*130c0*/  STL [R1+0x4], R3 ;  /* 0x0000040301007387 */ /* 0x0001e20000100800 */
[----:B------:R-:W-:-:S03]  /*130d0*/  LOP3.LUT R2, R36, 0x80, RZ, 0xfc, !PT ;  /* 0x0000008024027812 */ /* 0x000fc600078efcff */
[----:B------:R1:W-:Y:S01]  /*130e0*/  STL [R1+0x10], RZ ;  /* 0x000010ff01007387 */ /* 0x0003e20000100800 */
[----:B0-----:R-:W-:-:S04]  /*130f0*/  SHF.R.U32.HI R3, RZ, 0x2, R13 ;  /* 0x00000002ff037819 */ /* 0x001fc8000001160d */
[----:B------:R-:W-:Y:S01]  /*13100*/  LOP3.LUT R0, R3, 0x60, R0, 0xf8, !PT ;  /* 0x0000006003007812 */ /* 0x000fe200078ef800 */
[----:B------:R-:W-:Y:S01]  /*13110*/  IMAD.IADD R0, R16, 0x1, R12 ;  /* 0x0000000110007824 */ /* 0x000fe200078e020c */
[----:B------:R-:W-:-:S04]  /*13120*/  LOP3.LUT R3, R36, 0x40, RZ, 0xfc, !PT ;  /* 0x0000004024037812 */ /* 0x000fc800078efcff */
[----:B------:R1:W-:Y:S03]  /*13130*/  STL [R1+0xc], R0 ;  /* 0x00000c0001007387 */ /* 0x0003e60000100800 */
.L_x_1479:
[----:B------:R-:W-:Y:S01]  /*13140*/  ULDC.64 UR4, c[0x0][0xa28] ;  /* 0x00028a0000047ab9 */ /* 0x000fe20000000a00 */
[----:B------:R-:W-:Y:S01]  /*13150*/  ULDC.64 UR6, c[0x0][0xa18] ;  /* 0x0002860000067ab9 */ /* 0x000fe20000000a00 */
[----:B------:R-:W-:Y:S02]  /*13160*/  UISETP.NE.U32.AND UP0, UPT, UR4, URZ, UPT ;  /* 0x0000003f0400728c */ /* 0x000fe4000bf05070 */
[----:B------:R-:W-:Y:S02]  /*13170*/  UISETP.NE.U32.AND UP2, UPT, UR6, URZ, UPT ;  /* 0x0000003f0600728c */ /* 0x000fe4000bf45070 */
[----:B------:R-:W-:Y:S02]  /*13180*/  UISETP.NE.AND.EX UP0, UPT, UR5, URZ, UPT, UP0 ;  /* 0x0000003f0500728c */ /* 0x000fe4000bf05300 */
[----:B------:R-:W-:Y:S01]  /*13190*/  UISETP.NE.AND.EX UP2, UPT, UR7, URZ, UPT, UP2 ;  /* 0x0000003f0700728c */ /* 0x000fe2000bf45320 */
[----:B------:R-:W-:Y:S02]  /*131a0*/  ULDC.64 UR4, c[0x0][0xa00] ;  /* 0x0002800000047ab9 */ /* 0x000fe40000000a00 */
[----:B------:R-:W-:Y:S01]  /*131b0*/  ULDC.64 UR6, c[0x0][0xa00] ;  /* 0x0002800000067ab9 */ /* 0x000fe20000000a00 */
[----:B------:R-:W-:Y:S01]  /*131c0*/  UISETP.NE.U32.AND UP1, UPT, UR4, URZ, UPT ;  /* 0x0000003f0400728c */ /* 0x000fe2000bf25070 */
[----:B------:R-:W-:Y:S01]  /*131d0*/  PLOP3.LUT P0, PT, PT, PT, UP0, 0x80, 0x0 ;  /* 0x000000000000781c */ /* 0x000fe20003f0f008 */
[----:B------:R-:W-:-:S02]  /*131e0*/  UIMAD.WIDE UR6, UR40, 0x4, UR6 ;  /* 0x00000004280678a5 */ /* 0x000fc4000f8e0206 */
[----:B------:R-:W-:Y:S01]  /*131f0*/  UISETP.NE.AND.EX UP3, UPT, UR5, URZ, UPT, UP1 ;  /* 0x0000003f0500728c */ /* 0x000fe2000bf65310 */
[----:B------:R-:W-:Y:S02]  /*13200*/  UMOV UR38, URZ ;  /* 0x0000003f00267c82 */ /* 0x000fe40008000000 */
[----:B------:R-:W-:Y:S01]  /*13210*/  @UP0 ULDC.64 UR4, c[0x0][0xa28] ;  /* 0x00028a0000040ab9 */ /* 0x000fe20000000a00 */
[----:B------:R-:W-:Y:S01]  /*13220*/  ULDC.64 UR8, c[0x0][0xa20] ;  /* 0x0002880000087ab9 */ /* 0x000fe20000000a00 */
[----:B------:R-:W-:Y:S01]  /*13230*/  @UP0 UIMAD.WIDE UR4, UR40, 0x4, UR4 ;  /* 0x00000004280408a5 */ /* 0x000fe2000f8e0204 */
[----:B------:R-:W-:Y:S01]  /*13240*/  PLOP3.LUT P1, PT, PT, PT, UP3, 0x80, 0x0 ;  /* 0x000000000000781c */ /* 0x000fe20003f2f038 */
[----:B------:R-:W-:Y:S01]  /*13250*/  ULDC UR36, c[0x0][0x2f0] ;  /* 0x0000bc0000247ab9 */ /* 0x000fe20000000800 */
[----:B------:R-:W-:Y:S01]  /*13260*/  PLOP3.LUT P2, PT, PT, PT, UP3, 0x80, 0x0 ;  /* 0x000000000000781c */ /* 0x000fe20003f4f038 */
[----:B------:R-:W-:Y:S01]  /*13270*/  UMOV UR39, URZ ;  /* 0x0000003f00277c82 */ /* 0x000fe20008000000 */
[----:B------:R-:W-:Y:S01]  /*13280*/  UP2UR UR47, UPR, URZ, 0x8 ;  /* 0x000000083f2f7883 */ /* 0x000fe20008000000 */
[----:B--2---:R-:W-:-:S02]  /*13290*/  IMAD.U32 R2, RZ, RZ, UR4 ;  /* 0x00000004ff027e24 */ /* 0x004fc4000f8e00ff */
[----:B------:R-:W-:Y:S01]  /*132a0*/  IMAD.U32 R3, RZ, RZ, UR5 ;  /* 0x00000005ff037e24 */ /* 0x000fe2000f8e00ff */
[----:B------:R-:W-:-:S04]  /*132b0*/  @UP2 ULDC.64 UR4, c[0x0][0xa18] ;  /* 0x0002860000042ab9 */ /* 0x000fc80000000a00 */
[----:B01----:R0:W2:Y:S01]  /*132c0*/  @P0 LDG.E R0, desc[UR56][R2.64] ;  /* 0x0000003802000981 */ /* 0x0030a2000c1e1900 */
[----:B------:R-:W-:Y:S01]  /*132d0*/  @UP2 UIMAD.WIDE UR4, UR40, 0x4, UR4 ;  /* 0x00000004280428a5 */ /* 0x000fe2000f8e0204 */
[----:B0-----:R-:W-:Y:S02]  /*132e0*/  IMAD.U32 R2, RZ, RZ, UR6 ;  /* 0x00000006ff027e24 */ /* 0x001fe4000f8e00ff */
[----:B------:R-:W-:-:S05]  /*132f0*/  IMAD.U32 R3, RZ, RZ, UR7 ;  /* 0x00000007ff037e24 */ /* 0x000fca000f8e00ff */
[----:B------:R0:W3:Y:S01]  /*13300*/  @P1 LDG.E R4, desc[UR56][R2.64] ;  /* 0x0000003802041981 */ /* 0x0000e2000c1e1900 */
[----:B------:R-:W-:Y:S01]  /*13310*/  PLOP3.LUT P1, PT, PT, PT, UP2, 0x80, 0x0 ;  /* 0x000000000000781c */ /* 0x000fe20003f2f028 */
[----:B0-----:R-:W-:Y:S02]  /*13320*/  IMAD.U32 R2, RZ, RZ, UR4 ;  /* 0x00000004ff027e24 */ /* 0x001fe4000f8e00ff */
[----:B------:R-:W-:Y:S01]  /*13330*/  IMAD.U32 R3, RZ, RZ, UR5 ;  /* 0x00000005ff037e24 */ /* 0x000fe2000f8e00ff */
[----:B------:R-:W-:-:S09]  /*13340*/  ULDC.64 UR4, c[0x0][0x418] ;  /* 0x0001060000047ab9 */ /* 0x000fd20000000a00 */
[----:B------:R-:W4:Y:S01]  /*13350*/  @P1 LDG.E R5, desc[UR56][R2.64] ;  /* 0x0000003802051981 */ /* 0x000f22000c1e1900 */
[----:B------:R-:W-:-:S03]  /*13360*/  UISETP.NE.U32.AND UP0, UPT, UR4, URZ, UPT ;  /* 0x0000003f0400728c */ /* 0x000fc6000bf05070 */
[----:B------:R-:W-:Y:S01]  /*13370*/  ULDC UR4, c[0x0][0x424] ;  /* 0x0001090000047ab9 */ /* 0x000fe20000000800 */
[----:B------:R-:W-:-:S04]  /*13380*/  UISETP.NE.AND.EX UP0, UPT, UR5, URZ, UPT, UP0 ;  /* 0x0000003f0500728c */ /* 0x000fc8000bf05300 */
[----:B------:R-:W-:-:S04]  /*13390*/  USEL UR4, UR4, 0x1, UP0 ;  /* 0x0000000104047887 */ /* 0x000fc80008000000 */
[----:B------:R-:W-:Y:S01]  /*133a0*/  UIMAD UR36, UR4, UR36, URZ ;  /* 0x00000024042472a4 */ /* 0x000fe2000f8e023f */
[----:B--2---:R-:W-:Y:S02]  /*133b0*/  @P0 R2UR UR38, R0 ;  /* 0x00000000002602ca */ /* 0x004fe400000e0000 */
[----:B------:R-:W-:-:S04]  /*133c0*/  ISETP.NE.U32.AND P0, PT, RZ, UR8, PT ;  /* 0x00000008ff007c0c */ /* 0x000fc8000bf05070 */
[----:B------:R-:W-:Y:S02]  /*133d0*/  ISETP.NE.AND.EX P0, PT, RZ, UR9, PT, P0 ;  /* 0x00000009ff007c0c */ /* 0x000fe4000bf05300 */
[----:B---3--:R-:W-:Y:S02]  /*133e0*/  @P2 R2UR UR39, R4 ;  /* 0x00000000042722ca */ /* 0x008fe400000e0000 */
[----:B----4-:R-:W-:Y:S01]  /*133f0*/  @P1 R2UR UR41, R5 ;  /* 0x00000000052912ca */ /* 0x010fe200000e0000 */
[----:B------:R-:W-:-:S14]  /*13400*/  @P1 BRA `(.L_x_1398) ;  /* 0x00000000002c1947 */ /* 0x000fdc0003800000 */
[----:B------:R-:W-:Y:S01]  /*13410*/  UISETP.NE.AND UP0, UPT, UR47, URZ, UPT ;  /* 0x0000003f2f00728c */ /* 0x000fe2000bf05270 */
[----:B------:R-:W-:-:S05]  /*13420*/  ULDC UR41, c[0x0][0x288] ;  /* 0x0000a20000297ab9 */ /* 0x000fca0000000800 */
[----:B------:R-:W-:-:S13]  /*13430*/  PLOP3.LUT P1, PT, PT, PT, UP0, 0x40, 0x0 ;  /* 0x000000000000781c */ /* 0x000fda0003f2e808 */
[----:B------:R-:W-:Y:S05]  /*13440*/  @P1 BRA `(.L_x_1398) ;  /* 0x00000000001c1947 */ /* 0x000fea0003800000 */
[----:B------:R-:W-:Y:S02]  /*13450*/  IMAD.U32 R2, RZ, RZ, UR6 ;  /* 0x00000006ff027e24 */ /* 0x000fe4000f8e00ff */
[----:B------:R-:W-:-:S05]  /*13460*/  IMAD.U32 R3, RZ, RZ, UR7 ;  /* 0x00000007ff037e24 */ /* 0x000fca000f8e00ff */
[----:B------:R-:W2:Y:S04]  /*13470*/  LDG.E R0, desc[UR56][R2.64] ;  /* 0x0000003802007981 */ /* 0x000ea8000c1e1900 */
[----:B------:R-:W3:Y:S01]  /*13480*/  LDG.E R4, desc[UR56][R2.64+0x4] ;  /* 0x0000043802047981 */ /* 0x000ee2000c1e1900 */
[----:B--2---:R-:W-:Y:S02]  /*13490*/  R2UR UR4, R0 ;  /* 0x00000000000472ca */ /* 0x004fe400000e0000 */
[----:B---3--:R-:W-:-:S13]  /*134a0*/  R2UR UR41, R4 ;  /* 0x00000000042972ca */ /* 0x008fda00000e0000 */
[----:B------:R-:W-:-:S12]  /*134b0*/  UIADD3 UR41, -UR4, UR41, URZ ;  /* 0x0000002904297290 */ /* 0x000fd8000fffe13f */
.L_x_1398:
        /* <DEDUP_REMOVED lines=8> */
.L_x_1399:
        /* <DEDUP_REMOVED lines=13> */
.L_x_1400:
[----:B------:R-:W-:Y:S01]  /*13610*/  ULDC UR4, c[0x0][0x448] ;  /* 0x0001120000047ab9 */ /* 0x000fe20000000800 */
[----:B------:R-:W-:Y:S01]  /*13620*/  IMAD.SHL.U32 R18, R25, 0x80, RZ ;  /* 0x0000008019127824 */ /* 0x000fe200078e00ff */
[----:B------:R-:W-:Y:S02]  /*13630*/  UISETP.NE.AND UP0, UPT, UR4, 0x1, UPT ;  /* 0x000000010400788c */ /* 0x000fe4000bf05270 */
[----:B------:R-:W-:Y:S01]  /*13640*/  UIADD3 UR36, -UR38, UR36, URZ ;  /* 0x0000002426247290 */ /* 0x000fe2000fffe13f */
[----:B------:R-:W-:Y:S01]  /*13650*/  VIADD R0, R18, 0x7f ;  /* 0x0000007f12007836 */ /* 0x000fe20000000000 */
[----:B------:R-:W-:Y:S02]  /*13660*/  UP2UR UR48, UPR, URZ, 0x1 ;  /* 0x000000013f307883 */ /* 0x000fe40008000000 */
[----:B------:R-:W-:Y:S01]  /*13670*/  PLOP3.LUT P0, PT, PT, PT, UP0, 0x80, 0x0 ;  /* 0x000000000000781c */ /* 0x000fe20003f0f008 */
[----:B------:R-:W-:Y:S01]  /*13680*/  UIADD3 UR6, UR36, 0x1, -UR41 ;  /* 0x0000000124067890 */ /* 0x000fe2000fffe829 */
[----:B------:R-:W-:-:S03]  /*13690*/  PLOP3.LUT P1, PT, PT, PT, UP0, 0x80, 0x0 ;  /* 0x000000000000781c */ /* 0x000fc60003f2f008 */
[----:B------:R-:W-:-:S08]  /*136a0*/  @UP0 ULDC UR4, c[0x0][0x44c] ;  /* 0x0001130000040ab9 */ /* 0x000fd00000000800 */
[----:B------:R-:W-:Y:S01]  /*136b0*/  @P0 IMAD.HI.U32 R2, R0, UR4, RZ ;  /* 0x0000000400020c27 */ /* 0x000fe2000f8e00ff */
[----:B------:R-:W-:-:S04]  /*136c0*/  @UP0 ULDC UR4, c[0x0][0x450] ;  /* 0x0001140000040ab9 */ /* 0x000fc80000000800 */
[----:B------:R-:W-:Y:S01]  /*136d0*/  @P1 SHF.R.U32.HI R0, RZ, UR4, R2 ;  /* 0x00000004ff001c19 */ /* 0x000fe20008011602 */
[----:B------:R-:W-:Y:S02]  /*136e0*/  ULDC.64 UR4, c[0x0][0x9e0] ;  /* 0x0002780000047ab9 */ /* 0x000fe40000000a00 */
[----:B------:R-:W-:Y:S01]  /*136f0*/  UISETP.GE.AND UP0, UPT, UR5, 0x1, UPT ;  /* 0x000000010500788c */ /* 0x000fe2000bf06270 */
[----:B------:R-:W-:-:S05]  /*13700*/  R2UR UR7, R0 ;  /* 0x00000000000772ca */ /* 0x000fca00000e0000 */
[----:B------:R-:W-:-:S08]  /*13710*/  PLOP3.LUT P1, PT, PT, PT, UP0, 0x80, 0x0 ;  /* 0x000000000000781c */ /* 0x000fd00003f2f008 */
[----:B------:R-:W-:-:S04]  /*13720*/  UIADD3 UR6, UR6, UR7, URZ ;  /* 0x0000000706067290 */ /* 0x000fc8000fffe03f */
[----:B------:R-:W-:-:S06]  /*13730*/  UIADD3 UR4, UR6, UR4, URZ ;  /* 0x0000000406047290 */ /* 0x000fcc000fffe03f */
[----:B------:R-:W-:Y:S01]  /*13740*/  IMAD.U32 R0, RZ, RZ, UR4 ;  /* 0x00000004ff007e24 */ /* 0x000fe2000f8e00ff */
[----:B------:R-:W-:Y:S06]  /*13750*/  @!P1 BRA `(.L_x_1401) ;  /* 0x0000000000409947 */ /* 0x000fec0003800000 */
        /* <DEDUP_REMOVED lines=10> */
.L_x_1402:
[----:B------:R-:W-:-:S11]  /*13800*/  UISETP.NE.AND UP0, UPT, UR5, 0x1, UPT ;  /* 0x000000010500788c */ /* 0x000fd6000bf05270 */
[----:B------:R-:W-:Y:S02]  /*13810*/  @UP0 ULDC.64 UR8, c[0x0][0x9e8] ;  /* 0x00027a0000080ab9 */ /* 0x000fe40000000a00 */
[----:B------:R-:W-:-:S04]  /*13820*/  UIMAD.WIDE.U32 UR6, UR4, UR8, URZ ;  /* 0x00000008040672a5 */ /* 0x000fc8000f8e003f */
[----:B------:R-:W-:-:S12]  /*13830*/  @UP0 USHF.R.U32.HI UR4, URZ, UR9, UR7 ;  /* 0x000000093f040299 */ /* 0x000fd80008011607 */
.L_x_1403:
[----:B------:R-:W-:-:S06]  /*13840*/  UIMAD UR4, UR4, UR5, UR5 ;  /* 0x00000005040472a4 */ /* 0x000fcc000f8e0205 */
[----:B------:R-:W-:-:S07]  /*13850*/  VIMNMX R0, R0, UR4, PT ;  /* 0x0000000400007c48 */ /* 0x000fce000bfe0100 */
.L_x_1401:
[----:B------:R-:W-:Y:S01]  /*13860*/  UISETP.NE.AND UP0, UPT, UR48, URZ, UPT ;  /* 0x0000003f3000728c */ /* 0x000fe2000bf05270 */
[----:B------:R-:W-:Y:S01]  /*13870*/  R2UR UR9, R18 ;  /* 0x00000000120972ca */ /* 0x000fe200000e0000 */
[----:B------:R-:W-:Y:S01]  /*13880*/  UIADD3 UR4, UR36, 0x7f, URZ ;  /* 0x0000007f24047890 */ /* 0x000fe2000fffe03f */
[----:B------:R-:W-:-:S03]  /*13890*/  VIADD R0, R0, 0x7f ;  /* 0x0000007f00007836 */ /* 0x000fc60000000000 */
[----:B------:R-:W-:Y:S02]  /*138a0*/  USHF.R.S32.HI UR8, URZ, 0x1f, UR4 ;  /* 0x0000001f3f087899 */ /* 0x000fe40008011404 */
[----:B------:R-:W-:Y:S02]  /*138b0*/  SHF.R.S32.HI R3, RZ, 0x1f, R0 ;  /* 0x0000001fff037819 */ /* 0x000fe40000011400 */
[----:B------:R-:W-:Y:S01]  /*138c0*/  ULEA.HI UR8, UR8, UR4, URZ, 0x7 ;  /* 0x0000000408087291 */ /* 0x000fe2000f8f383f */
[----:B------:R-:W-:Y:S01]  /*138d0*/  @UP0 ULDC UR6, c[0x0][0x44c] ;  /* 0x0001130000060ab9 */ /* 0x000fe20000000800 */
[----:B------:R-:W-:Y:S02]  /*138e0*/  @UP0 ULDC UR10, c[0x0][0x450] ;  /* 0x00011400000a0ab9 */ /* 0x000fe40000000800 */
[----:B------:R-:W-:Y:S01]  /*138f0*/  UIMAD.WIDE.U32 UR6, UR9, UR6, URZ ;  /* 0x00000006090672a5 */ /* 0x000fe2000f8e003f */
[----:B------:R-:W-:Y:S01]  /*13900*/  LEA.HI R3, R3, R0, RZ, 0x7 ;  /* 0x0000000003037211 */ /* 0x000fe200078f38ff */
[----:B------:R-:W-:-:S02]  /*13910*/  USHF.R.S32.HI UR8, URZ, 0x7, UR8 ;  /* 0x000000073f087899 */ /* 0x000fc40008011408 */
[----:B------:R-:W-:Y:S01]  /*13920*/  @UP0 USHF.R.U32.HI UR9, URZ, UR10, UR7 ;  /* 0x0000000a3f090299 */ /* 0x000fe20008011607 */
[----:B------:R-:W-:Y:S01]  /*13930*/  SHF.R.S32.HI R3, RZ, 0x7, R3 ;  /* 0x00000007ff037819 */ /* 0x000fe20000011403 */
[----:B------:R-:W-:Y:S02]  /*13940*/  ULDC UR4, c[0x0][0x9dc] ;  /* 0x0002770000047ab9 */ /* 0x000fe40000000800 */
[----:B------:R-:W-:Y:S01]  /*13950*/  UIADD3 UR9, UR9, UR36, -UR41 ;  /* 0x0000002409097290 */ /* 0x000fe2000fffe829 */
[----:B------:R-:W-:-:S03]  /*13960*/  VIMNMX R27, R3, UR8, PT ;  /* 0x00000008031b7c48 */ /* 0x000fc6000bfe0100 */
        /* <DEDUP_REMOVED lines=12> */
.L_x_1405:
[----:B------:R-:W-:-:S11]  /*13a30*/  UISETP.NE.AND UP0, UPT, UR5, 0x1, UPT ;  /* 0x000000010500788c */ /* 0x000fd6000bf05270 */
[----:B------:R-:W-:Y:S02]  /*13a40*/  @UP0 ULDC.64 UR10, c[0x0][0x9e8] ;  /* 0x00027a00000a0ab9 */ /* 0x000fe40000000a00 */
[----:B------:R-:W-:-:S04]  /*13a50*/  UIMAD.WIDE.U32 UR6, UR9, UR10, URZ ;  /* 0x0000000a090672a5 */ /* 0x000fc8000f8e003f */
[----:B------:R-:W-:-:S12]  /*13a60*/  @UP0 USHF.R.U32.HI UR9, URZ, UR11, UR7 ;  /* 0x0000000b3f090299 */ /* 0x000fd80008011607 */
.L_x_1406:
[----:B------:R-:W-:-:S04]  /*13a70*/  UIMAD UR5, UR9, UR5, URZ ;  /* 0x00000005090572a4 */ /* 0x000fc8000f8e023f */
[----:B------:R-:W-:-:S04]  /*13a80*/  UISETP.LT.AND UP0, UPT, UR4, UR5, UPT ;  /* 0x000000050400728c */ /* 0x000fc8000bf01270 */
[----:B------:R-:W-:-:S12]  /*13a90*/  USEL UR4, UR4, UR5, !UP0 ;  /* 0x0000000504047287 */ /* 0x000fd8000c000000 */
.L_x_1404:
[----:B------:R-:W-:Y:S01]  /*13aa0*/  USHF.R.S32.HI UR5, URZ, 0x1f, UR4 ;  /* 0x0000001f3f057899 */ /* 0x000fe20008011404 */
[----:B------:R-:W-:-:S03]  /*13ab0*/  R2UR UR7, R26 ;  /* 0x000000001a0772ca */ /* 0x000fc600000e0000 */
[----:B------:R-:W-:-:S04]  /*13ac0*/  ULEA.HI UR5, UR5, UR4, URZ, 0x7 ;  /* 0x0000000405057291 */ /* 0x000fc8000f8f383f */
[----:B------:R-:W-:-:S04]  /*13ad0*/  USHF.R.S32.HI UR6, URZ, 0x7, UR5 ;  /* 0x000000073f067899 */ /* 0x000fc80008011405 */
[----:B------:R-:W-:Y:S02]  /*13ae0*/  UISETP.LT.AND UP0, UPT, URZ, UR6, UPT ;  /* 0x000000063f00728c */ /* 0x000fe4000bf01270 */
[----:B------:R-:W-:Y:S02]  /*13af0*/  ULOP3.LUT UR5, UR7, 0xff000000, URZ, 0xc0, !UPT ;  /* 0xff00000007057892 */ /* 0x000fe4000f8ec03f */
[----:B------:R-:W-:Y:S02]  /*13b00*/  USEL UR11, URZ, UR6, !UP0 ;  /* 0x000000063f0b7287 */ /* 0x000fe4000c000000 */
[----:B------:R-:W-:Y:S02]  /*13b10*/  ULOP3.LUT UR4, UR7, 0xff0000, URZ, 0xc0, !UPT ;  /* 0x00ff000007047892 */ /* 0x000fe4000f8ec03f */
[----:B------:R-:W-:Y:S02]  /*13b20*/  USHF.R.U32.HI UR5, URZ, 0x8, UR5 ;  /* 0x000000083f057899 */ /* 0x000fe40008011605 */
[----:B------:R-:W-:-:S02]  /*13b30*/  ISETP.GT.AND P0, PT, R27, UR11, PT ;  /* 0x0000000b1b007c0c */ /* 0x000fc4000bf04270 */
[----:B------:R-:W-:-:S03]  /*13b40*/  ULEA.HI UR5, UR4, UR5, URZ, 0x10 ;  /* 0x0000000504057291 */ /* 0x000fc6000f8f803f */
[----:B------:R-:W-:Y:S01]  /*13b50*/  UMOV UR4, URZ ;  /* 0x0000003f00047c82 */ /* 0x000fe20008000000 */
[----:B------:R-:W-:-:S07]  /*13b60*/  ULOP3.LUT UR42, UR5, 0xff, URZ, 0xc0, !UPT ;  /* 0x000000ff052a7892 */ /* 0x000fce000f8ec03f */
[----:B------:R-:W-:Y:S05]  /*13b70*/  @!P0 BRA `(.L_x_1407) ;  /* 0x0000000000908947 */ /* 0x000fea0003800000 */
[----:B------:R-:W-:Y:S01]  /*13b80*/  USHF.R.U32.HI UR6, URZ, 0x10, UR5 ;  /* 0x000000103f067899 */ /* 0x000fe20008011605 */
[----:B------:R-:W-:-:S03]  /*13b90*/  UMOV UR4, URZ ;  /* 0x0000003f00047c82 */ /* 0x000fc60008000000 */
[----:B------:R-:W-:-:S11]  /*13ba0*/  UISETP.NE.AND UP0, UPT, UR6, URZ, UPT ;  /* 0x0000003f0600728c */ /* 0x000fd6000bf05270 */
[----:B------:R-:W-:Y:S02]  /*13bb0*/  @!UP0 ULDC UR6, c[0x0][0x9f0] ;  /* 0x00027c0000068ab9 */ /* 0x000fe40000000800 */
[----:B------:R-:W-:-:S04]  /*13bc0*/  IABS R0, UR6 ;  /* 0x0000000600007c13 */ /* 0x000fc80008000000 */
[----:B------:R-:W-:Y:S01]  /*13bd0*/  R2UR UR12, R0 ;  /* 0x00000000000c72ca */ /* 0x000fe200000e0000 */
[----:B------:R-:W-:-:S05]  /*13be0*/  IMAD.U32 R0, RZ, RZ, UR6 ;  /* 0x00000006ff007e24 */ /* 0x000fca000f8e00ff */
[----:B------:R-:W-:-:S04]  /*13bf0*/  IADD3 R0, R0, -0x1, R27 ;  /* 0xffffffff00007810 */ /* 0x000fc80007ffe01b */
[----:B------:R-:W-:Y:S02]  /*13c00*/  R2UR UR7, R0 ;  /* 0x00000000000772ca */ /* 0x000fe400000e0000 */
[----:B------:R-:W-:Y:S01]  /*13c10*/  IABS R0, UR6 ;  /* 0x0000000600007c13 */ /* 0x000fe20008000000 */
[----:B------:R-:W0:Y:S10]  /*13c20*/  I2F.RP R2, UR12 ;  /* 0x0000000c00027d06 */ /* 0x000e340008209400 */
[----:B------:R-:W-:Y:S01]  /*13c30*/  UIADD3 UR7, -UR11, UR7, URZ ;  /* 0x000000070b077290 */ /* 0x000fe2000fffe13f */
[----:B0-----:R-:W0:Y:S02]  /*13c40*/  MUFU.RCP R2, R2 ;  /* 0x0000000200027308 */ /* 0x001e240000001000 */
[----:B0-----:R-:W-:-:S02]  /*13c50*/  VIADD R3, R2, 0xffffffe ;  /* 0x0ffffffe02037836 */ /* 0x001fc40000000000 */
[----:B------:R-:W-:Y:S01]  /*13c60*/  IMAD.MOV R2, RZ, RZ, -R0 ;  /* 0x000000ffff027224 */ /* 0x000fe200078e0a00 */
[----:B------:R-:W-:Y:S01]  /*13c70*/  IABS R0, UR7 ;  /* 0x0000000700007c13 */ /* 0x000fe20008000000 */
[----:B------:R-:W-:Y:S02]  /*13c80*/  ULOP3.LUT UR7, UR7, UR6, URZ, 0x3c, !UPT ;  /* 0x0000000607077292 */ /* 0x000fe4000f8e3c3f */
[----:B------:R-:W0:Y:S01]  /*13c90*/  F2I.FTZ.U32.TRUNC.NTZ R3, R3 ;  /* 0x0000000300037305 */ /* 0x000e22000021f000 */
[----:B------:R-:W-:Y:S02]  /*13ca0*/  R2UR UR9, R0 ;  /* 0x00000000000972ca */ /* 0x000fe400000e0000 */
[----:B------:R-:W-:Y:S02]  /*13cb0*/  R2UR UR10, R2 ;  /* 0x00000000020a72ca */ /* 0x000fe400000e0000 */
[----:B0-----:R-:W-:-:S13]  /*13cc0*/  R2UR UR5, R3 ;  /* 0x00000000030572ca */ /* 0x001fda00000e0000 */
[----:B------:R-:W-:-:S04]  /*13cd0*/  UIADD3 UR8, URZ, -UR5, URZ ;  /* 0x800000053f087290 */ /* 0x000fc8000fffe03f */
[----:B------:R-:W-:-:S04]  /*13ce0*/  UIMAD UR8, UR8, UR12, URZ ;  /* 0x0000000c080872a4 */ /* 0x000fc8000f8e023f */
[----:B------:R-:W-:-:S04]  /*13cf0*/  UIMAD.WIDE.U32 UR4, UR5, UR8, UR4 ;  /* 0x00000008050472a5 */ /* 0x000fc8000f8e0004 */
[----:B------:R-:W-:-:S04]  /*13d00*/  UIMAD.WIDE.U32 UR4, UR5, UR9, URZ ;  /* 0x00000009050472a5 */ /* 0x000fc8000f8e003f */
        /* <DEDUP_REMOVED lines=11> */
.L_x_1407:
[----:B------:R-:W-:Y:S01]  /*13dc0*/  UIMAD UR42, UR42, UR4, UR11 ;  /* 0x000000042a2a72a4 */ /* 0x000fe2000f8e020b */
[----:B------:R-:W-:Y:S05]  /*13dd0*/  BSSY B7, `(.L_x_1408) ;  /* 0x00003a5000077945 */ /* 0x000fea0003800000 */
[----:B------:R-:W-:-:S05]  /*13de0*/  IMAD.U32 R0, RZ, RZ, UR42 ;  /* 0x0000002aff007e24 */ /* 0x000fca000f8e00ff */
[----:B------:R-:W-:-:S04]  /*13df0*/  VIADDMNMX R27, R0, UR4, R27, PT ;  /* 0x00000004001b7c46 */ /* 0x000fc8000b80011b */
[----:B------:R-:W-:-:S13]  /*13e00*/  ISETP.GT.AND P0, PT, R27, UR42, PT ;  /* 0x0000002a1b007c0c */ /* 0x000fda000bf04270 */
[----:B------:R-:W-:Y:S05]  /*13e10*/  @P0 BRA `(.L_x_1409) ;  /* 0x0000000000440947 */ /* 0x000fea0003800000 */
        /* <DEDUP_REMOVED lines=15> */
[----:B0-----:R-:W-:Y:S01]  /*13f10*/  IADD3 R24, R0, UR46, R7 ;  /* 0x0000002e00187c10 */ /* 0x001fe2000fffe007 */
[----:B------:R-:W-:Y:S06]  /*13f20*/  BRA `(.L_x_1410) ;  /* 0x00000038003c7947 */ /* 0x000fec0003800000 */
.L_x_1409:
        /* <DEDUP_REMOVED lines=20> */
.L_x_1412:
[----:B------:R-:W-:Y:S05]  /*14070*/  BSYNC B6 ;  /* 0x0000000000067941 */ /* 0x000fea0003800000 */
.L_x_1411:
        /* <DEDUP_REMOVED lines=22> */
.L_x_1414:
[----:B------:R-:W-:Y:S05]  /*141e0*/  BSYNC B6 ;  /* 0x0000000000067941 */ /* 0x000fea0003800000 */
.L_x_1413:
        /* <DEDUP_REMOVED lines=20> */
.L_x_1416:
[----:B------:R-:W-:Y:S05]  /*14330*/  BSYNC B6 ;  /* 0x0000000000067941 */ /* 0x000fea0003800000 */
.L_x_1415:
        /* <DEDUP_REMOVED lines=19> */
.L_x_1418:
[----:B------:R-:W-:Y:S05]  /*14470*/  BSYNC B6 ;  /* 0x0000000000067941 */ /* 0x000fea0003800000 */
.L_x_1417:
[----:B------:R-:W0:Y:S01]  /*14480*/  S2R R2, SR_TID.X ;  /* 0x0000000000027919 */ /* 0x000e220000002100 */
[----:B------:R-:W-:Y:S01]  /*14490*/  ULDC.64 UR4, c[0x0][0x9f8] ;  /* 0x00027e0000047ab9 */ /* 0x000fe20000000a00 */
[----:B------:R-:W-:Y:S01]  /*144a0*/  IMAD.U32 R25, RZ, RZ, UR40 ;  /* 0x00000028ff197e24 */ /* 0x000fe2000f8e00ff */
[----:B------:R-:W-:Y:S01]  /*144b0*/  UISETP.NE.U32.AND UP0, UPT, UR4, URZ, UPT ;  /* 0x0000003f0400728c */ /* 0x000fe2000bf05070 */
[----:B------:R-:W1:Y:S01]  /*144c0*/  S2R R20, SR_TID.X ;  /* 0x0000000000147919 */ /* 0x000e620000002100 */
[----:B------:R-:W2:Y:S02]  /*144d0*/  LDC R33, c[0x0][0x430] ;  /* 0x00010c00ff217b82 */ /* 0x000ea40000000800 */
[----:B------:R-:W-:-:S06]  /*144e0*/  UISETP.NE.AND.EX UP0, UPT, UR5, URZ, UPT, UP0 ;  /* 0x0000003f0500728c */ /* 0x000fcc000bf05300 */
[----:B------:R-:W-:-:S05]  /*144f0*/  PLOP3.LUT P0, PT, PT, PT, UP0, 0x80, 0x0 ;  /* 0x000000000000781c */ /* 0x000fca0003f0f008 */
[----:B------:R-:W-:Y:S02]  /*14500*/  @UP0 ULDC.64 UR4, c[0x0][0x9f8] ;  /* 0x00027e0000040ab9 */ /* 0x000fe40000000a00 */
[----:B------:R-:W-:-:S06]  /*14510*/  @UP0 UIMAD.WIDE UR4, UR40, 0x4, UR4 ;  /* 0x00000004280408a5 */ /* 0x000fcc000f8e0204 */
[----:B------:R-:W-:Y:S01]  /*14520*/  IMAD.U32 R3, RZ, RZ, UR5 ;  /* 0x00000005ff037e24 */ /* 0x000fe2000f8e00ff */
[----:B------:R-:W-:Y:S01]  /*14530*/  LEA R8, R27, 0xffffff80, 0x7 ;  /* 0xffffff801b087811 */ /* 0x000fe200078e38ff */
[----:B------:R-:W-:Y:S01]  /*14540*/  ULDC UR5, c[0x0][0x320] ;  /* 0x0000c80000057ab9 */ /* 0x000fe20000000800 */
[----:B0-----:R-:W-:-:S04]  /*14550*/  LOP3.LUT R2, R2, 0x7f, RZ, 0xc0, !PT ;  /* 0x0000007f02027812 */ /* 0x001fc800078ec0ff */
[----:B------:R-:W-:Y:S01]  /*14560*/  SHF.R.U32.HI R21, RZ, 0x2, R2 ;  /* 0x00000002ff157819 */ /* 0x000fe20000011602 */
[----:B------:R-:W-:Y:S02]  /*14570*/  IMAD.U32 R2, RZ, RZ, UR4 ;  /* 0x00000004ff027e24 */ /* 0x000fe4000f8e00ff */
[----:B-1----:R-:W-:Y:S01]  /*14580*/  IMAD.SHL.U32 R20, R20, 0x20, RZ ;  /* 0x0000002014147824 */ /* 0x002fe200078e00ff */
[----:B--2---:R-:W-:Y:S01]  /*14590*/  ISETP.NE.AND P1, PT, R33, 0x1, PT ;  /* 0x000000012100780c */ /* 0x004fe20003f25270 */
[----:B------:R-:W-:Y:S01]  /*145a0*/  ULDC UR4, c[0x0][0x2f4] ;  /* 0x0000bd0000047ab9 */ /* 0x000fe20000000800 */
[----:B------:R0:W2:Y:S01]  /*145b0*/  @P0 LDG.E R25, desc[UR56][R2.64] ;  /* 0x0000003802190981 */ /* 0x0000a2000c1e1900 */
[----:B------:R-:W-:Y:S02]  /*145c0*/  LOP3.LUT R17, R17, 0xffffffbf, RZ, 0xc0, !PT ;  /* 0xffffffbf11117812 */ /* 0x000fe400078ec0ff */
[----:B------:R-:W-:-:S04]  /*145d0*/  LOP3.LUT R20, R21, 0x60, R20, 0xf8, !PT ;  /* 0x0000006015147812 */ /* 0x000fc800078ef814 */
[----:B------:R-:W-:-:S04]  /*145e0*/  LOP3.LUT R0, R20, R8, RZ, 0xfc, !PT ;  /* 0x0000000814007212 */ /* 0x000fc800078efcff */
[C---:B------:R-:W-:Y:S01]  /*145f0*/  ISETP.GE.AND P0, PT, R0.reuse, UR36, PT ;  /* 0x0000002400007c0c */ /* 0x040fe2000bf06270 */
[----:B------:R-:W1:Y:S01]  /*14600*/  @P1 LDC R5, c[0x0][0x434] ;  /* 0x00010d00ff051b82 */ /* 0x000e620000000800 */
[----:B------:R-:W-:Y:S01]  /*14610*/  VIADD R0, R0, UR38 ;  /* 0x0000002600007c36 */ /* 0x000fe20008000000 */
[----:B------:R-:W-:-:S03]  /*14620*/  @P1 LOP3.LUT R17, R17, 0x40, RZ, 0xfc, !PT ;  /* 0x0000004011111812 */ /* 0x000fc600078efcff */
[----:B------:R-:W-:-:S03]  /*14630*/  IMAD.MOV.U32 R6, RZ, RZ, R0 ;  /* 0x000000ffff067224 */ /* 0x000fc600078e0000 */
[----:B------:R-:W3:Y:S08]  /*14640*/  @P1 LDC R4, c[0x0][0x438] ;  /* 0x00010e00ff041b82 */ /* 0x000ef00000000800 */
[----:B0-----:R-:W0:Y:S01]  /*14650*/  @!P0 LDC.64 R2, c[0x0][0x428] ;  /* 0x00010a00ff028b82 */ /* 0x001e220000000a00 */
[----:B-1----:R-:W-:-:S05]  /*14660*/  @P1 IMAD.HI.U32 R5, R0, R5, RZ ;  /* 0x0000000500051227 */ /* 0x002fca00078e00ff */
[----:B---3--:R-:W-:-:S04]  /*14670*/  @P1 SHF.R.U32.HI R6, RZ, R4, R5 ;  /* 0x00000004ff061219 */ /* 0x008fc80000011605 */
[--C-:B------:R-:W-:Y:S01]  /*14680*/  @!P0 SHF.R.S32.HI R5, RZ, 0x1f, R6.reuse ;  /* 0x0000001fff058819 */ /* 0x100fe20000011406 */
[----:B------:R-:W-:Y:S01]  /*14690*/  @!P0 IMAD.MOV.U32 R4, RZ, RZ, R6 ;  /* 0x000000ffff048224 */ /* 0x000fe200078e0006 */
[C---:B------:R-:W-:Y:S02]  /*146a0*/  LOP3.LUT R9, R36.reuse, 0x40, RZ, 0xfc, !PT ;  /* 0x0000004024097812 */ /* 0x040fe400078efcff */
[----:B------:R-:W-:Y:S02]  /*146b0*/  LOP3.LUT R17, R17, 0xffffffef, RZ, 0xc0, !PT ;  /* 0xffffffef11117812 */ /* 0x000fe400078ec0ff */
[----:B------:R-:W-:-:S04]  /*146c0*/  LOP3.LUT R10, R36, 0x80, RZ, 0xfc, !PT ;  /* 0x00000080240a7812 */ /* 0x000fc800078efcff */
[----:B------:R-:W-:Y:S01]  /*146d0*/  ISETP.GE.AND P2, PT, R10, UR4, PT ;  /* 0x000000040a007c0c */ /* 0x000fe2000bf46270 */
[----:B------:R-:W-:Y:S01]  /*146e0*/  UMOV UR6, 0xffffffff ;  /* 0xffffffff00067882 */ /* 0x000fe20000000000 */
[----:B------:R-:W-:Y:S02]  /*146f0*/  LOP3.LUT R22, R26, 0xffff, RZ, 0xc0, !PT ;  /* 0x0000ffff1a167812 */ /* 0x000fe400078ec0ff */
[----:B--2---:R-:W-:Y:S01]  /*14700*/  SHF.R.S32.HI R32, RZ, 0x1f, R25 ;  /* 0x0000001fff207819 */ /* 0x004fe20000011419 */
[----:B0-----:R-:W-:-:S04]  /*14710*/  @!P0 IMAD.WIDE.U32 R4, R25, R2, R4 ;  /* 0x0000000219048225 */ /* 0x001fc800078e0004 */
[----:B------:R-:W-:-:S04]  /*14720*/  @!P0 IMAD R7, R32, R2, RZ ;  /* 0x0000000220078224 */ /* 0x000fc800078e02ff */
[----:B------:R-:W-:Y:S02]  /*14730*/  @!P0 IMAD R7, R25, R3, R7 ;  /* 0x0000000319078224 */ /* 0x000fe400078e0207 */
[----:B------:R-:W0:Y:S02]  /*14740*/  @!P0 LDC.64 R2, c[0x0][0x418] ;  /* 0x00010600ff028b82 */ /* 0x000e240000000a00 */
[----:B------:R-:W-:Y:S01]  /*14750*/  @!P0 IMAD.IADD R7, R5, 0x1, R7 ;  /* 0x0000000105078824 */ /* 0x000fe200078e0207 */
[----:B0-----:R-:W-:-:S04]  /*14760*/  @!P0 LEA R2, P1, R4, R2, 0x2 ;  /* 0x0000000204028211 */ /* 0x001fc800078210ff */
[----:B------:R-:W-:Y:S01]  /*14770*/  @!P0 LEA.HI.X R3, R4, R3, R7, 0x2, P1 ;  /* 0x0000000304038211 */ /* 0x000fe200008f1407 */
[----:B------:R-:W-:Y:S01]  /*14780*/  IMAD.MOV.U32 R4, RZ, RZ, RZ ;  /* 0x000000ffff047224 */ /* 0x000fe200078e00ff */
[----:B------:R-:W-:-:S05]  /*14790*/  ISETP.GE.AND P1, PT, R36, UR4, PT ;  /* 0x0000000424007c0c */ /* 0x000fca000bf26270 */
[----:B------:R0:W5:Y:S01]  /*147a0*/  @!P0 LDG.E R4, desc[UR56][R2.64] ;  /* 0x0000003802048981 */ /* 0x000162000c1e1900 */
[----:B------:R-:W-:Y:S01]  /*147b0*/  ISETP.GE.AND P0, PT, R9, UR4, PT ;  /* 0x0000000409007c0c */ /* 0x000fe2000bf06270 */
[----:B------:R-:W-:-:S04]  /*147c0*/  IMAD.MOV R5, RZ, RZ, -R6 ;  /* 0x000000ffff057224 */ /* 0x000fc800078e0a06 */
[----:B------:R-:W-:Y:S02]  /*147d0*/  IMAD R5, R33, R5, R0 ;  /* 0x0000000521057224 */ /* 0x000fe400078e0200 */
[----:B------:R-:W-:Y:S01]  /*147e0*/  @P1 LOP3.LUT R17, R17, 0x10, RZ, 0xfc, !PT ;  /* 0x0000001011111812 */ /* 0x000fe200078efcff */
[----:B------:R-:W-:Y:S01]  /*147f0*/  IMAD.U32 R0, RZ, RZ, UR43 ;  /* 0x0000002bff007e24 */ /* 0x000fe2000f8e00ff */
[----:B------:R-:W-:Y:S02]  /*14800*/  ISETP.GE.AND P1, PT, R36, UR5, PT ;  /* 0x0000000524007c0c */ /* 0x000fe4000bf26270 */
[----:B------:R-:W-:-:S04]  /*14810*/  LOP3.LUT R17, R17, 0xfffffff7, RZ, 0xc0, !PT ;  /* 0xfffffff711117812 */ /* 0x000fc800078ec0ff */
[----:B------:R-:W-:Y:S02]  /*14820*/  @P0 LOP3.LUT R17, R17, 0x8, RZ, 0xfc, !PT ;  /* 0x0000000811110812 */ /* 0x000fe400078efcff */
[----:B------:R-:W-:Y:S02]  /*14830*/  ISETP.GE.AND P0, PT, R9, UR5, PT ;  /* 0x0000000509007c0c */ /* 0x000fe4000bf06270 */
[----:B------:R-:W-:-:S04]  /*14840*/  LOP3.LUT R17, R17, 0xfffffffb, RZ, 0xc0, !PT ;  /* 0xfffffffb11117812 */ /* 0x000fc800078ec0ff */
[----:B------:R-:W-:-:S04]  /*14850*/  @P2 LOP3.LUT R17, R17, 0x4, RZ, 0xfc, !PT ;  /* 0x0000000411112812 */ /* 0x000fc800078efcff */
[----:B------:R-:W-:-:S04]  /*14860*/  LOP3.LUT R17, R17, 0xfffffffd, RZ, 0xc0, !PT ;  /* 0xfffffffd11117812 */ /* 0x000fc800078ec0ff */
[----:B------:R-:W-:-:S04]  /*14870*/  @P1 LOP3.LUT R17, R17, 0x2, RZ, 0xfc, !PT ;  /* 0x0000000211111812 */ /* 0x000fc800078efcff */
[----:B------:R-:W-:-:S04]  /*14880*/  LOP3.LUT R17, R17, 0xfffffffe, RZ, 0xc0, !PT ;  /* 0xfffffffe11117812 */ /* 0x000fc800078ec0ff */
[----:B------:R-:W-:Y:S01]  /*14890*/  @P0 LOP3.LUT R17, R17, 0x1, RZ, 0xfc, !PT ;  /* 0x0000000111110812 */ /* 0x000fe200078efcff */
[----:B0-----:R-:W-:Y:S06]  /*148a0*/  BRA.DIV UR6, `(.L_x_1419) ;  /* 0x0000004606a87947 */ /* 0x001fec000b800000 */
.L_x_1499:
[----:B------:R-:W-:Y:S02]  /*148b0*/  ISETP.NE.AND P0, PT, R0, 0x3, PT ;  /* 0x000000030000780c */ /* 0x000fe40003f05270 */
[----:B------:R-:W-:-:S11]  /*148c0*/  LOP3.LUT R17, R17, 0xffffffdf, RZ, 0xc0, !PT ;  /* 0xffffffdf11117812 */ /* 0x000fd600078ec0ff */
[----:B------:R-:W-:Y:S01]  /*148d0*/  @P0 LOP3.LUT R17, R17, 0x20, RZ, 0xfc, !PT ;  /* 0x0000002011110812 */ /* 0x000fe200078efcff */
[----:B------:R-:W-:Y:S06]  /*148e0*/  @!P0 BRA `(.L_x_1420) ;  /* 0x0000000000048947 */ /* 0x000fec0003800000 */
[----:B------:R-:W-:Y:S01]  /*148f0*/  BPT.TRAP 0x1 ;  /* 0x000000040000795c */ /* 0x000fe20000300000 */
.L_x_1420:
[----:B------:R-:W-:Y:S01]  /*14900*/  IMAD R0, R19, 0x8, R16 ;  /* 0x0000000813007824 */ /* 0x000fe200078e0210 */
[----:B------:R-:W-:Y:S01]  /*14910*/  SHF.L.U32 R26, R23, 0x1f, RZ ;  /* 0x0000001f171a7819 */ /* 0x000fe200000006ff */
[----:B------:R-:W-:Y:S01]  /*14920*/  BSSY B0, `(.L_x_1421) ;  /* 0x0000004000007945 */ /* 0x000fe20003800000 */
[----:B------:R-:W-:Y:S02]  /*14930*/  SHF.R.S32.HI R20, RZ, 0x1f, R5 ;  /* 0x0000001fff147819 */ /* 0x000fe40000011405 */
[----:B------:R-:W0:Y:S02]  /*14940*/  SYNCS.PHASECHK.TRANS64.TRYWAIT P0, [R0+URZ+0x22880], R26 ;  /* 0x0228801a000075a7 */ /* 0x000e24000800017f */
[----:B0-----:R-:W-:Y:S05]  /*14950*/  @!P0 BRA `(.L_x_1422) ;  /* 0x0000004400a88947 */ /* 0x001fea0003800000 */
.L_x_1500:
[----:B------:R-:W-:Y:S05]  /*14960*/  BSYNC B0 ;  /* 0x0000000000007941 */ /* 0x000fea0003800000 */
.L_x_1421:
[----:B------:R-:W1:Y:S01]  /*14970*/  S2R R7, SR_TID.X ;  /* 0x0000000000077919 */ /* 0x000e620000002100 */
[----:B------:R-:W-:Y:S01]  /*14980*/  ULDC.64 UR4, c[0x0][0x328] ;  /* 0x0000ca0000047ab9 */ /* 0x000fe20000000a00 */
[----:B-----5:R-:W-:Y:S01]  /*14990*/  SHF.R.S32.HI R21, RZ, 0x1f, R4 ;  /* 0x0000001fff157819 */ /* 0x020fe20000011404 */
[----:B------:R-:W-:Y:S01]  /*149a0*/  IMAD R6, R20, UR4, RZ ;  /* 0x0000000414067c24 */ /* 0x000fe2000f8e02ff */
[----:B------:R-:W-:Y:S01]  /*149b0*/  ULDC.64 UR6, c[0x0][0x318] ;  /* 0x0000c60000067ab9 */ /* 0x000fe20000000a00 */
[----:B------:R-:W-:Y:S01]  /*149c0*/  IMAD.WIDE.U32 R2, R5, UR4, RZ ;  /* 0x0000000405027c25 */ /* 0x000fe2000f8e00ff */
[----:B------:R-:W-:-:S03]  /*149d0*/  LOP3.LUT P1, RZ, R17, 0x1, RZ, 0xc0, !PT ;  /* 0x0000000111ff7812 */ /* 0x000fc6000782c0ff */
[----:B------:R-:W-:Y:S01]  /*149e0*/  IMAD R6, R5, UR5, R6 ;  /* 0x0000000505067c24 */ /* 0x000fe2000f8e0206 */
[----:B------:R-:W-:-:S03]  /*149f0*/  ULDC.64 UR4, c[0x0][0x338] ;  /* 0x0000ce0000047ab9 */ /* 0x000fc60000000a00 */
[----:B------:R-:W-:Y:S02]  /*14a00*/  IMAD.IADD R3, R3, 0x1, R6 ;  /* 0x0000000103037824 */ /* 0x000fe400078e0206 */
[----:B------:R-:W-:Y:S02]  /*14a10*/  IMAD R6, R21, UR4, RZ ;  /* 0x0000000415067c24 */ /* 0x000fe4000f8e02ff */
[----:B------:R-:W-:-:S04]  /*14a20*/  IMAD.WIDE.U32 R2, R4, UR4, R2 ;  /* 0x0000000404027c25 */ /* 0x000fc8000f8e0002 */
[----:B------:R-:W-:Y:S01]  /*14a30*/  IMAD R6, R4, UR5, R6 ;  /* 0x0000000504067c24 */ /* 0x000fe2000f8e0206 */
[----:B------:R-:W-:-:S03]  /*14a40*/  ULDC.64 UR4, c[0x0][0x330] ;  /* 0x0000cc0000047ab9 */ /* 0x000fc60000000a00 */
[----:B------:R-:W-:Y:S02]  /*14a50*/  IMAD.IADD R3, R3, 0x1, R6 ;  /* 0x0000000103037824 */ /* 0x000fe400078e0206 */
[C---:B------:R-:W-:Y:S01]  /*14a60*/  IMAD.WIDE.U32 R2, R22.reuse, UR4, R2 ;  /* 0x0000000416027c25 */ /* 0x040fe2000f8e0002 */
[----:B------:R-:W-:Y:S01]  /*14a70*/  UMOV UR4, 0xffffffff ;  /* 0xffffffff00047882 */ /* 0x000fe20000000000 */
[----:B-1----:R-:W-:Y:S02]  /*14a80*/  LOP3.LUT R7, R7, 0x7f, RZ, 0xc0, !PT ;  /* 0x0000007f07077812 */ /* 0x002fe400078ec0ff */
[----:B------:R-:W-:Y:S01]  /*14a90*/  IMAD R9, R22, UR5, R3 ;  /* 0x0000000516097c24 */ /* 0x000fe2000f8e0203 */
[----:B------:R-:W-:Y:S02]  /*14aa0*/  IADD3 R10, P0, R2, UR6, RZ ;  /* 0x00000006020a7c10 */ /* 0x000fe4000ff1e0ff */
[--C-:B------:R-:W-:Y:S02]  /*14ab0*/  SHF.R.U32.HI R11, RZ, 0x2, R7.reuse ;  /* 0x00000002ff0b7819 */ /* 0x100fe40000011607 */
[----:B------:R-:W-:-:S02]  /*14ac0*/  SHF.R.U32.HI R7, RZ, 0x5, R7 ;  /* 0x00000005ff077819 */ /* 0x000fc40000011607 */
[----:B------:R-:W-:Y:S02]  /*14ad0*/  IADD3 R8, -R11, UR36, -R8 ;  /* 0x000000240b087c10 */ /* 0x000fe4000fffe908 */
[----:B------:R-:W-:Y:S01]  /*14ae0*/  IADD3.X R9, R9, UR7, RZ, P0, !PT ;  /* 0x0000000709097c10 */ /* 0x000fe200087fe4ff */
[----:B------:R-:W-:Y:S01]  /*14af0*/  IMAD.SHL.U32 R7, R7, 0x400, RZ ;  /* 0x0000040007077824 */ /* 0x000fe200078e00ff */
[----:B------:R-:W-:-:S03]  /*14b00*/  ISETP.GE.AND P4, PT, R8, 0x1, PT ;  /* 0x000000010800780c */ /* 0x000fc60003f86270 */
[----:B------:R-:W-:Y:S01]  /*14b10*/  IMAD R6, R19, 0x4000, R7 ;  /* 0x0000400013067824 */ /* 0x000fe200078e0207 */
[----:B------:R-:W-:Y:S09]  /*14b20*/  BRA.DIV UR4, `(.L_x_1423) ;  /* 0x0000004604487947 */ /* 0x000ff2000b800000 */
[----:B------:R-:W1:Y:S01]  /*14b30*/  SHFL.IDX PT, R2, R10, RZ, 0x1c1f ;  /* 0x001c1fff0a027589 */ /* 0x000e6200000e0000 */
[----:B------:R-:W-:Y:S02]  /*14b40*/  LOP3.LUT P6, RZ, R17, 0x2, RZ, 0xc0, !PT ;  /* 0x0000000211ff7812 */ /* 0x000fe400078cc0ff */
[----:B------:R-:W-:Y:S01]  /*14b50*/  IADD3 R6, R16, R6, R29 ;  /* 0x0000000610067210 */ /* 0x000fe20007ffe01d */
[----:B------:R-:W2:Y:S01]  /*14b60*/  SHFL.IDX PT, R3, R9, RZ, 0x1c1f ;  /* 0x001c1fff09037589 */ /* 0x000ea200000e0000 */
[C---:B------:R-:W-:Y:S02]  /*14b70*/  ISETP.GE.AND P3, PT, R8.reuse, 0x21, PT ;  /* 0x000000210800780c */ /* 0x040fe40003f66270 */
[----:B------:R-:W-:Y:S01]  /*14b80*/  ISETP.GE.AND P2, PT, R8, 0x41, PT ;  /* 0x000000410800780c */ /* 0x000fe20003f46270 */
[----:B------:R-:W-:Y:S01]  /*14b90*/  IMAD.IADD R7, R30, 0x1, R6 ;  /* 0x000000011e077824 */ /* 0x000fe200078e0206 */
[----:B------:R-:W-:Y:S02]  /*14ba0*/  ISETP.GE.AND P5, PT, R8, 0x61, PT ;  /* 0x000000610800780c */ /* 0x000fe40003fa6270 */
[----:B-1----:R-:W-:-:S05]  /*14bb0*/  IADD3 R2, P0, R36, R2, RZ ;  /* 0x0000000224027210 */ /* 0x002fca0007f1e0ff */
[----:B--2---:R-:W-:Y:S01]  /*14bc0*/  IMAD.X R3, RZ, RZ, R3, P0 ;  /* 0x000000ffff037224 */ /* 0x004fe200000e0603 */
[----:B------:R-:W-:-:S13]  /*14bd0*/  ISETP.LT.OR P0, PT, R8, 0x1, P6 ;  /* 0x000000010800780c */ /* 0x000fda0003701670 */
[----:B------:R-:W-:Y:S01]  /*14be0*/  @!PT LDS RZ, [RZ] ;  /* 0x00000000fffff984 */ /* 0x000fe20000000800 */
[----:B------:R-:W-:Y:S01]  /*14bf0*/  LDGSTS.E.BYPASS.LTC128B.128 [R6+0x8400], desc[UR56][R2.64], !P0 ;  /* 0x0840000002067fae */ /* 0x000fe2000c101d78 */
[----:B------:R-:W-:-:S13]  /*14c00*/  ISETP.LT.OR P0, PT, R8, 0x1, P1 ;  /* 0x000000010800780c */ /* 0x000fda0000f01670 */
[----:B------:R1:W-:Y:S04]  /*14c10*/  LDGSTS.E.BYPASS.LTC128B.128 [R7+0x8400], desc[UR56][R2.64+0x40], !P0 ;  /* 0x0840004002077fae */ /* 0x0003e8000c101d78 */
[----:B-1----:R-:W1:Y:S04]  /*14c20*/  SHFL.IDX PT, R2, R10, 0x1, 0x1c1f ;  /* 0x003c1f000a027f89 */ /* 0x002e6800000e0000 */
[----:B------:R-:W2:Y:S01]  /*14c30*/  SHFL.IDX PT, R3, R9, 0x1, 0x1c1f ;  /* 0x003c1f0009037f89 */ /* 0x000ea200000e0000 */
[----:B-1----:R-:W-:-:S05]  /*14c40*/  IADD3 R2, P0, R36, R2, RZ ;  /* 0x0000000224027210 */ /* 0x002fca0007f1e0ff */
[----:B--2---:R-:W-:Y:S01]  /*14c50*/  IMAD.X R3, RZ, RZ, R3, P0 ;  /* 0x000000ffff037224 */ /* 0x004fe200000e0603 */
[----:B------:R-:W-:-:S13]  /*14c60*/  ISETP.LT.OR P0, PT, R8, 0x21, P6 ;  /* 0x000000210800780c */ /* 0x000fda0003701670 */
[----:B------:R-:W-:Y:S01]  /*14c70*/  LDGSTS.E.BYPASS.LTC128B.128 [R6+0x9400], desc[UR56][R2.64], !P0 ;  /* 0x0940000002067fae */ /* 0x000fe2000c101d78 */
[----:B------:R-:W-:-:S13]  /*14c80*/  ISETP.LT.OR P0, PT, R8, 0x21, P1 ;  /* 0x000000210800780c */ /* 0x000fda0000f01670 */
[----:B------:R1:W-:Y:S04]  /*14c90*/  LDGSTS.E.BYPASS.LTC128B.128 [R7+0x9400], desc[UR56][R2.64+0x40], !P0 ;  /* 0x0940004002077fae */ /* 0x0003e8000c101d78 */
[----:B-1----:R-:W1:Y:S04]  /*14ca0*/  SHFL.IDX PT, R2, R10, 0x2, 0x1c1f ;  /* 0x005c1f000a027f89 */ /* 0x002e6800000e0000 */
[----:B------:R-:W2:Y:S04]  /*14cb0*/  SHFL.IDX PT, R3, R9, 0x2, 0x1c1f ;  /* 0x005c1f0009037f89 */ /* 0x000ea800000e0000 */
[----:B------:R-:W3:Y:S01]  /*14cc0*/  SHFL.IDX PT, R9, R9, 0x3, 0x1c1f ;  /* 0x007c1f0009097f89 */ /* 0x000ee200000e0000 */
[----:B-1----:R-:W-:-:S05]  /*14cd0*/  IADD3 R2, P0, R36, R2, RZ ;  /* 0x0000000224027210 */ /* 0x002fca0007f1e0ff */
[----:B--2---:R-:W-:Y:S01]  /*14ce0*/  IMAD.X R3, RZ, RZ, R3, P0 ;  /* 0x000000ffff037224 */ /* 0x004fe200000e0603 */
[----:B------:R-:W-:-:S13]  /*14cf0*/  ISETP.LT.OR P0, PT, R8, 0x41, P6 ;  /* 0x000000410800780c */ /* 0x000fda0003701670 */
[----:B------:R-:W-:Y:S01]  /*14d00*/  LDGSTS.E.BYPASS.LTC128B.128 [R6+0xa400], desc[UR56][R2.64], !P0 ;  /* 0x0a40000002067fae */ /* 0x000fe2000c101d78 */
[----:B------:R-:W-:-:S13]  /*14d10*/  ISETP.LT.OR P0, PT, R8, 0x41, P1 ;  /* 0x000000410800780c */ /* 0x000fda0000f01670 */
[----:B------:R1:W-:Y:S04]  /*14d20*/  LDGSTS.E.BYPASS.LTC128B.128 [R7+0xa400], desc[UR56][R2.64+0x40], !P0 ;  /* 0x0a40004002077fae */ /* 0x0003e8000c101d78 */
[----:B-1-3--:R1:W2:Y:S02]  /*14d30*/  SHFL.IDX PT, R2, R10, 0x3, 0x1c1f ;  /* 0x007c1f000a027f89 */ /* 0x00a2a400000e0000 */
.L_x_1510:
[----:B--2---:R-:W-:Y:S02]  /*14d40*/  IADD3 R2, P0, R36, R2, RZ ;  /* 0x0000000224027210 */ /* 0x004fe40007f1e0ff */
        /* <DEDUP_REMOVED lines=11> */
.L_x_1424:
        /* <DEDUP_REMOVED lines=11> */
.L_x_1425:
[----:B------:R2:W-:Y:S01]  /*14eb0*/  SYNCS.ARRIVE.TRANS64.A1T0 RZ, [R0+URZ+0x22870], RZ ;  /* 0x022870ff00ff79a7 */ /* 0x0005e2000810003f */
[----:B------:R-:W-:Y:S05]  /*14ec0*/  @!P6 BRA `(.L_x_1426) ;  /* 0x000000000004e947 */ /* 0x000fea0003800000 */
[----:B------:R-:W-:Y:S01]  /*14ed0*/  BPT.TRAP 0x1 ;  /* 0x000000040000795c */ /* 0x000fe20000300000 */
.L_x_1426:
[----:B------:R-:W3:Y:S01]  /*14ee0*/  SYNCS.PHASECHK.TRANS64.TRYWAIT P0, [R0+URZ+0x22840], R26 ;  /* 0x0228401a000075a7 */ /* 0x000ee2000800017f */
[----:B------:R-:W-:Y:S04]  /*14ef0*/  BSSY B0, `(.L_x_1427) ;  /* 0x0000002000007945 */ /* 0x000fe80003800000 */
[----:B---3--:R-:W-:Y:S05]  /*14f00*/  @!P0 BRA `(.L_x_1428) ;  /* 0x0000004400b08947 */ /* 0x008fea0003800000 */
.L_x_1511:
[----:B------:R-:W-:Y:S05]  /*14f10*/  BSYNC B0 ;  /* 0x0000000000007941 */ /* 0x000fea0003800000 */
.L_x_1427:
[----:B------:R-:W4:Y:S01]  /*14f20*/  LDL R7, [R1] ;  /* 0x0000000001077983 */ /* 0x000f220000100800 */
[----:B------:R-:W-:Y:S01]  /*14f30*/  ULDC.64 UR4, c[0x0][0x300] ;  /* 0x0000c00000047ab9 */ /* 0x000fe20000000a00 */
[----:B------:R-:W-:Y:S01]  /*14f40*/  ULDC.64 UR6, c[0x0][0x2e8] ;  /* 0x0000ba0000067ab9 */ /* 0x000fe20000000a00 */
[----:B------:R-:W-:Y:S01]  /*14f50*/  IMAD R6, R20, UR4, RZ ;  /* 0x0000000414067c24 */ /* 0x000fe2000f8e02ff */
[----:B------:R-:W-:Y:S01]  /*14f60*/  LOP3.LUT P1, RZ, R17, 0x4, RZ, 0xc0, !PT ;  /* 0x0000000411ff7812 */ /* 0x000fe2000782c0ff */
[----:B------:R-:W-:-:S04]  /*14f70*/  IMAD.WIDE.U32 R2, R5, UR4, RZ ;  /* 0x0000000405027c25 */ /* 0x000fc8000f8e00ff */
[----:B------:R-:W-:Y:S01]  /*14f80*/  IMAD R6, R5, UR5, R6 ;  /* 0x0000000505067c24 */ /* 0x000fe2000f8e0206 */
[----:B------:R-:W-:Y:S02]  /*14f90*/  ULDC.64 UR4, c[0x0][0x310] ;  /* 0x0000c40000047ab9 */ /* 0x000fe40000000a00 */
[----:B------:R-:W-:Y:S02]  /*14fa0*/  IMAD R5, R21, UR4, RZ ;  /* 0x0000000415057c24 */ /* 0x000fe4000f8e02ff */
[----:B------:R-:W-:Y:S02]  /*14fb0*/  IMAD.IADD R3, R3, 0x1, R6 ;  /* 0x0000000103037824 */ /* 0x000fe400078e0206 */
[C---:B------:R-:W-:Y:S02]  /*14fc0*/  IMAD R5, R4.reuse, UR5, R5 ;  /* 0x0000000504057c24 */ /* 0x040fe4000f8e0205 */
[----:B------:R-:W-:Y:S01]  /*14fd0*/  IMAD.WIDE.U32 R2, R4, UR4, R2 ;  /* 0x0000000404027c25 */ /* 0x000fe2000f8e0002 */
[----:B------:R-:W-:-:S03]  /*14fe0*/  ULDC.64 UR4, c[0x0][0x308] ;  /* 0x0000c20000047ab9 */ /* 0x000fc60000000a00 */
[----:B------:R-:W-:Y:S02]  /*14ff0*/  IMAD.IADD R3, R3, 0x1, R5 ;  /* 0x0000000103037824 */ /* 0x000fe400078e0205 */
[----:B------:R-:W-:Y:S01]  /*15000*/  IMAD.WIDE.U32 R2, R22, UR4, R2 ;  /* 0x0000000416027c25 */ /* 0x000fe2000f8e0002 */
[----:B------:R-:W-:-:S03]  /*15010*/  UMOV UR4, 0xffffffff ;  /* 0xffffffff00047882 */ /* 0x000fc60000000000 */
[----:B------:R-:W-:Y:S01]  /*15020*/  IMAD R5, R22, UR5, R3 ;  /* 0x0000000516057c24 */ /* 0x000fe2000f8e0203 */
[----:B------:R-:W-:-:S04]  /*15030*/  IADD3 R4, P0, R2, UR6, RZ ;  /* 0x0000000602047c10 */ /* 0x000fc8000ff1e0ff */
[----:B------:R-:W-:Y:S01]  /*15040*/  IADD3.X R5, R5, UR7, RZ, P0, !PT ;  /* 0x0000000705057c10 */ /* 0x000fe200087fe4ff */
[----:B----4-:R-:W-:Y:S01]  /*15050*/  IMAD R6, R19, 0x6000, R7 ;  /* 0x0000600013067824 */ /* 0x010fe200078e0207 */
[----:B------:R-:W-:Y:S07]  /*15060*/  BRA.DIV UR4, `(.L_x_1429) ;  /* 0x00000046046c7947 */ /* 0x000fee000b800000 */
[----:B------:R-:W4:Y:S01]  /*15070*/  SHFL.IDX PT, R3, R4, RZ, 0x1c1f ;  /* 0x001c1fff04037589 */ /* 0x000f2200000e0000 */
[----:B------:R-:W-:Y:S01]  /*15080*/  LOP3.LUT P6, RZ, R17, 0x8, RZ, 0xc0, !PT ;  /* 0x0000000811ff7812 */ /* 0x000fe200078cc0ff */
[C-C-:B------:R-:W-:Y:S02]  /*15090*/  @P4 IMAD.IADD R7, R16.reuse, 0x1, R6.reuse ;  /* 0x0000000110074824 */ /* 0x140fe400078e0206 */
[----:B------:R-:W5:Y:S01]  /*150a0*/  SHFL.IDX PT, R2, R5, RZ, 0x1c1f ;  /* 0x001c1fff05027589 */ /* 0x000f6200000e0000 */
[----:B------:R-:W-:-:S03]  /*150b0*/  @P3 IMAD.IADD R9, R16, 0x1, R6 ;  /* 0x0000000110093824 */ /* 0x000fc600078e0206 */
[----:B------:R-:W-:Y:S01]  /*150c0*/  SHFL.IDX PT, R14, R4, 0x3, 0x1c1f ;  /* 0x007c1f00040e7f89 */ /* 0x000fe200000e0000 */
        /* <DEDUP_REMOVED lines=21> */
[----:B----4-:R-:W4:Y:S04]  /*15220*/  SHFL.IDX PT, R3, R4, 0x2, 0x1c1f ;  /* 0x005c1f0004037f89 */ /* 0x010f2800000e0000 */
[----:B------:R-:W5:Y:S04]  /*15230*/  SHFL.IDX PT, R2, R5, 0x2, 0x1c1f ;  /* 0x005c1f0005027f89 */ /* 0x000f6800000e0000 */
[----:B------:R-:W0:Y:S01]  /*15240*/  SHFL.IDX PT, R5, R5, 0x3, 0x1c1f ;  /* 0x007c1f0005057f89 */ /* 0x000e2200000e0000 */
[----:B----4-:R-:W-:-:S05]  /*15250*/  @P2 IADD3 R3, P0, R36, R3, RZ ;  /* 0x0000000324032210 */ /* 0x010fca0007f1e0ff */
[----:B-----5:R-:W-:-:S05]  /*15260*/  @P2 IMAD.X R2, RZ, RZ, R2, P0 ;  /* 0x000000ffff022224 */ /* 0x020fca00000e0602 */
[----:B------:R-:W-:-:S04]  /*15270*/  @P2 LOP3.LUT R3, R3, R2, RZ, 0x3c, !PT ;  /* 0x0000000203032212 */ /* 0x000fc800078e3cff */
[----:B------:R-:W-:-:S04]  /*15280*/  @P2 LOP3.LUT R2, R3, R2, RZ, 0x3c, !PT ;  /* 0x0000000203022212 */ /* 0x000fc800078e3cff */
[----:B------:R-:W-:-:S05]  /*15290*/  @P2 LOP3.LUT R3, R3, R2, RZ, 0x3c, !PT ;  /* 0x0000000203032212 */ /* 0x000fca00078e3cff */
[----:B------:R4:W-:Y:S04]  /*152a0*/  @P2 LDGSTS.E.BYPASS.LTC128B.128 [R7+0x17400], desc[UR56][R2.64], !P4 ;  /* 0x1740000002072fae */ /* 0x0009e8000e101d78 */
[----:B------:R4:W-:Y:S04]  /*152b0*/  @P2 LDGSTS.E.BYPASS.LTC128B.128 [R7+0x19400], desc[UR56][R2.64+0x40], !P6 ;  /* 0x1940004002072fae */ /* 0x0009e8000f101d78 */
[----:B0-----:R4:W-:Y:S02]  /*152c0*/  @P2 LDGSTS.E.BYPASS.LTC128B.128 [R7+0x1b400], desc[UR56][R2.64+0x80], !P1 ;  /* 0x1b40008002072fae */ /* 0x0019e4000c901d78 */
.L_x_1521:
[C---:B------:R-:W-:Y:S02]  /*152d0*/  LOP3.LUT P3, RZ, R17.reuse, 0x10, RZ, 0xc0, !PT ;  /* 0x0000001011ff7812 */ /* 0x040fe4000786c0ff */
[----:B------:R-:W-:Y:S02]  /*152e0*/  LOP3.LUT P2, RZ, R17, 0x8, RZ, 0xc0, !PT ;  /* 0x0000000811ff7812 */ /* 0x000fe4000784c0ff */
[----:B----4-:R-:W-:-:S05]  /*152f0*/  @P5 IADD3 R2, P0, R36, R14, RZ ;  /* 0x0000000e24025210 */ /* 0x010fca0007f1e0ff */
[----:B------:R-:W-:Y:S01]  /*15300*/  @P5 IMAD.X R3, RZ, RZ, R5, P0 ;  /* 0x000000ffff035224 */ /* 0x000fe200000e0605 */
[----:B------:R-:W-:Y:S01]  /*15310*/  PLOP3.LUT P0, PT, PT, PT, PT, 0x80, 0x0 ;  /* 0x000000000000781c */ /* 0x000fe20003f0f070 */
[----:B------:R-:W-:-:S05]  /*15320*/  @P5 IMAD.IADD R5, R16, 0x1, R6 ;  /* 0x0000000110055824 */ /* 0x000fca00078e0206 */
[----:B------:R-:W-:Y:S01]  /*15330*/  @!PT LDS RZ, [RZ] ;  /* 0x00000000fffff984 */ /* 0x000fe20000000800 */
[----:B------:R-:W-:Y:S01]  /*15340*/  @!PT LDS RZ, [RZ] ;  /* 0x00000000fffff984 */ /* 0x000fe20000000800 */
[----:B------:R-:W-:Y:S01]  /*15350*/  @!PT LDS RZ, [RZ] ;  /* 0x00000000fffff984 */ /* 0x000fe20000000800 */
[----:B------:R0:W-:Y:S04]  /*15360*/  @P5 LDGSTS.E.BYPASS.LTC128B.128 [R5+0x17c00], desc[UR56][R2.64], !P3 ;  /* 0x17c0000002055fae */ /* 0x0001e8000d901d78 */
[----:B------:R0:W-:Y:S04]  /*15370*/  @P5 LDGSTS.E.BYPASS.LTC128B.128 [R5+0x19c00], desc[UR56][R2.64+0x40], !P2 ;  /* 0x19c0004002055fae */ /* 0x0001e8000d101d78 */
[----:B------:R0:W-:Y:S01]  /*15380*/  @P5 LDGSTS.E.BYPASS.LTC128B.128 [R5+0x1bc00], desc[UR56][R2.64+0x80], !P1 ;  /* 0x1bc0008002055fae */ /* 0x0001e2000c901d78 */
[----:B------:R-:W-:Y:S01]  /*15390*/  NOP ;  /* 0x0000000000007918 */ /* 0x000fe20000000000 */
.L_x_1430:
        /* <DEDUP_REMOVED lines=11> */
.L_x_1431:
[----:B------:R0:W-:Y:S02]  /*15450*/  SYNCS.ARRIVE.TRANS64.A1T0 RZ, [R0+URZ+0x22830], RZ ;  /* 0x022830ff00ff79a7 */ /* 0x0001e4000810003f */
[----:B------:R-:W-:Y:S05]  /*15460*/  WARPSYNC.ALL ;  /* 0x0000000000007948 */ /* 0x000fea0003800000 */
[----:B0-23--:R-:W-:Y:S01]  /*15470*/  VIADD R0, R16, 0x10400 ;  /* 0x0001040010007836 */ /* 0x00dfe20000000000 */
[----:B------:R-:W-:Y:S01]  /*15480*/  USHF.R.S32.HI UR4, URZ, 0x1f, UR39 ;  /* 0x0000001f3f047899 */ /* 0x000fe20008011427 */
[----:B------:R-:W-:Y:S03]  /*15490*/  BAR.SYNC.DEFER_BLOCKING 0x8, 0x180 ;  /* 0x0206000000007b1d */ /* 0x000fe60000010000 */
[----:B------:R-:W-:-:S03]  /*154a0*/  LOP3.LUT P0, RZ, R0, 0x1bf, RZ, 0xc0, !PT ;  /* 0x000001bf00ff7812 */ /* 0x000fc6000780c0ff */
[----:B------:R-:W-:Y:S01]  /*154b0*/  ULDC.64 UR6, c[0x0][0x298] ;  /* 0x0000a60000067ab9 */ /* 0x000fe20000000a00 */
[----:B------:R-:W-:Y:S01]  /*154c0*/  BSSY B6, `(.L_x_1432) ;  /* 0x0000016000067945 */ /* 0x000fe20003800000 */
        /* <DEDUP_REMOVED lines=14> */
[----:B-1----:R-:W-:Y:S02]  /*155b0*/  IMAD.U32 R10, RZ, RZ, UR4 ;  /* 0x00000004ff0a7e24 */ /* 0x002fe4000f8e00ff */
[----:B------:R-:W-:Y:S02]  /*155c0*/  IMAD.U32 R11, RZ, RZ, UR5 ;  /* 0x00000005ff0b7e24 */ /* 0x000fe4000f8e00ff */
[----:B------:R-:W-:Y:S02]  /*155d0*/  IMAD.MOV.U32 R8, RZ, RZ, 0x70 ;  /* 0x00000070ff087424 */ /* 0x000fe400078e00ff */
[----:B------:R-:W-:Y:S02]  /*155e0*/  IMAD.MOV.U32 R12, RZ, RZ, 0x1 ;  /* 0x00000001ff0c7424 */ /* 0x000fe400078e00ff */
[----:B------:R-:W-:-:S07]  /*155f0*/  IMAD.MOV.U32 R13, RZ, RZ, RZ ;  /* 0x000000ffff0d7224 */ /* 0x000fce00078e00ff */
[----:B------:R-:W-:-:S07]  /*15600*/  LEPC R20, `(.L_x_1433) ;  /* 0x000000001014794e */ /* 0x000fce0000000000 */
[----:B0-----:R-:W-:Y:S05]  /*15610*/  CALL.ABS.NOINC R2 ;  /* 0x0000000002007343 */ /* 0x001fea0003c00000 */
.L_x_1433:
[----:B------:R-:W-:Y:S05]  /*15620*/  BSYNC B6 ;  /* 0x0000000000067941 */ /* 0x000fea0003800000 */
.L_x_1432:
[----:B------:R0:W5:Y:S01]  /*15630*/  LDL R8, [R1+0xc] ;  /* 0x00000c0001087983 */ /* 0x0001620000100800 */
[----:B------:R-:W-:Y:S01]  /*15640*/  UISETP.NE.AND UP1, UPT, UR48, URZ, UPT ;  /* 0x0000003f3000728c */ /* 0x000fe2000bf25270 */
[----:B------:R-:W2:Y:S01]  /*15650*/  S2R R2, SR_TID.X ;  /* 0x0000000000027919 */ /* 0x000ea20000002100 */
[----:B------:R-:W-:Y:S01]  /*15660*/  R2UR UR7, R22 ;  /* 0x00000000160772ca */ /* 0x000fe200000e0000 */
[----:B------:R-:W3:Y:S03]  /*15670*/  LDC R7, c[0x0][0x448] ;  /* 0x00011200ff077b82 */ /* 0x000ee60000000800 */
[----:B------:R-:W-:Y:S01]  /*15680*/  PLOP3.LUT P0, PT, PT, PT, UP1, 0x80, 0x0 ;  /* 0x000000000000781c */ /* 0x000fe20003f0f018 */
[----:B------:R-:W-:Y:S01]  /*15690*/  ULDC.64 UR8, c[0x0][0x2d8] ;  /* 0x0000b60000087ab9 */ /* 0x000fe20000000a00 */
[----:B------:R-:W-:-:S03]  /*156a0*/  UISETP.NE.AND UP0, UPT, UR47, URZ, UPT ;  /* 0x0000003f2f00728c */ /* 0x000fc6000bf05270 */
[----:B------:R-:W-:Y:S01]  /*156b0*/  @UP1 ULDC UR4, c[0x0][0x44c] ;  /* 0x0001130000041ab9 */ /* 0x000fe20000000800 */
[C---:B--2---:R-:W-:Y:S01]  /*156c0*/  LOP3.LUT R20, R2.reuse, 0x7f, RZ, 0xc0, !PT ;  /* 0x0000007f02147812 */ /* 0x044fe200078ec0ff */
[----:B------:R-:W-:-:S03]  /*156d0*/  IMAD.SHL.U32 R2, R2, 0x20, RZ ;  /* 0x0000002002027824 */ /* 0x000fc600078e00ff */
[----:B------:R-:W-:-:S04]  /*156e0*/  SHF.R.U32.HI R20, RZ, 0x2, R20 ;  /* 0x00000002ff147819 */ /* 0x000fc80000011614 */
[----:B------:R-:W-:-:S05]  /*156f0*/  LOP3.LUT R2, R20, 0x60, R2, 0xf8, !PT ;  /* 0x0000006014027812 */ /* 0x000fca00078ef802 */
[----:B------:R-:W-:-:S04]  /*15700*/  IMAD.IADD R2, R2, 0x1, R18 ;  /* 0x0000000102027824 */ /* 0x000fc800078e0212 */
[----:B------:R-:W-:Y:S01]  /*15710*/  @P0 IMAD.HI.U32 R0, R2, UR4, RZ ;  /* 0x0000000402000c27 */ /* 0x000fe2000f8e00ff */
[----:B------:R-:W-:Y:S01]  /*15720*/  PLOP3.LUT P0, PT, PT, PT, UP1, 0x80, 0x0 ;  /* 0x000000000000781c */ /* 0x000fe20003f0f018 */
[----:B------:R-:W-:Y:S01]  /*15730*/  @UP1 ULDC UR4, c[0x0][0x450] ;  /* 0x0001140000041ab9 */ /* 0x000fe20000000800 */
[----:B------:R-:W-:Y:S01]  /*15740*/  R2UR UR10, R22 ;  /* 0x00000000160a72ca */ /* 0x000fe200000e0000 */
[----:B------:R-:W-:Y:S01]  /*15750*/  IMAD.MOV.U32 R6, RZ, RZ, R2 ;  /* 0x000000ffff067224 */ /* 0x000fe200078e0002 */
[----:B------:R-:W-:Y:S01]  /*15760*/  UMOV UR5, UR39 ;  /* 0x0000002700057c82 */ /* 0x000fe20008000000 */
[----:B------:R-:W-:-:S08]  /*15770*/  USHF.R.S32.HI UR6, URZ, 0x1f, UR40 ;  /* 0x0000001f3f067899 */ /* 0x000fd00008011428 */
[----:B------:R-:W-:Y:S01]  /*15780*/  @P0 SHF.R.U32.HI R6, RZ, UR4, R0 ;  /* 0x00000004ff060c19 */ /* 0x000fe20008011600 */
[----:B------:R-:W-:Y:S02]  /*15790*/  UMOV UR4, UR36 ;  /* 0x0000002400047c82 */ /* 0x000fe40008000000 */
[----:B------:R-:W-:Y:S02]  /*157a0*/  UIMAD.WIDE.U32 UR4, UR7, UR8, UR4 ;  /* 0x00000008070472a5 */ /* 0x000fe4000f8e0004 */
[----:B------:R-:W-:Y:S02]  /*157b0*/  USEL UR7, UR6, URZ, !UP0 ;  /* 0x0000003f06077287 */ /* 0x000fe4000c000000 */
[----:B------:R-:W-:Y:S02]  /*157c0*/  UIMAD UR5, UR10, UR9, UR5 ;  /* 0x000000090a0572a4 */ /* 0x000fe4000f8e0205 */
[----:B------:R-:W-:Y:S01]  /*157d0*/  USEL UR6, UR40, URZ, !UP0 ;  /* 0x0000003f28067287 */ /* 0x000fe2000c000000 */
[----:B------:R-:W-:-:S03]  /*157e0*/  ULDC.64 UR8, c[0x0][0x2e0] ;  /* 0x0000b80000087ab9 */ /* 0x000fc60000000a00 */
[----:B------:R-:W-:Y:S02]  /*157f0*/  UIMAD.WIDE.U32 UR4, UR6, UR8, UR4 ;  /* 0x00000008060472a5 */ /* 0x000fe4000f8e0004 */
[----:B------:R-:W-:Y:S01]  /*15800*/  UIMAD UR7, UR7, UR8, URZ ;  /* 0x00000008070772a4 */ /* 0x000fe2000f8e023f */
[----:B------:R-:W-:Y:S01]  /*15810*/  IMAD.MOV R0, RZ, RZ, -R6 ;  /* 0x000000ffff007224 */ /* 0x000fe200078e0a06 */
[----:B------:R-:W2:Y:S02]  /*15820*/  S2R R20, SR_TID.X ;  /* 0x0000000000147919 */ /* 0x000ea40000002100 */
[----:B------:R-:W-:Y:S01]  /*15830*/  UIMAD UR7, UR6, UR9, UR7 ;  /* 0x00000009060772a4 */ /* 0x000fe2000f8e0207 */
[----:B------:R-:W-:Y:S02]  /*15840*/  IMAD.U32 R4, RZ, RZ, UR4 ;  /* 0x00000004ff047e24 */ /* 0x000fe4000f8e00ff */
[----:B---3--:R-:W-:Y:S01]  /*15850*/  IMAD R0, R7, R0, R2 ;  /* 0x0000000007007224 */ /* 0x008fe200078e0202 */
[----:B------:R-:W-:Y:S01]  /*15860*/  UIADD3 UR6, UR5, UR7, URZ ;  /* 0x0000000705067290 */ /* 0x000fe2000fffe03f */
[----:B------:R-:W-:Y:S01]  /*15870*/  IMAD.MOV.U32 R2, RZ, RZ, R4 ;  /* 0x000000ffff027224 */ /* 0x000fe200078e0004 */
[----:B------:R-:W-:Y:S01]  /*15880*/  SHF.R.S32.HI R4, RZ, 0x1f, R6 ;  /* 0x0000001fff047819 */ /* 0x000fe20000011406 */
[----:B------:R-:W-:Y:S01]  /*15890*/  IMAD.U32 R5, RZ, RZ, UR5 ;  /* 0x00000005ff057e24 */ /* 0x000fe2000f8e00ff */
[----:B------:R-:W-:-:S02]  /*158a0*/  ULDC.64 UR4, c[0x0][0x2d0] ;  /* 0x0000b40000047ab9 */ /* 0x000fc40000000a00 */
[----:B------:R-:W-:Y:S02]  /*158b0*/  IMAD.U32 R3, RZ, RZ, UR6 ;  /* 0x00000006ff037e24 */ /* 0x000fe4000f8e00ff */
[----:B------:R-:W-:Y:S02]  /*158c0*/  IMAD R4, R4, UR4, RZ ;  /* 0x0000000404047c24 */ /* 0x000fe4000f8e02ff */
[----:B------:R-:W-:-:S04]  /*158d0*/  IMAD.WIDE.U32 R2, R6, UR4, R2 ;  /* 0x0000000406027c25 */ /* 0x000fc8000f8e0002 */
[----:B------:R-:W-:Y:S01]  /*158e0*/  IMAD R5, R6, UR5, R4 ;  /* 0x0000000506057c24 */ /* 0x000fe2000f8e0204 */
[----:B------:R-:W-:Y:S01]  /*158f0*/  SHF.R.S32.HI R4, RZ, 0x1f, R0 ;  /* 0x0000001fff047819 */ /* 0x000fe20000011400 */
[----:B------:R-:W-:Y:S02]  /*15900*/  ULDC.64 UR4, c[0x0][0x2c8] ;  /* 0x0000b20000047ab9 */ /* 0x000fe40000000a00 */
[----:B------:R-:W-:Y:S02]  /*15910*/  IMAD.IADD R3, R3, 0x1, R5 ;  /* 0x0000000103037824 */ /* 0x000fe400078e0205 */
[----:B------:R-:W-:Y:S02]  /*15920*/  IMAD R4, R4, UR4, RZ ;  /* 0x0000000404047c24 */ /* 0x000fe4000f8e02ff */
[----:B------:R-:W-:-:S04]  /*15930*/  IMAD.WIDE.U32 R2, R0, UR4, R2 ;  /* 0x0000000400027c25 */ /* 0x000fc8000f8e0002 */
[----:B------:R-:W-:Y:S01]  /*15940*/  IMAD R5, R0, UR5, R4 ;  /* 0x0000000500057c24 */ /* 0x000fe2000f8e0204 */
[----:B------:R-:W-:Y:S02]  /*15950*/  ULDC.64 UR4, c[0x0][0x280] ;  /* 0x0000a00000047ab9 */ /* 0x000fe40000000a00 */
[----:B------:R-:W-:Y:S01]  /*15960*/  IADD3 R0, P0, R2, UR4, RZ ;  /* 0x0000000402007c10 */ /* 0x000fe2000ff1e0ff */
[----:B------:R-:W-:Y:S01]  /*15970*/  ULDC UR4, c[0x0][0x2b8] ;  /* 0x0000ae0000047ab9 */ /* 0x000fe20000000800 */
[C---:B------:R-:W-:Y:S02]  /*15980*/  LOP3.LUT R9, R36.reuse, 0x40, RZ, 0xfc, !PT ;  /* 0x0000004024097812 */ /* 0x040fe400078efcff */
[----:B-1----:R-:W-:Y:S02]  /*15990*/  LOP3.LUT R10, R36, 0x80, RZ, 0xfc, !PT ;  /* 0x00000080240a7812 */ /* 0x002fe400078efcff */
[----:B------:R-:W-:Y:S01]  /*159a0*/  IADD3.X R5, R3, UR5, R5, P0, !PT ;  /* 0x0000000503057c10 */ /* 0x000fe200087fe405 */
[----:B------:R-:W-:Y:S01]  /*159b0*/  UMOV UR5, 0xffffffff ;  /* 0xffffffff00057882 */ /* 0x000fe20000000000 */
[----:B--2---:R-:W-:-:S02]  /*159c0*/  LOP3.LUT R20, R20, 0x7f, RZ, 0xc0, !PT ;  /* 0x0000007f14147812 */ /* 0x004fc400078ec0ff */
[----:B------:R-:W-:Y:S02]  /*159d0*/  ISETP.GE.AND P3, PT, R36, UR4, PT ;  /* 0x0000000424007c0c */ /* 0x000fe4000bf66270 */
[----:B------:R-:W-:Y:S02]  /*159e0*/  ISETP.GE.AND P2, PT, R9, UR4, PT ;  /* 0x0000000409007c0c */ /* 0x000fe4000bf46270 */
[----:B------:R-:W-:Y:S02]  /*159f0*/  ISETP.GE.AND P1, PT, R10, UR4, PT ;  /* 0x000000040a007c0c */ /* 0x000fe4000bf26270 */
[----:B------:R-:W-:Y:S01]  /*15a00*/  SHF.R.U32.HI R9, RZ, 0x2, R20 ;  /* 0x00000002ff097819 */ /* 0x000fe20000011614 */
[----:B0-----:R-:W-:Y:S10]  /*15a10*/  BRA.DIV UR5, `(.L_x_1434) ;  /* 0x0000004205807947 */ /* 0x001ff4000b800000 */
[----:B------:R-:W0:Y:S01]  /*15a20*/  SHFL.IDX PT, R3, R0, RZ, 0x1c1f ;  /* 0x001c1fff00037589 */ /* 0x000e2200000e0000 */
[----:B------:R-:W-:Y:S02]  /*15a30*/  IMAD R4, R7, UR41, RZ ;  /* 0x0000002907047c24 */ /* 0x000fe4000f8e02ff */
[----:B------:R-:W-:Y:S01]  /*15a40*/  IMAD.IADD R18, R9, 0x1, R18 ;  /* 0x0000000109127824 */ /* 0x000fe200078e0212 */
[----:B------:R-:W1:Y:S03]  /*15a50*/  SHFL.IDX PT, R2, R5, RZ, 0x1c1f ;  /* 0x001c1fff05027589 */ /* 0x000e6600000e0000 */
[C---:B------:R-:W-:Y:S01]  /*15a60*/  VIADD R7, R18.reuse, 0x20 ;  /* 0x0000002012077836 */ /* 0x040fe20000000000 */
[----:B------:R-:W-:Y:S01]  /*15a70*/  ISETP.GE.AND P0, PT, R18, R4, PT ;  /* 0x000000041200720c */ /* 0x000fe20003f06270 */
[----:B------:R-:W2:-:S12]  /*15a80*/  SHFL.IDX PT, R14, R0, 0x1, 0x1c1f ;  /* 0x003c1f00000e7f89 */ /* 0x000e9800000e0000 */
[----:B0-----:R-:W-:-:S05]  /*15a90*/  @!P0 IADD3 R6, P4, R36, R3, RZ ;  /* 0x0000000324068210 */ /* 0x001fca0007f9e0ff */
[----:B-1----:R-:W-:Y:S02]  /*15aa0*/  @!P0 IMAD.X R3, RZ, RZ, R2, P4 ;  /* 0x000000ffff038224 */ /* 0x002fe400020e0602 */
[----:B------:R-:W-:-:S05]  /*15ab0*/  @!P0 IMAD.MOV.U32 R2, RZ, RZ, R6 ;  /* 0x000000ffff028224 */ /* 0x000fca00078e0006 */
[----:B-----5:R-:W-:Y:S04]  /*15ac0*/  @!P0 LDGSTS.E.BYPASS.LTC128B.128 [R8+0x10400], desc[UR56][R2.64], !P3 ;  /* 0x1040000002088fae */ /* 0x020fe8000d901d78 */
[----:B------:R-:W-:Y:S04]  /*15ad0*/  @!P0 LDGSTS.E.BYPASS.LTC128B.128 [R8+0x12400], desc[UR56][R2.64+0x40], !P2 ;  /* 0x1240004002088fae */ /* 0x000fe8000d101d78 */
[----:B------:R0:W-:Y:S01]  /*15ae0*/  @!P0 LDGSTS.E.BYPASS.LTC128B.128 [R8+0x14400], desc[UR56][R2.64+0x80], !P1 ;  /* 0x1440008002088fae */ /* 0x0001e2000c901d78 */
[----:B------:R-:W-:-:S03]  /*15af0*/  ISETP.GE.AND P0, PT, R7, R4, PT ;  /* 0x000000040700720c */ /* 0x000fc60003f06270 */
[----:B0-----:R-:W0:Y:S10]  /*15b00*/  SHFL.IDX PT, R2, R5, 0x1, 0x1c1f ;  /* 0x003c1f0005027f89 */ /* 0x001e3400000e0000 */
[----:B--2---:R-:W-:-:S02]  /*15b10*/  @!P0 IADD3 R6, P4, R36, R14, RZ ;  /* 0x0000000e24068210 */ /* 0x004fc40007f9e0ff */
[----:B------:R-:W1:Y:S03]  /*15b20*/  SHFL.IDX PT, R14, R0, 0x2, 0x1c1f ;  /* 0x005c1f00000e7f89 */ /* 0x000e6600000e0000 */
        /* <DEDUP_REMOVED lines=9> */
[----:B-1----:R-:W-:-:S02]  /*15bc0*/  @!P0 IADD3 R6, P4, R36, R14, RZ ;  /* 0x0000000e24068210 */ /* 0x002fc40007f9e0ff */
[----:B------:R1:W2:Y:S04]  /*15bd0*/  SHFL.IDX PT, R14, R0, 0x3, 0x1c1f ;  /* 0x007c1f00000e7f89 */ /* 0x0002a800000e0000 */
[----:B------:R-:W3:Y:S01]  /*15be0*/  SHFL.IDX PT, R5, R5, 0x3, 0x1c1f ;  /* 0x007c1f0005057f89 */ /* 0x000ee200000e0000 */
[----:B0-----:R-:W-:Y:S02]  /*15bf0*/  @!P0 IMAD.X R7, RZ, RZ, R2, P4 ;  /* 0x000000ffff078224 */ /* 0x001fe400020e0602 */
[----:B------:R-:W-:Y:S02]  /*15c00*/  @!P0 IMAD.MOV.U32 R2, RZ, RZ, R6 ;  /* 0x000000ffff028224 */ /* 0x000fe400078e0006 */
[----:B------:R-:W-:-:S05]  /*15c10*/  @!P0 IMAD.MOV.U32 R3, RZ, RZ, R7 ;  /* 0x000000ffff038224 */ /* 0x000fca00078e0007 */
[----:B------:R1:W-:Y:S04]  /*15c20*/  @!P0 LDGSTS.E.BYPASS.LTC128B.128 [R8+0x11400], desc[UR56][R2.64], !P3 ;  /* 0x1140000002088fae */ /* 0x0003e8000d901d78 */
[----:B------:R1:W-:Y:S04]  /*15c30*/  @!P0 LDGSTS.E.BYPASS.LTC128B.128 [R8+0x13400], desc[UR56][R2.64+0x40], !P2 ;  /* 0x1340004002088fae */ /* 0x0003e8000d101d78 */
[----:B--23--:R1:W-:Y:S02]  /*15c40*/  @!P0 LDGSTS.E.BYPASS.LTC128B.128 [R8+0x15400], desc[UR56][R2.64+0x80], !P1 ;  /* 0x1540008002088fae */ /* 0x00c3e4000c901d78 */
.L_x_1530:
[----:B-1----:R-:W-:Y:S01]  /*15c50*/  VIADD R3, R18, 0x60 ;  /* 0x0000006012037836 */ /* 0x002fe20000000000 */
[----:B------:R-:W-:Y:S04]  /*15c60*/  BSSY B0, `(.L_x_1435) ;  /* 0x000000b000007945 */ /* 0x000fe80003800000 */
[----:B------:R-:W-:-:S13]  /*15c70*/  ISETP.GE.AND P0, PT, R3, R4, PT ;  /* 0x000000040300720c */ /* 0x000fda0003f06270 */
[----:B------:R-:W-:Y:S05]  /*15c80*/  @P0 BRA `(.L_x_1436) ;  /* 0x0000000000200947 */ /* 0x000fea0003800000 */
[----:B------:R-:W-:-:S05]  /*15c90*/  IADD3 R2, P0, R36, R14, RZ ;  /* 0x0000000e24027210 */ /* 0x000fca0007f1e0ff */
[----:B------:R-:W-:-:S05]  /*15ca0*/  IMAD.X R3, RZ, RZ, R5, P0 ;  /* 0x000000ffff037224 */ /* 0x000fca00000e0605 */
[----:B------:R-:W-:Y:S01]  /*15cb0*/  @!PT LDS RZ, [RZ] ;  /* 0x00000000fffff984 */ /* 0x000fe20000000800 */
[----:B------:R-:W-:Y:S01]  /*15cc0*/  @!PT LDS RZ, [RZ] ;  /* 0x00000000fffff984 */ /* 0x000fe20000000800 */
[----:B------:R-:W-:Y:S01]  /*15cd0*/  @!PT LDS RZ, [RZ] ;  /* 0x00000000fffff984 */ /* 0x000fe20000000800 */
[----:B------:R0:W-:Y:S04]  /*15ce0*/  LDGSTS.E.BYPASS.LTC128B.128 [R8+0x11c00], desc[UR56][R2.64], !P3 ;  /* 0x11c0000002087fae */ /* 0x0001e8000d901d78 */
[----:B------:R0:W-:Y:S04]  /*15cf0*/  LDGSTS.E.BYPASS.LTC128B.128 [R8+0x13c00], desc[UR56][R2.64+0x40], !P2 ;  /* 0x13c0004002087fae */ /* 0x0001e8000d101d78 */
[----:B------:R0:W-:Y:S02]  /*15d00*/  LDGSTS.E.BYPASS.LTC128B.128 [R8+0x15c00], desc[UR56][R2.64+0x80], !P1 ;  /* 0x15c0008002087fae */ /* 0x0001e4000c901d78 */
.L_x_1436:
[----:B------:R-:W-:Y:S05]  /*15d10*/  BSYNC B0 ;  /* 0x0000000000007941 */ /* 0x000fea0003800000 */
.L_x_1435:
[----:B------:R-:W-:Y:S01]  /*15d20*/  NOP ;  /* 0x0000000000007918 */ /* 0x000fe20000000000 */
[----:B------:R-:W-:-:S13]  /*15d30*/  PLOP3.LUT P0, PT, PT, PT, PT, 0x80, 0x0 ;  /* 0x000000000000781c */ /* 0x000fda0003f0f070 */
.L_x_1437:
[----:B------:R-:W-:Y:S02]  /*15d40*/  PLOP3.LUT P1, PT, P1, P0, PT, 0xa2, 0x0 ;  /* 0x000000000000781c */ /* 0x000fe40000f21472 */
[----:B------:R-:W-:-:S08]  /*15d50*/  @P0 R2UR P1, UR4, R16 ;  /* 0x00000000100402ca */ /* 0x000fd00000020000 */
[----:B------:R-:W-:-:S05]  /*15d60*/  @P0 PLOP3.LUT P0, PT, P1, PT, PT, 0x80, 0x0 ;  /* 0x000000000000081c */ /* 0x000fca0000f0f070 */
[----:B------:R-:W-:Y:S01]  /*15d70*/  @!P1 SYNCS.ARRIVE.TRANS64.RED.A0T1 RZ, [UR4+0x22800], RZ ;  /* 0x022800ffffff99a7 */ /* 0x000fe20008200404 */
[----:B------:R-:W-:Y:S07]  /*15d80*/  @!P1 ARRIVES.LDGSTSBAR.64.TRANSCNT [UR4+0x22800] ;  /* 0x02280000ff0099b0 */ /* 0x000fee0008000a84 */
[----:B------:R-:W-:Y:S05]  /*15d90*/  @P0 BRA.U.ANY `(.L_x_1437) ;  /* 0xfffffffd00e80947 */ /* 0x000fea000393ffff */
[----:B0-----:R-:W2:Y:S01]  /*15da0*/  LDL.LU R2, [R1+0x10] ;  /* 0x0000100001027983 */ /* 0x001ea20000300800 */
[----:B------:R-:W-:Y:S02]  /*15db0*/  VIADD R20, R27, 0xfffffffe ;  /* 0xfffffffe1b147836 */ /* 0x000fe40000000000 */
        /* <DEDUP_REMOVED lines=9> */
[----:B------:R-:W1:Y:S03]  /*15e50*/  SYNCS.PHASECHK.TRANS64.TRYWAIT P0, [R16+URZ+0x22820], R3 ;  /* 0x02282003100075a7 */ /* 0x000e66000800017f */
[----:B01----:R-:W-:Y:S05]  /*15e60*/  @!P0 BRA `(.L_x_1439) ;  /* 0x0000004000ac8947 */ /* 0x003fea0003800000 */
.L_x_1531:
[----:B------:R-:W-:Y:S05]  /*15e70*/  BSYNC B0 ;  /* 0x0000000000007941 */ /* 0x000fea0003800000 */
.L_x_1438:
[----:B------:R-:W-:-:S13]  /*15e80*/  ISETP.GE.AND P0, PT, R20, UR42, PT ;  /* 0x0000002a14007c0c */ /* 0x000fda000bf06270 */
[----:B------:R-:W-:Y:S05]  /*15e90*/  @!P0 BRA `(.L_x_1440) ;  /* 0x00000010008c8947 */ /* 0x000fea0003800000 */
[----:B------:R-:W-:Y:S02]  /*15ea0*/  IMAD.MOV.U32 R4, RZ, RZ, R19 ;  /* 0x000000ffff047224 */ /* 0x000fe400078e0013 */
[----:B------:R-:W-:-:S07]  /*15eb0*/  IMAD.MOV.U32 R5, RZ, RZ, R23 ;  /* 0x000000ffff057224 */ /* 0x000fce00078e0017 */
.L_x_1460:
[----:B-1----:R-:W1:Y:S01]  /*15ec0*/  S2R R2, SR_TID.X ;  /* 0x0000000000027919 */ /* 0x002e620000002100 */
[----:B------:R-:W-:Y:S01]  /*15ed0*/  ISETP.NE.AND P0, PT, R33, 0x1, PT ;  /* 0x000000012100780c */ /* 0x000fe20003f05270 */
[----:B------:R-:W-:Y:S05]  /*15ee0*/  YIELD ;  /* 0x0000000000007946 */ /* 0x000fea0003800000 */
[----:B------:R-:W-:Y:S01]  /*15ef0*/  ULDC.64 UR4, c[0x0][0x428] ;  /* 0x00010a0000047ab9 */ /* 0x000fe20000000a00 */
[----:B------:R-:W-:Y:S02]  /*15f00*/  VIADD R19, R4, 0x1 ;  /* 0x0000000104137836 */ /* 0x000fe40000000000 */
[----:B------:R-:W-:-:S04]  /*15f10*/  IMAD R6, R32, UR4, RZ ;  /* 0x0000000420067c24 */ /* 0x000fc8000f8e02ff */
[----:B0-----:R-:W0:Y:S01]  /*15f20*/  @P0 LDC R3, c[0x0][0x434] ;  /* 0x00010d00ff030b82 */ /* 0x001e220000000800 */
[----:B------:R-:W-:-:S07]  /*15f30*/  IMAD R6, R25, UR5, R6 ;  /* 0x0000000519067c24 */ /* 0x000fce000f8e0206 */
[----:B--2---:R-:W2:Y:S01]  /*15f40*/  @P0 LDC R7, c[0x0][0x438] ;  /* 0x00010e00ff070b82 */ /* 0x004ea20000000800 */
[C---:B-1-3--:R-:W-:Y:S01]  /*15f50*/  LOP3.LUT R0, R2.reuse, 0x7f, RZ, 0xc0, !PT ;  /* 0x0000007f02007812 */ /* 0x04afe200078ec0ff */
[----:B------:R-:W-:-:S03]  /*15f60*/  IMAD.SHL.U32 R2, R2, 0x20, RZ ;  /* 0x0000002002027824 */ /* 0x000fc600078e00ff */
[----:B------:R-:W-:Y:S02]  /*15f70*/  SHF.R.U32.HI R0, RZ, 0x2, R0 ;  /* 0x00000002ff007819 */ /* 0x000fe40000011600 */
[----:B------:R-:W-:-:S03]  /*15f80*/  LOP3.LUT R2, R2, 0x60, RZ, 0xc0, !PT ;  /* 0x0000006002027812 */ /* 0x000fc600078ec0ff */
[----:B------:R-:W-:-:S05]  /*15f90*/  IMAD R0, R20, 0x80, R0 ;  /* 0x0000008014007824 */ /* 0x000fca00078e0200 */
[----:B------:R-:W-:-:S05]  /*15fa0*/  IADD3 R0, R2, UR38, R0 ;  /* 0x0000002602007c10 */ /* 0x000fca000fffe000 */
[----:B0-----:R-:W-:-:S04]  /*15fb0*/  @P0 IMAD.HI.U32 R2, R0, R3, RZ ;  /* 0x0000000300020227 */ /* 0x001fc800078e00ff */
[----:B------:R-:W-:Y:S01]  /*15fc0*/  IMAD.MOV.U32 R8, RZ, RZ, R0 ;  /* 0x000000ffff087224 */ /* 0x000fe200078e0000 */
[----:B--2---:R-:W-:-:S04]  /*15fd0*/  @P0 SHF.R.U32.HI R8, RZ, R7, R2 ;  /* 0x00000007ff080219 */ /* 0x004fc80000011602 */
[--C-:B------:R-:W-:Y:S01]  /*15fe0*/  SHF.R.S32.HI R3, RZ, 0x1f, R8.reuse ;  /* 0x0000001fff037819 */ /* 0x100fe20000011408 */
[----:B------:R-:W-:-:S04]  /*15ff0*/  IMAD.MOV.U32 R2, RZ, RZ, R8 ;  /* 0x000000ffff027224 */ /* 0x000fc800078e0008 */
[----:B------:R-:W-:Y:S01]  /*16000*/  IMAD.WIDE.U32 R2, R25, UR4, R2 ;  /* 0x0000000419027c25 */ /* 0x000fe2000f8e0002 */
[----:B------:R-:W-:-:S03]  /*16010*/  ULDC.64 UR4, c[0x0][0x418] ;  /* 0x0001060000047ab9 */ /* 0x000fc60000000a00 */
[----:B------:R-:W-:Y:S01]  /*16020*/  IMAD.IADD R3, R6, 0x1, R3 ;  /* 0x0000000106037824 */ /* 0x000fe200078e0203 */
[C---:B------:R-:W-:Y:S01]  /*16030*/  LEA R6, P0, R2.reuse, UR4, 0x2 ;  /* 0x0000000402067c11 */ /* 0x040fe2000f8010ff */
[----:B------:R-:W-:Y:S01]  /*16040*/  IMAD.U32 R9, RZ, RZ, UR43 ;  /* 0x0000002bff097e24 */ /* 0x000fe2000f8e00ff */
[----:B------:R-:W-:Y:S02]  /*16050*/  ULDC UR4, c[0x0][0x430] ;  /* 0x00010c0000047ab9 */ /* 0x000fe40000000800 */
[----:B------:R-:W-:Y:S02]  /*16060*/  LEA.HI.X R7, R2, UR5, R3, 0x2, P0 ;  /* 0x0000000502077c11 */ /* 0x000fe400080f1403 */
[----:B------:R-:W-:Y:S01]  /*16070*/  ISETP.NE.AND P1, PT, R9, 0x3, PT ;  /* 0x000000030900780c */ /* 0x000fe20003f25270 */
[----:B------:R-:W-:Y:S01]  /*16080*/  IMAD.MOV R3, RZ, RZ, -R8 ;  /* 0x000000ffff037224 */ /* 0x000fe200078e0a08 */
[----:B------:R-:W-:Y:S01]  /*16090*/  ISETP.NE.AND P0, PT, R19, 0x2, PT ;  /* 0x000000021300780c */ /* 0x000fe20003f05270 */
[----:B------:R0:W2:Y:S03]  /*160a0*/  LDG.E R6, desc[UR56][R6.64] ;  /* 0x0000003806067981 */ /* 0x0000a6000c1e1900 */
[----:B------:R-:W-:-:S02]  /*160b0*/  SEL R23, RZ, 0x1, P0 ;  /* 0x00000001ff177807 */ /* 0x000fc40000000000 */
[----:B------:R-:W-:Y:S01]  /*160c0*/  SEL R19, R19, RZ, P0 ;  /* 0x000000ff13137207 */ /* 0x000fe20000000000 */
[----:B0-----:R-:W-:Y:S02]  /*160d0*/  IMAD R7, R3, UR4, R0 ;  /* 0x0000000403077c24 */ /* 0x001fe4000f8e0200 */
[----:B------:R-:W-:Y:S01]  /*160e0*/  IMAD.MOV.U32 R0, RZ, RZ, R20 ;  /* 0x000000ffff007224 */ /* 0x000fe200078e0014 */
[----:B------:R-:W-:Y:S01]  /*160f0*/  LOP3.LUT R23, R5, R23, RZ, 0x3c, !PT ;  /* 0x0000001705177212 */ /* 0x000fe200078e3cff */
[----:B------:R-:W-:-:S03]  /*16100*/  VIADD R20, R20, 0xffffffff ;  /* 0xffffffff14147836 */ /* 0x000fc60000000000 */
[----:B------:R-:W-:Y:S02]  /*16110*/  ISETP.GT.AND P2, PT, R0, UR42, PT ;  /* 0x0000002a00007c0c */ /* 0x000fe4000bf44270 */
[----:B--2---:R-:W-:Y:S01]  /*16120*/  SHF.R.S32.HI R9, RZ, 0x1f, R6 ;  /* 0x0000001fff097819 */ /* 0x004fe20000011406 */
[----:B------:R-:W-:Y:S10]  /*16130*/  @!P1 BRA `(.L_x_1441) ;  /* 0x0000000000049947 */ /* 0x000ff40003800000 */
[----:B------:R-:W-:Y:S01]  /*16140*/  BPT.TRAP 0x1 ;  /* 0x000000040000795c */ /* 0x000fe20000300000 */
.L_x_1441:
[----:B------:R-:W-:Y:S01]  /*16150*/  IMAD R0, R19, 0x8, R16 ;  /* 0x0000000813007824 */ /* 0x000fe200078e0210 */
[----:B------:R-:W-:Y:S01]  /*16160*/  SHF.L.U32 R10, R23, 0x1f, RZ ;  /* 0x0000001f170a7819 */ /* 0x000fe200000006ff */
[----:B------:R-:W-:Y:S01]  /*16170*/  BSSY B0, `(.L_x_1442) ;  /* 0x0000004000007945 */ /* 0x000fe20003800000 */
[----:B------:R-:W-:Y:S02]  /*16180*/  SHF.R.S32.HI R8, RZ, 0x1f, R7 ;  /* 0x0000001fff087819 */ /* 0x000fe40000011407 */
[----:B------:R-:W0:Y:S02]  /*16190*/  SYNCS.PHASECHK.TRANS64.TRYWAIT P0, [R0+URZ+0x22880], R10 ;  /* 0x0228800a000075a7 */ /* 0x000e24000800017f */
[----:B0-----:R-:W-:Y:S05]  /*161a0*/  @!P0 BRA `(.L_x_1443) ;  /* 0x0000003c00f08947 */ /* 0x001fea0003800000 */
.L_x_1532:
[----:B------:R-:W-:Y:S05]  /*161b0*/  BSYNC B0 ;  /* 0x0000000000007941 */ /* 0x000fea0003800000 */
.L_x_1442:
[----:B------:R-:W1:Y:S01]  /*161c0*/  S2R R12, SR_TID.X ;  /* 0x00000000000c7919 */ /* 0x000e620000002100 */
[----:B------:R-:W-:Y:S01]  /*161d0*/  ULDC.64 UR4, c[0x0][0x328] ;  /* 0x0000ca0000047ab9 */ /* 0x000fe20000000a00 */
[----:B------:R-:W-:Y:S01]  /*161e0*/  ULDC.64 UR6, c[0x0][0x318] ;  /* 0x0000c60000067ab9 */ /* 0x000fe20000000a00 */
[----:B------:R-:W-:Y:S01]  /*161f0*/  IMAD R11, R8, UR4, RZ ;  /* 0x00000004080b7c24 */ /* 0x000fe2000f8e02ff */
[----:B------:R-:W-:Y:S01]  /*16200*/  LOP3.LUT P3, RZ, R17, 0x2, RZ, 0xc0, !PT ;  /* 0x0000000211ff7812 */ /* 0x000fe2000786c0ff */
        /* <DEDUP_REMOVED lines=10> */
[----:B------:R-:W-:Y:S01]  /*162b0*/  IMAD.WIDE.U32 R2, R22, UR4, R2 ;  /* 0x0000000416027c25 */ /* 0x000fe2000f8e0002 */
[----:B------:R-:W-:Y:S01]  /*162c0*/  UMOV UR4, 0xffffffff ;  /* 0xffffffff00047882 */ /* 0x000fe20000000000 */
[----:B-1----:R-:W-:Y:S02]  /*162d0*/  LOP3.LUT R12, R12, 0x7f, RZ, 0xc0, !PT ;  /* 0x0000007f0c0c7812 */ /* 0x002fe400078ec0ff */
[----:B------:R-:W-:Y:S01]  /*162e0*/  IMAD R27, R22, UR5, R3 ;  /* 0x00000005161b7c24 */ /* 0x000fe2000f8e0203 */
[----:B------:R-:W-:Y:S02]  /*162f0*/  IADD3 R26, P0, R2, UR6, RZ ;  /* 0x00000006021a7c10 */ /* 0x000fe4000ff1e0ff */
[----:B------:R-:W-:Y:S02]  /*16300*/  SHF.R.U32.HI R12, RZ, 0x5, R12 ;  /* 0x00000005ff0c7819 */ /* 0x000fe4000001160c */
[----:B------:R-:W-:-:S03]  /*16310*/  IADD3.X R27, R27, UR7, RZ, P0, !PT ;  /* 0x000000071b1b7c10 */ /* 0x000fc600087fe4ff */
[----:B------:R-:W-:-:S04]  /*16320*/  IMAD.SHL.U32 R12, R12, 0x400, RZ ;  /* 0x000004000c0c7824 */ /* 0x000fc800078e00ff */
[----:B------:R-:W-:Y:S01]  /*16330*/  IMAD R18, R19, 0x4000, R12 ;  /* 0x0000400013127824 */ /* 0x000fe200078e020c */
[----:B------:R-:W-:Y:S06]  /*16340*/  BRA.DIV UR4, `(.L_x_1444) ;  /* 0x0000003e049c7947 */ /* 0x000fec000b800000 */
[----:B------:R-:W1:Y:S01]  /*16350*/  SHFL.IDX PT, R2, R26, RZ, 0x1c1f ;  /* 0x001c1fff1a027589 */ /* 0x000e6200000e0000 */
[----:B------:R-:W-:-:S03]  /*16360*/  IADD3 R18, R16, R18, R29 ;  /* 0x0000001210127210 */ /* 0x000fc60007ffe01d */
[----:B------:R-:W2:Y:S02]  /*16370*/  SHFL.IDX PT, R3, R27, RZ, 0x1c1f ;  /* 0x001c1fff1b037589 */ /* 0x000ea400000e0000 */
[----:B------:R-:W-:Y:S01]  /*16380*/  IMAD.IADD R21, R30, 0x1, R18 ;  /* 0x000000011e157824 */ /* 0x000fe200078e0212 */
[----:B-1----:R-:W-:-:S05]  /*16390*/  IADD3 R2, P0, R36, R2, RZ ;  /* 0x0000000224027210 */ /* 0x002fca0007f1e0ff */
[----:B--2---:R-:W-:-:S05]  /*163a0*/  IMAD.X R3, RZ, RZ, R3, P0 ;  /* 0x000000ffff037224 */ /* 0x004fca00000e0603 */
[----:B------:R-:W-:Y:S01]  /*163b0*/  @!PT LDS RZ, [RZ] ;  /* 0x00000000fffff984 */ /* 0x000fe20000000800 */
        /* <DEDUP_REMOVED lines=10> */
[----:B------:R-:W3:Y:S01]  /*16460*/  SHFL.IDX PT, R27, R27, 0x3, 0x1c1f ;  /* 0x007c1f001b1b7f89 */ /* 0x000ee200000e0000 */
[----:B-1----:R-:W-:-:S05]  /*16470*/  IADD3 R2, P0, R36, R2, RZ ;  /* 0x0000000224027210 */ /* 0x002fca0007f1e0ff */
[----:B--2---:R-:W-:-:S05]  /*16480*/  IMAD.X R3, RZ, RZ, R3, P0 ;  /* 0x000000ffff037224 */ /* 0x004fca00000e0603 */
[----:B------:R-:W-:Y:S04]  /*16490*/  LDGSTS.E.BYPASS.LTC128B.128 [R18+0xa400], desc[UR56][R2.64], !P3 ;  /* 0x0a40000002127fae */ /* 0x000fe8000d901d78 */
[----:B------:R1:W-:Y:S04]  /*164a0*/  LDGSTS.E.BYPASS.LTC128B.128 [R21+0xa400], desc[UR56][R2.64+0x40], !P1 ;  /* 0x0a40004002157fae */ /* 0x0003e8000c901d78 */
[----:B-1-3--:R1:W2:Y:S02]  /*164b0*/  SHFL.IDX PT, R2, R26, 0x3, 0x1c1f ;  /* 0x007c1f001a027f89 */ /* 0x00a2a400000e0000 */
.L_x_1542:
        /* <DEDUP_REMOVED lines=9> */
.L_x_1445:
        /* <DEDUP_REMOVED lines=11> */
.L_x_1446:
[----:B------:R2:W-:Y:S01]  /*16600*/  SYNCS.ARRIVE.TRANS64.A1T0 RZ, [R0+URZ+0x22870], RZ ;  /* 0x022870ff00ff79a7 */ /* 0x0005e2000810003f */
[----:B------:R-:W-:Y:S05]  /*16610*/  @!P3 BRA `(.L_x_1447) ;  /* 0x000000000004b947 */ /* 0x000fea0003800000 */
[----:B------:R-:W-:Y:S01]  /*16620*/  BPT.TRAP 0x1 ;  /* 0x000000040000795c */ /* 0x000fe20000300000 */
.L_x_1447:
[----:B------:R-:W3:Y:S01]  /*16630*/  SYNCS.PHASECHK.TRANS64.TRYWAIT P0, [R0+URZ+0x22840], R10 ;  /* 0x0228400a000075a7 */ /* 0x000ee2000800017f */
[----:B------:R-:W-:Y:S04]  /*16640*/  BSSY B0, `(.L_x_1448) ;  /* 0x0000002000007945 */ /* 0x000fe80003800000 */
[----:B---3--:R-:W-:Y:S05]  /*16650*/  @!P0 BRA `(.L_x_1449) ;  /* 0x0000004000048947 */ /* 0x008fea0003800000 */
.L_x_1543:
[----:B------:R-:W-:Y:S05]  /*16660*/  BSYNC B0 ;  /* 0x0000000000007941 */ /* 0x000fea0003800000 */
.L_x_1448:
[----:B------:R-:W4:Y:S01]  /*16670*/  LDL R11, [R1] ;  /* 0x00000000010b7983 */ /* 0x000f220000100800 */
[----:B------:R-:W-:Y:S01]  /*16680*/  ULDC.64 UR4, c[0x0][0x300] ;  /* 0x0000c00000047ab9 */ /* 0x000fe20000000a00 */
[----:B------:R-:W-:Y:S01]  /*16690*/  ULDC.64 UR6, c[0x0][0x2e8] ;  /* 0x0000ba0000067ab9 */ /* 0x000fe20000000a00 */
[----:B------:R-:W-:Y:S01]  /*166a0*/  IMAD R8, R8, UR4, RZ ;  /* 0x0000000408087c24 */ /* 0x000fe2000f8e02ff */
[----:B------:R-:W-:Y:S01]  /*166b0*/  LOP3.LUT P4, RZ, R17, 0x10, RZ, 0xc0, !PT ;  /* 0x0000001011ff7812 */ /* 0x000fe2000788c0ff */
[----:B------:R-:W-:Y:S01]  /*166c0*/  IMAD.WIDE.U32 R2, R7, UR4, RZ ;  /* 0x0000000407027c25 */ /* 0x000fe2000f8e00ff */
[C---:B------:R-:W-:Y:S02]  /*166d0*/  LOP3.LUT P3, RZ, R17.reuse, 0x8, RZ, 0xc0, !PT ;  /* 0x0000000811ff7812 */ /* 0x040fe4000786c0ff */
[----:B------:R-:W-:Y:S01]  /*166e0*/  LOP3.LUT P1, RZ, R17, 0x4, RZ, 0xc0, !PT ;  /* 0x0000000411ff7812 */ /* 0x000fe2000782c0ff */
[----:B------:R-:W-:Y:S01]  /*166f0*/  IMAD R8, R7, UR5, R8 ;  /* 0x0000000507087c24 */ /* 0x000fe2000f8e0208 */
[----:B------:R-:W-:-:S02]  /*16700*/  ULDC.64 UR4, c[0x0][0x310] ;  /* 0x0000c40000047ab9 */ /* 0x000fc40000000a00 */
        /* <DEDUP_REMOVED lines=14> */
[----:B------:R-:W-:-:S03]  /*167f0*/  IMAD.IADD R6, R16, 0x1, R6 ;  /* 0x0000000110067824 */ /* 0x000fc600078e0206 */
[----:B------:R-:W5:Y:S04]  /*16800*/  SHFL.IDX PT, R3, R8, RZ, 0x1c1f ;  /* 0x001c1fff08037589 */ /* 0x000f6800000e0000 */
[----:B------:R-:W-:Y:S01]  /*16810*/  SHFL.IDX PT, R9, R8, 0x2, 0x1c1f ;  /* 0x005c1f0008097f89 */ /* 0x000fe200000e0000 */
        /* <DEDUP_REMOVED lines=15> */
[----:B------:R4:W0:Y:S04]  /*16910*/  SHFL.IDX PT, R9, R8, 0x3, 0x1c1f ;  /* 0x007c1f0008097f89 */ /* 0x00082800000e0000 */
[----:B------:R-:W-:Y:S04]  /*16920*/  LDGSTS.E.BYPASS.LTC128B.128 [R6+0x17400], desc[UR56][R2.64], !P4 ;  /* 0x1740000002067fae */ /* 0x000fe8000e101d78 */
[----:B------:R-:W-:Y:S04]  /*16930*/  LDGSTS.E.BYPASS.LTC128B.128 [R6+0x19400], desc[UR56][R2.64+0x40], !P3 ;  /* 0x1940004002067fae */ /* 0x000fe8000d901d78 */
[----:B------:R5:W-:Y:S04]  /*16940*/  LDGSTS.E.BYPASS.LTC128B.128 [R6+0x1b400], desc[UR56][R2.64+0x80], !P1 ;  /* 0x1b40008002067fae */ /* 0x000be8000c901d78 */
[----:B-----5:R4:W0:Y:S02]  /*16950*/  SHFL.IDX PT, R2, R7, 0x3, 0x1c1f ;  /* 0x007c1f0007027f89 */ /* 0x02082400000e0000 */
.L_x_1553:
        /* <DEDUP_REMOVED lines=10> */
.L_x_1451:
        /* <DEDUP_REMOVED lines=11> */
.L_x_1452:
[----:B------:R2:W-:Y:S02]  /*16ab0*/  SYNCS.ARRIVE.TRANS64.A1T0 RZ, [R0+URZ+0x22830], RZ ;  /* 0x022830ff00ff79a7 */ /* 0x0005e4000810003f */
[----:B--23--:R-:W-:-:S05]  /*16ac0*/  IMAD.U32 R0, RZ, RZ, UR44 ;  /* 0x0000002cff007e24 */ /* 0x00cfca000f8e00ff */
[----:B------:R-:W-:-:S13]  /*16ad0*/  ISETP.NE.AND P0, PT, R0, 0x3, PT ;  /* 0x000000030000780c */ /* 0x000fda0003f05270 */
[----:B------:R-:W-:Y:S05]  /*16ae0*/  @!P0 BRA `(.L_x_1453) ;  /* 0x0000000000048947 */ /* 0x000fea0003800000 */
[----:B------:R-:W-:Y:S01]  /*16af0*/  BPT.TRAP 0x1 ;  /* 0x000000040000795c */ /* 0x000fe20000300000 */
.L_x_1453:
[----:B------:R-:W-:Y:S01]  /*16b00*/  LOP3.LUT R3, R5, 0x1, RZ, 0x3c, !PT ;  /* 0x0000000105037812 */ /* 0x000fe200078e3cff */
[----:B------:R-:W-:Y:S01]  /*16b10*/  IMAD R0, R4, 0x8, R16 ;  /* 0x0000000804007824 */ /* 0x000fe200078e0210 */
[----:B------:R-:W-:Y:S02]  /*16b20*/  BSSY B0, `(.L_x_1454) ;  /* 0x0000004000007945 */ /* 0x000fe40003800000 */
[----:B------:R-:W-:-:S04]  /*16b30*/  SHF.L.U32 R3, R3, 0x1f, RZ ;  /* 0x0000001f03037819 */ /* 0x000fc800000006ff */
[----:B------:R-:W0:Y:S02]  /*16b40*/  SYNCS.PHASECHK.TRANS64.TRYWAIT P1, [R0+URZ+0x22870], R3 ;  /* 0x02287003000075a7 */ /* 0x000e24000802017f */
[----:B0-----:R-:W-:Y:S05]  /*16b50*/  @!P1 BRA `(.L_x_1455) ;  /* 0x00000040000c9947 */ /* 0x001fea0003800000 */
.L_x_1554:
[----:B------:R-:W-:Y:S05]  /*16b60*/  BSYNC B0 ;  /* 0x0000000000007941 */ /* 0x000fea0003800000 */
.L_x_1454:
[----:B------:R-:W-:-:S05]  /*16b70*/  IMAD.U32 R2, RZ, RZ, UR43 ;  /* 0x0000002bff027e24 */ /* 0x000fca000f8e00ff */
[----:B------:R-:W-:-:S13]  /*16b80*/  ISETP.NE.AND P1, PT, R2, 0x3, PT ;  /* 0x000000030200780c */ /* 0x000fda0003f25270 */
[----:B------:R-:W-:Y:S05]  /*16b90*/  @!P1 BRA `(.L_x_1456) ;  /* 0x0000000000049947 */ /* 0x000fea0003800000 */
[----:B------:R-:W-:Y:S01]  /*16ba0*/  BPT.TRAP 0x1 ;  /* 0x000000040000795c */ /* 0x000fe20000300000 */
.L_x_1456:
[----:B0-----:R-:W-:Y:S01]  /*16bb0*/  SHF.L.U32 R3, R5, 0x1f, RZ ;  /* 0x0000001f05037819 */ /* 0x001fe200000006ff */
[----:B------:R-:W-:-:S03]  /*16bc0*/  IMAD.SHL.U32 R18, R4, 0x4000, RZ ;  /* 0x0000400004127824 */ /* 0x000fc600078e00ff */
[----:B------:R-:W0:Y:S02]  /*16bd0*/  SYNCS.PHASECHK.TRANS64.TRYWAIT P1, [R0+URZ+0x22860], R3 ;  /* 0x02286003000075a7 */ /* 0x000e24000802017f */
[----:B0-----:R-:W-:Y:S05]  /*16be0*/  @!P1 BRA `(.L_x_1457) ;  /* 0x0000003c00fc9947 */ /* 0x001fea0003800000 */
.L_x_1555:
[----:B------:R-:W0:Y:S04]  /*16bf0*/  LDL R2, [R1+0x8] ;  /* 0x0000080001027983 */ /* 0x000e280000100800 */
[----:B------:R-:W2:Y:S01]  /*16c00*/  LDL R12, [R1+0x4] ;  /* 0x00000400010c7983 */ /* 0x000ea20000100800 */
[----:B------:R-:W-:Y:S05]  /*16c10*/  WARPSYNC.ALL ;  /* 0x0000000000007948 */ /* 0x000fea0003800000 */
[----:B------:R-:W-:-:S05]  /*16c20*/  IMAD.U32 R21, RZ, RZ, UR43 ;  /* 0x0000002bff157e24 */ /* 0x000fca000f8e00ff */
[----:B------:R-:W-:Y:S02]  /*16c30*/  ISETP.NE.AND P1, PT, R21, 0x3, PT ;  /* 0x000000031500780c */ /* 0x000fe40003f25270 */
[----:B0-----:R-:W-:Y:S02]  /*16c40*/  LOP3.LUT R3, R18, R2, RZ, 0xfc, !PT ;  /* 0x0000000212037212 */ /* 0x001fe400078efcff */
[----:B--2---:R-:W-:-:S03]  /*16c50*/  IADD3 R18, R16, R18, R12 ;  /* 0x0000001210127210 */ /* 0x004fc60007ffe00c */
[----:B------:R-:W-:-:S04]  /*16c60*/  IMAD.IADD R3, R16, 0x1, R3 ;  /* 0x0000000110037824 */ /* 0x000fc800078e0203 */
[----:B------:R-:W-:Y:S01]  /*16c70*/  IMAD.IADD R2, R31, 0x1, R3 ;  /* 0x000000011f027824 */ /* 0x000fe200078e0203 */
[----:B----4-:R-:W0:Y:S02]  /*16c80*/  LDSM.16.MT88.4 R4, [R3+0x8400] ;  /* 0x008400000304783b */ /* 0x010e240000004200 */
        /* <DEDUP_REMOVED lines=10> */
[----:B------:R0:W-:Y:S04]  /*16d30*/  STSM.16.M88.4 [R18+0x2400], R12 ;  /* 0x0024000c12007844 */ /* 0x0001e80000000200 */
[----:B------:R-:W2:Y:S01]  /*16d40*/  LDSM.16.MT88.4 R8, [R3+0x9400] ;  /* 0x009400000308783b */ /* 0x000ea20000004200 */
[--C-:B0-----:R-:W-:Y:S02]  /*16d50*/  IADD3 R12, R28, 0x400, R18.reuse ;  /* 0x000004001c0c7810 */ /* 0x101fe40007ffe012 */
[----:B------:R-:W-:Y:S02]  /*16d60*/  IADD3 R18, R31, 0x400, R18 ;  /* 0x000004001f127810 */ /* 0x000fe40007ffe012 */
[C-C-:B--2---:R-:W-:Y:S02]  /*16d70*/  PRMT R4, R8.reuse, 0x6420, R9.reuse ;  /* 0x0000642008047816 */ /* 0x144fe40000000009 */
[----:B------:R-:W-:-:S02]  /*16d80*/  PRMT R5, R8, 0x7531, R9 ;  /* 0x0000753108057816 */ /* 0x000fc40000000009 */
[C-C-:B------:R-:W-:Y:S02]  /*16d90*/  PRMT R6, R10.reuse, 0x6420, R11.reuse ;  /* 0x000064200a067816 */ /* 0x140fe4000000000b */
[----:B------:R-:W-:Y:S02]  /*16da0*/  PRMT R7, R10, 0x7531, R11 ;  /* 0x000075310a077816 */ /* 0x000fe4000000000b */
[----:B------:R-:W0:Y:S04]  /*16db0*/  LDSM.16.MT88.4 R8, [R2+0x9400] ;  /* 0x009400000208783b */ /* 0x000e280000004200 */
[----:B------:R0:W-:Y:S02]  /*16dc0*/  STSM.16.M88.4 [R12], R4 ;  /* 0x000000040c007844 */ /* 0x0001e40000000200 */
[----:B0-----:R-:W-:-:S02]  /*16dd0*/  PRMT R4, R8, 0x6420, R9 ;  /* 0x0000642008047816 */ /* 0x001fc40000000009 */
[----:B------:R-:W-:Y:S02]  /*16de0*/  PRMT R5, R8, 0x7531, R9 ;  /* 0x0000753108057816 */ /* 0x000fe40000000009 */
[C-C-:B------:R-:W-:Y:S02]  /*16df0*/  PRMT R6, R10.reuse, 0x6420, R11.reuse ;  /* 0x000064200a067816 */ /* 0x140fe4000000000b */
[----:B------:R-:W-:-:S05]  /*16e00*/  PRMT R7, R10, 0x7531, R11 ;  /* 0x000075310a077816 */ /* 0x000fca000000000b */
[----:B------:R-:W-:Y:S04]  /*16e10*/  STSM.16.M88.4 [R12+0x2000], R4 ;  /* 0x002000040c007844 */ /* 0x000fe80000000200 */
[----:B------:R-:W0:Y:S04]  /*16e20*/  LDSM.16.MT88.4 R12, [R3+0xa400] ;  /* 0x00a40000030c783b */ /* 0x000e280000004200 */
[----:B------:R-:W2:Y:S01]  /*16e30*/  LDSM.16.MT88.4 R4, [R2+0xa400] ;  /* 0x00a400000204783b */ /* 0x000ea20000004200 */
[C-C-:B0-----:R-:W-:Y:S02]  /*16e40*/  PRMT R8, R12.reuse, 0x6420, R13.reuse ;  /* 0x000064200c087816 */ /* 0x141fe4000000000d */
[----:B------:R-:W-:-:S02]  /*16e50*/  PRMT R9, R12, 0x7531, R13 ;  /* 0x000075310c097816 */ /* 0x000fc4000000000d */
[C-C-:B------:R-:W-:Y:S02]  /*16e60*/  PRMT R10, R14.reuse, 0x6420, R15.reuse ;  /* 0x000064200e0a7816 */ /* 0x140fe4000000000f */
[----:B------:R-:W-:-:S05]  /*16e70*/  PRMT R11, R14, 0x7531, R15 ;  /* 0x000075310e0b7816 */ /* 0x000fca000000000f */
[----:B------:R2:W-:Y:S02]  /*16e80*/  STSM.16.M88.4 [R18], R8 ;  /* 0x0000000812007844 */ /* 0x0005e40000000200 */
[C-C-:B--2---:R-:W-:Y:S02]  /*16e90*/  PRMT R8, R4.reuse, 0x6420, R5.reuse ;  /* 0x0000642004087816 */ /* 0x144fe40000000005 */
[----:B------:R-:W-:Y:S02]  /*16ea0*/  PRMT R9, R4, 0x7531, R5 ;  /* 0x0000753104097816 */ /* 0x000fe40000000005 */
[C-C-:B------:R-:W-:Y:S02]  /*16eb0*/  PRMT R10, R6.reuse, 0x6420, R7.reuse ;  /* 0x00006420060a7816 */ /* 0x140fe40000000007 */
[----:B------:R-:W-:-:S05]  /*16ec0*/  PRMT R11, R6, 0x7531, R7 ;  /* 0x00007531060b7816 */ /* 0x000fca0000000007 */
[----:B------:R0:W-:Y:S04]  /*16ed0*/  STSM.16.M88.4 [R18+0x2000], R8 ;  /* 0x0020000812007844 */ /* 0x0001e80000000200 */
[----:B------:R-:W2:Y:S01]  /*16ee0*/  LDSM.16.MT88.4 R4, [R3+0xb400] ;  /* 0x00b400000304783b */ /* 0x000ea20000004200 */
[----:B0-----:R-:W-:Y:S01]  /*16ef0*/  IMAD.IADD R18, R28, 0x1, R18 ;  /* 0x000000011c127824 */ /* 0x001fe200078e0212 */
[C-C-:B--2---:R-:W-:Y:S02]  /*16f00*/  PRMT R12, R4.reuse, 0x6420, R5.reuse ;  /* 0x00006420040c7816 */ /* 0x144fe40000000005 */
[----:B------:R-:W-:Y:S02]  /*16f10*/  PRMT R13, R4, 0x7531, R5 ;  /* 0x00007531040d7816 */ /* 0x000fe40000000005 */
[----:B------:R-:W-:-:S02]  /*16f20*/  PRMT R14, R6, 0x6420, R7 ;  /* 0x00006420060e7816 */ /* 0x000fc40000000007 */
[----:B------:R-:W-:Y:S02]  /*16f30*/  PRMT R15, R6, 0x7531, R7 ;  /* 0x00007531060f7816 */ /* 0x000fe40000000007 */
[----:B------:R-:W0:Y:S04]  /*16f40*/  LDSM.16.MT88.4 R4, [R2+0xb400] ;  /* 0x00b400000204783b */ /* 0x000e280000004200 */
[----:B------:R2:W-:Y:S01]  /*16f50*/  STSM.16.M88.4 [R18], R12 ;  /* 0x0000000c12007844 */ /* 0x0005e20000000200 */
        /* <DEDUP_REMOVED lines=13> */
.L_x_1458:
[----:B0-----:R0:W-:Y:S01]  /*17030*/  SYNCS.ARRIVE.TRANS64.A1T0 RZ, [R0+URZ+0x22850], RZ ;  /* 0x022850ff00ff79a7 */ /* 0x0011e2000810003f */
[----:B------:R-:W-:Y:S06]  /*17040*/  BAR.SYNC.DEFER_BLOCKING 0x2, 0x80 ;  /* 0x0082000000007b1d */ /* 0x000fec0000010000 */
[----:B------:R-:W-:Y:S05]  /*17050*/  @!P0 BRA `(.L_x_1459) ;  /* 0x0000000000048947 */ /* 0x000fea0003800000 */
[----:B------:R-:W-:Y:S01]  /*17060*/  BPT.TRAP 0x1 ;  /* 0x000000040000795c */ /* 0x000fe20000300000 */
.L_x_1459:
[----:B0-----:R-:W-:Y:S02]  /*17070*/  VIADD R0, R0, 0x22880 ;  /* 0x0002288000007836 */ /* 0x001fe40000000000 */
[----:B------:R-:W-:Y:S02]  /*17080*/  IMAD.MOV.U32 R4, RZ, RZ, R19 ;  /* 0x000000ffff047224 */ /* 0x000fe400078e0013 */
[----:B------:R-:W-:Y:S01]  /*17090*/  IMAD.MOV.U32 R5, RZ, RZ, R23 ;  /* 0x000000ffff057224 */ /* 0x000fe200078e0017 */
[----:B------:R-:W-:-:S04]  /*170a0*/  PRMT R0, R37, 0x654, R0 ;  /* 0x0000065425007816 */ /* 0x000fc80000000000 */
[----:B------:R3:W-:Y:S01]  /*170b0*/  SYNCS.ARRIVE.TRANS64.RED.A1T0 RZ, [R0+URZ], RZ ;  /* 0x000000ff00ff79a7 */ /* 0x0007e2000810043f */
[----:B------:R-:W-:Y:S05]  /*170c0*/  @P2 BRA `(.L_x_1460) ;  /* 0xffffffec007c2947 */ /* 0x000fea000383ffff */
.L_x_1440:
[----:B---3--:R-:W3:Y:S01]  /*170d0*/  S2R R0, SR_TID.X ;  /* 0x0000000000007919 */ /* 0x008ee20000002100 */
[----:B------:R-:W-:Y:S01]  /*170e0*/  BSSY B0, `(.L_x_1461) ;  /* 0x0000012000007945 */ /* 0x000fe20003800000 */
[----:B---3--:R-:W-:Y:S01]  /*170f0*/  LOP3.LUT R2, R0, 0x7f, RZ, 0xc0, !PT ;  /* 0x0000007f00027812 */ /* 0x008fe200078ec0ff */
[----:B------:R-:W-:-:S03]  /*17100*/  IMAD.U32 R0, RZ, RZ, UR44 ;  /* 0x0000002cff007e24 */ /* 0x000fc6000f8e00ff */
[----:B------:R-:W-:Y:S02]  /*17110*/  ISETP.NE.AND P1, PT, R2, RZ, PT ;  /* 0x000000ff0200720c */ /* 0x000fe40003f25270 */
[----:B------:R-:W-:-:S11]  /*17120*/  ISETP.NE.AND P0, PT, R0, 0x3, PT ;  /* 0x000000030000780c */ /* 0x000fd60003f05270 */
[----:B------:R-:W-:Y:S05]  /*17130*/  @P1 BRA `(.L_x_1462) ;  /* 0x0000000000301947 */ /* 0x000fea0003800000 */
[----:B------:R-:W3:Y:S01]  /*17140*/  S2R R5, SR_LANEID ;  /* 0x0000000000057919 */ /* 0x000ee20000000000 */
[----:B------:R-:W-:Y:S01]  /*17150*/  VOTEU.ANY UR4, UPT, PT ;  /* 0x0000000000047886 */ /* 0x000fe200038e0100 */
[----:B0-----:R-:W0:Y:S01]  /*17160*/  LDC.64 R2, c[0x0][0xc60] ;  /* 0x00031800ff027b82 */ /* 0x001e220000000a00 */
[----:B------:R-:W3:Y:S02]  /*17170*/  FLO.U32 R0, UR4 ;  /* 0x0000000400007d00 */ /* 0x000ee400080e0000 */
[----:B---3--:R-:W-:-:S06]  /*17180*/  ISETP.EQ.U32.AND P1, PT, R0, R5, PT ;  /* 0x000000050000720c */ /* 0x008fcc0003f22070 */
[----:B------:R-:W0:Y:S07]  /*17190*/  POPC R5, UR4 ;  /* 0x0000000400057d09 */ /* 0x000e2e0008000000 */
[----:B0-----:R-:W3:Y:S01]  /*171a0*/  @P1 ATOMG.E.ADD.STRONG.GPU PT, R3, desc[UR56][R2.64], R5 ;  /* 0x00000005020319a8 */ /* 0x001ee200081ee1f8 */
[----:B------:R-:W0:Y:S02]  /*171b0*/  S2R R4, SR_LTMASK ;  /* 0x0000000000047919 */ /* 0x000e240000003900 */
[----:B0-----:R-:W-:-:S04]  /*171c0*/  LOP3.LUT R4, R4, UR4, RZ, 0xc0, !PT ;  /* 0x0000000404047c12 */ /* 0x001fc8000f8ec0ff */
[----:B------:R-:W0:Y:S01]  /*171d0*/  POPC R7, R4 ;  /* 0x0000000400077309 */ /* 0x000e220000000000 */
[----:B---3--:R-:W0:Y:S02]  /*171e0*/  SHFL.IDX PT, R0, R3, R0, 0x1f ;  /* 0x00001f0003007589 */ /* 0x008e2400000e0000 */
[----:B0-----:R-:W-:-:S07]  /*171f0*/  IADD3 R24, R0, UR46, R7 ;  /* 0x0000002e00187c10 */ /* 0x001fce000fffe007 */
.L_x_1462:
[----:B------:R-:W-:Y:S05]  /*17200*/  BSYNC B0 ;  /* 0x0000000000007941 */ /* 0x000fea0003800000 */
.L_x_1461:
[----:B------:R-:W-:Y:S05]  /*17210*/  @!P0 BRA `(.L_x_1463) ;  /* 0x0000000000048947 */ /* 0x000fea0003800000 */
[----:B------:R-:W-:Y:S01]  /*17220*/  BPT.TRAP 0x1 ;  /* 0x000000040000795c */ /* 0x000fe20000300000 */
.L_x_1463:
[----:B0-----:R-:W-:Y:S01]  /*17230*/  LOP3.LUT R3, R23, 0x1, RZ, 0x3c, !PT ;  /* 0x0000000117037812 */ /* 0x001fe200078e3cff */
[----:B--2---:R-:W-:Y:S01]  /*17240*/  IMAD R18, R19, 0x8, R16 ;  /* 0x0000000813127824 */ /* 0x004fe200078e0210 */
[----:B------:R-:W-:Y:S02]  /*17250*/  BSSY B0, `(.L_x_1464) ;  /* 0x0000004000007945 */ /* 0x000fe40003800000 */
[----:B------:R-:W-:-:S04]  /*17260*/  SHF.L.U32 R3, R3, 0x1f, RZ ;  /* 0x0000001f03037819 */ /* 0x000fc800000006ff */
[----:B------:R-:W0:Y:S02]  /*17270*/  SYNCS.PHASECHK.TRANS64.TRYWAIT P1, [R18+URZ+0x22870], R3 ;  /* 0x02287003120075a7 */ /* 0x000e24000802017f */
[----:B0-----:R-:W-:Y:S05]  /*17280*/  @!P1 BRA `(.L_x_1465) ;  /* 0x0000003800689947 */ /* 0x001fea0003800000 */
.L_x_1556:
[----:B------:R-:W-:Y:S05]  /*17290*/  BSYNC B0 ;  /* 0x0000000000007941 */ /* 0x000fea0003800000 */
.L_x_1464:
[----:B------:R-:W-:-:S05]  /*172a0*/  IMAD.U32 R0, RZ, RZ, UR43 ;  /* 0x0000002bff007e24 */ /* 0x000fca000f8e00ff */
[----:B------:R-:W-:-:S13]  /*172b0*/  ISETP.NE.AND P1, PT, R0, 0x3, PT ;  /* 0x000000030000780c */ /* 0x000fda0003f25270 */
[----:B------:R-:W-:Y:S05]  /*172c0*/  @!P1 BRA `(.L_x_1466) ;  /* 0x0000000000049947 */ /* 0x000fea0003800000 */
[----:B------:R-:W-:Y:S01]  /*172d0*/  BPT.TRAP 0x1 ;  /* 0x000000040000795c */ /* 0x000fe20000300000 */
.L_x_1466:
[----:B0-----:R-:W-:-:S04]  /*172e0*/  SHF.L.U32 R3, R23, 0x1f, RZ ;  /* 0x0000001f17037819 */ /* 0x001fc800000006ff */
[----:B------:R-:W0:Y:S02]  /*172f0*/  SYNCS.PHASECHK.TRANS64.TRYWAIT P1, [R18+URZ+0x22860], R3 ;  /* 0x02286003120075a7 */ /* 0x000e24000802017f */
[----:B0-----:R-:W-:Y:S05]  /*17300*/  @!P1 BRA `(.L_x_1467) ;  /* 0x00000038005c9947 */ /* 0x001fea0003800000 */
.L_x_1557:
[----:B------:R-:W0:Y:S04]  /*17310*/  LDL R0, [R1+0x8] ;  /* 0x0000080001007983 */ /* 0x000e280000100800 */
[----:B------:R-:W2:Y:S01]  /*17320*/  LDL R12, [R1+0x4] ;  /* 0x00000400010c7983 */ /* 0x000ea20000100800 */
[----:B------:R-:W-:Y:S01]  /*17330*/  IMAD.SHL.U32 R2, R19, 0x4000, RZ ;  /* 0x0000400013027824 */ /* 0x000fe200078e00ff */
[----:B------:R-:W-:Y:S05]  /*17340*/  WARPSYNC.ALL ;  /* 0x0000000000007948 */ /* 0x000fea0003800000 */
[----:B------:R-:W-:-:S05]  /*17350*/  IMAD.U32 R21, RZ, RZ, UR43 ;  /* 0x0000002bff157e24 */ /* 0x000fca000f8e00ff */
[----:B------:R-:W-:Y:S02]  /*17360*/  ISETP.NE.AND P1, PT, R21, 0x3, PT ;  /* 0x000000031500780c */ /* 0x000fe40003f25270 */
[----:B0-----:R-:W-:Y:S02]  /*17370*/  LOP3.LUT R3, R2, R0, RZ, 0xfc, !PT ;  /* 0x0000000002037212 */ /* 0x001fe400078efcff */
[----:B--2---:R-:W-:-:S03]  /*17380*/  IADD3 R2, R16, R2, R12 ;  /* 0x0000000210027210 */ /* 0x004fc60007ffe00c */
[----:B------:R-:W-:Y:S01]  /*17390*/  IMAD.IADD R0, R16, 0x1, R3 ;  /* 0x0000000110007824 */ /* 0x000fe200078e0203 */
[----:B------:R-:W-:-:S03]  /*173a0*/  IADD3 R20, R28, 0x400, R2 ;  /* 0x000004001c147810 */ /* 0x000fc60007ffe002 */
[----:B------:R-:W-:Y:S01]  /*173b0*/  IMAD.IADD R3, R31, 0x1, R0 ;  /* 0x000000011f037824 */ /* 0x000fe200078e0200 */
[----:B------:R-:W0:Y:S02]  /*173c0*/  LDSM.16.MT88.4 R4, [R0+0x8400] ;  /* 0x008400000004783b */ /* 0x000e240000004200 */
        /* <DEDUP_REMOVED lines=10> */
[----:B------:R0:W-:Y:S04]  /*17470*/  STSM.16.M88.4 [R2+0x2400], R8 ;  /* 0x0024000802007844 */ /* 0x0001e80000000200 */
[----:B------:R-:W2:Y:S01]  /*17480*/  LDSM.16.MT88.4 R4, [R0+0x9400] ;  /* 0x009400000004783b */ /* 0x000ea20000004200 */
[----:B0-----:R-:W-:Y:S02]  /*17490*/  IADD3 R2, R31, 0x400, R2 ;  /* 0x000004001f027810 */ /* 0x001fe40007ffe002 */
[C-C-:B--2---:R-:W-:Y:S02]  /*174a0*/  PRMT R12, R4.reuse, 0x6420, R5.reuse ;  /* 0x00006420040c7816 */ /* 0x144fe40000000005 */
[----:B------:R-:W-:Y:S02]  /*174b0*/  PRMT R13, R4, 0x7531, R5 ;  /* 0x00007531040d7816 */ /* 0x000fe40000000005 */
[----:B------:R-:W-:-:S02]  /*174c0*/  PRMT R14, R6, 0x6420, R7 ;  /* 0x00006420060e7816 */ /* 0x000fc40000000007 */
[----:B------:R-:W-:Y:S02]  /*174d0*/  PRMT R15, R6, 0x7531, R7 ;  /* 0x00007531060f7816 */ /* 0x000fe40000000007 */
[----:B------:R-:W0:Y:S04]  /*174e0*/  LDSM.16.MT88.4 R4, [R3+0x9400] ;  /* 0x009400000304783b */ /* 0x000e280000004200 */
[----:B------:R-:W-:Y:S01]  /*174f0*/  STSM.16.M88.4 [R20], R12 ;  /* 0x0000000c14007844 */ /* 0x000fe20000000200 */
        /* <DEDUP_REMOVED lines=38> */
.L_x_1468:
[----:B0-----:R0:W-:Y:S01]  /*17760*/  SYNCS.ARRIVE.TRANS64.A1T0 RZ, [R18+URZ+0x22850], RZ ;  /* 0x022850ff12ff79a7 */ /* 0x0011e2000810003f */
[----:B------:R-:W-:Y:S06]  /*17770*/  BAR.SYNC.DEFER_BLOCKING 0x2, 0x80 ;  /* 0x0082000000007b1d */ /* 0x000fec0000010000 */
[----:B------:R-:W-:Y:S05]  /*17780*/  @!P0 BRA `(.L_x_1469) ;  /* 0x0000000000048947 */ /* 0x000fea0003800000 */
[----:B------:R-:W-:Y:S01]  /*17790*/  BPT.TRAP 0x1 ;  /* 0x000000040000795c */ /* 0x000fe20000300000 */
.L_x_1469:
[----:B0-----:R-:W-:Y:S02]  /*177a0*/  VIADD R18, R18, 0x22880 ;  /* 0x0002288012127836 */ /* 0x001fe40000000000 */
[----:B------:R-:W-:-:S03]  /*177b0*/  VIADD R19, R19, 0x1 ;  /* 0x0000000113137836 */ /* 0x000fc60000000000 */
[----:B------:R-:W-:Y:S02]  /*177c0*/  PRMT R18, R37, 0x654, R18 ;  /* 0x0000065425127816 */ /* 0x000fe40000000012 */
[C---:B------:R-:W-:Y:S02]  /*177d0*/  ISETP.NE.AND P0, PT, R19.reuse, 0x2, PT ;  /* 0x000000021300780c */ /* 0x040fe40003f05270 */
[----:B------:R0:W-:Y:S02]  /*177e0*/  SYNCS.ARRIVE.TRANS64.RED.A1T0 RZ, [R18+URZ], RZ ;  /* 0x000000ff12ff79a7 */ /* 0x0001e4000810043f */
[----:B------:R-:W-:Y:S02]  /*177f0*/  SEL R0, RZ, 0x1, P0 ;  /* 0x00000001ff007807 */ /* 0x000fe40000000000 */
[----:B------:R-:W-:Y:S02]  /*17800*/  SEL R19, R19, RZ, P0 ;  /* 0x000000ff13137207 */ /* 0x000fe40000000000 */
[----:B------:R-:W-:-:S07]  /*17810*/  LOP3.LUT R23, R23, R0, RZ, 0x3c, !PT ;  /* 0x0000000017177212 */ /* 0x000fce00078e3cff */
.L_x_1410:
[----:B------:R-:W-:Y:S05]  /*17820*/  BSYNC B7 ;  /* 0x0000000000077941 */ /* 0x000fea0003800000 */
.L_x_1408:
[----:B------:R-:W-:-:S13]  /*17830*/  LOP3.LUT P0, RZ, R17, 0x80, RZ, 0xc0, !PT ;  /* 0x0000008011ff7812 */ /* 0x000fda000780c0ff */
[----:B------:R-:W-:Y:S05]  /*17840*/  @!P0 BRA `(.L_x_1470) ;  /* 0x0000000000248947 */ /* 0x000fea0003800000 */
[----:B------:R-:W3:Y:S08]  /*17850*/  S2UR UR4, SR_CgaCtaId ;  /* 0x00000000000479c3 */ /* 0x000ef00000008800 */
[----:B------:R-:W-:Y:S01]  /*17860*/  BAR.SYNC.DEFER_BLOCKING 0x5, 0x180 ;  /* 0x0146000000007b1d */ /* 0x000fe20000010000 */
[----:B------:R-:W-:Y:S01]  /*17870*/  MOV R16, 0x400 ;  /* 0x0000040000107802 */ /* 0x000fe20000000f00 */
[----:B---3--:R-:W-:-:S05]  /*17880*/  IMAD.U32 R37, RZ, RZ, UR4 ;  /* 0x00000004ff257e24 */ /* 0x008fca000f8e00ff */
[----:B------:R-:W-:-:S05]  /*17890*/  LEA R16, R37, R16, 0x18 ;  /* 0x0000001025107211 */ /* 0x000fca00078ec0ff */
[----:B-1----:R-:W1:Y:S02]  /*178a0*/  LDS.128 R24, [R16+0x228d0] ;  /* 0x0228d00010187984 */ /* 0x002e640000000c00 */
[----:B-1----:R-:W-:Y:S01]  /*178b0*/  R2UR UR40, R27 ;  /* 0x000000001b2872ca */ /* 0x002fe200000e0000 */
[----:B------:R-:W-:Y:S06]  /*178c0*/  BAR.ARV 0x4, 0x180 ;  /* 0x0106000000007b1d */ /* 0x000fec0000002000 */
[----:B------:R-:W-:Y:S08]  /*178d0*/  BRA `(.L_x_1471) ;  /* 0x0000000c00b07947 */ /* 0x000ff00003800000 */
.L_x_1470:
[----:B------:R-:W2:Y:S01]  /*178e0*/  S2R R0, SR_TID.X ;  /* 0x0000000000007919 */ /* 0x000ea20000002100 */
[----:B------:R-:W-:Y:S01]  /*178f0*/  ULDC UR4, c[0x0][0xc3c] ;  /* 0x00030f0000047ab9 */ /* 0x000fe20000000800 */
[----:B--2---:R-:W-:Y:S01]  /*17900*/  LOP3.LUT R9, R0, 0x1f, RZ, 0xc0, !PT ;  /* 0x0000001f00097812 */ /* 0x004fe200078ec0ff */
[----:B------:R-:W-:-:S03]  /*17910*/  IMAD.MOV.U32 R0, RZ, RZ, RZ ;  /* 0x000000ffff007224 */ /* 0x000fc600078e00ff */
[C---:B------:R-:W-:Y:S01]  /*17920*/  ISETP.NE.AND P0, PT, R9.reuse, 0x1f, PT ;  /* 0x0000001f0900780c */ /* 0x040fe20003f05270 */
[----:B------:R-:W-:-:S05]  /*17930*/  VIADD R7, R9, UR40 ;  /* 0x0000002809077c36 */ /* 0x000fca0008000000 */
[----:B------:R-:W-:Y:S01]  /*17940*/  ISETP.GE.OR P1, PT, R7, UR4, !P0 ;  /* 0x0000000407007c0c */ /* 0x000fe2000c726670 */
[----:B------:R-:W-:-:S12]  /*17950*/  ULDC UR4, c[0x0][0xc3c] ;  /* 0x00030f0000047ab9 */ /* 0x000fd80000000800 */
[----:B------:R-:W2:Y:S08]  /*17960*/  @!P1 LDC.64 R2, c[0x0][0xc80] ;  /* 0x00032000ff029b82 */ /* 0x000eb00000000a00 */
[----:B------:R-:W3:Y:S01]  /*17970*/  @!P1 LDC.64 R4, c[0x0][0xc78] ;  /* 0x00031e00ff049b82 */ /* 0x000ee20000000a00 */
[----:B--2---:R-:W-:-:S05]  /*17980*/  @!P1 IMAD.WIDE R2, R7, 0x4, R2 ;  /* 0x0000000407029825 */ /* 0x004fca00078e0202 */
[----:B------:R3:W2:Y:S02]  /*17990*/  @!P1 LDG.E R0, desc[UR56][R2.64] ;  /* 0x0000003802009981 */ /* 0x0006a4000c1e1900 */
[----:B---3--:R-:W-:-:S04]  /*179a0*/  @!P1 IMAD.WIDE R2, R7, 0x4, R4 ;  /* 0x0000000407029825 */ /* 0x008fc800078e0204 */
[----:B------:R-:W-:-:S06]  /*179b0*/  IMAD.MOV.U32 R5, RZ, RZ, RZ ;  /* 0x000000ffff057224 */ /* 0x000fcc00078e00ff */
[----:B------:R-:W2:Y:S01]  /*179c0*/  @!P1 LDG.E R5, desc[UR56][R2.64] ;  /* 0x0000003802059981 */ /* 0x000ea2000c1e1900 */
[C---:B------:R-:W-:Y:S02]  /*179d0*/  ISETP.NE.AND P1, PT, R9.reuse, RZ, PT ;  /* 0x000000ff0900720c */ /* 0x040fe40003f25270 */
[C---:B------:R-:W-:Y:S02]  /*179e0*/  ISETP.GE.U32.AND P2, PT, R9.reuse, 0x2, PT ;  /* 0x000000020900780c */ /* 0x040fe40003f46070 */
[C---:B------:R-:W-:Y:S02]  /*179f0*/  ISETP.GE.U32.AND P3, PT, R9.reuse, 0x4, PT ;  /* 0x000000040900780c */ /* 0x040fe40003f66070 */
[C---:B------:R-:W-:Y:S02]  /*17a00*/  ISETP.GE.U32.AND P4, PT, R9.reuse, 0x8, PT ;  /* 0x000000080900780c */ /* 0x040fe40003f86070 */
[----:B------:R-:W-:Y:S02]  /*17a10*/  ISETP.GE.U32.AND P5, PT, R9, 0x10, PT ;  /* 0x000000100900780c */ /* 0x000fe40003fa6070 */
[----:B------:R-:W3:Y:S01]  /*17a20*/  LDC R9, c[0x0][0xc38] ;  /* 0x00030e00ff097b82 */ /* 0x000ee20000000800 */
[----:B--2---:R-:W-:-:S05]  /*17a30*/  IMAD R4, R5, R0, RZ ;  /* 0x0000000005047224 */ /* 0x004fca00078e02ff */
[----:B------:R-:W2:Y:S02]  /*17a40*/  SHFL.UP PT, R6, R4, 0x1, RZ ;  /* 0x0420000004067989 */ /* 0x000ea400000e00ff */
[----:B--2---:R-:W-:-:S05]  /*17a50*/  SEL R7, R6, RZ, P1 ;  /* 0x000000ff06077207 */ /* 0x004fca0000800000 */
[----:B------:R-:W-:-:S05]  /*17a60*/  IMAD.IADD R7, R4, 0x1, R7 ;  /* 0x0000000104077824 */ /* 0x000fca00078e0207 */
[----:B------:R-:W2:Y:S02]  /*17a70*/  SHFL.UP PT, R6, R7, 0x2, RZ ;  /* 0x0440000007067989 */ /* 0x000ea400000e00ff */
[----:B--2---:R-:W-:-:S05]  /*17a80*/  SEL R6, R6, RZ, P2 ;  /* 0x000000ff06067207 */ /* 0x004fca0001000000 */
[----:B------:R-:W-:-:S05]  /*17a90*/  IMAD.IADD R6, R7, 0x1, R6 ;  /* 0x0000000107067824 */ /* 0x000fca00078e0206 */
[----:B------:R-:W2:Y:S02]  /*17aa0*/  SHFL.UP PT, R8, R6, 0x4, RZ ;  /* 0x0480000006087989 */ /* 0x000ea400000e00ff */
[----:B--2---:R-:W-:Y:S02]  /*17ab0*/  SEL R3, R8, RZ, P3 ;  /* 0x000000ff08037207 */ /* 0x004fe40001800000 */
[----:B------:R-:W-:Y:S03]  /*17ac0*/  SHFL.IDX PT, R8, R24, 0x1, 0x1f ;  /* 0x00201f0018087f89 */ /* 0x000fe600000e0000 */
[----:B------:R-:W-:-:S05]  /*17ad0*/  IMAD.IADD R3, R6, 0x1, R3 ;  /* 0x0000000106037824 */ /* 0x000fca00078e0203 */
[----:B------:R-:W2:Y:S02]  /*17ae0*/  SHFL.UP PT, R2, R3, 0x8, RZ ;  /* 0x0500000003027989 */ /* 0x000ea400000e00ff */
[----:B--2---:R-:W-:-:S05]  /*17af0*/  SEL R2, R2, RZ, P4 ;  /* 0x000000ff02027207 */ /* 0x004fca0002000000 */
[----:B------:R-:W-:-:S05]  /*17b00*/  IMAD.IADD R4, R3, 0x1, R2 ;  /* 0x0000000103047824 */ /* 0x000fca00078e0202 */
[----:B------:R-:W2:Y:S02]  /*17b10*/  SHFL.UP PT, R2, R4, 0x10, RZ ;  /* 0x0600000004027989 */ /* 0x000ea400000e00ff */
[----:B--2---:R-:W-:-:S05]  /*17b20*/  SEL R7, R2, RZ, P5 ;  /* 0x000000ff02077207 */ /* 0x004fca0002800000 */
[----:B------:R-:W-:Y:S02]  /*17b30*/  IMAD.IADD R2, R4, 0x1, R7 ;  /* 0x0000000104027824 */ /* 0x000fe400078e0207 */
[----:B------:R-:W-:Y:S04]  /*17b40*/  SHFL.IDX PT, R7, R24, RZ, 0x1f ;  /* 0x00001fff18077589 */ /* 0x000fe800000e0000 */
[----:B------:R-:W3:Y:S02]  /*17b50*/  SHFL.IDX PT, R6, R2, 0x1f, 0x1f ;  /* 0x03e01f0002067f89 */ /* 0x000ee400000e0000 */
[----:B---3--:R-:W-:Y:S02]  /*17b60*/  IMAD R3, R6, R9, RZ ;  /* 0x0000000906037224 */ /* 0x008fe400078e02ff */
[----:B------:R-:W-:-:S02]  /*17b70*/  IMAD.MOV.U32 R6, RZ, RZ, RZ ;  /* 0x000000ffff067224 */ /* 0x000fc400078e00ff */
[----:B------:R-:W-:-:S05]  /*17b80*/  IMAD.IADD R8, R8, 0x1, R3 ;  /* 0x0000000108087824 */ /* 0x000fca00078e0203 */
[----:B------:R-:W-:-:S13]  /*17b90*/  ISETP.GT.AND P6, PT, R8, R7, PT ;  /* 0x000000070800720c */ /* 0x000fda0003fc4270 */
[----:B------:R-:W-:Y:S05]  /*17ba0*/  @P6 BRA `(.L_x_1472) ;  /* 0x0000000000986947 */ /* 0x000fea0003800000 */
.L_x_1474:
[----:B------:R-:W-:-:S04]  /*17bb0*/  UIADD3 UR40, UR40, 0x1f, URZ ;  /* 0x0000001f28287890 */ /* 0x000fc8000fffe03f */
[----:B------:R-:W-:-:S06]  /*17bc0*/  UISETP.GE.AND UP0, UPT, UR40, UR4, UPT ;  /* 0x000000042800728c */ /* 0x000fcc000bf06270 */
[----:B------:R-:W-:-:S13]  /*17bd0*/  PLOP3.LUT P6, PT, PT, PT, UP0, 0x40, 0x0 ;  /* 0x000000000000781c */ /* 0x000fda0003fce808 */
[----:B------:R-:W-:Y:S05]  /*17be0*/  @!P6 BRA `(.L_x_1473) ;  /* 0x0000000800b4e947 */ /* 0x000fea0003800000 */
[----:B------:R-:W2:Y:S02]  /*17bf0*/  S2R R0, SR_TID.X ;  /* 0x0000000000007919 */ /* 0x000ea40000002100 */
[----:B--2---:R-:W-:-:S05]  /*17c00*/  LOP3.LUT R0, R0, 0x1f, RZ, 0xc0, !PT ;  /* 0x0000001f00007812 */ /* 0x004fca00078ec0ff */
[----:B------:R-:W-:Y:S02]  /*17c10*/  VIADD R9, R0, UR40 ;  /* 0x0000002800097c36 */ /* 0x000fe40008000000 */
[----:B------:R-:W-:-:S03]  /*17c20*/  IMAD.MOV.U32 R0, RZ, RZ, RZ ;  /* 0x000000ffff007224 */ /* 0x000fc600078e00ff */
[----:B------:R-:W-:-:S13]  /*17c30*/  ISETP.GE.OR P6, PT, R9, UR4, !P0 ;  /* 0x0000000409007c0c */ /* 0x000fda000c7c6670 */
[----:B------:R-:W2:Y:S08]  /*17c40*/  @!P6 LDC.64 R2, c[0x0][0xc80] ;  /* 0x00032000ff02eb82 */ /* 0x000eb00000000a00 */
[----:B------:R-:W3:Y:S01]  /*17c50*/  @!P6 LDC.64 R4, c[0x0][0xc78] ;  /* 0x00031e00ff04eb82 */ /* 0x000ee20000000a00 */
[----:B--2---:R-:W-:-:S05]  /*17c60*/  @!P6 IMAD.WIDE R2, R9, 0x4, R2 ;  /* 0x000000040902e825 */ /* 0x004fca00078e0202 */
[----:B------:R3:W2:Y:S02]  /*17c70*/  @!P6 LDG.E R0, desc[UR56][R2.64] ;  /* 0x000000380200e981 */ /* 0x0006a4000c1e1900 */
[----:B---3--:R-:W-:-:S04]  /*17c80*/  @!P6 IMAD.WIDE R2, R9, 0x4, R4 ;  /* 0x000000040902e825 */ /* 0x008fc800078e0204 */
[----:B------:R-:W-:-:S06]  /*17c90*/  IMAD.MOV.U32 R5, RZ, RZ, RZ ;  /* 0x000000ffff057224 */ /* 0x000fcc00078e00ff */
[----:B------:R-:W2:Y:S02]  /*17ca0*/  @!P6 LDG.E R5, desc[UR56][R2.64] ;  /* 0x000000380205e981 */ /* 0x000ea4000c1e1900 */
        /* <DEDUP_REMOVED lines=8> */
[----:B--2---:R-:W-:-:S05]  /*17d30*/  SEL R9, R9, RZ, P3 ;  /* 0x000000ff09097207 */ /* 0x004fca0001800000 */
[----:B------:R-:W-:Y:S02]  /*17d40*/  IMAD.IADD R11, R10, 0x1, R9 ;  /* 0x000000010a0b7824 */ /* 0x000fe400078e0209 */
[----:B------:R-:W2:Y:S03]  /*17d50*/  LDC R9, c[0x0][0xc38] ;  /* 0x00030e00ff097b82 */ /* 0x000ea60000000800 */
[----:B------:R-:W3:Y:S02]  /*17d60*/  SHFL.UP PT, R2, R11, 0x8, RZ ;  /* 0x050000000b027989 */ /* 0x000ee400000e00ff */
[----:B---3--:R-:W-:-:S05]  /*17d70*/  SEL R2, R2, RZ, P4 ;  /* 0x000000ff02027207 */ /* 0x008fca0002000000 */
[----:B------:R-:W-:-:S05]  /*17d80*/  IMAD.IADD R2, R11, 0x1, R2 ;  /* 0x000000010b027824 */ /* 0x000fca00078e0202 */
[----:B------:R-:W3:Y:S02]  /*17d90*/  SHFL.UP PT, R3, R2, 0x10, RZ ;  /* 0x0600000002037989 */ /* 0x000ee400000e00ff */
[----:B---3--:R-:W-:-:S05]  /*17da0*/  SEL R3, R3, RZ, P5 ;  /* 0x000000ff03037207 */ /* 0x008fca0002800000 */
[----:B------:R-:W-:-:S05]  /*17db0*/  IMAD.IADD R2, R2, 0x1, R3 ;  /* 0x0000000102027824 */ /* 0x000fca00078e0203 */
[----:B------:R-:W2:Y:S02]  /*17dc0*/  SHFL.IDX PT, R4, R2, 0x1f, 0x1f ;  /* 0x03e01f0002047f89 */ /* 0x000ea400000e0000 */
[----:B--2---:R-:W-:-:S04]  /*17dd0*/  IMAD R3, R4, R9, RZ ;  /* 0x0000000904037224 */ /* 0x004fc800078e02ff */
[----:B------:R-:W-:-:S05]  /*17de0*/  IMAD.IADD R8, R3, 0x1, R8 ;  /* 0x0000000103087824 */ /* 0x000fca00078e0208 */
[----:B------:R-:W-:-:S13]  /*17df0*/  ISETP.GT.AND P6, PT, R8, R7, PT ;  /* 0x000000070800720c */ /* 0x000fda0003fc4270 */
[----:B------:R-:W-:Y:S05]  /*17e00*/  @!P6 BRA `(.L_x_1474) ;  /* 0xfffffffc0068e947 */ /* 0x000fea000383ffff */
.L_x_1472:
[----:B------:R-:W-:-:S04]  /*17e10*/  IMAD.IADD R3, R8, 0x1, -R3 ;  /* 0x0000000108037824 */ /* 0x000fc800078e0a03 */
[----:B------:R-:W-:-:S05]  /*17e20*/  IMAD R4, R2, R9, R3 ;  /* 0x0000000902047224 */ /* 0x000fca00078e0203 */
[----:B------:R-:W-:-:S13]  /*17e30*/  ISETP.GT.AND P0, PT, R4, R7, PT ;  /* 0x000000070400720c */ /* 0x000fda0003f04270 */
[----:B------:R-:W-:Y:S02]  /*17e40*/  VOTEU.ANY UR5, UPT, !P0 ;  /* 0x0000000000057886 */ /* 0x000fe400040e0100 */
[----:B------:R-:W-:Y:S02]  /*17e50*/  UPOPC UR4, UR5 ;  /* 0x00000005000472bf */ /* 0x000fe40008000000 */
[----:B------:R-:W-:-:S04]  /*17e60*/  ISETP.NE.AND P0, PT, RZ, UR5, PT ;  /* 0x00000005ff007c0c */ /* 0x000fc8000bf05270 */
[----:B------:R-:W-:Y:S02]  /*17e70*/  IMAD.U32 R4, RZ, RZ, UR4 ;  /* 0x00000004ff047e24 */ /* 0x000fe4000f8e00ff */
[----:B------:R-:W-:-:S04]  /*17e80*/  IMAD.U32 R11, RZ, RZ, UR4 ;  /* 0x00000004ff0b7e24 */ /* 0x000fc8000f8e00ff */
[----:B------:R2:W3:Y:S04]  /*17e90*/  SHFL.IDX PT, R4, R5, R4, 0x1f ;  /* 0x00001f0405047589 */ /* 0x0004e800000e0000 */
[----:B------:R2:W4:Y:S01]  /*17ea0*/  SHFL.IDX PT, R0, R0, R11, 0x1f ;  /* 0x00001f0b00007589 */ /* 0x00052200000e0000 */
[----:B------:R-:W-:Y:S05]  /*17eb0*/  @!P0 BRA `(.L_x_1475) ;  /* 0x00000000000c8947 */ /* 0x000fea0003800000 */
[----:B------:R-:W-:-:S06]  /*17ec0*/  UIADD3 UR5, UR4, -0x1, URZ ;  /* 0xffffffff04057890 */ /* 0x000fcc000fffe03f */
[----:B--2---:R-:W-:-:S05]  /*17ed0*/  IMAD.U32 R5, RZ, RZ, UR5 ;  /* 0x00000005ff057e24 */ /* 0x004fca000f8e00ff */
[----:B------:R2:W0:Y:S02]  /*17ee0*/  SHFL.IDX PT, R6, R2, R5, 0x1f ;  /* 0x00001f0502067589 */ /* 0x00042400000e0000 */
.L_x_1475:
[----:B---3--:R-:W-:Y:S01]  /*17ef0*/  ISETP.NE.AND P0, PT, R4, 0x1, PT ;  /* 0x000000010400780c */ /* 0x008fe20003f05270 */
[----:B0-----:R-:W-:Y:S01]  /*17f00*/  IMAD R24, R6, R9, R3 ;  /* 0x0000000906187224 */ /* 0x001fe200078e0203 */
[----:B------:R-:W-:-:S03]  /*17f10*/  UIADD3 UR40, UR4, UR40, URZ ;  /* 0x0000002804287290 */ /* 0x000fc6000fffe03f */
[----:B--2---:R-:W-:-:S08]  /*17f20*/  IMAD.IADD R5, R7, 0x1, -R24 ;  /* 0x0000000107057824 */ /* 0x004fd000078e0a18 */
[----:B------:R-:W-:Y:S05]  /*17f30*/  @!P0 BRA `(.L_x_1476) ;  /* 0x0000000000dc8947 */ /* 0x000fea0003800000 */
[----:B----4-:R-:W-:Y:S02]  /*17f40*/  IABS R7, R0 ;  /* 0x0000000000077213 */ /* 0x010fe40000000000 */
[----:B------:R-:W-:Y:S02]  /*17f50*/  IABS R6, R4 ;  /* 0x0000000400067213 */ /* 0x000fe40000000000 */
[----:B------:R-:W0:Y:S01]  /*17f60*/  I2F.RP R8, R7 ;  /* 0x0000000700087306 */ /* 0x000e220000209400 */
[----:B------:R-:W-:-:S07]  /*17f70*/  IABS R10, R5 ;  /* 0x00000005000a7213 */ /* 0x000fce0000000000 */
[----:B------:R-:W-:Y:S08]  /*17f80*/  I2F.RP R11, R6 ;  /* 0x00000006000b7306 */ /* 0x000ff00000209400 */
[----:B0-----:R-:W0:Y:S02]  /*17f90*/  MUFU.RCP R8, R8 ;  /* 0x0000000800087308 */ /* 0x001e240000001000 */
[----:B0-----:R-:W-:Y:S01]  /*17fa0*/  VIADD R9, R8, 0xffffffe ;  /* 0x0ffffffe08097836 */ /* 0x001fe20000000000 */
[----:B------:R-:W-:-:S05]  /*17fb0*/  IABS R8, R0 ;  /* 0x0000000000087213 */ /* 0x000fca0000000000 */
[----:B------:R0:W2:Y:S02]  /*17fc0*/  F2I.FTZ.U32.TRUNC.NTZ R3, R9 ;  /* 0x0000000900037305 */ /* 0x0000a4000021f000 */
[----:B0-----:R-:W-:Y:S02]  /*17fd0*/  IMAD.MOV R9, RZ, RZ, -R8 ;  /* 0x000000ffff097224 */ /* 0x001fe400078e0a08 */
[----:B--2---:R-:W-:-:S04]  /*17fe0*/  IMAD.MOV R2, RZ, RZ, -R3 ;  /* 0x000000ffff027224 */ /* 0x004fc800078e0a03 */
[----:B------:R-:W-:Y:S02]  /*17ff0*/  IMAD R13, R2, R7, RZ ;  /* 0x00000007020d7224 */ /* 0x000fe400078e02ff */
[----:B------:R-:W-:-:S04]  /*18000*/  IMAD.MOV.U32 R2, RZ, RZ, RZ ;  /* 0x000000ffff027224 */ /* 0x000fc800078e00ff */
[----:B------:R-:W-:Y:S02]  /*18010*/  IMAD.HI.U32 R3, R3, R13, R2 ;  /* 0x0000000d03037227 */ /* 0x000fe400078e0002 */
[----:B------:R-:W0:Y:S04]  /*18020*/  MUFU.RCP R2, R11 ;  /* 0x0000000b00027308 */ /* 0x000e280000001000 */
[----:B------:R-:W-:-:S04]  /*18030*/  IMAD.HI.U32 R8, R3, R10, RZ ;  /* 0x0000000a03087227 */ /* 0x000fc800078e00ff */
[----:B------:R-:W-:-:S05]  /*18040*/  IMAD R10, R8, R9, R10 ;  /* 0x00000009080a7224 */ /* 0x000fca00078e020a */
[----:B------:R-:W-:Y:S01]  /*18050*/  ISETP.GT.U32.AND P1, PT, R7, R10, PT ;  /* 0x0000000a0700720c */ /* 0x000fe20003f24070 */
[----:B0-----:R-:W-:Y:S02]  /*18060*/  VIADD R9, R2, 0xffffffe ;  /* 0x0ffffffe02097836 */ /* 0x001fe40000000000 */
[----:B------:R-:W-:Y:S02]  /*18070*/  IMAD.MOV.U32 R2, RZ, RZ, RZ ;  /* 0x000000ffff027224 */ /* 0x000fe400078e00ff */
[----:B------:R-:W0:Y:S08]  /*18080*/  F2I.FTZ.U32.TRUNC.NTZ R3, R9 ;  /* 0x0000000900037305 */ /* 0x000e30000021f000 */
[----:B------:R-:W-:-:S02]  /*18090*/  @!P1 IMAD.IADD R10, R10, 0x1, -R7 ;  /* 0x000000010a0a9824 */ /* 0x000fc400078e0a07 */
[----:B------:R-:W-:Y:S01]  /*180a0*/  @!P1 VIADD R8, R8, 0x1 ;  /* 0x0000000108089836 */ /* 0x000fe20000000000 */
[----:B------:R-:W-:Y:S02]  /*180b0*/  ISETP.NE.AND P1, PT, R0, RZ, PT ;  /* 0x000000ff0000720c */ /* 0x000fe40003f25270 */
[----:B------:R-:W-:Y:S01]  /*180c0*/  ISETP.GE.U32.AND P0, PT, R10, R7, PT ;  /* 0x000000070a00720c */ /* 0x000fe20003f06070 */
[----:B0-----:R-:W-:-:S04]  /*180d0*/  IMAD.MOV R7, RZ, RZ, -R3 ;  /* 0x000000ffff077224 */ /* 0x001fc800078e0a03 */
[----:B------:R-:W-:-:S04]  /*180e0*/  IMAD R7, R7, R6, RZ ;  /* 0x0000000607077224 */ /* 0x000fc800078e02ff */
[----:B------:R-:W-:Y:S01]  /*180f0*/  IMAD.HI.U32 R2, R3, R7, R2 ;  /* 0x0000000703027227 */ /* 0x000fe200078e0002 */
[----:B------:R-:W-:Y:S02]  /*18100*/  LOP3.LUT R3, R5, R0, RZ, 0x3c, !PT ;  /* 0x0000000005037212 */ /* 0x000fe400078e3cff */
[----:B------:R-:W-:Y:S01]  /*18110*/  IABS R7, R4 ;  /* 0x0000000400077213 */ /* 0x000fe20000000000 */
[----:B------:R-:W-:Y:S01]  /*18120*/  @P0 VIADD R8, R8, 0x1 ;  /* 0x0000000108080836 */ /* 0x000fe20000000000 */
[----:B------:R-:W-:-:S03]  /*18130*/  ISETP.GE.AND P2, PT, R3, RZ, PT ;  /* 0x000000ff0300720c */ /* 0x000fc60003f46270 */
[----:B------:R-:W-:-:S10]  /*18140*/  IMAD.MOV R7, RZ, RZ, -R7 ;  /* 0x000000ffff077224 */ /* 0x000fd400078e0a07 */
[----:B------:R-:W-:Y:S01]  /*18150*/  @!P2 IMAD.MOV R8, RZ, RZ, -R8 ;  /* 0x000000ffff08a224 */ /* 0x000fe200078e0a08 */
[----:B------:R-:W-:-:S04]  /*18160*/  @!P1 LOP3.LUT R8, RZ, R0, RZ, 0x33, !PT ;  /* 0x00000000ff089212 */ /* 0x000fc800078e33ff */
[----:B------:R-:W-:-:S05]  /*18170*/  IABS R3, R8 ;  /* 0x0000000800037213 */ /* 0x000fca0000000000 */
        /* <DEDUP_REMOVED lines=12> */
[--C-:B------:R-:W-:Y:S02]  /*18240*/  IMAD.MOV R3, RZ, RZ, -R2.reuse ;  /* 0x000000ffff037224 */ /* 0x100fe400078e0a02 */
[C---:B------:R-:W-:Y:S02]  /*18250*/  IMAD R7, R4.reuse, 0x1000000, R2 ;  /* 0x0100000004077824 */ /* 0x040fe400078e0202 */
[--C-:B------:R-:W-:Y:S02]  /*18260*/  IMAD R4, R4, R3, R8.reuse ;  /* 0x0000000304047224 */ /* 0x100fe400078e0208 */
[----:B------:R-:W-:Y:S02]  /*18270*/  IMAD.MOV R3, RZ, RZ, -R8 ;  /* 0x000000ffff037224 */ /* 0x000fe400078e0a08 */
[----:B-1----:R-:W-:Y:S02]  /*18280*/  IMAD R26, R4, 0x10000, R7 ;  /* 0x00010000041a7824 */ /* 0x002fe400078e0207 */
[----:B------:R-:W-:Y:S01]  /*18290*/  IMAD R3, R0, R3, R5 ;  /* 0x0000000300037224 */ /* 0x000fe200078e0205 */
[----:B------:R-:W-:Y:S06]  /*182a0*/  BRA `(.L_x_1477) ;  /* 0x0000000000f87947 */ /* 0x000fec0003800000 */
.L_x_1476:
[----:B------:R-:W-:Y:S02]  /*182b0*/  ULDC.64 UR4, c[0x0][0xc90] ;  /* 0x0003240000047ab9 */ /* 0x000fe40000000a00 */
[----:B------:R-:W-:-:S06]  /*182c0*/  UIMAD.WIDE UR4, UR40, 0x4, UR4 ;  /* 0x00000004280478a5 */ /* 0x000fcc000f8e0204 */
[----:B------:R-:W-:Y:S02]  /*182d0*/  IMAD.U32 R2, RZ, RZ, UR4 ;  /* 0x00000004ff027e24 */ /* 0x000fe4000f8e00ff */
[----:B------:R-:W-:-:S05]  /*182e0*/  IMAD.U32 R3, RZ, RZ, UR5 ;  /* 0x00000005ff037e24 */ /* 0x000fca000f8e00ff */
[----:B------:R0:W4:Y:S02]  /*182f0*/  LDG.E R6, desc[UR56][R2.64] ;  /* 0x0000003802067981 */ /* 0x000124000c1e1900 */
[----:B0-----:R-:W-:Y:S02]  /*18300*/  IMAD.MOV.U32 R2, RZ, RZ, RZ ;  /* 0x000000ffff027224 */ /* 0x001fe400078e00ff */
[----:B----4-:R-:W-:-:S05]  /*18310*/  IMAD R4, R0, R6, RZ ;  /* 0x0000000600047224 */ /* 0x010fca00078e02ff */
[----:B------:R-:W-:-:S04]  /*18320*/  IABS R7, R4 ;  /* 0x0000000400077213 */ /* 0x000fc80000000000 */
[----:B------:R-:W0:Y:S08]  /*18330*/  I2F.RP R8, R7 ;  /* 0x0000000700087306 */ /* 0x000e300000209400 */
[----:B0-----:R-:W0:Y:S02]  /*18340*/  MUFU.RCP R8, R8 ;  /* 0x0000000800087308 */ /* 0x001e240000001000 */
[----:B0-----:R-:W-:-:S06]  /*18350*/  VIADD R10, R8, 0xffffffe ;  /* 0x0ffffffe080a7836 */ /* 0x001fcc0000000000 */
[----:B------:R-:W0:Y:S02]  /*18360*/  F2I.FTZ.U32.TRUNC.NTZ R3, R10 ;  /* 0x0000000a00037305 */ /* 0x000e24000021f000 */
[----:B0-----:R-:W-:-:S04]  /*18370*/  IMAD.MOV R12, RZ, RZ, -R3 ;  /* 0x000000ffff0c7224 */ /* 0x001fc800078e0a03 */
[----:B------:R-:W-:-:S04]  /*18380*/  IMAD R11, R12, R7, RZ ;  /* 0x000000070c0b7224 */ /* 0x000fc800078e02ff */
[----:B------:R-:W-:Y:S01]  /*18390*/  IMAD.HI.U32 R2, R3, R11, R2 ;  /* 0x0000000b03027227 */ /* 0x000fe200078e0002 */
[----:B------:R-:W-:Y:S02]  /*183a0*/  IABS R11, R4 ;  /* 0x00000004000b7213 */ /* 0x000fe40000000000 */
[----:B------:R-:W-:-:S03]  /*183b0*/  IABS R3, R5 ;  /* 0x0000000500037213 */ /* 0x000fc60000000000 */
        /* <DEDUP_REMOVED lines=16> */
[----:B------:R-:W-:-:S03]  /*184c0*/  IMAD R4, R4, R11, R5 ;  /* 0x0000000b04047224 */ /* 0x000fc600078e0205 */
[----:B------:R-:W-:Y:S02]  /*184d0*/  VIADDMNMX R6, R2, R9, R6, PT ;  /* 0x0000000902067246 */ /* 0x000fe40003800106 */
[----:B------:R-:W-:Y:S02]  /*184e0*/  IABS R10, R4 ;  /* 0x00000004000a7213 */ /* 0x000fe40000000000 */
[----:B------:R-:W-:-:S04]  /*184f0*/  IABS R8, R6 ;  /* 0x0000000600087213 */ /* 0x000fc80000000000 */
[----:B------:R-:W0:Y:S08]  /*18500*/  I2F.RP R9, R8 ;  /* 0x0000000800097306 */ /* 0x000e300000209400 */
[----:B0-----:R-:W0:Y:S02]  /*18510*/  MUFU.RCP R9, R9 ;  /* 0x0000000900097308 */ /* 0x001e240000001000 */
[----:B0-----:R-:W-:-:S06]  /*18520*/  VIADD R2, R9, 0xffffffe ;  /* 0x0ffffffe09027836 */ /* 0x001fcc0000000000 */
[----:B------:R0:W2:Y:S02]  /*18530*/  F2I.FTZ.U32.TRUNC.NTZ R3, R2 ;  /* 0x0000000200037305 */ /* 0x0000a4000021f000 */
[----:B0-----:R-:W-:Y:S02]  /*18540*/  IMAD.MOV.U32 R2, RZ, RZ, RZ ;  /* 0x000000ffff027224 */ /* 0x001fe400078e00ff */
[----:B--2---:R-:W-:-:S04]  /*18550*/  IMAD.MOV R5, RZ, RZ, -R3 ;  /* 0x000000ffff057224 */ /* 0x004fc800078e0a03 */
[----:B------:R-:W-:-:S04]  /*18560*/  IMAD R5, R5, R8, RZ ;  /* 0x0000000805057224 */ /* 0x000fc800078e02ff */
[----:B------:R-:W-:Y:S01]  /*18570*/  IMAD.HI.U32 R3, R3, R5, R2 ;  /* 0x0000000503037227 */ /* 0x000fe200078e0002 */
[-C--:B------:R-:W-:Y:S02]  /*18580*/  IABS R5, R6.reuse ;  /* 0x0000000600057213 */ /* 0x080fe40000000000 */
[----:B------:R-:W-:Y:S02]  /*18590*/  LOP3.LUT R2, R4, R6, RZ, 0x3c, !PT ;  /* 0x0000000604027212 */ /* 0x000fe400078e3cff */
[----:B------:R-:W-:Y:S01]  /*185a0*/  IADD3 R4, R7, 0x1000000, R4 ;  /* 0x0100000007047810 */ /* 0x000fe20007ffe004 */
[----:B------:R-:W-:Y:S01]  /*185b0*/  IMAD.MOV R5, RZ, RZ, -R5 ;  /* 0x000000ffff057224 */ /* 0x000fe200078e0a05 */
[----:B------:R-:W-:Y:S01]  /*185c0*/  ISETP.GE.AND P2, PT, R2, RZ, PT ;  /* 0x000000ff0200720c */ /* 0x000fe20003f46270 */
        /* <DEDUP_REMOVED lines=9> */
[----:B------:R-:W-:Y:S01]  /*18660*/  @!P1 LOP3.LUT R3, RZ, R6, RZ, 0x33, !PT ;  /* 0x00000006ff039212 */ /* 0x000fe200078e33ff */
[----:B------:R-:W-:-:S04]  /*18670*/  IMAD.MOV R6, RZ, RZ, -R6 ;  /* 0x000000ffff067224 */ /* 0x000fc800078e0a06 */
[----:B-1----:R-:W-:-:S07]  /*18680*/  IMAD R26, R3, R6, R4 ;  /* 0x00000006031a7224 */ /* 0x002fce00078e0204 */
.L_x_1477:
[----:B------:R-:W-:-:S05]  /*18690*/  LOP3.LUT R3, RZ, R3, RZ, 0x33, !PT ;  /* 0x00000003ff037212 */ /* 0x000fca00078e33ff */
[----:B------:R-:W-:Y:S01]  /*186a0*/  IMAD.IADD R25, R0, 0x1, R3 ;  /* 0x0000000100197824 */ /* 0x000fe200078e0203 */
[----:B------:R-:W-:Y:S06]  /*186b0*/  BRA `(.L_x_1478) ;  /* 0x0000000000107947 */ /* 0x000fec0003800000 */
.L_x_1473:
[----:B------:R-:W-:Y:S01]  /*186c0*/  IMAD.MOV.U32 R24, RZ, RZ, R7 ;  /* 0x000000ffff187224 */ /* 0x000fe200078e0007 */
[----:B------:R-:W-:Y:S01]  /*186d0*/  ULDC UR40, c[0x0][0xc3c] ;  /* 0x00030f0000287ab9 */ /* 0x000fe20000000800 */
[----:B------:R-:W-:Y:S02]  /*186e0*/  IMAD.MOV.U32 R25, RZ, RZ, RZ ;  /* 0x000000ffff197224 */ /* 0x000fe400078e00ff */
[----:B-1----:R-:W-:-:S07]  /*186f0*/  IMAD.MOV.U32 R26, RZ, RZ, RZ ;  /* 0x000000ffff1a7224 */ /* 0x002fce00078e00ff */
.L_x_1478:
[----:B------:R-:W1:Y:S01]  /*18700*/  S2R R0, SR_TID.X ;  /* 0x0000000000007919 */ /* 0x000e620000002100 */
[----:B------:R-:W-:Y:S01]  /*18710*/  IMAD.U32 R27, RZ, RZ, UR40 ;  /* 0x00000028ff1b7e24 */ /* 0x000fe2000f8e00ff */
[----:B------:R-:W-:Y:S01]  /*18720*/  BAR.SYNC.DEFER_BLOCKING 0x4, 0x180 ;  /* 0x0106000000007b1d */ /* 0x000fe20000010000 */
[----:B-1----:R-:W-:-:S04]  /*18730*/  LOP3.LUT R0, R0, 0x1f, RZ, 0xc0, !PT ;  /* 0x0000001f00007812 */ /* 0x002fc800078ec0ff */
[----:B------:R-:W-:-:S13]  /*18740*/  ISETP.NE.AND P0, PT, R0, RZ, PT ;  /* 0x000000ff0000720c */ /* 0x000fda0003f05270 */
[----:B------:R-:W1:Y:S01]  /*18750*/  @!P0 S2R R37, SR_CgaCtaId ;  /* 0x0000000000258919 */ /* 0x000e620000008800 */
[----:B------:R-:W-:-:S04]  /*18760*/  @!P0 MOV R0, 0x400 ;  /* 0x0000040000008802 */ /* 0x000fc80000000f00 */
[----:B-1----:R-:W-:-:S05]  /*18770*/  @!P0 LEA R16, R37, R0, 0x18 ;  /* 0x0000000025108211 */ /* 0x002fca00078ec0ff */
[----:B------:R1:W-:Y:S01]  /*18780*/  @!P0 STS.128 [R16+0x228d0], R24 ;  /* 0x0228d01810008388 */ /* 0x0003e20000000c00 */
[----:B------:R-:W-:Y:S06]  /*18790*/  BAR.ARV 0x5, 0x180 ;  /* 0x0146000000007b1d */ /* 0x000fec0000002000 */
.L_x_1471:
[----:B------:R-:W-:Y:S02]  /*187a0*/  ULDC UR4, c[0x0][0xc3c] ;  /* 0x00030f0000047ab9 */ /* 0x000fe40000000800 */
[----:B------:R-:W-:-:S06]  /*187b0*/  UISETP.GE.AND UP0, UPT, UR40, UR4, UPT ;  /* 0x000000042800728c */ /* 0x000fcc000bf06270 */
[----:B------:R-:W-:-:S13]  /*187c0*/  PLOP3.LUT P0, PT, PT, PT, UP0, 0x80, 0x0 ;  /* 0x000000000000781c */ /* 0x000fda0003f0f008 */
[----:B------:R-:W-:Y:S05]  /*187d0*/  @!P0 BRA `(.L_x_1479) ;  /* 0xffffffa800588947 */ /* 0x000fea000383ffff */
.L_x_1397:
[----:B0-----:R-:W3:Y:S01]  /*187e0*/  LDL.LU R0, [R1+0x10] ;  /* 0x0000100001007983 */ /* 0x001ee20000300800 */
[----:B------:R-:W-:Y:S01]  /*187f0*/  BSSY B0, `(.L_x_1480) ;  /* 0x000000b000007945 */ /* 0x000fe20003800000 */
[----:B------:R-:W0:Y:S01]  /*18800*/  S2R R5, SR_CgaCtaId ;  /* 0x0000000000057919 */ /* 0x000e220000008800 */
[----:B---3--:R-:W-:-:S05]  /*18810*/  VIADD R0, R0, 0x1 ;  /* 0x0000000100007836 */ /* 0x008fca0000000000 */
[----:B--2---:R-:W-:-:S04]  /*18820*/  LEA.HI R2, R0, R0, RZ, 0x1 ;  /* 0x0000000000027211 */ /* 0x004fc800078f08ff */
[----:B------:R-:W-:Y:S02]  /*18830*/  LOP3.LUT R3, R2, 0xfffffffe, RZ, 0xc0, !PT ;  /* 0xfffffffe02037812 */ /* 0x000fe400078ec0ff */
[----:B------:R-:W-:-:S03]  /*18840*/  MOV R2, 0x400 ;  /* 0x0000040000027802 */ /* 0x000fc60000000f00 */
[----:B------:R-:W-:Y:S01]  /*18850*/  IMAD.IADD R0, R0, 0x1, -R3 ;  /* 0x0000000100007824 */ /* 0x000fe200078e0a03 */
[----:B0-----:R-:W-:-:S04]  /*18860*/  LEA R5, R5, R2, 0x18 ;  /* 0x0000000205057211 */ /* 0x001fc800078ec0ff */
[----:B------:R-:W-:-:S04]  /*18870*/  SHF.L.U32 R0, R0, 0x1f, RZ ;  /* 0x0000001f00007819 */ /* 0x000fc800000006ff */
[----:B------:R-:W0:Y:S02]  /*18880*/  SYNCS.PHASECHK.TRANS64.TRYWAIT P0, [R5+URZ+0x22820], R0 ;  /* 0x02282000050075a7 */ /* 0x000e24000800017f */
[----:B0-----:R-:W-:Y:S05]  /*18890*/  @!P0 BRA `(.L_x_1481) ;  /* 0x00000024000c8947 */ /* 0x001fea0003800000 */
.L_x_1558:
[----:B------:R-:W-:Y:S05]  /*188a0*/  BSYNC B0 ;  /* 0x0000000000007941 */ /* 0x000fea0003800000 */
.L_x_1480:
[----:B------:R-:W-:-:S03]  /*188b0*/  UMOV UR4, 0xffffffff ;  /* 0xffffffff00047882 */ /* 0x000fc60000000000 */
[----:B------:R-:W-:Y:S05]  /*188c0*/  BRA.DIV UR4, `(.L_x_1482) ;  /* 0x0000002604147947 */ /* 0x000fea000b800000 */
[----:B0-----:R-:W0:Y:S02]  /*188d0*/  S2R R0, SR_TID.X ;  /* 0x0000000000007919 */ /* 0x001e240000002100 */
[----:B0-----:R-:W-:-:S04]  /*188e0*/  SHF.R.U32.HI R0, RZ, 0x5, R0 ;  /* 0x00000005ff007819 */ /* 0x001fc80000011600 */
[----:B------:R-:W-:-:S05]  /*188f0*/  LOP3.LUT R0, R0, 0x3, RZ, 0xc0, !PT ;  /* 0x0000000300007812 */ /* 0x000fca00078ec0ff */
[----:B------:R0:W2:Y:S02]  /*18900*/  SHFL.IDX PT, R14, R0, RZ, 0x1f ;  /* 0x00001fff000e7589 */ /* 0x0000a400000e0000 */
.L_x_1561:
[----:B--2---:R-:W-:Y:S01]  /*18910*/  ISETP.NE.AND P0, PT, R14, RZ, PT ;  /* 0x000000ff0e00720c */ /* 0x004fe20003f05270 */
[----:B------:R-:W-:-:S12]  /*18920*/  BSSY B0, `(.L_x_1483) ;  /* 0x000002c000007945 */ /* 0x000fd80003800000 */
[----:B------:R-:W-:Y:S05]  /*18930*/  @P0 BRA `(.L_x_1484) ;  /* 0x0000000000a80947 */ /* 0x000fea0003800000 */
[----:B------:R-:W-:-:S03]  /*18940*/  UMOV UR4, 0xffffffff ;  /* 0xffffffff00047882 */ /* 0x000fc60000000000 */
[----:B------:R-:W-:Y:S05]  /*18950*/  BRA.DIV UR4, `(.L_x_1485) ;  /* 0x0000002604247947 */ /* 0x000fea000b800000 */
[----:B------:R-:W-:-:S13]  /*18960*/  ELECT P6, URZ, PT ;  /* 0x00000000003f782f */ /* 0x000fda00038c0000 */
.L_x_1564:
[----:B------:R-:W-:Y:S05]  /*18970*/  @!P6 BRA `(.L_x_1484) ;  /* 0x000000000098e947 */ /* 0x000fea0003800000 */
[----:B------:R-:W-:-:S06]  /*18980*/  ULOP3.LUT UR4, UR45, 0x2, URZ, 0xfc, !UPT ;  /* 0x000000022d047892 */ /* 0x000fcc000f8efc3f */
[----:B0-----:R-:W-:-:S05]  /*18990*/  IMAD.U32 R0, RZ, RZ, UR4 ;  /* 0x00000004ff007e24 */ /* 0x001fca000f8e00ff */
[----:B------:R-:W-:-:S13]  /*189a0*/  ISETP.NE.AND P0, PT, R0, 0x3, PT ;  /* 0x000000030000780c */ /* 0x000fda0003f05270 */
[----:B------:R-:W-:Y:S05]  /*189b0*/  @!P0 BRA `(.L_x_1486) ;  /* 0x0000000000048947 */ /* 0x000fea0003800000 */
[----:B------:R-:W-:Y:S01]  /*189c0*/  BPT.TRAP 0x1 ;  /* 0x000000040000795c */ /* 0x000fe20000300000 */
.L_x_1486:
[----:B------:R-:W-:Y:S01]  /*189d0*/  IMAD R3, R19, 0x8, R5 ;  /* 0x0000000813037824 */ /* 0x000fe200078e0205 */
[----:B------:R-:W-:Y:S01]  /*189e0*/  SHF.L.U32 R2, R23, 0x1f, RZ ;  /* 0x0000001f17027819 */ /* 0x000fe200000006ff */
[----:B------:R-:W-:-:S03]  /*189f0*/  VIADD R19, R19, 0x1 ;  /* 0x0000000113137836 */ /* 0x000fc60000000000 */
[----:B------:R-:W0:Y:S02]  /*18a00*/  SYNCS.PHASECHK.TRANS64.TRYWAIT P1, [R3+URZ+0x22840], R2 ;  /* 0x02284002030075a7 */ /* 0x000e24000802017f */
[----:B------:R-:W-:-:S04]  /*18a10*/  ISETP.NE.AND P2, PT, R19, 0x2, PT ;  /* 0x000000021300780c */ /* 0x000fc80003f45270 */
[----:B------:R-:W-:Y:S01]  /*18a20*/  SEL R0, RZ, 0x1, P2 ;  /* 0x00000001ff007807 */ /* 0x000fe20001000000 */
[----:B0-----:R-:W-:Y:S08]  /*18a30*/  @!P1 BRA `(.L_x_1487) ;  /* 0x00000024000c9947 */ /* 0x001ff00003800000 */
.L_x_1565:
[----:B------:R-:W-:Y:S02]  /*18a40*/  SEL R19, R19, RZ, P2 ;  /* 0x000000ff13137207 */ /* 0x000fe40001000000 */
[----:B------:R-:W-:Y:S01]  /*18a50*/  LOP3.LUT R0, R23, R0, RZ, 0x3c, !PT ;  /* 0x0000000017007212 */ /* 0x000fe200078e3cff */
[----:B------:R-:W-:Y:S06]  /*18a60*/  @!P0 BRA `(.L_x_1488) ;  /* 0x0000000000048947 */ /* 0x000fec0003800000 */
[----:B------:R-:W-:Y:S01]  /*18a70*/  BPT.TRAP 0x1 ;  /* 0x000000040000795c */ /* 0x000fe20000300000 */
.L_x_1488:
[----:B------:R-:W-:Y:S01]  /*18a80*/  IMAD R19, R19, 0x8, R5 ;  /* 0x0000000813137824 */ /* 0x000fe200078e0205 */
[----:B------:R-:W-:-:S04]  /*18a90*/  SHF.L.U32 R0, R0, 0x1f, RZ ;  /* 0x0000001f00007819 */ /* 0x000fc800000006ff */
[----:B------:R-:W2:Y:S02]  /*18aa0*/  SYNCS.PHASECHK.TRANS64.TRYWAIT P1, [R19+URZ+0x22840], R0 ;  /* 0x02284000130075a7 */ /* 0x000ea4000802017f */
[----:B--2---:R-:W-:Y:S05]  /*18ab0*/  @!P1 BRA `(.L_x_1489) ;  /* 0x0000002400009947 */ /* 0x004fea0003800000 */
.L_x_1566:
[----:B------:R-:W-:Y:S05]  /*18ac0*/  @!P0 BRA `(.L_x_1490) ;  /* 0x0000000000048947 */ /* 0x000fea0003800000 */
[----:B------:R-:W-:Y:S01]  /*18ad0*/  BPT.TRAP 0x1 ;  /* 0x000000040000795c */ /* 0x000fe20000300000 */
.L_x_1490:
[----:B------:R-:W3:Y:S02]  /*18ae0*/  SYNCS.PHASECHK.TRANS64.TRYWAIT P1, [R3+URZ+0x22860], R2 ;  /* 0x02286002030075a7 */ /* 0x000ee4000802017f */
[----:B---3--:R-:W-:Y:S05]  /*18af0*/  @!P1 BRA `(.L_x_1491) ;  /* 0x0000002400049947 */ /* 0x008fea0003800000 */
.L_x_1567:
[----:B------:R-:W-:Y:S05]  /*18b00*/  @!P0 BRA `(.L_x_1492) ;  /* 0x0000000000048947 */ /* 0x000fea0003800000 */
[----:B------:R-:W-:Y:S01]  /*18b10*/  BPT.TRAP 0x1 ;  /* 0x000000040000795c */ /* 0x000fe20000300000 */
.L_x_1492:
[----:B------:R-:W4:Y:S02]  /*18b20*/  SYNCS.PHASECHK.TRANS64.TRYWAIT P1, [R19+URZ+0x22860], R0 ;  /* 0x02286000130075a7 */ /* 0x000f24000802017f */
[----:B----4-:R-:W-:Y:S05]  /*18b30*/  @!P1 BRA `(.L_x_1493) ;  /* 0x0000002400089947 */ /* 0x010fea0003800000 */
.L_x_1568:
[----:B------:R-:W-:Y:S05]  /*18b40*/  @!P0 BRA `(.L_x_1494) ;  /* 0x0000000000048947 */ /* 0x000fea0003800000 */
[----:B------:R-:W-:Y:S01]  /*18b50*/  BPT.TRAP 0x1 ;  /* 0x000000040000795c */ /* 0x000fe20000300000 */
.L_x_1494:
[----:B------:R-:W5:Y:S02]  /*18b60*/  SYNCS.PHASECHK.TRANS64.TRYWAIT P1, [R3+URZ+0x22880], R2 ;  /* 0x02288002030075a7 */ /* 0x000f64000802017f */
[----:B-----5:R-:W-:Y:S05]  /*18b70*/  @!P1 BRA `(.L_x_1495) ;  /* 0x00000024000c9947 */ /* 0x020fea0003800000 */
.L_x_1569:
[----:B------:R-:W-:Y:S05]  /*18b80*/  @!P0 BRA `(.L_x_1496) ;  /* 0x0000000000048947 */ /* 0x000fea0003800000 */
[----:B------:R-:W-:Y:S01]  /*18b90*/  BPT.TRAP 0x1 ;  /* 0x000000040000795c */ /* 0x000fe20000300000 */
.L_x_1496:
[----:B------:R0:W0:Y:S02]  /*18ba0*/  SYNCS.PHASECHK.TRANS64.TRYWAIT P0, [R19+URZ+0x22880], R0 ;  /* 0x02288000130075a7 */ /* 0x000024000800017f */
[----:B0-----:R-:W-:Y:S05]  /*18bb0*/  @!P0 NANOSLEEP.SYNCS 0x989680 ;  /* 0x009896800000895d */ /* 0x001fea0003900000 */
[----:B------:R-:W0:Y:S02]  /*18bc0*/  @!P0 SYNCS.PHASECHK.TRANS64 P0, [R19+URZ+0x22880], R0 ;  /* 0x02288000130085a7 */ /* 0x000e24000800007f */
[----:B0-----:R-:W-:Y:S05]  /*18bd0*/  @!P0 BRA `(.L_x_1496) ;  /* 0xfffffffc00f08947 */ /* 0x001fea000383ffff */
.L_x_1484:
[----:B------:R-:W-:Y:S05]  /*18be0*/  BSYNC B0 ;  /* 0x0000000000007941 */ /* 0x000fea0003800000 */
.L_x_1483:
[----:B------:R-:W-:Y:S05]  /*18bf0*/  EXIT ;  /* 0x000000000000794d */ /* 0x000fea0003800000 */
.L_x_1289:
[----:B0-----:R-:W-:-:S04]  /*18c00*/  IMAD.U32 R3, RZ, RZ, UR36 ;  /* 0x00000024ff037e24 */ /* 0x001fc8000f8e00ff */
[----:B------:R0:W1:Y:S03]  /*18c10*/  SYNCS.PHASECHK.TRANS64.TRYWAIT P1, [R3+URZ+0x22800], R0 ;  /* 0x02280000030075a7 */ /* 0x000066000802017f */
[----:B-1----:R-:W-:Y:S05]  /*18c20*/  @!P1 NANOSLEEP.SYNCS 0x989680 ;  /* 0x009896800000995d */ /* 0x002fea0003900000 */
[----:B------:R-:W1:Y:S02]  /*18c30*/  @!P1 SYNCS.PHASECHK.TRANS64 P1, [R3+URZ+0x22800], R0 ;  /* 0x02280000030095a7 */ /* 0x000e64000802007f */
[----:B-1----:R-:W-:Y:S05]  /*18c40*/  @!P1 BRA `(.L_x_1289) ;  /* 0xfffffffc00ec9947 */ /* 0x002fea000383ffff */
[----:B------:R-:W-:Y:S05]  /*18c50*/  BRA `(.L_x_1497) ;  /* 0xfffffe9400dc7947 */ /* 0x000fea000383ffff */
.L_x_1293:
[----:B-1----:R1:W2:Y:S02]  /*18c60*/  SYNCS.PHASECHK.TRANS64.TRYWAIT P1, [R3+URZ+0x22830], R0 ;  /* 0x02283000030075a7 */ /* 0x0022a4000802017f */
[----:B--2---:R-:W-:Y:S05]  /*18c70*/  @!P1 NANOSLEEP.SYNCS 0x989680 ;  /* 0x009896800000995d */ /* 0x004fea0003900000 */
[----:B------:R-:W2:Y:S02]  /*18c80*/  @!P1 SYNCS.PHASECHK.TRANS64 P1, [R3+URZ+0x22830], R0 ;  /* 0x02283000030095a7 */ /* 0x000ea4000802007f */
[----:B--2---:R-:W-:Y:S05]  /*18c90*/  @!P1 BRA `(.L_x_1293) ;  /* 0xfffffffc00f09947 */ /* 0x004fea000383ffff */
[----:B------:R-:W-:Y:S05]  /*18ca0*/  BRA `(.L_x_1292) ;  /* 0xfffffe9400f87947 */ /* 0x000fea000383ffff */
.L_x_1310:
[----:B-1----:R-:W-:-:S04]  /*18cb0*/  IMAD.U32 R4, RZ, RZ, UR6 ;  /* 0x00000006ff047e24 */ /* 0x002fc8000f8e00ff */
[----:B------:R1:W2:Y:S03]  /*18cc0*/  SYNCS.PHASECHK.TRANS64.TRYWAIT P1, [R4+URZ+0x22830], R3 ;  /* 0x02283003040075a7 */ /* 0x0002a6000802017f */
[----:B--2---:R-:W-:Y:S05]  /*18cd0*/  @!P1 NANOSLEEP.SYNCS 0x989680 ;  /* 0x009896800000995d */ /* 0x004fea0003900000 */
[----:B------:R-:W2:Y:S02]  /*18ce0*/  @!P1 SYNCS.PHASECHK.TRANS64 P1, [R4+URZ+0x22830], R3 ;  /* 0x02283003040095a7 */ /* 0x000ea4000802007f */
[----:B--2---:R-:W-:Y:S05]  /*18cf0*/  @!P1 BRA `(.L_x_1310) ;  /* 0xfffffffc00ec9947 */ /* 0x004fea000383ffff */
[----:B------:R-:W-:Y:S05]  /*18d00*/  BRA `(.L_x_1307) ;  /* 0xfffffecc00047947 */ /* 0x000fea000383ffff */
.L_x_1314:
[----:B-1----:R-:W-:-:S04]  /*18d10*/  IMAD.U32 R4, RZ, RZ, UR6 ;  /* 0x00000006ff047e24 */ /* 0x002fc8000f8e00ff */
[----:B------:R1:W2:Y:S03]  /*18d20*/  SYNCS.PHASECHK.TRANS64.TRYWAIT P1, [R4+URZ+0x22850], R3 ;  /* 0x02285003040075a7 */ /* 0x0002a6000802017f */
[----:B--2---:R-:W-:Y:S05]  /*18d30*/  @!P1 NANOSLEEP.SYNCS 0x989680 ;  /* 0x009896800000995d */ /* 0x004fea0003900000 */
[----:B------:R-:W2:Y:S02]  /*18d40*/  @!P1 SYNCS.PHASECHK.TRANS64 P1, [R4+URZ+0x22850], R3 ;  /* 0x02285003040095a7 */ /* 0x000ea4000802007f */
[----:B--2---:R-:W-:Y:S05]  /*18d50*/  @!P1 BRA `(.L_x_1314) ;  /* 0xfffffffc00ec9947 */ /* 0x004fea000383ffff */
[----:B------:R-:W-:Y:S05]  /*18d60*/  BRA `(.L_x_1311) ;  /* 0xfffffecc00b07947 */ /* 0x000fea000383ffff */
.L_x_1333:
[----:B-1----:R-:W-:-:S04]  /*18d70*/  IMAD.U32 R4, RZ, RZ, UR6 ;  /* 0x00000006ff047e24 */ /* 0x002fc8000f8e00ff */
[----:B------:R1:W2:Y:S03]  /*18d80*/  SYNCS.PHASECHK.TRANS64.TRYWAIT P1, [R4+URZ+0x22830], R3 ;  /* 0x02283003040075a7 */ /* 0x0002a6000802017f */
[----:B--2---:R-:W-:Y:S05]  /*18d90*/  @!P1 NANOSLEEP.SYNCS 0x989680 ;  /* 0x009896800000995d */ /* 0x004fea0003900000 */
[----:B------:R-:W2:Y:S02]  /*18da0*/  @!P1 SYNCS.PHASECHK.TRANS64 P1, [R4+URZ+0x22830], R3 ;  /* 0x02283003040095a7 */ /* 0x000ea4000802007f */
[----:B--2---:R-:W-:Y:S05]  /*18db0*/  @!P1 BRA `(.L_x_1333) ;  /* 0xfffffffc00ec9947 */ /* 0x004fea000383ffff */
[----:B------:R-:W-:Y:S05]  /*18dc0*/  BRA `(.L_x_1330) ;  /* 0xfffffefc005c7947 */ /* 0x000fea000383ffff */
.L_x_1337:
[----:B-1----:R-:W-:-:S04]  /*18dd0*/  IMAD.U32 R4, RZ, RZ, UR6 ;  /* 0x00000006ff047e24 */ /* 0x002fc8000f8e00ff */
[----:B------:R1:W2:Y:S03]  /*18de0*/  SYNCS.PHASECHK.TRANS64.TRYWAIT P1, [R4+URZ+0x22850], R3 ;  /* 0x02285003040075a7 */ /* 0x0002a6000802017f */
[----:B--2---:R-:W-:Y:S05]  /*18df0*/  @!P1 NANOSLEEP.SYNCS 0x989680 ;  /* 0x009896800000995d */ /* 0x004fea0003900000 */
[----:B------:R-:W2:Y:S02]  /*18e00*/  @!P1 SYNCS.PHASECHK.TRANS64 P1, [R4+URZ+0x22850], R3 ;  /* 0x02285003040095a7 */ /* 0x000ea4000802007f */
[----:B--2---:R-:W-:Y:S05]  /*18e10*/  @!P1 BRA `(.L_x_1337) ;  /* 0xfffffffc00ec9947 */ /* 0x004fea000383ffff */
[----:B------:R-:W-:Y:S05]  /*18e20*/  BRA `(.L_x_1334) ;  /* 0xffffff0000087947 */ /* 0x000fea000383ffff */
.L_x_1345:
[----:B-1----:R-:W-:-:S04]  /*18e30*/  IMAD.U32 R4, RZ, RZ, UR6 ;  /* 0x00000006ff047e24 */ /* 0x002fc8000f8e00ff */
[----:B------:R1:W2:Y:S03]  /*18e40*/  SYNCS.PHASECHK.TRANS64.TRYWAIT P1, [R4+URZ+0x22830], R3 ;  /* 0x02283003040075a7 */ /* 0x0002a6000802017f */
[----:B--2---:R-:W-:Y:S05]  /*18e50*/  @!P1 NANOSLEEP.SYNCS 0x989680 ;  /* 0x009896800000995d */ /* 0x004fea0003900000 */
[----:B------:R-:W2:Y:S02]  /*18e60*/  @!P1 SYNCS.PHASECHK.TRANS64 P1, [R4+URZ+0x22830], R3 ;  /* 0x02283003040095a7 */ /* 0x000ea4000802007f */
[----:B--2---:R-:W-:Y:S05]  /*18e70*/  @!P1 BRA `(.L_x_1345) ;  /* 0xfffffffc00ec9947 */ /* 0x004fea000383ffff */
[----:B------:R-:W-:Y:S05]  /*18e80*/  BRA `(.L_x_1342) ;  /* 0xffffff1800e47947 */ /* 0x000fea000383ffff */
.L_x_1349:
[----:B-1----:R-:W-:-:S04]  /*18e90*/  IMAD.U32 R4, RZ, RZ, UR6 ;  /* 0x00000006ff047e24 */ /* 0x002fc8000f8e00ff */
[----:B------:R1:W2:Y:S03]  /*18ea0*/  SYNCS.PHASECHK.TRANS64.TRYWAIT P1, [R4+URZ+0x22850], R3 ;  /* 0x02285003040075a7 */ /* 0x0002a6000802017f */
[----:B--2---:R-:W-:Y:S05]  /*18eb0*/  @!P1 NANOSLEEP.SYNCS 0x989680 ;  /* 0x009896800000995d */ /* 0x004fea0003900000 */
[----:B------:R-:W2:Y:S02]  /*18ec0*/  @!P1 SYNCS.PHASECHK.TRANS64 P1, [R4+URZ+0x22850], R3 ;  /* 0x02285003040095a7 */ /* 0x000ea4000802007f */
[----:B--2---:R-:W-:Y:S05]  /*18ed0*/  @!P1 BRA `(.L_x_1349) ;  /* 0xfffffffc00ec9947 */ /* 0x004fea000383ffff */
[----:B------:R-:W-:Y:S05]  /*18ee0*/  BRA `(.L_x_1346) ;  /* 0xffffff1c00847947 */ /* 0x000fea000383ffff */
.L_x_1364:
[----:B-1----:R-:W-:-:S04]  /*18ef0*/  IMAD.U32 R6, RZ, RZ, UR9 ;  /* 0x00000009ff067e24 */ /* 0x002fc8000f8e00ff */
[----:B------:R1:W2:Y:S03]  /*18f00*/  SYNCS.PHASECHK.TRANS64.TRYWAIT P1, [R6+URZ+0x22850], R5 ;  /* 0x02285005060075a7 */ /* 0x0002a6000802017f */
[----:B--2---:R-:W-:Y:S05]  /*18f10*/  @!P1 NANOSLEEP.SYNCS 0x989680 ;  /* 0x009896800000995d */ /* 0x004fea0003900000 */
[----:B------:R-:W2:Y:S02]  /*18f20*/  @!P1 SYNCS.PHASECHK.TRANS64 P1, [R6+URZ+0x22850], R5 ;  /* 0x02285005060095a7 */ /* 0x000ea4000802007f */
[----:B--2---:R-:W-:Y:S05]  /*18f30*/  @!P1 BRA `(.L_x_1364) ;  /* 0xfffffffc00ec9947 */ /* 0x004fea000383ffff */
[----:B------:R-:W-:Y:S05]  /*18f40*/  BRA `(.L_x_1363) ;  /* 0xffffff4800647947 */ /* 0x000fea000383ffff */
.L_x_1419:
        /* <DEDUP_REMOVED lines=10> */
.L_x_1498:
[----:B------:R-:W-:Y:S05]  /*18ff0*/  BRA `(.L_x_1499) ;  /* 0xffffffb8002c7947 */ /* 0x000fea000383ffff */
.L_x_1422:
[----:B0-----:R0:W1:Y:S02]  /*19000*/  SYNCS.PHASECHK.TRANS64.TRYWAIT P0, [R0+URZ+0x22880], R26 ;  /* 0x0228801a000075a7 */ /* 0x001064000800017f */
[----:B-1----:R-:W-:Y:S05]  /*19010*/  @!P0 NANOSLEEP.SYNCS 0x989680 ;  /* 0x009896800000895d */ /* 0x002fea0003900000 */
[----:B------:R-:W1:Y:S02]  /*19020*/  @!P0 SYNCS.PHASECHK.TRANS64 P0, [R0+URZ+0x22880], R26 ;  /* 0x0228801a000085a7 */ /* 0x000e64000800007f */
[----:B-1----:R-:W-:Y:S05]  /*19030*/  @!P0 BRA `(.L_x_1422) ;  /* 0xfffffffc00f08947 */ /* 0x002fea000383ffff */
[----:B------:R-:W-:Y:S05]  /*19040*/  BRA `(.L_x_1500) ;  /* 0xffffffb800447947 */ /* 0x000fea000383ffff */
.L_x_1423:
        /* <DEDUP_REMOVED lines=8> */
.L_x_1502:
[----:B------:R-:W-:Y:S05]  /*190d0*/  BSYNC B0 ;  /* 0x0000000000007941 */ /* 0x000fea0003800000 */
.L_x_1501:
[----:B------:R-:W-:Y:S01]  /*190e0*/  IMAD.MOV.U32 R13, RZ, RZ, R10 ;  /* 0x000000ffff0d7224 */ /* 0x000fe200078e000a */
[----:B------:R-:W-:Y:S01]  /*190f0*/  LOP3.LUT P2, RZ, R17, 0x2, RZ, 0xc0, !PT ;  /* 0x0000000211ff7812 */ /* 0x000fe2000784c0ff */
[----:B------:R-:W-:Y:S01]  /*19100*/  IMAD.MOV.U32 R12, RZ, RZ, RZ ;  /* 0x000000ffff0c7224 */ /* 0x000fe200078e00ff */
[----:B------:R-:W-:Y:S01]  /*19110*/  IADD3 R6, R16, R6, R29 ;  /* 0x0000000610067210 */ /* 0x000fe20007ffe01d */
[----:B------:R-:W-:Y:S01]  /*19120*/  IMAD.MOV.U32 R11, RZ, RZ, 0x1c1f ;  /* 0x00001c1fff0b7424 */ /* 0x000fe200078e00ff */
[C---:B------:R-:W-:Y:S01]  /*19130*/  ISETP.GE.AND P3, PT, R8.reuse, 0x21, PT ;  /* 0x000000210800780c */ /* 0x040fe20003f66270 */
[----:B------:R-:W-:Y:S01]  /*19140*/  IMAD.MOV.U32 R15, RZ, RZ, -0x1 ;  /* 0xffffffffff0f7424 */ /* 0x000fe200078e00ff */
[----:B------:R-:W-:Y:S01]  /*19150*/  ISETP.GE.AND P5, PT, R8, 0x61, PT ;  /* 0x000000610800780c */ /* 0x000fe20003fa6270 */
[----:B------:R-:W-:Y:S02]  /*19160*/  IMAD.MOV.U32 R3, RZ, RZ, R14 ;  /* 0x000000ffff037224 */ /* 0x000fe400078e000e */
[----:B------:R-:W-:-:S10]  /*19170*/  IMAD.IADD R7, R30, 0x1, R6 ;  /* 0x000000011e077824 */ /* 0x000fd400078e0206 */
[----:B------:R-:W-:Y:S05]  /*19180*/  WARPSYNC.COLLECTIVE R15, `(.L_x_1503) ;  /* 0x000000000f087348 */ /* 0x000fea0003c00000 */
[----:B------:R0:W1:Y:S02]  /*19190*/  SHFL.IDX P6, R14, R13, R12, R11 ;  /* 0x0000000c0d0e7389 */ /* 0x00006400000c000b */
[----:B01----:R-:W-:Y:S01]  /*191a0*/  ENDCOLLECTIVE ;  /* 0x000000000000791b */ /* 0x003fe20003800000 */
.L_x_1503:
[----:B------:R-:W-:Y:S02]  /*191b0*/  IMAD.MOV.U32 R13, RZ, RZ, R9 ;  /* 0x000000ffff0d7224 */ /* 0x000fe400078e0009 */
[----:B------:R-:W-:Y:S02]  /*191c0*/  IMAD.MOV.U32 R12, RZ, RZ, 0x1 ;  /* 0x00000001ff0c7424 */ /* 0x000fe400078e00ff */
[----:B------:R-:W-:-:S07]  /*191d0*/  IMAD.MOV.U32 R2, RZ, RZ, R14 ;  /* 0x000000ffff027224 */ /* 0x000fce00078e000e */
[----:B------:R-:W-:Y:S05]  /*191e0*/  WARPSYNC.COLLECTIVE R15, `(.L_x_1504) ;  /* 0x000000000f087348 */ /* 0x000fea0003c00000 */
[----:B------:R0:W1:Y:S02]  /*191f0*/  SHFL.IDX P6, R14, R13, R12, R11 ;  /* 0x0000000c0d0e7389 */ /* 0x00006400000c000b */
[----:B01----:R-:W-:Y:S01]  /*19200*/  ENDCOLLECTIVE ;  /* 0x000000000000791b */ /* 0x003fe20003800000 */
.L_x_1504:
        /* <DEDUP_REMOVED lines=14> */
.L_x_1505:
[----:B------:R-:W-:Y:S02]  /*192f0*/  IMAD.MOV.U32 R13, RZ, RZ, R9 ;  /* 0x000000ffff0d7224 */ /* 0x000fe400078e0009 */
[----:B------:R-:W-:Y:S02]  /*19300*/  IMAD.MOV.U32 R12, RZ, RZ, 0x2 ;  /* 0x00000002ff0c7424 */ /* 0x000fe400078e00ff */
[----:B------:R-:W-:-:S07]  /*19310*/  IMAD.MOV.U32 R2, RZ, RZ, R14 ;  /* 0x000000ffff027224 */ /* 0x000fce00078e000e */
[----:B------:R-:W-:Y:S05]  /*19320*/  WARPSYNC.COLLECTIVE R15, `(.L_x_1506) ;  /* 0x000000000f087348 */ /* 0x000fea0003c00000 */
[----:B------:R0:W1:Y:S02]  /*19330*/  SHFL.IDX P6, R14, R13, R12, R11 ;  /* 0x0000000c0d0e7389 */ /* 0x00006400000c000b */
[----:B01----:R-:W-:Y:S01]  /*19340*/  ENDCOLLECTIVE ;  /* 0x000000000000791b */ /* 0x003fe20003800000 */
.L_x_1506:
        /* <DEDUP_REMOVED lines=14> */
.L_x_1507:
[----:B------:R-:W-:Y:S02]  /*19430*/  IMAD.MOV.U32 R13, RZ, RZ, R9 ;  /* 0x000000ffff0d7224 */ /* 0x000fe400078e0009 */
[----:B------:R-:W-:Y:S02]  /*19440*/  IMAD.MOV.U32 R12, RZ, RZ, 0x3 ;  /* 0x00000003ff0c7424 */ /* 0x000fe400078e00ff */
[----:B------:R-:W-:-:S07]  /*19450*/  IMAD.MOV.U32 R2, RZ, RZ, R14 ;  /* 0x000000ffff027224 */ /* 0x000fce00078e000e */
[----:B------:R-:W-:Y:S05]  /*19460*/  WARPSYNC.COLLECTIVE R15, `(.L_x_1508) ;  /* 0x000000000f087348 */ /* 0x000fea0003c00000 */
[----:B------:R0:W1:Y:S02]  /*19470*/  SHFL.IDX P6, R14, R13, R12, R11 ;  /* 0x0000000c0d0e7389 */ /* 0x00006400000c000b */
[----:B01----:R-:W-:Y:S01]  /*19480*/  ENDCOLLECTIVE ;  /* 0x000000000000791b */ /* 0x003fe20003800000 */
.L_x_1508:
        /* <DEDUP_REMOVED lines=14> */
.L_x_1509:
[----:B------:R-:W-:Y:S01]  /*19570*/  @!PT LDS RZ, [RZ] ;  /* 0x00000000fffff984 */ /* 0x000fe20000000800 */
[----:B------:R-:W-:Y:S01]  /*19580*/  @!PT LDS RZ, [RZ] ;  /* 0x00000000fffff984 */ /* 0x000fe20000000800 */
[----:B------:R-:W-:Y:S01]  /*19590*/  @!PT LDS RZ, [RZ] ;  /* 0x00000000fffff984 */ /* 0x000fe20000000800 */
[----:B------:R0:W-:Y:S02]  /*195a0*/  LDGSTS.E.BYPASS.LTC128B.128 [R7+0xa400], desc[UR56][R2.64+0x40], !P0 ;  /* 0x0a40004002077fae */ /* 0x0001e4000c101d78 */
[----:B0-----:R-:W-:Y:S01]  /*195b0*/  IMAD.MOV.U32 R2, RZ, RZ, R14 ;  /* 0x000000ffff027224 */ /* 0x001fe200078e000e */
[----:B------:R-:W-:Y:S06]  /*195c0*/  BRA `(.L_x_1510) ;  /* 0xffffffb400dc7947 */ /* 0x000fec000383ffff */
.L_x_1428:
[----:B---3--:R3:W4:Y:S02]  /*195d0*/  SYNCS.PHASECHK.TRANS64.TRYWAIT P0, [R0+URZ+0x22840], R26 ;  /* 0x0228401a000075a7 */ /* 0x008724000800017f */
[----:B----4-:R-:W-:Y:S05]  /*195e0*/  @!P0 NANOSLEEP.SYNCS 0x989680 ;  /* 0x009896800000895d */ /* 0x010fea0003900000 */
[----:B------:R-:W4:Y:S02]  /*195f0*/  @!P0 SYNCS.PHASECHK.TRANS64 P0, [R0+URZ+0x22840], R26 ;  /* 0x0228401a000085a7 */ /* 0x000f24000800007f */
[----:B----4-:R-:W-:Y:S05]  /*19600*/  @!P0 BRA `(.L_x_1428) ;  /* 0xfffffffc00f08947 */ /* 0x010fea000383ffff */
[----:B------:R-:W-:Y:S05]  /*19610*/  BRA `(.L_x_1511) ;  /* 0xffffffb8003c7947 */ /* 0x000fea000383ffff */
.L_x_1429:
        /* <DEDUP_REMOVED lines=8> */
.L_x_1513:
[----:B------:R-:W-:Y:S05]  /*196a0*/  BSYNC B0 ;  /* 0x0000000000007941 */ /* 0x000fea0003800000 */
.L_x_1512:
[----:B------:R-:W-:Y:S01]  /*196b0*/  IMAD.MOV.U32 R13, RZ, RZ, R4 ;  /* 0x000000ffff0d7224 */ /* 0x000fe200078e0004 */
[----:B------:R-:W-:Y:S01]  /*196c0*/  LOP3.LUT R17, R17, 0xf7ffffff, RZ, 0xc0, !PT ;  /* 0xf7ffffff11117812 */ /* 0x000fe200078ec0ff */
[----:B------:R-:W-:Y:S02]  /*196d0*/  IMAD.MOV.U32 R12, RZ, RZ, RZ ;  /* 0x000000ffff0c7224 */ /* 0x000fe400078e00ff */
[----:B------:R-:W-:Y:S01]  /*196e0*/  IMAD.MOV.U32 R11, RZ, RZ, 0x1c1f ;  /* 0x00001c1fff0b7424 */ /* 0x000fe200078e00ff */
[----:B------:R-:W-:Y:S01]  /*196f0*/  @P5 LOP3.LUT R17, R17, 0x8000000, RZ, 0xfc, !PT ;  /* 0x0800000011115812 */ /* 0x000fe200078efcff */
[----:B------:R-:W-:Y:S02]  /*19700*/  IMAD.MOV.U32 R15, RZ, RZ, -0x1 ;  /* 0xffffffffff0f7424 */ /* 0x000fe400078e00ff */
[----:B------:R-:W-:Y:S01]  /*19710*/  IMAD.MOV.U32 R2, RZ, RZ, R14 ;  /* 0x000000ffff027224 */ /* 0x000fe200078e000e */
[----:B------:R-:W-:Y:S01]  /*19720*/  LOP3.LUT P5, RZ, R17, 0x8, RZ, 0xc0, !PT ;  /* 0x0000000811ff7812 */ /* 0x000fe200078ac0ff */
[----:B------:R-:W-:-:S12]  /*19730*/  @P4 IMAD.IADD R7, R16, 0x1, R6 ;  /* 0x0000000110074824 */ /* 0x000fd800078e0206 */
[----:B------:R-:W-:Y:S05]  /*19740*/  WARPSYNC.COLLECTIVE R15, `(.L_x_1514) ;  /* 0x000000000f087348 */ /* 0x000fea0003c00000 */
[----:B------:R0:W1:Y:S02]  /*19750*/  SHFL.IDX P6, R14, R13, R12, R11 ;  /* 0x0000000c0d0e7389 */ /* 0x00006400000c000b */
[----:B01----:R-:W-:Y:S01]  /*19760*/  ENDCOLLECTIVE ;  /* 0x000000000000791b */ /* 0x003fe20003800000 */
.L_x_1514:
[----:B------:R-:W-:Y:S02]  /*19770*/  @P3 IMAD.IADD R9, R16, 0x1, R6 ;  /* 0x0000000110093824 */ /* 0x000fe400078e0206 */
        /* <DEDUP_REMOVED lines=16> */
.L_x_1515:
        /* <DEDUP_REMOVED lines=12> */
.L_x_1516:
[----:B------:R-:W-:Y:S02]  /*19940*/  IMAD.MOV.U32 R13, RZ, RZ, R5 ;  /* 0x000000ffff0d7224 */ /* 0x000fe400078e0005 */
[----:B------:R-:W-:Y:S02]  /*19950*/  IMAD.MOV.U32 R12, RZ, RZ, 0x2 ;  /* 0x00000002ff0c7424 */ /* 0x000fe400078e00ff */
[----:B------:R-:W-:-:S07]  /*19960*/  IMAD.MOV.U32 R3, RZ, RZ, R14 ;  /* 0x000000ffff037224 */ /* 0x000fce00078e000e */
[----:B------:R-:W-:Y:S05]  /*19970*/  WARPSYNC.COLLECTIVE R15, `(.L_x_1517) ;  /* 0x000000000f087348 */ /* 0x000fea0003c00000 */
[----:B------:R0:W1:Y:S02]  /*19980*/  SHFL.IDX P6, R14, R13, R12, R11 ;  /* 0x0000000c0d0e7389 */ /* 0x00006400000c000b */
[----:B01----:R-:W-:Y:S01]  /*19990*/  ENDCOLLECTIVE ;  /* 0x000000000000791b */ /* 0x003fe20003800000 */
.L_x_1517:
[----:B------:R-:W-:-:S05]  /*199a0*/  @P3 IADD3 R3, P0, R36, R3, RZ ;  /* 0x0000000324033210 */ /* 0x000fca0007f1e0ff */
[----:B------:R-:W-:-:S05]  /*199b0*/  @P3 IMAD.X R2, RZ, RZ, R2, P0 ;  /* 0x000000ffff023224 */ /* 0x000fca00000e0602 */
[----:B------:R-:W-:Y:S01]  /*199c0*/  @P3 LOP3.LUT R3, R3, R2, RZ, 0x3c, !PT ;  /* 0x0000000203033212 */ /* 0x000fe200078e3cff */
[----:B------:R-:W-:-:S03]  /*199d0*/  IMAD.MOV.U32 R13, RZ, RZ, R4 ;  /* 0x000000ffff0d7224 */ /* 0x000fc600078e0004 */
[----:B------:R-:W-:-:S04]  /*199e0*/  @P3 LOP3.LUT R2, R3, R2, RZ, 0x3c, !PT ;  /* 0x0000000203023212 */ /* 0x000fc800078e3cff */
[----:B------:R-:W-:-:S05]  /*199f0*/  @P3 LOP3.LUT R3, R3, R2, RZ, 0x3c, !PT ;  /* 0x0000000203033212 */ /* 0x000fca00078e3cff */
[----:B------:R-:W-:Y:S01]  /*19a00*/  @!PT LDS RZ, [RZ] ;  /* 0x00000000fffff984 */ /* 0x000fe20000000800 */
[----:B------:R-:W-:Y:S01]  /*19a10*/  @!PT LDS RZ, [RZ] ;  /* 0x00000000fffff984 */ /* 0x000fe20000000800 */
[----:B------:R-:W-:Y:S01]  /*19a20*/  @!PT LDS RZ, [RZ] ;  /* 0x00000000fffff984 */ /* 0x000fe20000000800 */
[----:B------:R-:W-:Y:S04]  /*19a30*/  @P3 LDGSTS.E.BYPASS.LTC128B.128 [R9+0x16c00], desc[UR56][R2.64], !P4 ;  /* 0x16c0000002093fae */ /* 0x000fe8000e101d78 */
[----:B------:R-:W-:Y:S04]  /*19a40*/  @P3 LDGSTS.E.BYPASS.LTC128B.128 [R9+0x18c00], desc[UR56][R2.64+0x40], !P5 ;  /* 0x18c0004002093fae */ /* 0x000fe8000e901d78 */
[----:B------:R0:W-:Y:S02]  /*19a50*/  @P3 LDGSTS.E.BYPASS.LTC128B.128 [R9+0x1ac00], desc[UR56][R2.64+0x80], !P1 ;  /* 0x1ac0008002093fae */ /* 0x0001e4000c901d78 */
[----:B0-----:R-:W-:-:S07]  /*19a60*/  IMAD.MOV.U32 R2, RZ, RZ, R14 ;  /* 0x000000ffff027224 */ /* 0x001fce00078e000e */
[----:B------:R-:W-:Y:S05]  /*19a70*/  WARPSYNC.COLLECTIVE R15, `(.L_x_1518) ;  /* 0x000000000f087348 */ /* 0x000fea0003c00000 */
[----:B------:R0:W1:Y:S02]  /*19a80*/  SHFL.IDX P6, R14, R13, R12, R11 ;  /* 0x0000000c0d0e7389 */ /* 0x00006400000c000b */
[----:B01----:R-:W-:Y:S01]  /*19a90*/  ENDCOLLECTIVE ;  /* 0x000000000000791b */ /* 0x003fe20003800000 */
.L_x_1518:
[----:B------:R-:W-:Y:S02]  /*19aa0*/  IMAD.MOV.U32 R13, RZ, RZ, R5 ;  /* 0x000000ffff0d7224 */ /* 0x000fe400078e0005 */
[----:B------:R-:W-:Y:S02]  /*19ab0*/  IMAD.MOV.U32 R12, RZ, RZ, 0x3 ;  /* 0x00000003ff0c7424 */ /* 0x000fe400078e00ff */
[----:B------:R-:W-:-:S07]  /*19ac0*/  IMAD.MOV.U32 R3, RZ, RZ, R14 ;  /* 0x000000ffff037224 */ /* 0x000fce00078e000e */
[----:B------:R-:W-:Y:S05]  /*19ad0*/  WARPSYNC.COLLECTIVE R15, `(.L_x_1519) ;  /* 0x000000000f087348 */ /* 0x000fea0003c00000 */
[----:B------:R0:W1:Y:S02]  /*19ae0*/  SHFL.IDX P6, R14, R13, R12, R11 ;  /* 0x0000000c0d0e7389 */ /* 0x00006400000c000b */
[----:B01----:R-:W-:Y:S01]  /*19af0*/  ENDCOLLECTIVE ;  /* 0x000000000000791b */ /* 0x003fe20003800000 */
.L_x_1519:
[----:B------:R-:W-:-:S05]  /*19b00*/  @P2 IADD3 R3, P0, R36, R3, RZ ;  /* 0x0000000324032210 */ /* 0x000fca0007f1e0ff */
[----:B------:R-:W-:-:S05]  /*19b10*/  @P2 IMAD.X R2, RZ, RZ, R2, P0 ;  /* 0x000000ffff022224 */ /* 0x000fca00000e0602 */
[----:B------:R-:W-:Y:S01]  /*19b20*/  @P2 LOP3.LUT R3, R3, R2, RZ, 0x3c, !PT ;  /* 0x0000000203032212 */ /* 0x000fe200078e3cff */
[----:B------:R-:W-:-:S03]  /*19b30*/  IMAD.MOV.U32 R13, RZ, RZ, R4 ;  /* 0x000000ffff0d7224 */ /* 0x000fc600078e0004 */
[----:B------:R-:W-:-:S04]  /*19b40*/  @P2 LOP3.LUT R2, R3, R2, RZ, 0x3c, !PT ;  /* 0x0000000203022212 */ /* 0x000fc800078e3cff */
[----:B------:R-:W-:Y:S01]  /*19b50*/  @P2 LOP3.LUT R3, R3, R2, RZ, 0x3c, !PT ;  /* 0x0000000203032212 */ /* 0x000fe200078e3cff */
[----:B------:R-:W-:-:S04]  /*19b60*/  IMAD.MOV.U32 R5, RZ, RZ, R14 ;  /* 0x000000ffff057224 */ /* 0x000fc800078e000e */
[----:B------:R-:W-:Y:S01]  /*19b70*/  @!PT LDS RZ, [RZ] ;  /* 0x00000000fffff984 */ /* 0x000fe20000000800 */
[----:B------:R-:W-:Y:S01]  /*19b80*/  @!PT LDS RZ, [RZ] ;  /* 0x00000000fffff984 */ /* 0x000fe20000000800 */
[----:B------:R-:W-:Y:S01]  /*19b90*/  @!PT LDS RZ, [RZ] ;  /* 0x00000000fffff984 */ /* 0x000fe20000000800 */
[----:B------:R0:W-:Y:S04]  /*19ba0*/  @P2 LDGSTS.E.BYPASS.LTC128B.128 [R7+0x17400], desc[UR56][R2.64], !P4 ;  /* 0x1740000002072fae */ /* 0x0001e8000e101d78 */
[----:B------:R0:W-:Y:S01]  /*19bb0*/  @P2 LDGSTS.E.BYPASS.LTC128B.128 [R7+0x19400], desc[UR56][R2.64+0x40], !P5 ;  /* 0x1940004002072fae */ /* 0x0001e2000e901d78 */
[----:B------:R-:W-:-:S03]  /*19bc0*/  LOP3.LUT P5, RZ, R17, 0x8000000, RZ, 0xc0, !PT ;  /* 0x0800000011ff7812 */ /* 0x000fc600078ac0ff */
[----:B------:R0:W-:Y:S10]  /*19bd0*/  @P2 LDGSTS.E.BYPASS.LTC128B.128 [R7+0x1b400], desc[UR56][R2.64+0x80], !P1 ;  /* 0x1b40008002072fae */ /* 0x0001f4000c901d78 */
[----:B0-----:R-:W-:Y:S05]  /*19be0*/  WARPSYNC.COLLECTIVE R15, `(.L_x_1520) ;  /* 0x000000000f087348 */ /* 0x001fea0003c00000 */
[----:B------:R1:W2:Y:S02]  /*19bf0*/  SHFL.IDX P6, R14, R13, R12, R11 ;  /* 0x0000000c0d0e7389 */ /* 0x0002a400000c000b */
[----:B012---:R-:W-:Y:S01]  /*19c00*/  ENDCOLLECTIVE ;  /* 0x000000000000791b */ /* 0x007fe20003800000 */
.L_x_1520:
[----:B------:R-:W-:Y:S05]  /*19c10*/  BRA `(.L_x_1521) ;  /* 0xffffffb400ac7947 */ /* 0x000fea000383ffff */
.L_x_1434:
[----:B------:R-:W-:Y:S02]  /*19c20*/  IMAD.MOV.U32 R13, RZ, RZ, R5 ;  /* 0x000000ffff0d7224 */ /* 0x000fe400078e0005 */
[----:B------:R-:W-:Y:S02]  /*19c30*/  IMAD.MOV.U32 R12, RZ, RZ, RZ ;  /* 0x000000ffff0c7224 */ /* 0x000fe400078e00ff */
[----:B------:R-:W-:Y:S02]  /*19c40*/  IMAD.MOV.U32 R11, RZ, RZ, 0x1c1f ;  /* 0x00001c1fff0b7424 */ /* 0x000fe400078e00ff */
[----:B------:R-:W-:Y:S02]  /*19c50*/  IMAD.MOV.U32 R15, RZ, RZ, -0x1 ;  /* 0xffffffffff0f7424 */ /* 0x000fe400078e00ff */
[----:B------:R-:W-:Y:S02]  /*19c60*/  IMAD R4, R7, UR41, RZ ;  /* 0x0000002907047c24 */ /* 0x000fe4000f8e02ff */
[----:B------:R-:W-:-:S07]  /*19c70*/  IMAD.IADD R18, R9, 0x1, R18 ;  /* 0x0000000109127824 */ /* 0x000fce00078e0212 */
[----:B-----5:R-:W-:Y:S05]  /*19c80*/  WARPSYNC.COLLECTIVE R15, `(.L_x_1522) ;  /* 0x000000000f087348 */ /* 0x020fea0003c00000 */
[----:B------:R0:W1:Y:S02]  /*19c90*/  SHFL.IDX P6, R14, R13, R12, R11 ;  /* 0x0000000c0d0e7389 */ /* 0x00006400000c000b */
[----:B01---5:R-:W-:Y:S01]  /*19ca0*/  ENDCOLLECTIVE ;  /* 0x000000000000791b */ /* 0x023fe20003800000 */
.L_x_1522:
[C---:B------:R-:W-:Y:S01]  /*19cb0*/  VIADD R7, R18.reuse, 0x20 ;  /* 0x0000002012077836 */ /* 0x040fe20000000000 */
[----:B------:R-:W-:Y:S01]  /*19cc0*/  ISETP.GE.AND P0, PT, R18, R4, PT ;  /* 0x000000041200720c */ /* 0x000fe20003f06270 */
[----:B------:R-:W-:Y:S02]  /*19cd0*/  IMAD.MOV.U32 R13, RZ, RZ, R0 ;  /* 0x000000ffff0d7224 */ /* 0x000fe400078e0000 */
[----:B------:R-:W-:-:S10]  /*19ce0*/  IMAD.MOV.U32 R2, RZ, RZ, R14 ;  /* 0x000000ffff027224 */ /* 0x000fd400078e000e */
[----:B------:R-:W-:Y:S05]  /*19cf0*/  WARPSYNC.COLLECTIVE R15, `(.L_x_1523) ;  /* 0x000000000f087348 */ /* 0x000fea0003c00000 */
[----:B------:R0:W1:Y:S02]  /*19d00*/  SHFL.IDX P6, R14, R13, R12, R11 ;  /* 0x0000000c0d0e7389 */ /* 0x00006400000c000b */
[----:B01----:R-:W-:Y:S01]  /*19d10*/  ENDCOLLECTIVE ;  /* 0x000000000000791b */ /* 0x003fe20003800000 */
.L_x_1523:
[----:B------:R-:W-:Y:S02]  /*19d20*/  IMAD.MOV.U32 R13, RZ, RZ, R5 ;  /* 0x000000ffff0d7224 */ /* 0x000fe400078e0005 */
[----:B------:R-:W-:Y:S02]  /*19d30*/  IMAD.MOV.U32 R12, RZ, RZ, 0x1 ;  /* 0x00000001ff0c7424 */ /* 0x000fe400078e00ff */
[----:B------:R-:W-:-:S07]  /*19d40*/  IMAD.MOV.U32 R3, RZ, RZ, R14 ;  /* 0x000000ffff037224 */ /* 0x000fce00078e000e */
[----:B------:R-:W-:Y:S05]  /*19d50*/  WARPSYNC.COLLECTIVE R15, `(.L_x_1524) ;  /* 0x000000000f087348 */ /* 0x000fea0003c00000 */
[----:B------:R0:W1:Y:S02]  /*19d60*/  SHFL.IDX P6, R14, R13, R12, R11 ;  /* 0x0000000c0d0e7389 */ /* 0x00006400000c000b */
[----:B01----:R-:W-:Y:S01]  /*19d70*/  ENDCOLLECTIVE ;  /* 0x000000000000791b */ /* 0x003fe20003800000 */
.L_x_1524:
        /* <DEDUP_REMOVED lines=15> */
.L_x_1525:
[----:B------:R-:W-:Y:S02]  /*19e70*/  IMAD.MOV.U32 R13, RZ, RZ, R5 ;  /* 0x000000ffff0d7224 */ /* 0x000fe400078e0005 */
[----:B------:R-:W-:Y:S01]  /*19e80*/  IMAD.MOV.U32 R12, RZ, RZ, 0x2 ;  /* 0x00000002ff0c7424 */ /* 0x000fe200078e00ff */
[----:B------:R-:W-:-:S13]  /*19e90*/  @!P0 IADD3 R6, P4, R36, R14, RZ ;  /* 0x0000000e24068210 */ /* 0x000fda0007f9e0ff */
[----:B------:R-:W-:Y:S05]  /*19ea0*/  WARPSYNC.COLLECTIVE R15, `(.L_x_1526) ;  /* 0x000000000f087348 */ /* 0x000fea0003c00000 */
[----:B------:R0:W1:Y:S02]  /*19eb0*/  SHFL.IDX P6, R14, R13, R12, R11 ;  /* 0x0000000c0d0e7389 */ /* 0x00006400000c000b */
[----:B01----:R-:W-:Y:S01]  /*19ec0*/  ENDCOLLECTIVE ;  /* 0x000000000000791b */ /* 0x003fe20003800000 */
.L_x_1526:
        /* <DEDUP_REMOVED lines=16> */
.L_x_1527:
[----:B------:R-:W-:Y:S02]  /*19fd0*/  IMAD.MOV.U32 R13, RZ, RZ, R5 ;  /* 0x000000ffff0d7224 */ /* 0x000fe400078e0005 */
[----:B------:R-:W-:Y:S01]  /*19fe0*/  IMAD.MOV.U32 R12, RZ, RZ, 0x3 ;  /* 0x00000003ff0c7424 */ /* 0x000fe200078e00ff */
[----:B------:R-:W-:-:S13]  /*19ff0*/  @!P0 IADD3 R6, P4, R36, R14, RZ ;  /* 0x0000000e24068210 */ /* 0x000fda0007f9e0ff */
[----:B------:R-:W-:Y:S05]  /*1a000*/  WARPSYNC.COLLECTIVE R15, `(.L_x_1528) ;  /* 0x000000000f087348 */ /* 0x000fea0003c00000 */
[----:B------:R0:W1:Y:S02]  /*1a010*/  SHFL.IDX P6, R14, R13, R12, R11 ;  /* 0x0000000c0d0e7389 */ /* 0x00006400000c000b */
[----:B01----:R-:W-:Y:S01]  /*1a020*/  ENDCOLLECTIVE ;  /* 0x000000000000791b */ /* 0x003fe20003800000 */
.L_x_1528:
        /* <DEDUP_REMOVED lines=14> */
.L_x_1529:
[----:B------:R-:W-:Y:S05]  /*1a110*/  BRA `(.L_x_1530) ;  /* 0xffffffb800cc7947 */ /* 0x000fea000383ffff */
.L_x_1439:
[----:B0-----:R0:W1:Y:S02]  /*1a120*/  SYNCS.PHASECHK.TRANS64.TRYWAIT P0, [R16+URZ+0x22820], R3 ;  /* 0x02282003100075a7 */ /* 0x001064000800017f */
[----:B-1----:R-:W-:Y:S05]  /*1a130*/  @!P0 NANOSLEEP.SYNCS 0x989680 ;  /* 0x009896800000895d */ /* 0x002fea0003900000 */
[----:B------:R-:W1:Y:S02]  /*1a140*/  @!P0 SYNCS.PHASECHK.TRANS64 P0, [R16+URZ+0x22820], R3 ;  /* 0x02282003100085a7 */ /* 0x000e64000800007f */
[----:B-1----:R-:W-:Y:S05]  /*1a150*/  @!P0 BRA `(.L_x_1439) ;  /* 0xfffffffc00f08947 */ /* 0x002fea000383ffff */
[----:B------:R-:W-:Y:S05]  /*1a160*/  BRA `(.L_x_1531) ;  /* 0xffffffbc00407947 */ /* 0x000fea000383ffff */
.L_x_1443:
[----:B0-----:R0:W1:Y:S02]  /*1a170*/  SYNCS.PHASECHK.TRANS64.TRYWAIT P0, [R0+URZ+0x22880], R10 ;  /* 0x0228800a000075a7 */ /* 0x001064000800017f */
[----:B-1----:R-:W-:Y:S05]  /*1a180*/  @!P0 NANOSLEEP.SYNCS 0x989680 ;  /* 0x009896800000895d */ /* 0x002fea0003900000 */
[----:B------:R-:W1:Y:S02]  /*1a190*/  @!P0 SYNCS.PHASECHK.TRANS64 P0, [R0+URZ+0x22880], R10 ;  /* 0x0228800a000085a7 */ /* 0x000e64000800007f */
[----:B-1----:R-:W-:Y:S05]  /*1a1a0*/  @!P0 BRA `(.L_x_1443) ;  /* 0xfffffffc00f08947 */ /* 0x002fea000383ffff */
[----:B------:R-:W-:Y:S05]  /*1a1b0*/  BRA `(.L_x_1532) ;  /* 0xffffffbc00fc7947 */ /* 0x000fea000383ffff */
.L_x_1444:
        /* <DEDUP_REMOVED lines=8> */
.L_x_1534:
[----:B------:R-:W-:Y:S05]  /*1a240*/  BSYNC B0 ;  /* 0x0000000000007941 */ /* 0x000fea0003800000 */
.L_x_1533:
        /* <DEDUP_REMOVED lines=10> */
.L_x_1535:
[----:B------:R-:W-:Y:S02]  /*1a2f0*/  IMAD.MOV.U32 R13, RZ, RZ, R27 ;  /* 0x000000ffff0d7224 */ /* 0x000fe400078e001b */
[----:B------:R-:W-:Y:S02]  /*1a300*/  IMAD.MOV.U32 R12, RZ, RZ, 0x1 ;  /* 0x00000001ff0c7424 */ /* 0x000fe400078e00ff */
[----:B------:R-:W-:-:S07]  /*1a310*/  IMAD.MOV.U32 R2, RZ, RZ, R14 ;  /* 0x000000ffff027224 */ /* 0x000fce00078e000e */
[----:B------:R-:W-:Y:S05]  /*1a320*/  WARPSYNC.COLLECTIVE R15, `(.L_x_1536) ;  /* 0x000000000f087348 */ /* 0x000fea0003c00000 */
[----:B------:R0:W1:Y:S02]  /*1a330*/  SHFL.IDX P6, R14, R13, R12, R11 ;  /* 0x0000000c0d0e7389 */ /* 0x00006400000c000b */
[----:B01----:R-:W-:Y:S01]  /*1a340*/  ENDCOLLECTIVE ;  /* 0x000000000000791b */ /* 0x003fe20003800000 */
.L_x_1536:
        /* <DEDUP_REMOVED lines=12> */
.L_x_1537:
[----:B------:R-:W-:Y:S02]  /*1a410*/  IMAD.MOV.U32 R13, RZ, RZ, R27 ;  /* 0x000000ffff0d7224 */ /* 0x000fe400078e001b */
[----:B------:R-:W-:Y:S02]  /*1a420*/  IMAD.MOV.U32 R12, RZ, RZ, 0x2 ;  /* 0x00000002ff0c7424 */ /* 0x000fe400078e00ff */
[----:B------:R-:W-:-:S07]  /*1a430*/  IMAD.MOV.U32 R2, RZ, RZ, R14 ;  /* 0x000000ffff027224 */ /* 0x000fce00078e000e */
[----:B------:R-:W-:Y:S05]  /*1a440*/  WARPSYNC.COLLECTIVE R15, `(.L_x_1538) ;  /* 0x000000000f087348 */ /* 0x000fea0003c00000 */
[----:B------:R0:W1:Y:S02]  /*1a450*/  SHFL.IDX P6, R14, R13, R12, R11 ;  /* 0x0000000c0d0e7389 */ /* 0x00006400000c000b */
[----:B01----:R-:W-:Y:S01]  /*1a460*/  ENDCOLLECTIVE ;  /* 0x000000000000791b */ /* 0x003fe20003800000 */
.L_x_1538:
        /* <DEDUP_REMOVED lines=12> */
.L_x_1539:
[----:B------:R-:W-:Y:S02]  /*1a530*/  IMAD.MOV.U32 R13, RZ, RZ, R27 ;  /* 0x000000ffff0d7224 */ /* 0x000fe400078e001b */
[----:B------:R-:W-:Y:S02]  /*1a540*/  IMAD.MOV.U32 R12, RZ, RZ, 0x3 ;  /* 0x00000003ff0c7424 */ /* 0x000fe400078e00ff */
[----:B------:R-:W-:-:S07]  /*1a550*/  IMAD.MOV.U32 R2, RZ, RZ, R14 ;  /* 0x000000ffff027224 */ /* 0x000fce00078e000e */
[----:B------:R-:W-:Y:S05]  /*1a560*/  WARPSYNC.COLLECTIVE R15, `(.L_x_1540) ;  /* 0x000000000f087348 */ /* 0x000fea0003c00000 */
[----:B------:R0:W1:Y:S02]  /*1a570*/  SHFL.IDX P6, R14, R13, R12, R11 ;  /* 0x0000000c0d0e7389 */ /* 0x00006400000c000b */
[----:B01----:R-:W-:Y:S01]  /*1a580*/  ENDCOLLECTIVE ;  /* 0x000000000000791b */ /* 0x003fe20003800000 */
.L_x_1540:
        /* <DEDUP_REMOVED lines=12> */
.L_x_1541:
[----:B------:R-:W-:Y:S01]  /*1a650*/  IMAD.MOV.U32 R2, RZ, RZ, R14 ;  /* 0x000000ffff027224 */ /* 0x000fe200078e000e */
[----:B------:R-:W-:Y:S06]  /*1a660*/  BRA `(.L_x_1542) ;  /* 0xffffffbc00947947 */ /* 0x000fec000383ffff */
.L_x_1449:
[----:B---3--:R3:W4:Y:S02]  /*1a670*/  SYNCS.PHASECHK.TRANS64.TRYWAIT P0, [R0+URZ+0x22840], R10 ;  /* 0x0228400a000075a7 */ /* 0x008724000800017f */
[----:B----4-:R-:W-:Y:S05]  /*1a680*/  @!P0 NANOSLEEP.SYNCS 0x989680 ;  /* 0x009896800000895d */ /* 0x010fea0003900000 */
[----:B------:R-:W4:Y:S02]  /*1a690*/  @!P0 SYNCS.PHASECHK.TRANS64 P0, [R0+URZ+0x22840], R10 ;  /* 0x0228400a000085a7 */ /* 0x000f24000800007f */
[----:B----4-:R-:W-:Y:S05]  /*1a6a0*/  @!P0 BRA `(.L_x_1449) ;  /* 0xfffffffc00f08947 */ /* 0x010fea000383ffff */
[----:B------:R-:W-:Y:S05]  /*1a6b0*/  BRA `(.L_x_1543) ;  /* 0xffffffbc00e87947 */ /* 0x000fea000383ffff */
.L_x_1450:
        /* <DEDUP_REMOVED lines=8> */
.L_x_1545:
[----:B------:R-:W-:Y:S05]  /*1a740*/  BSYNC B0 ;  /* 0x0000000000007941 */ /* 0x000fea0003800000 */
.L_x_1544:
        /* <DEDUP_REMOVED lines=9> */
.L_x_1546:
[----:B------:R-:W-:Y:S02]  /*1a7e0*/  IMAD.MOV.U32 R13, RZ, RZ, R8 ;  /* 0x000000ffff0d7224 */ /* 0x000fe400078e0008 */
[----:B------:R-:W-:Y:S02]  /*1a7f0*/  IMAD.MOV.U32 R12, RZ, RZ, 0x1 ;  /* 0x00000001ff0c7424 */ /* 0x000fe400078e00ff */
[----:B------:R-:W-:-:S07]  /*1a800*/  IMAD.MOV.U32 R2, RZ, RZ, R14 ;  /* 0x000000ffff027224 */ /* 0x000fce00078e000e */
[----:B------:R-:W-:Y:S05]  /*1a810*/  WARPSYNC.COLLECTIVE R15, `(.L_x_1547) ;  /* 0x000000000f087348 */ /* 0x000fea0003c00000 */
[----:B------:R0:W1:Y:S02]  /*1a820*/  SHFL.IDX P6, R14, R13, R12, R11 ;  /* 0x0000000c0d0e7389 */ /* 0x00006400000c000b */
[----:B01----:R-:W-:Y:S01]  /*1a830*/  ENDCOLLECTIVE ;  /* 0x000000000000791b */ /* 0x003fe20003800000 */
.L_x_1547:
        /* <DEDUP_REMOVED lines=13> */
.L_x_1548:
[----:B------:R-:W-:Y:S02]  /*1a910*/  IMAD.MOV.U32 R13, RZ, RZ, R8 ;  /* 0x000000ffff0d7224 */ /* 0x000fe400078e0008 */
[----:B------:R-:W-:Y:S02]  /*1a920*/  IMAD.MOV.U32 R12, RZ, RZ, 0x2 ;  /* 0x00000002ff0c7424 */ /* 0x000fe400078e00ff */
[----:B------:R-:W-:-:S07]  /*1a930*/  IMAD.MOV.U32 R2, RZ, RZ, R14 ;  /* 0x000000ffff027224 */ /* 0x000fce00078e000e */
[----:B------:R-:W-:Y:S05]  /*1a940*/  WARPSYNC.COLLECTIVE R15, `(.L_x_1549) ;  /* 0x000000000f087348 */ /* 0x000fea0003c00000 */
[----:B------:R0:W1:Y:S02]  /*1a950*/  SHFL.IDX P6, R14, R13, R12, R11 ;  /* 0x0000000c0d0e7389 */ /* 0x00006400000c000b */
[----:B01----:R-:W-:Y:S01]  /*1a960*/  ENDCOLLECTIVE ;  /* 0x000000000000791b */ /* 0x003fe20003800000 */
.L_x_1549:
        /* <DEDUP_REMOVED lines=13> */
.L_x_1550:
[----:B------:R-:W-:Y:S02]  /*1aa40*/  IMAD.MOV.U32 R13, RZ, RZ, R8 ;  /* 0x000000ffff0d7224 */ /* 0x000fe400078e0008 */
[----:B------:R-:W-:Y:S02]  /*1aa50*/  IMAD.MOV.U32 R12, RZ, RZ, 0x3 ;  /* 0x00000003ff0c7424 */ /* 0x000fe400078e00ff */
[----:B------:R-:W-:-:S07]  /*1aa60*/  IMAD.MOV.U32 R2, RZ, RZ, R14 ;  /* 0x000000ffff027224 */ /* 0x000fce00078e000e */
[----:B------:R-:W-:Y:S05]  /*1aa70*/  WARPSYNC.COLLECTIVE R15, `(.L_x_1551) ;  /* 0x000000000f087348 */ /* 0x000fea0003c00000 */
[----:B------:R0:W1:Y:S02]  /*1aa80*/  SHFL.IDX P6, R14, R13, R12, R11 ;  /* 0x0000000c0d0e7389 */ /* 0x00006400000c000b */
[----:B01----:R-:W-:Y:S01]  /*1aa90*/  ENDCOLLECTIVE ;  /* 0x000000000000791b */ /* 0x003fe20003800000 */
.L_x_1551:
        /* <DEDUP_REMOVED lines=13> */
.L_x_1552:
[----:B------:R-:W-:Y:S01]  /*1ab70*/  IMAD.MOV.U32 R2, RZ, RZ, R14 ;  /* 0x000000ffff027224 */ /* 0x000fe200078e000e */
[----:B------:R-:W-:Y:S06]  /*1ab80*/  BRA `(.L_x_1553) ;  /* 0xffffffbc00747947 */ /* 0x000fec000383ffff */
.L_x_1455:
[----:B0-----:R0:W2:Y:S02]  /*1ab90*/  SYNCS.PHASECHK.TRANS64.TRYWAIT P1, [R0+URZ+0x22870], R3 ;  /* 0x02287003000075a7 */ /* 0x0010a4000802017f */
[----:B--2---:R-:W-:Y:S05]  /*1aba0*/  @!P1 NANOSLEEP.SYNCS 0x989680 ;  /* 0x009896800000995d */ /* 0x004fea0003900000 */
[----:B------:R-:W2:Y:S02]  /*1abb0*/  @!P1 SYNCS.PHASECHK.TRANS64 P1, [R0+URZ+0x22870], R3 ;  /* 0x02287003000095a7 */ /* 0x000ea4000802007f */
[----:B--2---:R-:W-:Y:S05]  /*1abc0*/  @!P1 BRA `(.L_x_1455) ;  /* 0xfffffffc00f09947 */ /* 0x004fea000383ffff */
[----:B------:R-:W-:Y:S05]  /*1abd0*/  BRA `(.L_x_1554) ;  /* 0xffffffbc00e07947 */ /* 0x000fea000383ffff */
.L_x_1457:
[----:B0-----:R0:W2:Y:S02]  /*1abe0*/  SYNCS.PHASECHK.TRANS64.TRYWAIT P1, [R0+URZ+0x22860], R3 ;  /* 0x02286003000075a7 */ /* 0x0010a4000802017f */
[----:B--2---:R-:W-:Y:S05]  /*1abf0*/  @!P1 NANOSLEEP.SYNCS 0x989680 ;  /* 0x009896800000995d */ /* 0x004fea0003900000 */
[----:B------:R-:W2:Y:S02]  /*1ac00*/  @!P1 SYNCS.PHASECHK.TRANS64 P1, [R0+URZ+0x22860], R3 ;  /* 0x02286003000095a7 */ /* 0x000ea4000802007f */
[----:B--2---:R-:W-:Y:S05]  /*1ac10*/  @!P1 BRA `(.L_x_1457) ;  /* 0xfffffffc00f09947 */ /* 0x004fea000383ffff */
[----:B------:R-:W-:Y:S05]  /*1ac20*/  BRA `(.L_x_1555) ;  /* 0xffffffbc00f07947 */ /* 0x000fea000383ffff */
.L_x_1465:
[----:B0-----:R0:W2:Y:S02]  /*1ac30*/  SYNCS.PHASECHK.TRANS64.TRYWAIT P1, [R18+URZ+0x22870], R3 ;  /* 0x02287003120075a7 */ /* 0x0010a4000802017f */
[----:B--2---:R-:W-:Y:S05]  /*1ac40*/  @!P1 NANOSLEEP.SYNCS 0x989680 ;  /* 0x009896800000995d */ /* 0x004fea0003900000 */
[----:B------:R-:W2:Y:S02]  /*1ac50*/  @!P1 SYNCS.PHASECHK.TRANS64 P1, [R18+URZ+0x22870], R3 ;  /* 0x02287003120095a7 */ /* 0x000ea4000802007f */
[----:B--2---:R-:W-:Y:S05]  /*1ac60*/  @!P1 BRA `(.L_x_1465) ;  /* 0xfffffffc00f09947 */ /* 0x004fea000383ffff */
[----:B------:R-:W-:Y:S05]  /*1ac70*/  BRA `(.L_x_1556) ;  /* 0xffffffc400847947 */ /* 0x000fea000383ffff */
.L_x_1467:
[----:B0-----:R0:W2:Y:S02]  /*1ac80*/  SYNCS.PHASECHK.TRANS64.TRYWAIT P1, [R18+URZ+0x22860], R3 ;  /* 0x02286003120075a7 */ /* 0x0010a4000802017f */
[----:B--2---:R-:W-:Y:S05]  /*1ac90*/  @!P1 NANOSLEEP.SYNCS 0x989680 ;  /* 0x009896800000995d */ /* 0x004fea0003900000 */
[----:B------:R-:W2:Y:S02]  /*1aca0*/  @!P1 SYNCS.PHASECHK.TRANS64 P1, [R18+URZ+0x22860], R3 ;  /* 0x02286003120095a7 */ /* 0x000ea4000802007f */
[----:B--2---:R-:W-:Y:S05]  /*1acb0*/  @!P1 BRA `(.L_x_1467) ;  /* 0xfffffffc00f09947 */ /* 0x004fea000383ffff */
[----:B------:R-:W-:Y:S05]  /*1acc0*/  BRA `(.L_x_1557) ;  /* 0xffffffc400907947 */ /* 0x000fea000383ffff */
.L_x_1481:
[----:B0-----:R0:W2:Y:S02]  /*1acd0*/  SYNCS.PHASECHK.TRANS64.TRYWAIT P0, [R5+URZ+0x22820], R0 ;  /* 0x02282000050075a7 */ /* 0x0010a4000800017f */
[----:B--2---:R-:W-:Y:S05]  /*1ace0*/  @!P0 NANOSLEEP.SYNCS 0x989680 ;  /* 0x009896800000895d */ /* 0x004fea0003900000 */
[----:B------:R-:W2:Y:S02]  /*1acf0*/  @!P0 SYNCS.PHASECHK.TRANS64 P0, [R5+URZ+0x22820], R0 ;  /* 0x02282000050085a7 */ /* 0x000ea4000800007f */
[----:B--2---:R-:W-:Y:S05]  /*1ad00*/  @!P0 BRA `(.L_x_1481) ;  /* 0xfffffffc00f08947 */ /* 0x004fea000383ffff */
[----:B------:R-:W-:Y:S05]  /*1ad10*/  BRA `(.L_x_1558) ;  /* 0xffffffd800e07947 */ /* 0x000fea000383ffff */
.L_x_1482:
        /* <DEDUP_REMOVED lines=11> */
.L_x_1560:
[----:B------:R-:W-:Y:S05]  /*1add0*/  BSYNC B0 ;  /* 0x0000000000007941 */ /* 0x000fea0003800000 */
.L_x_1559:
[----:B------:R-:W-:Y:S05]  /*1ade0*/  BRA `(.L_x_1561) ;  /* 0xffffffd800c87947 */ /* 0x000fea000383ffff */
.L_x_1485:
[----:B------:R-:W-:Y:S01]  /*1adf0*/  BSSY B1, `(.L_x_1562) ;  /* 0x0000006000017945 */ /* 0x000fe20003800000 */
[----:B------:R-:W-:-:S07]  /*1ae00*/  IMAD.MOV.U32 R15, RZ, RZ, -0x1 ;  /* 0xffffffffff0f7424 */ /* 0x000fce00078e00ff */
[----:B01----:R-:W-:Y:S05]  /*1ae10*/  WARPSYNC.COLLECTIVE R15, `(.L_x_1563) ;  /* 0x000000000f0c7348 */ /* 0x003fea0003c00000 */
[----:B------:R-:W-:Y:S02]  /*1ae20*/  ELECT P6, UR62, PT ;  /* 0x00000000003e782f */ /* 0x000fe400038c0000 */
[----:B------:R-:W-:Y:S01]  /*1ae30*/  MOV R14, UR62 ;  /* 0x0000003e000e7c02 */ /* 0x000fe20008000f00 */
[----:B01----:R-:W-:Y:S10]  /*1ae40*/  ENDCOLLECTIVE ;  /* 0x000000000000791b */ /* 0x003ff40003800000 */
.L_x_1563:
[----:B------:R-:W-:Y:S05]  /*1ae50*/  BSYNC B1 ;  /* 0x0000000000017941 */ /* 0x000fea0003800000 */
.L_x_1562:
[----:B------:R-:W-:Y:S05]  /*1ae60*/  BRA `(.L_x_1564) ;  /* 0xffffffd800c07947 */ /* 0x000fea000383ffff */
.L_x_1487:
[----:B0-----:R0:W2:Y:S02]  /*1ae70*/  SYNCS.PHASECHK.TRANS64.TRYWAIT P1, [R3+URZ+0x22840], R2 ;  /* 0x02284002030075a7 */ /* 0x0010a4000802017f */
[----:B--2---:R-:W-:Y:S05]  /*1ae80*/  @!P1 NANOSLEEP.SYNCS 0x989680 ;  /* 0x009896800000995d */ /* 0x004fea0003900000 */
[----:B------:R-:W2:Y:S02]  /*1ae90*/  @!P1 SYNCS.PHASECHK.TRANS64 P1, [R3+URZ+0x22840], R2 ;  /* 0x02284002030095a7 */ /* 0x000ea4000802007f */
[----:B--2---:R-:W-:Y:S05]  /*1aea0*/  @!P1 BRA `(.L_x_1487) ;  /* 0xfffffffc00f09947 */ /* 0x004fea000383ffff */
[----:B------:R-:W-:Y:S05]  /*1aeb0*/  BRA `(.L_x_1565) ;  /* 0xffffffd800e07947 */ /* 0x000fea000383ffff */
.L_x_1489:
[----:B--2---:R2:W3:Y:S02]  /*1aec0*/  SYNCS.PHASECHK.TRANS64.TRYWAIT P1, [R19+URZ+0x22840], R0 ;  /* 0x02284000130075a7 */ /* 0x0044e4000802017f */
[----:B---3--:R-:W-:Y:S05]  /*1aed0*/  @!P1 NANOSLEEP.SYNCS 0x989680 ;  /* 0x009896800000995d */ /* 0x008fea0003900000 */
[----:B------:R-:W3:Y:S02]  /*1aee0*/  @!P1 SYNCS.PHASECHK.TRANS64 P1, [R19+URZ+0x22840], R0 ;  /* 0x02284000130095a7 */ /* 0x000ee4000802007f */
[----:B---3--:R-:W-:Y:S05]  /*1aef0*/  @!P1 BRA `(.L_x_1489) ;  /* 0xfffffffc00f09947 */ /* 0x008fea000383ffff */
[----:B------:R-:W-:Y:S05]  /*1af00*/  BRA `(.L_x_1566) ;  /* 0xffffffd800ec7947 */ /* 0x000fea000383ffff */
.L_x_1491:
[----:B---3--:R3:W4:Y:S02]  /*1af10*/  SYNCS.PHASECHK.TRANS64.TRYWAIT P1, [R3+URZ+0x22860], R2 ;  /* 0x02286002030075a7 */ /* 0x008724000802017f */
[----:B----4-:R-:W-:Y:S05]  /*1af20*/  @!P1 NANOSLEEP.SYNCS 0x989680 ;  /* 0x009896800000995d */ /* 0x010fea0003900000 */
[----:B------:R-:W4:Y:S02]  /*1af30*/  @!P1 SYNCS.PHASECHK.TRANS64 P1, [R3+URZ+0x22860], R2 ;  /* 0x02286002030095a7 */ /* 0x000f24000802007f */
[----:B----4-:R-:W-:Y:S05]  /*1af40*/  @!P1 BRA `(.L_x_1491) ;  /* 0xfffffffc00f09947 */ /* 0x010fea000383ffff */
[----:B------:R-:W-:Y:S05]  /*1af50*/  BRA `(.L_x_1567) ;  /* 0xffffffd800e87947 */ /* 0x000fea000383ffff */
.L_x_1493:
[----:B----4-:R4:W0:Y:S02]  /*1af60*/  SYNCS.PHASECHK.TRANS64.TRYWAIT P1, [R19+URZ+0x22860], R0 ;  /* 0x02286000130075a7 */ /* 0x010824000802017f */
[----:B0-----:R-:W-:Y:S05]  /*1af70*/  @!P1 NANOSLEEP.SYNCS 0x989680 ;  /* 0x009896800000995d */ /* 0x001fea0003900000 */
[----:B------:R-:W0:Y:S02]  /*1af80*/  @!P1 SYNCS.PHASECHK.TRANS64 P1, [R19+URZ+0x22860], R0 ;  /* 0x02286000130095a7 */ /* 0x000e24000802007f */
[----:B0-----:R-:W-:Y:S05]  /*1af90*/  @!P1 BRA `(.L_x_1493) ;  /* 0xfffffffc00f09947 */ /* 0x001fea000383ffff */
[----:B------:R-:W-:Y:S05]  /*1afa0*/  BRA `(.L_x_1568) ;  /* 0xffffffd800e47947 */ /* 0x000fea000383ffff */
.L_x_1495:
[----:B------:R0:W0:Y:S02]  /*1afb0*/  SYNCS.PHASECHK.TRANS64.TRYWAIT P1, [R3+URZ+0x22880], R2 ;  /* 0x02288002030075a7 */ /* 0x000024000802017f */
[----:B0-----:R-:W-:Y:S05]  /*1afc0*/  @!P1 NANOSLEEP.SYNCS 0x989680 ;  /* 0x009896800000995d */ /* 0x001fea0003900000 */
[----:B------:R-:W0:Y:S02]  /*1afd0*/  @!P1 SYNCS.PHASECHK.TRANS64 P1, [R3+URZ+0x22880], R2 ;  /* 0x02288002030095a7 */ /* 0x000e24000802007f */
[----:B0-----:R-:W-:Y:S05]  /*1afe0*/  @!P1 BRA `(.L_x_1495) ;  /* 0xfffffffc00f09947 */ /* 0x001fea000383ffff */
[----:B------:R-:W-:Y:S05]  /*1aff0*/  BRA `(.L_x_1569) ;  /* 0xffffffd800e07947 */ /* 0x000fea000383ffff */
.L_x_1570:
        /* <DEDUP_REMOVED lines=16> */
.L_x_3318:


//--------------------- .text._ZN7cutlass13device_kernelIN5flash11enable_sm90INS1_16FlashAttnFwdSm90INS1_25CollectiveMainloopFwdSm90ILi2EN4cute5tupleIJNS5_1CILi1EEES8_S8_EEENS6_IJNS7_ILi128EEESA_NS7_ILi192EEEEEELi128ENS_12float_e4m3_tEfNS_4arch4Sm90ELb0ELb1ELb0ELb1ELb1ELb1ELb0ELb1ELb1ELb1ELb1ELb0EEENS1_21CollectiveEpilogueFwdINS6_IJSA_SA_SA_EEES9_NS_10bfloat16_tESF_Li256ELb1ELb1ELb1ELb1EEENS1_36VarlenDynamicPersistentTileSchedulerILi128ELi128ELi256ELi128ELb1ELb1ELb1ELb1ELb0ELb1EEEEEEEEEvNT_6ParamsE --------------------------
	.section	.text._ZN7cutlass13device_kernelIN5flash11enable_sm90INS1_16FlashAttnFwdSm90INS1_25CollectiveMainloopFwdSm90ILi2EN4cute5tupleIJNS5_1CILi1EEES8_S8_EEENS6_IJNS7_ILi128EEESA_NS7_ILi192EEEEEELi128ENS_12float_e4m3_tEfNS_4arch4Sm90ELb0ELb1ELb0ELb1ELb1ELb1ELb0ELb1ELb1ELb1ELb1ELb0EEENS1_21CollectiveEpilogueFwdINS6_IJSA_SA_SA_EEES9_NS_10bfloat16_tESF_Li256ELb1ELb1ELb1ELb1EEENS1_36VarlenDynamicPersistentTileSchedulerILi128ELi128ELi256ELi128ELb1ELb1ELb1ELb1ELb0ELb1EEEEEEEEEvNT_6ParamsE,"ax",@progbits
	.align	128
.text._ZN7cutlass13device_kernelIN5flash11enable_sm90INS1_16FlashAttnFwdSm90INS1_25CollectiveMainloopFwdSm90ILi2EN4cute5tupleIJNS5_1CILi1EEES8_S8_EEENS6_IJNS7_ILi128EEESA_NS7_ILi192EEEEEELi128ENS_12float_e4m3_tEfNS_4arch4Sm90ELb0ELb1ELb0ELb1ELb1ELb1ELb0ELb1ELb1ELb1ELb1ELb0EEENS1_21CollectiveEpilogueFwdINS6_IJSA_SA_SA_EEES9_NS_10bfloat16_tESF_Li256ELb1ELb1ELb1ELb1EEENS1_36VarlenDynamicPersistentTileSchedulerILi128ELi128ELi256ELi128ELb1ELb1ELb1ELb1ELb0ELb1EEEEEEEEEvNT_6ParamsE:
        .type           _ZN7cutlass13device_kernelIN5flash11enable_sm90INS1_16FlashAttnFwdSm90INS1_25CollectiveMainloopFwdSm90ILi2EN4cute5tupleIJNS5_1CILi1EEES8_S8_EEENS6_IJNS7_ILi128EEESA_NS7_ILi192EEEEEELi128ENS_12float_e4m3_tEfNS_4arch4Sm90ELb0ELb1ELb0ELb1ELb1ELb1ELb0ELb1ELb1ELb1ELb1ELb0EEENS1_21CollectiveEpilogueFwdINS6_IJSA_SA_SA_EEES9_NS_10bfloat16_tESF_Li256ELb1ELb1ELb1ELb1EEENS1_36VarlenDynamicPersistentTileSchedulerILi128ELi128ELi256ELi128ELb1ELb1ELb1ELb1ELb0ELb1EEEEEEEEEvNT_6ParamsE,@function
        .size           _ZN7cutlass13device_kernelIN5flash11enable_sm90INS1_16FlashAttnFwdSm90INS1_25CollectiveMainloopFwdSm90ILi2EN4cute5tupleIJNS5_1CILi1EEES8_S8_EEENS6_IJNS7_ILi128EEESA_NS7_ILi192EEEEEELi128ENS_12float_e4m3_tEfNS_4arch4Sm90ELb0ELb1ELb0ELb1ELb1ELb1ELb0ELb1ELb1ELb1ELb1ELb0EEENS1_21CollectiveEpilogueFwdINS6_IJSA_SA_SA_EEES9_NS_10bfloat16_tESF_Li256ELb1ELb1ELb1ELb1EEENS1_36VarlenDynamicPersistentTileSchedulerILi128ELi128ELi256ELi128ELb1ELb1ELb1ELb1ELb0ELb1EEEEEEEEEvNT_6ParamsE,(.L_x_3319 - _ZN7cutlass13device_kernelIN5flash11enable_sm90INS1_16FlashAttnFwdSm90INS1_25CollectiveMainloopFwdSm90ILi2EN4cute5tupleIJNS5_1CILi1EEES8_S8_EEENS6_IJNS7_ILi128EEESA_NS7_ILi192EEEEEELi128ENS_12float_e4m3_tEfNS_4arch4Sm90ELb0ELb1ELb0ELb1ELb1ELb1ELb0ELb1ELb1ELb1ELb1ELb0EEENS1_21CollectiveEpilogueFwdINS6_IJSA_SA_SA_EEES9_NS_10bfloat16_tESF_Li256ELb1ELb1ELb1ELb1EEENS1_36VarlenDynamicPersistentTileSchedulerILi128ELi128ELi256ELi128ELb1ELb1ELb1ELb1ELb0ELb1EEEEEEEEEvNT_6ParamsE)
        .other          _ZN7cutlass13device_kernelIN5flash11enable_sm90INS1_16FlashAttnFwdSm90INS1_25CollectiveMainloopFwdSm90ILi2EN4cute5tupleIJNS5_1CILi1EEES8_S8_EEENS6_IJNS7_ILi128EEESA_NS7_ILi192EEEEEELi128ENS_12float_e4m3_tEfNS_4arch4Sm90ELb0ELb1ELb0ELb1ELb1ELb1ELb0ELb1ELb1ELb1ELb1ELb0EEENS1_21CollectiveEpilogueFwdINS6_IJSA_SA_SA_EEES9_NS_10bfloat16_tESF_Li256ELb1ELb1ELb1ELb1EEENS1_36VarlenDynamicPersistentTileSchedulerILi128ELi128ELi256ELi128ELb1ELb1ELb1ELb1ELb0ELb1EEEEEEEEEvNT_6ParamsE,@"STO_CUDA_ENTRY STV_DEFAULT"
_ZN7cutlass13device_kernelIN5flash11enable_sm90INS1_16FlashAttnFwdSm90INS1_25CollectiveMainloopFwdSm90ILi2EN4cute5tupleIJNS5_1CILi1EEES8_S8_EEENS6_IJNS7_ILi128EEESA_NS7_ILi192EEEEEELi128ENS_12float_e4m3_tEfNS_4arch4Sm90ELb0ELb1ELb0ELb1ELb1ELb1ELb0ELb1ELb1ELb1ELb1ELb0EEENS1_21CollectiveEpilogueFwdINS6_IJSA_SA_SA_EEES9_NS_10bfloat16_tESF_Li256ELb1ELb1ELb1ELb1EEENS1_36VarlenDynamicPersistentTileSchedulerILi128ELi128ELi256ELi128ELb1ELb1ELb1ELb1ELb0ELb1EEEEEEEEEvNT_6ParamsE:
        /* <DEDUP_REMOVED lines=18> */
.L_x_1572:
[----:B------:R-:W-:Y:S05]  /*0120*/  BSYNC B0 ;  /* 0x0000000000007941 */ /* 0x000fea0003800000 */
.L_x_1571:
        /* <DEDUP_REMOVED lines=41> */
.L_x_1573:
        /* <DEDUP_REMOVED lines=22> */
.L_x_1574:
        /* <DEDUP_REMOVED lines=18> */
.L_x_1575:
        /* <DEDUP_REMOVED lines=22> */
.L_x_1576:
        /* <DEDUP_REMOVED lines=23> */
.L_x_1577:
        /* <DEDUP_REMOVED lines=8> */
.L_x_1580:
[----:B------:R-:W-:-:S08]  /*0990*/  NOP ;  /* 0x0000000000007918 */ /* 0x000fd00000000000 */
[----:B------:R-:W0:Y:S02]  /*09a0*/  USETMAXREG.TRY_ALLOC.CTAPOOL UP0, 0xe8 ;  /* 0x000000e8000079c8 */ /* 0x000e240008000600 */
[----:B0-----:R-:W-:-:S13]  /*09b0*/  PLOP3.LUT P0, PT, PT, PT, UP0, 0x80, 0x0 ;  /* 0x000000000000781c */ /* 0x001fda0003f0f008 */
[----:B------:R-:W-:Y:S05]  /*09c0*/  @!P0 BRA `(.L_x_1580) ;  /* 0xfffffffc00f08947 */ /* 0x000fea000383ffff */
[----:B------:R-:W0:Y:S01]  /*09d0*/  S2R R0, SR_TID.X ;  /* 0x0000000000007919 */ /* 0x000e220000002100 */
[----:B------:R-:W1:Y:S01]  /*09e0*/  S2UR UR38, SR_CgaCtaId ;  /* 0x00000000002679c3 */ /* 0x000e620000008800 */
[----:B------:R-:W-:Y:S01]  /*09f0*/  UMOV UR4, 0x400 ;  /* 0x0000040000047882 */ /* 0x000fe20000000000 */
[----:B------:R-:W-:-:S06]  /*0a00*/  LOP3.LUT R17, R17, 0xdfffffff, RZ, 0xc0, !PT ;  /* 0xdfffffff11117812 */ /* 0x000fcc00078ec0ff */
[----:B------:R-:W-:Y:S06]  /*0a10*/  BAR.ARV 0x8, 0x180 ;  /* 0x0206000000007b1d */ /* 0x000fec0000002000 */
[----:B-1----:R-:W-:-:S06]  /*0a20*/  ULEA UR4, UR38, UR4, 0x18 ;  /* 0x0000000426047291 */ /* 0x002fcc000f8ec03f */
[----:B------:R-:W-:Y:S01]  /*0a30*/  IMAD.U32 R16, RZ, RZ, UR4 ;  /* 0x00000004ff107e24 */ /* 0x000fe2000f8e00ff */
[----:B0-----:R-:W-:Y:S01]  /*0a40*/  SHF.R.U32.HI R0, RZ, 0x7, R0 ;  /* 0x00000007ff007819 */ /* 0x001fe20000011600 */
[----:B------:R-:W-:-:S03]  /*0a50*/  ULDC UR4, c[0x0][0xc3c] ;  /* 0x00030f0000047ab9 */ /* 0x000fc60000000800 */
[----:B------:R-:W-:-:S13]  /*0a60*/  ISETP.NE.AND P0, PT, R0, 0x1, PT ;  /* 0x000000010000780c */ /* 0x000fda0003f05270 */
[----:B------:R-:W-:Y:S01]  /*0a70*/  @P0 LOP3.LUT R17, R17, 0x20000000, RZ, 0xfc, !PT ;  /* 0x2000000011110812 */ /* 0x000fe200078efcff */
[----:B------:R-:W-:Y:S08]  /*0a80*/  @!P0 BAR.ARV 0x9, 0x100 ;  /* 0x0244000000008b1d */ /* 0x000ff00000002000 */
[----:B------:R-:W-:Y:S06]  /*0a90*/  BAR.SYNC.DEFER_BLOCKING 0x5, 0x180 ;  /* 0x0146000000007b1d */ /* 0x000fec0000010000 */
[----:B------:R-:W0:Y:S02]  /*0aa0*/  LDS.128 R192, [R16+0x228d0] ;  /* 0x0228d00010c07984 */ /* 0x000e240000000c00 */
[----:B------:R-:W-:Y:S06]  /*0ab0*/  BAR.ARV 0x4, 0x180 ;  /* 0x0106000000007b1d */ /* 0x000fec0000002000 */
[----:B0-----:R-:W-:-:S13]  /*0ac0*/  ISETP.GE.AND P0, PT, R195, UR4, PT ;  /* 0x00000004c3007c0c */ /* 0x001fda000bf06270 */
[----:B------:R-:W-:Y:S05]  /*0ad0*/  @P0 BRA `(.L_x_1581) ;  /* 0x0000029800f40947 */ /* 0x000fea0003800000 */
[----:B------:R-:W0:Y:S01]  /*0ae0*/  S2R R0, SR_TID.X ;  /* 0x0000000000007919 */ /* 0x000e220000002100 */
[----:B------:R-:W-:Y:S01]  /*0af0*/  R2UR UR39, R16 ;  /* 0x00000000102772ca */ /* 0x000fe200000e0000 */
[----:B------:R-:W-:Y:S01]  /*0b00*/  IMAD.MOV.U32 R225, RZ, RZ, 0x20 ;  /* 0x00000020ffe17424 */ /* 0x000fe200078e00ff */
[----:B------:R-:W-:Y:S01]  /*0b10*/  CS2R R22, SRZ ;  /* 0x0000000000167805 */ /* 0x000fe2000001ff00 */
[----:B------:R-:W-:Y:S01]  /*0b20*/  IMAD.MOV.U32 R173, RZ, RZ, RZ ;  /* 0x000000ffffad7224 */ /* 0x000fe200078e00ff */
[----:B------:R-:W-:Y:S01]  /*0b30*/  ULOP3.LUT UR40, UR36, 0x1, URZ, 0xfc, !UPT ;  /* 0x0000000124287892 */ /* 0x000fe2000f8efc3f */
[----:B------:R-:W-:Y:S01]  /*0b40*/  IMAD.MOV.U32 R168, RZ, RZ, RZ ;  /* 0x000000ffffa87224 */ /* 0x000fe200078e00ff */
[----:B------:R-:W-:-:S07]  /*0b50*/  UMOV UR37, URZ ;  /* 0x0000003f00257c82 */ /* 0x000fce0008000000 */
[----:B------:R-:W-:Y:S01]  /*0b60*/  UIADD3 UR39, UR39, 0x10400, URZ ;  /* 0x0001040027277890 */ /* 0x000fe2000fffe03f */
[----:B0-----:R-:W-:-:S05]  /*0b70*/  VIADD R15, R0, 0xffffff80 ;  /* 0xffffff80000f7836 */ /* 0x001fca0000000000 */
[----:B------:R-:W-:Y:S02]  /*0b80*/  SHF.R.S32.HI R0, RZ, 0x1f, R15 ;  /* 0x0000001fff007819 */ /* 0x000fe4000001140f */
[-C--:B------:R-:W-:Y:S02]  /*0b90*/  LEA.HI R3, R15, R15.reuse, RZ, 0x1 ;  /* 0x0000000f0f037211 */ /* 0x080fe400078f08ff */
[CC--:B------:R-:W-:Y:S02]  /*0ba0*/  LEA.HI R6, R0.reuse, R15.reuse, RZ, 0x4 ;  /* 0x0000000f00067211 */ /* 0x0c0fe400078f20ff */
[CC--:B------:R-:W-:Y:S02]  /*0bb0*/  LEA.HI R4, R0.reuse, R15.reuse, RZ, 0x5 ;  /* 0x0000000f00047211 */ /* 0x0c0fe400078f28ff */
[----:B------:R-:W-:Y:S02]  /*0bc0*/  LEA.HI R2, R0, R15, RZ, 0x2 ;  /* 0x0000000f00027211 */ /* 0x000fe400078f10ff */
[----:B------:R-:W-:Y:S01]  /*0bd0*/  SHF.R.S32.HI R204, RZ, 0x4, R6 ;  /* 0x00000004ffcc7819 */ /* 0x000fe20000011406 */
[----:B------:R-:W-:Y:S01]  /*0be0*/  IMAD.SHL.U32 R8, R4, 0x20, RZ ;  /* 0x0000002004087824 */ /* 0x000fe200078e00ff */
[----:B------:R-:W-:-:S02]  /*0bf0*/  LOP3.LUT R7, R6, 0x3fffff0, RZ, 0xc0, !PT ;  /* 0x03fffff006077812 */ /* 0x000fc400078ec0ff */
[--C-:B------:R-:W-:Y:S02]  /*0c00*/  SHF.R.S32.HI R4, RZ, 0x2, R2.reuse ;  /* 0x00000002ff047819 */ /* 0x100fe40000011402 */
[----:B------:R-:W-:Y:S01]  /*0c10*/  SHF.R.S32.HI R5, RZ, 0x1f, R2 ;  /* 0x0000001fff057819 */ /* 0x000fe20000011402 */
[----:B------:R-:W-:Y:S01]  /*0c20*/  IMAD.IADD R7, R15, 0x1, -R7 ;  /* 0x000000010f077824 */ /* 0x000fe200078e0a07 */
[----:B------:R-:W-:Y:S02]  /*0c30*/  LEA.HI R6, R6, R204, RZ, 0x1 ;  /* 0x000000cc06067211 */ /* 0x000fe400078f08ff */
[----:B------:R-:W-:Y:S02]  /*0c40*/  LOP3.LUT R8, R8, 0xfffffc00, RZ, 0xc0, !PT ;  /* 0xfffffc0008087812 */ /* 0x000fe400078ec0ff */
[----:B------:R-:W-:Y:S02]  /*0c50*/  LEA.HI R5, R5, R4, RZ, 0x2 ;  /* 0x0000000405057211 */ /* 0x000fe400078f10ff */
[----:B------:R-:W-:Y:S01]  /*0c60*/  LOP3.LUT R9, R6, 0x1ffffffe, RZ, 0xc0, !PT ;  /* 0x1ffffffe06097812 */ /* 0x000fe200078ec0ff */
[----:B------:R-:W-:Y:S01]  /*0c70*/  IMAD R8, R7, 0x40, R8 ;  /* 0x0000004007087824 */ /* 0x000fe200078e0208 */
[----:B------:R-:W-:-:S02]  /*0c80*/  LOP3.LUT R5, R5, 0xfffffffc, RZ, 0xc0, !PT ;  /* 0xfffffffc05057812 */ /* 0x000fc400078ec0ff */
[----:B------:R-:W-:Y:S01]  /*0c90*/  LOP3.LUT R2, R2, 0xfffffffc, RZ, 0xc0, !PT ;  /* 0xfffffffc02027812 */ /* 0x000fe200078ec0ff */
[----:B------:R-:W-:Y:S01]  /*0ca0*/  IMAD.IADD R9, R204, 0x1, -R9 ;  /* 0x00000001cc097824 */ /* 0x000fe200078e0a09 */
[----:B------:R-:W-:Y:S01]  /*0cb0*/  LOP3.LUT R227, R3, 0xfffffffe, RZ, 0xc0, !PT ;  /* 0xfffffffe03e37812 */ /* 0x000fe200078ec0ff */
[----:B------:R-:W-:Y:S01]  /*0cc0*/  IMAD.IADD R5, R4, 0x1, -R5 ;  /* 0x0000000104057824 */ /* 0x000fe200078e0a05 */
[--C-:B------:R-:W-:Y:S01]  /*0cd0*/  SHF.R.S32.HI R176, RZ, 0x1, R3.reuse ;  /* 0x00000001ffb07819 */ /* 0x100fe20000011403 */
[----:B------:R-:W-:Y:S01]  /*0ce0*/  IMAD R6, R9, 0x8, R8 ;  /* 0x0000000809067824 */ /* 0x000fe200078e0208 */
[----:B------:R-:W-:Y:S01]  /*0cf0*/  SHF.R.S32.HI R7, RZ, 0x1f, R3 ;  /* 0x0000001fff077819 */ /* 0x000fe20000011403 */
[C---:B------:R-:W-:Y:S01]  /*0d00*/  IMAD.IADD R4, R15.reuse, 0x1, -R2 ;  /* 0x000000010f047824 */ /* 0x040fe200078e0a02 */
[----:B------:R-:W-:Y:S01]  /*0d10*/  LEA.HI R2, R0, R15, RZ, 0x7 ;  /* 0x0000000f00027211 */ /* 0x000fe200078f38ff */
[----:B------:R-:W-:Y:S01]  /*0d20*/  IMAD.IADD R227, R15, 0x1, -R227 ;  /* 0x000000010fe37824 */ /* 0x000fe200078e0ae3 */
[----:B------:R0:W-:Y:S01]  /*0d30*/  STL [R1+0x58], R6 ;  /* 0x0000580601007387 */ /* 0x0001e20000100800 */
[-C--:B------:R-:W-:Y:S01]  /*0d40*/  LEA.HI R7, R7, R176.reuse, RZ, 0x3 ;  /* 0x000000b007077211 */ /* 0x080fe200078f18ff */
[----:B------:R-:W-:Y:S01]  /*0d50*/  IMAD.SHL.U32 R181, R5, 0x80, RZ ;  /* 0x0000008005b57824 */ /* 0x000fe200078e00ff */
[----:B------:R-:W-:Y:S01]  /*0d60*/  LOP3.LUT R228, R2, 0xffffff80, RZ, 0xc0, !PT ;  /* 0xffffff8002e47812 */ /* 0x000fe200078ec0ff */
[----:B------:R-:W-:Y:S01]  /*0d70*/  IMAD.SHL.U32 R174, R227, 0x8, RZ ;  /* 0x00000008e3ae7824 */ /* 0x000fe200078e00ff */
[----:B------:R-:W-:Y:S01]  /*0d80*/  LOP3.LUT R7, R7, 0xfffffff8, RZ, 0xc0, !PT ;  /* 0xfffffff807077812 */ /* 0x000fe200078ec0ff */
[----:B------:R-:W-:Y:S01]  /*0d90*/  IMAD.SHL.U32 R18, R227, 0x10, RZ ;  /* 0x00000010e3127824 */ /* 0x000fe200078e00ff */
[----:B------:R-:W-:Y:S01]  /*0da0*/  LEA.HI R3, R3, R176, RZ, 0x1 ;  /* 0x000000b003037211 */ /* 0x000fe200078f08ff */
[----:B------:R-:W-:Y:S01]  /*0db0*/  VIADD R189, R174, 0x20 ;  /* 0x00000020aebd7836 */ /* 0x000fe20000000000 */
[----:B------:R-:W-:Y:S01]  /*0dc0*/  SHF.R.S32.HI R20, RZ, 0x7, R2 ;  /* 0x00000007ff147819 */ /* 0x000fe20000011402 */
[----:B------:R-:W-:Y:S01]  /*0dd0*/  IMAD.IADD R228, R15, 0x1, -R228 ;  /* 0x000000010fe47824 */ /* 0x000fe200078e0ae4 */
[----:B0-----:R-:W-:Y:S01]  /*0de0*/  LEA.HI R6, R4, R4, RZ, 0x1 ;  /* 0x0000000404067211 */ /* 0x001fe200078f08ff */
[----:B------:R-:W-:Y:S01]  /*0df0*/  IMAD.IADD R8, R174, 0x1, R189 ;  /* 0x00000001ae087824 */ /* 0x000fe200078e02bd */
[----:B------:R-:W-:Y:S01]  /*0e00*/  LOP3.LUT R3, R3, 0x3fffffe, RZ, 0xc0, !PT ;  /* 0x03fffffe03037812 */ /* 0x000fe200078ec0ff */
[----:B------:R-:W-:Y:S01]  /*0e10*/  IMAD.IADD R187, R176, 0x1, -R7 ;  /* 0x00000001b0bb7824 */ /* 0x000fe200078e0a07 */
[----:B------:R-:W-:Y:S01]  /*0e20*/  LOP3.LUT R9, R6, 0x1ffffffe, RZ, 0xc0, !PT ;  /* 0x1ffffffe06097812 */ /* 0x000fe200078ec0ff */
[----:B------:R-:W-:Y:S01]  /*0e30*/  VIADD R191, R174, 0x40 ;  /* 0x00000040aebf7836 */ /* 0x000fe20000000000 */
[----:B------:R-:W-:Y:S01]  /*0e40*/  SHF.R.S32.HI R11, RZ, 0x1f, R8 ;  /* 0x0000001fff0b7819 */ /* 0x000fe20000011408 */
[----:B------:R-:W-:Y:S01]  /*0e50*/  IMAD.IADD R3, R176, 0x1, -R3 ;  /* 0x00000001b0037824 */ /* 0x000fe200078e0a03 */
[----:B------:R-:W-:Y:S01]  /*0e60*/  LEA.HI R2, R2, R20, RZ, 0x1 ;  /* 0x0000001402027211 */ /* 0x000fe200078f08ff */
[----:B------:R-:W-:Y:S01]  /*0e70*/  IMAD.IADD R198, R4, 0x1, -R9 ;  /* 0x0000000104c67824 */ /* 0x000fe200078e0a09 */
[----:B------:R-:W-:Y:S01]  /*0e80*/  SHF.R.S32.HI R9, RZ, 0x1f, R228 ;  /* 0x0000001fff097819 */ /* 0x000fe200000114e4 */
[----:B------:R-:W-:Y:S01]  /*0e90*/  IMAD.SHL.U32 R4, R187, 0x80, RZ ;  /* 0x00000080bb047824 */ /* 0x000fe200078e00ff */
[----:B------:R-:W-:Y:S01]  /*0ea0*/  LEA.HI R12, R11, R8, RZ, 0x4 ;  /* 0x000000080b0c7211 */ /* 0x000fe200078f20ff */
[----:B------:R-:W-:Y:S01]  /*0eb0*/  IMAD R3, R204, 0x8, R3 ;  /* 0x00000008cc037824 */ /* 0x000fe200078e0203 */
[----:B------:R-:W-:Y:S01]  /*0ec0*/  LEA.HI R6, R9, R228, RZ, 0x2 ;  /* 0x000000e409067211 */ /* 0x000fe200078f10ff */
[C---:B------:R-:W-:Y:S01]  /*0ed0*/  IMAD.IADD R10, R174.reuse, 0x1, R191 ;  /* 0x00000001ae0a7824 */ /* 0x040fe200078e02bf */
[----:B------:R-:W-:Y:S01]  /*0ee0*/  LEA.HI R14, R11, R8, RZ, 0x6 ;  /* 0x000000080b0e7211 */ /* 0x000fe200078f30ff */
[----:B------:R-:W-:Y:S01]  /*0ef0*/  IMAD.SHL.U32 R183, R3, 0x40, RZ ;  /* 0x0000004003b77824 */ /* 0x000fe200078e00ff */
[--C-:B------:R-:W-:Y:S01]  /*0f00*/  SHF.R.S32.HI R8, RZ, 0x2, R6.reuse ;  /* 0x00000002ff087819 */ /* 0x100fe20000011406 */
[----:B------:R-:W-:Y:S01]  /*0f10*/  VIADD R190, R174, 0x10 ;  /* 0x00000010aebe7836 */ /* 0x000fe20000000000 */
[----:B------:R-:W-:Y:S01]  /*0f20*/  SHF.R.S32.HI R11, RZ, 0x1f, R6 ;  /* 0x0000001fff0b7819 */ /* 0x000fe20000011406 */
[----:B------:R-:W-:Y:S01]  /*0f30*/  IMAD.SHL.U32 R14, R14, 0x80, RZ ;  /* 0x000000800e0e7824 */ /* 0x000fe200078e00ff */
[----:B------:R-:W-:Y:S01]  /*0f40*/  LOP3.LUT R7, R4, 0x380, RZ, 0xc0, !PT ;  /* 0x0000038004077812 */ /* 0x000fe200078ec0ff */
[C---:B------:R-:W-:Y:S01]  /*0f50*/  VIADD R196, R174.reuse, 0x30 ;  /* 0x00000030aec47836 */ /* 0x040fe20000000000 */
[----:B------:R-:W-:Y:S01]  /*0f60*/  LEA.HI R11, R11, R8, RZ, 0x3 ;  /* 0x000000080b0b7211 */ /* 0x000fe200078f18ff */
[----:B------:R-:W-:Y:S01]  /*0f70*/  VIADD R197, R174, 0x50 ;  /* 0x00000050aec57836 */ /* 0x000fe20000000000 */
[----:B------:R-:W-:Y:S01]  /*0f80*/  LEA.HI R9, R9, R228, RZ, 0x5 ;  /* 0x000000e409097211 */ /* 0x000fe200078f28ff */
[C---:B------:R-:W-:Y:S01]  /*0f90*/  VIADD R177, R18.reuse, 0x60 ;  /* 0x0000006012b17836 */ /* 0x040fe20000000000 */
[----:B------:R-:W-:Y:S01]  /*0fa0*/  LOP3.LUT R11, R11, 0xfffffff8, RZ, 0xc0, !PT ;  /* 0xfffffff80b0b7812 */ /* 0x000fe200078ec0ff */
[C---:B------:R-:W-:Y:S01]  /*0fb0*/  VIADD R185, R18.reuse, 0x80 ;  /* 0x0000008012b97836 */ /* 0x040fe20000000000 */
[----:B------:R-:W-:Y:S01]  /*0fc0*/  LOP3.LUT R181, R181, 0x180, RZ, 0xc0, !PT ;  /* 0x00000180b5b57812 */ /* 0x000fe200078ec0ff */
[----:B------:R-:W-:Y:S01]  /*0fd0*/  VIADD R186, R18, 0xa0 ;  /* 0x000000a012ba7836 */ /* 0x000fe20000000000 */
[----:B------:R-:W-:Y:S01]  /*0fe0*/  SHF.R.U32.HI R4, RZ, 0x3, R7 ;  /* 0x00000003ff047819 */ /* 0x000fe20000011607 */
[----:B------:R-:W-:Y:S01]  /*0ff0*/  IMAD.IADD R8, R8, 0x1, -R11 ;  /* 0x0000000108087824 */ /* 0x000fe200078e0a0b */
[----:B------:R-:W-:-:S02]  /*1000*/  LOP3.LUT R7, R7, 0x10, R18, 0xf8, !PT ;  /* 0x0000001007077812 */ /* 0x000fc400078ef812 */
[----:B------:R-:W-:Y:S02]  /*1010*/  SHF.R.S32.HI R9, RZ, 0x5, R9 ;  /* 0x00000005ff097819 */ /* 0x000fe40000011409 */
[----:B------:R-:W-:Y:S02]  /*1020*/  LOP3.LUT R2, R2, 0x3fffffe, RZ, 0xc0, !PT ;  /* 0x03fffffe02027812 */ /* 0x000fe400078ec0ff */
[----:B------:R-:W-:Y:S01]  /*1030*/  LOP3.LUT R3, R181, 0x30, R12, 0xf8, !PT ;  /* 0x00000030b5037812 */ /* 0x000fe200078ef80c */
[----:B------:R-:W-:Y:S01]  /*1040*/  IMAD R9, R9, 0x10, R8 ;  /* 0x0000001009097824 */ /* 0x000fe200078e0208 */
[----:B------:R-:W-:Y:S01]  /*1050*/  SHF.R.U32.HI R182, RZ, 0x3, R181 ;  /* 0x00000003ffb67819 */ /* 0x000fe200000116b5 */
[----:B------:R-:W-:Y:S01]  /*1060*/  IMAD.IADD R2, R20, 0x1, -R2 ;  /* 0x0000000114027824 */ /* 0x000fe200078e0a02 */
[----:B------:R-:W-:Y:S02]  /*1070*/  LOP3.LUT R7, R7, R4, RZ, 0x3c, !PT ;  /* 0x0000000407077212 */ /* 0x000fe400078e3cff */
[----:B------:R-:W-:Y:S01]  /*1080*/  LEA.HI R0, R0, R15, RZ, 0x3 ;  /* 0x0000000f00007211 */ /* 0x000fe200078f18ff */
[----:B------:R-:W-:Y:S01]  /*1090*/  IMAD R4, R2, 0x40, R9 ;  /* 0x0000004002047824 */ /* 0x000fe200078e0209 */
[----:B------:R-:W-:Y:S01]  /*10a0*/  LOP3.LUT R14, R14, 0xffffe000, RZ, 0xc0, !PT ;  /* 0xffffe0000e0e7812 */ /* 0x000fe200078ec0ff */
[----:B------:R-:W-:Y:S01]  /*10b0*/  IMAD R204, R204, 0x400, R7 ;  /* 0x00000400cccc7824 */ /* 0x000fe200078e0207 */
[----:B------:R-:W-:Y:S01]  /*10c0*/  LOP3.LUT R3, R3, R182, RZ, 0x3c, !PT ;  /* 0x000000b603037212 */ /* 0x000fe200078e3cff */
[----:B------:R-:W-:Y:S01]  /*10d0*/  IMAD R198, R198, 0x8, R4 ;  /* 0x00000008c6c67824 */ /* 0x000fe200078e0204 */
[----:B------:R-:W-:Y:S01]  /*10e0*/  LOP3.LUT R206, R0, 0xfffffff8, RZ, 0xc0, !PT ;  /* 0xfffffff800ce7812 */ /* 0x000fe200078ec0ff */
[----:B------:R-:W-:Y:S01]  /*10f0*/  STL [R1+0x54], R4 ;  /* 0x0000540401007387 */ /* 0x000fe20000100800 */
[----:B------:R-:W-:-:S02]  /*1100*/  IADD3 R7, R3, R183, R14 ;  /* 0x000000b703077210 */ /* 0x000fc40007ffe00e */
[----:B------:R-:W-:Y:S01]  /*1110*/  SHF.R.S32.HI R13, RZ, 0x1f, R10 ;  /* 0x0000001fff0d7819 */ /* 0x000fe2000001140a */
[----:B------:R-:W-:Y:S01]  /*1120*/  IMAD.IADD R206, R15, 0x1, -R206 ;  /* 0x000000010fce7824 */ /* 0x000fe200078e0ace */
[----:B------:R-:W-:Y:S02]  /*1130*/  SHF.R.S32.HI R3, RZ, 0x1f, R190 ;  /* 0x0000001fff037819 */ /* 0x000fe400000114be */
[CC--:B------:R-:W-:Y:S01]  /*1140*/  LEA.HI R180, R13.reuse, R10.reuse, RZ, 0x4 ;  /* 0x0000000a0db47211 */ /* 0x0c0fe200078f20ff */
[----:B------:R-:W-:Y:S01]  /*1150*/  IMAD.SHL.U32 R201, R206, 0x8, RZ ;  /* 0x00000008cec97824 */ /* 0x000fe200078e00ff */
[----:B------:R-:W-:Y:S01]  /*1160*/  LEA.HI R10, R13, R10, RZ, 0x6 ;  /* 0x0000000a0d0a7211 */ /* 0x000fe200078f30ff */
[----:B------:R0:W-:Y:S01]  /*1170*/  STL [R1+0x44], R3 ;  /* 0x0000440301007387 */ /* 0x0001e20000100800 */
[----:B------:R-:W-:Y:S01]  /*1180*/  LOP3.LUT P0, RZ, R5, 0x2, RZ, 0xc0, !PT ;  /* 0x0000000205ff7812 */ /* 0x000fe2000780c0ff */
[----:B------:R-:W-:Y:S01]  /*1190*/  VIADD R205, R201, 0x40 ;  /* 0x00000040c9cd7836 */ /* 0x000fe20000000000 */
[----:B------:R-:W-:Y:S01]  /*11a0*/  SHF.R.S32.HI R226, RZ, 0x3, R0 ;  /* 0x00000003ffe27819 */ /* 0x000fe20000011400 */
[----:B------:R-:W-:Y:S01]  /*11b0*/  IMAD.SHL.U32 R10, R10, 0x80, RZ ;  /* 0x000000800a0a7824 */ /* 0x000fe200078e00ff */
[----:B------:R-:W-:-:S02]  /*11c0*/  LOP3.LUT R5, R181, 0x30, R180, 0xf8, !PT ;  /* 0x00000030b5057812 */ /* 0x000fc400078ef8b4 */
[----:B------:R-:W-:Y:S02]  /*11d0*/  SHF.R.S32.HI R2, RZ, 0x1f, R201 ;  /* 0x0000001fff027819 */ /* 0x000fe400000114c9 */
[----:B------:R-:W-:Y:S02]  /*11e0*/  SHF.R.S32.HI R0, RZ, 0x1f, R189 ;  /* 0x0000001fff007819 */ /* 0x000fe400000114bd */
[----:B0-----:R-:W-:Y:S02]  /*11f0*/  LOP3.LUT R3, R6, 0x7ffffffc, RZ, 0xc0, !PT ;  /* 0x7ffffffc06037812 */ /* 0x001fe400078ec0ff */
[----:B------:R-:W-:Y:S01]  /*1200*/  SHF.R.S32.HI R2, RZ, 0x1f, R196 ;  /* 0x0000001fff027819 */ /* 0x000fe200000114c4 */
[----:B------:R0:W-:Y:S01]  /*1210*/  STL [R1+0x40], R0 ;  /* 0x0000400001007387 */ /* 0x0001e20000100800 */
[----:B------:R-:W-:Y:S01]  /*1220*/  LOP3.LUT R10, R10, 0xffffe000, RZ, 0xc0, !PT ;  /* 0xffffe0000a0a7812 */ /* 0x000fe200078ec0ff */
[----:B------:R-:W-:Y:S01]  /*1230*/  IMAD.IADD R3, R228, 0x1, -R3 ;  /* 0x00000001e4037824 */ /* 0x000fe200078e0a03 */
[----:B------:R-:W-:Y:S01]  /*1240*/  LOP3.LUT R5, R5, R182, RZ, 0x3c, !PT ;  /* 0x000000b605057212 */ /* 0x000fe200078e3cff */
[----:B------:R1:W-:Y:S01]  /*1250*/  STL [R1+0x3c], R2 ;  /* 0x00003c0201007387 */ /* 0x0003e20000100800 */
[----:B------:R-:W-:Y:S01]  /*1260*/  SEL R225, R225, 0xffffffe0, !P0 ;  /* 0xffffffe0e1e17807 */ /* 0x000fe20004000000 */
[----:B------:R-:W-:Y:S01]  /*1270*/  IMAD.SHL.U32 R171, R3, 0x2, RZ ;  /* 0x0000000203ab7824 */ /* 0x000fe200078e00ff */
[----:B------:R-:W-:-:S02]  /*1280*/  IADD3 R11, R5, R183, R10 ;  /* 0x000000b7050b7210 */ /* 0x000fc40007ffe00a */
[--C-:B------:R-:W-:Y:S01]  /*1290*/  LOP3.LUT R5, R181, 0x30, R18.reuse, 0xf8, !PT ;  /* 0x00000030b5057812 */ /* 0x100fe200078ef812 */
[C---:B------:R-:W-:Y:S01]  /*12a0*/  VIADD R224, R171.reuse, 0x8 ;  /* 0x00000008abe07836 */ /* 0x040fe20000000000 */
[----:B0-----:R-:W-:Y:S01]  /*12b0*/  SHF.R.S32.HI R0, RZ, 0x1f, R191 ;  /* 0x0000001fff007819 */ /* 0x001fe200000114bf */
[----:B------:R-:W-:Y:S01]  /*12c0*/  VIADD R223, R171, 0x10 ;  /* 0x00000010abdf7836 */ /* 0x000fe20000000000 */
[----:B------:R-:W-:Y:S01]  /*12d0*/  LOP3.LUT R3, R181, 0x10, R18, 0xf8, !PT ;  /* 0x00000010b5037812 */ /* 0x000fe200078ef812 */
[C---:B------:R-:W-:Y:S01]  /*12e0*/  VIADD R221, R171.reuse, 0x20 ;  /* 0x00000020abdd7836 */ /* 0x040fe20000000000 */
[----:B-1----:R-:W-:Y:S01]  /*12f0*/  SHF.R.S32.HI R2, RZ, 0x1f, R197 ;  /* 0x0000001fff027819 */ /* 0x002fe200000114c5 */
[C---:B------:R-:W-:Y:S01]  /*1300*/  VIADD R220, R171.reuse, 0x28 ;  /* 0x00000028abdc7836 */ /* 0x040fe20000000000 */
[----:B------:R0:W-:Y:S01]  /*1310*/  STL [R1+0x38], R0 ;  /* 0x0000380001007387 */ /* 0x0001e20000100800 */
[----:B------:R-:W-:Y:S01]  /*1320*/  VIADD R218, R171, 0x38 ;  /* 0x00000038abda7836 */ /* 0x000fe20000000000 */
[-C--:B------:R-:W-:Y:S01]  /*1330*/  LOP3.LUT R5, R5, R182.reuse, RZ, 0x3c, !PT ;  /* 0x000000b605057212 */ /* 0x080fe200078e3cff */
[C---:B------:R-:W-:Y:S01]  /*1340*/  VIADD R217, R171.reuse, 0x40 ;  /* 0x00000040abd97836 */ /* 0x040fe20000000000 */
[----:B------:R1:W-:Y:S01]  /*1350*/  STL [R1+0x34], R2 ;  /* 0x0000340201007387 */ /* 0x0003e20000100800 */
[----:B------:R-:W-:Y:S01]  /*1360*/  VIADD R215, R171, 0x50 ;  /* 0x00000050abd77836 */ /* 0x000fe20000000000 */
[----:B------:R-:W-:Y:S01]  /*1370*/  LOP3.LUT R202, R3, R182, RZ, 0x3c, !PT ;  /* 0x000000b603ca7212 */ /* 0x000fe200078e3cff */
[C---:B------:R-:W-:Y:S01]  /*1380*/  VIADD R214, R171.reuse, 0x58 ;  /* 0x00000058abd67836 */ /* 0x040fe20000000000 */
[----:B------:R-:W-:Y:S01]  /*1390*/  IADD3 R3, R16, R183, R5 ;  /* 0x000000b710037210 */ /* 0x000fe20007ffe005 */
[C---:B------:R-:W-:Y:S01]  /*13a0*/  VIADD R212, R171.reuse, 0x68 ;  /* 0x00000068abd47836 */ /* 0x040fe20000000000 */
[----:B0-----:R-:W-:Y:S01]  /*13b0*/  SHF.R.S32.HI R0, RZ, 0x1f, R205 ;  /* 0x0000001fff007819 */ /* 0x001fe200000114cd */
[C---:B------:R-:W-:Y:S01]  /*13c0*/  VIADD R211, R171.reuse, 0x70 ;  /* 0x00000070abd37836 */ /* 0x040fe20000000000 */
[----:B------:R-:W-:Y:S01]  /*13d0*/  SHF.R.S32.HI R0, RZ, 0x1f, R171 ;  /* 0x0000001fff007819 */ /* 0x000fe200000114ab */
[----:B------:R0:W-:Y:S01]  /*13e0*/  STL [R1+0x50], R3 ;  /* 0x0000500301007387 */ /* 0x0001e20000100800 */
[----:B-1----:R-:W-:Y:S01]  /*13f0*/  SHF.R.S32.HI R2, RZ, 0x1f, R224 ;  /* 0x0000001fff027819 */ /* 0x002fe200000114e0 */
        /* <DEDUP_REMOVED lines=10> */
[----:B------:R-:W-:Y:S01]  /*14a0*/  IMAD.IADD R202, R183, 0x1, R202 ;  /* 0x00000001b7ca7824 */ /* 0x000fe200078e02ca */
[----:B------:R-:W-:-:S02]  /*14b0*/  SHF.R.S32.HI R2, RZ, 0x1f, R215 ;  /* 0x0000001fff027819 */ /* 0x000fc400000114d7 */
[----:B------:R-:W-:Y:S01]  /*14c0*/  SHF.R.S32.HI R0, RZ, 0x1f, R214 ;  /* 0x0000001fff007819 */ /* 0x000fe200000114d6 */
[----:B------:R-:W-:Y:S01]  /*14d0*/  IMAD.IADD R203, R225, 0x1, R202 ;  /* 0x00000001e1cb7824 */ /* 0x000fe200078e02ca */
[----:B------:R-:W-:Y:S01]  /*14e0*/  SHF.R.S32.HI R2, RZ, 0x1f, R212 ;  /* 0x0000001fff027819 */ /* 0x000fe200000114d4 */
[C---:B------:R-:W-:Y:S01]  /*14f0*/  IMAD.IADD R2, R16.reuse, 0x1, R7 ;  /* 0x0000000110027824 */ /* 0x040fe200078e0207 */
[----:B------:R-:W-:Y:S01]  /*1500*/  SHF.R.S32.HI R0, RZ, 0x1f, R211 ;  /* 0x0000001fff007819 */ /* 0x000fe200000114d3 */
[----:B------:R-:W-:Y:S01]  /*1510*/  IMAD.IADD R0, R16, 0x1, R11 ;  /* 0x0000000110007824 */ /* 0x000fe200078e020b */
[----:B0-----:R-:W-:Y:S02]  /*1520*/  SHF.R.S32.HI R3, RZ, 0x1f, R222 ;  /* 0x0000001fff037819 */ /* 0x001fe400000114de */
[----:B------:R0:W-:Y:S01]  /*1530*/  STL [R1+0x4c], R2 ;  /* 0x00004c0201007387 */ /* 0x0001e20000100800 */
[----:B------:R-:W-:Y:S02]  /*1540*/  SHF.R.S32.HI R3, RZ, 0x1f, R219 ;  /* 0x0000001fff037819 */ /* 0x000fe400000114db */
[----:B------:R-:W-:Y:S01]  /*1550*/  SHF.R.S32.HI R3, RZ, 0x1f, R216 ;  /* 0x0000001fff037819 */ /* 0x000fe200000114d8 */
[----:B------:R0:W-:Y:S01]  /*1560*/  STL [R1+0x48], R0 ;  /* 0x0000480001007387 */ /* 0x0001e20000100800 */
[----:B------:R-:W-:-:S02]  /*1570*/  SHF.R.S32.HI R188, RZ, 0x1f, R177 ;  /* 0x0000001fffbc7819 */ /* 0x000fc400000114b1 */
[----:B------:R-:W-:Y:S02]  /*1580*/  SHF.R.S32.HI R200, RZ, 0x1f, R185 ;  /* 0x0000001fffc87819 */ /* 0x000fe400000114b9 */
[----:B------:R-:W-:Y:S02]  /*1590*/  SHF.R.S32.HI R199, RZ, 0x1f, R186 ;  /* 0x0000001fffc77819 */ /* 0x000fe400000114ba */
[----:B------:R-:W-:Y:S02]  /*15a0*/  SHF.R.S32.HI R179, RZ, 0x4, R12 ;  /* 0x00000004ffb37819 */ /* 0x000fe4000001140c */
[----:B------:R-:W-:Y:S02]  /*15b0*/  SHF.R.S32.HI R180, RZ, 0x4, R180 ;  /* 0x00000004ffb47819 */ /* 0x000fe400000114b4 */
[----:B------:R-:W-:Y:S02]  /*15c0*/  SHF.R.S32.HI R3, RZ, 0x1f, R213 ;  /* 0x0000001fff037819 */ /* 0x000fe400000114d5 */
[----:B------:R-:W-:-:S02]  /*15d0*/  SHF.R.S32.HI R229, RZ, 0x1f, R210 ;  /* 0x0000001fffe57819 */ /* 0x000fc400000114d2 */
[----:B0-----:R-:W-:-:S07]  /*15e0*/  IADD3 R225, R225, UR39, R202 ;  /* 0x00000027e1e17c10 */ /* 0x001fce000fffe0ca */
.L_x_1824:
[----:B------:R-:W-:Y:S05]  /*15f0*/  YIELD ;  /* 0x0000000000007946 */ /* 0x000fea0003800000 */
[----:B------:R-:W-:Y:S01]  /*1600*/  ULDC.64 UR4, c[0x0][0xa28] ;  /* 0x00028a0000047ab9 */ /* 0x000fe20000000a00 */
[----:B0--3--:R-:W0:Y:S01]  /*1610*/  LDC.64 R4, c[0x0][0xa08] ;  /* 0x00028200ff047b82 */ /* 0x009e220000000a00 */
[----:B------:R-:W-:Y:S01]  /*1620*/  ISETP.NE.U32.AND P1, PT, RZ, UR4, PT ;  /* 0x00000004ff007c0c */ /* 0x000fe2000bf25070 */
[----:B------:R-:W-:Y:S02]  /*1630*/  IMAD.MOV.U32 R79, RZ, RZ, RZ ;  /* 0x000000ffff4f7224 */ /* 0x000fe400078e00ff */
[----:B------:R-:W-:Y:S01]  /*1640*/  IMAD.MOV.U32 R11, RZ, RZ, RZ ;  /* 0x000000ffff0b7224 */ /* 0x000fe200078e00ff */
[----:B------:R-:W-:Y:S01]  /*1650*/  ISETP.NE.AND.EX P1, PT, RZ, UR5, PT, P1 ;  /* 0x00000005ff007c0c */ /* 0x000fe2000bf25310 */
[----:B------:R-:W-:-:S02]  /*1660*/  ULDC.64 UR4, c[0x0][0xa18] ;  /* 0x0002860000047ab9 */ /* 0x000fc40000000a00 */
[----:B------:R-:W-:-:S04]  /*1670*/  ISETP.NE.U32.AND P2, PT, RZ, UR4, PT ;  /* 0x00000004ff007c0c */ /* 0x000fc8000bf45070 */
[----:B------:R-:W-:Y:S01]  /*1680*/  ISETP.NE.AND.EX P2, PT, RZ, UR5, PT, P2 ;  /* 0x00000005ff007c0c */ /* 0x000fe2000bf45320 */
[----:B------:R-:W-:Y:S02]  /*1690*/  ULDC.64 UR4, c[0x0][0xa08] ;  /* 0x0002820000047ab9 */ /* 0x000fe40000000a00 */
[----:B------:R-:W-:-:S03]  /*16a0*/  ISETP.NE.U32.AND P0, PT, RZ, UR4, PT ;  /* 0x00000004ff007c0c */ /* 0x000fc6000bf05070 */
[----:B-1----:R-:W1:Y:S01]  /*16b0*/  @P1 LDC.64 R2, c[0x0][0xa28] ;  /* 0x00028a00ff021b82 */ /* 0x002e620000000a00 */
[----:B------:R-:W-:Y:S01]  /*16c0*/  ISETP.NE.AND.EX P0, PT, RZ, UR5, PT, P0 ;  /* 0x00000005ff007c0c */ /* 0x000fe2000bf05300 */
[----:B0-----:R-:W-:-:S06]  /*16d0*/  IMAD.WIDE R8, R195, 0x4, R4 ;  /* 0x00000004c3087825 */ /* 0x001fcc00078e0204 */
[----:B------:R-:W0:Y:S01]  /*16e0*/  @P2 LDC.64 R6, c[0x0][0xa18] ;  /* 0x00028600ff062b82 */ /* 0x000e220000000a00 */
[----:B------:R-:W-:Y:S02]  /*16f0*/  ULDC UR4, c[0x0][0x288] ;  /* 0x0000a20000047ab9 */ /* 0x000fe40000000800 */
[----:B------:R-:W-:Y:S01]  /*1700*/  IMAD.U32 R170, RZ, RZ, UR4 ;  /* 0x00000004ffaa7e24 */ /* 0x000fe2000f8e00ff */
[----:B------:R-:W-:Y:S02]  /*1710*/  ULDC.64 UR4, c[0x0][0x418] ;  /* 0x0001060000047ab9 */ /* 0x000fe40000000a00 */
[----:B------:R-:W5:Y:S01]  /*1720*/  @P0 LDG.E R79, desc[UR42][R8.64] ;  /* 0x0000002a084f0981 */ /* 0x000f62000c1e1900 */
[----:B-1----:R-:W-:-:S04]  /*1730*/  @P1 IMAD.WIDE R2, R195, 0x4, R2 ;  /* 0x00000004c3021825 */ /* 0x002fc800078e0202 */
[----:B0-----:R-:W-:Y:S01]  /*1740*/  @P2 IMAD.WIDE R4, R195, 0x4, R6 ;  /* 0x00000004c3042825 */ /* 0x001fe200078e0206 */
[----:B------:R-:W-:Y:S01]  /*1750*/  UISETP.NE.U32.AND UP0, UPT, UR4, URZ, UPT ;  /* 0x0000003f0400728c */ /* 0x000fe2000bf05070 */
[----:B------:R0:W5:Y:S02]  /*1760*/  @P1 LDG.E R11, desc[UR42][R2.64] ;  /* 0x0000002a020b1981 */ /* 0x000164000c1e1900 */
[----:B------:R-:W-:Y:S02]  /*1770*/  ULDC UR4, c[0x0][0x424] ;  /* 0x0001090000047ab9 */ /* 0x000fe40000000800 */
[----:B------:R1:W5:Y:S01]  /*1780*/  @P2 LDG.E R170, desc[UR42][R4.64] ;  /* 0x0000002a04aa2981 */ /* 0x000362000c1e1900 */
[----:B------:R-:W-:-:S03]  /*1790*/  UISETP.NE.AND.EX UP0, UPT, UR5, URZ, UPT, UP0 ;  /* 0x0000003f0500728c */ /* 0x000fc6000bf05300 */
[----:B------:R-:W-:Y:S01]  /*17a0*/  ULDC UR5, c[0x0][0x2f0] ;  /* 0x0000bc0000057ab9 */ /* 0x000fe20000000800 */
[----:B------:R-:W-:-:S04]  /*17b0*/  USEL UR4, UR4, 0x1, UP0 ;  /* 0x0000000104047887 */ /* 0x000fc80008000000 */
[----:B------:R-:W-:-:S03]  /*17c0*/  UIMAD UR4, UR4, UR5, URZ ;  /* 0x00000005040472a4 */ /* 0x000fc6000f8e023f */
[----:B------:R-:W-:Y:S02]  /*17d0*/  ULDC UR5, c[0x0][0x348] ;  /* 0x0000d20000057ab9 */ /* 0x000fe40000000800 */
[----:B0-----:R-:W-:Y:S02]  /*17e0*/  IMAD.U32 R2, RZ, RZ, UR5 ;  /* 0x00000005ff027e24 */ /* 0x001fe4000f8e00ff */
[----:B------:R-:W-:Y:S01]  /*17f0*/  IMAD.U32 R28, RZ, RZ, UR4 ;  /* 0x00000004ff1c7e24 */ /* 0x000fe2000f8e00ff */
[----:B-1--4-:R-:W-:Y:S06]  /*1800*/  @P2 BRA `(.L_x_1582) ;  /* 0x0000000000242947 */ /* 0x012fec0003800000 */
        /* <DEDUP_REMOVED lines=9> */
.L_x_1582:
        /* <DEDUP_REMOVED lines=10> */
[----:B------:R-:W0:Y:S02]  /*1940*/  LDC.64 R28, c[0x0][0xa20] ;  /* 0x00028800ff1c7b82 */ /* 0x000e240000000a00 */
[----:B0-----:R-:W-:-:S06]  /*1950*/  IMAD.WIDE R28, R195, 0x4, R28 ;  /* 0x00000004c31c7825 */ /* 0x001fcc00078e021c */
[----:B------:R0:W5:Y:S01]  /*1960*/  LDG.E R28, desc[UR42][R28.64] ;  /* 0x0000002a1c1c7981 */ /* 0x000162000c1e1900 */
[----:B------:R-:W-:Y:S05]  /*1970*/  BRA `(.L_x_1584) ;  /* 0x0000000000107947 */ /* 0x000fea0003800000 */
.L_x_1583:
[----:B------:R-:W-:Y:S05]  /*1980*/  @!P0 BRA `(.L_x_1584) ;  /* 0x00000000000c8947 */ /* 0x000fea0003800000 */
[----:B------:R-:W2:Y:S04]  /*1990*/  LDG.E R3, desc[UR42][R8.64] ;  /* 0x0000002a08037981 */ /* 0x000ea8000c1e1900 */
[----:B------:R-:W2:Y:S02]  /*19a0*/  LDG.E R28, desc[UR42][R8.64+0x4] ;  /* 0x0000042a081c7981 */ /* 0x000ea4000c1e1900 */
[----:B--2---:R-:W-:-:S07]  /*19b0*/  IMAD.IADD R28, R28, 0x1, -R3 ;  /* 0x000000011c1c7824 */ /* 0x004fce00078e0a03 */
.L_x_1584:
[----:B------:R-:W-:Y:S01]  /*19c0*/  ULDC.64 UR4, c[0x0][0xa10] ;  /* 0x0002840000047ab9 */ /* 0x000fe20000000a00 */
[----:B------:R-:W1:Y:S01]  /*19d0*/  LDC R4, c[0x0][0x448] ;  /* 0x00011200ff047b82 */ /* 0x000e620000000800 */
[----:B------:R-:W-:-:S04]  /*19e0*/  ISETP.NE.U32.AND P0, PT, RZ, UR4, PT ;  /* 0x00000004ff007c0c */ /* 0x000fc8000bf05070 */
[----:B------:R-:W-:Y:S01]  /*19f0*/  ISETP.NE.AND.EX P0, PT, RZ, UR5, PT, P0 ;  /* 0x00000005ff007c0c */ /* 0x000fe2000bf05300 */
[----:B------:R-:W-:Y:S02]  /*1a00*/  ULDC.64 UR4, c[0x0][0xa30] ;  /* 0x00028c0000047ab9 */ /* 0x000fe40000000a00 */
[----:B------:R-:W-:-:S04]  /*1a10*/  ISETP.NE.U32.AND P1, PT, RZ, UR4, PT ;  /* 0x00000004ff007c0c */ /* 0x000fc8000bf25070 */
[----:B------:R-:W-:-:S06]  /*1a20*/  ISETP.NE.AND.EX P1, PT, RZ, UR5, PT, P1 ;  /* 0x00000005ff007c0c */ /* 0x000fcc000bf25310 */
[----:B------:R-:W2:Y:S08]  /*1a30*/  @P0 LDC.64 R6, c[0x0][0xa10] ;  /* 0x00028400ff060b82 */ /* 0x000eb00000000a00 */
[----:B------:R-:W3:Y:S01]  /*1a40*/  @P1 LDC.64 R8, c[0x0][0xa30] ;  /* 0x00028c00ff081b82 */ /* 0x000ee20000000a00 */
[----:B--2---:R-:W-:-:S05]  /*1a50*/  @P0 IMAD.WIDE R6, R195, 0x4, R6 ;  /* 0x00000004c3060825 */ /* 0x004fca00078e0206 */
[----:B------:R-:W2:Y:S04]  /*1a60*/  @P0 LDG.E R0, desc[UR42][R6.64] ;  /* 0x0000002a06000981 */ /* 0x000ea8000c1e1900 */
[----:B------:R-:W2:Y:S01]  /*1a70*/  @P0 LDG.E R3, desc[UR42][R6.64+0x4] ;  /* 0x0000042a06030981 */ /* 0x000ea2000c1e1900 */
[----:B-----5:R-:W-:Y:S02]  /*1a80*/  IMAD.MOV.U32 R24, RZ, RZ, R28 ;  /* 0x000000ffff187224 */ /* 0x020fe400078e001c */
[----:B---3--:R-:W-:-:S05]  /*1a90*/  @P1 IMAD.WIDE R8, R195, 0x4, R8 ;  /* 0x00000004c3081825 */ /* 0x008fca00078e0208 */
[----:B------:R3:W5:Y:S01]  /*1aa0*/  @P1 LDG.E R24, desc[UR42][R8.64] ;  /* 0x0000002a08181981 */ /* 0x000762000c1e1900 */
[----:B-1----:R-:W-:Y:S01]  /*1ab0*/  ISETP.NE.AND P1, PT, R4, 0x1, PT ;  /* 0x000000010400780c */ /* 0x002fe20003f25270 */
[----:B------:R-:W-:Y:S01]  /*1ac0*/  IMAD.SHL.U32 R178, R193, 0x80, RZ ;  /* 0x00000080c1b27824 */ /* 0x000fe200078e00ff */
[----:B------:R-:W1:Y:S01]  /*1ad0*/  LDC.64 R4, c[0x0][0x9e0] ;  /* 0x00027800ff047b82 */ /* 0x000e620000000a00 */
[----:B------:R-:W-:-:S10]  /*1ae0*/  IMAD.IADD R11, R28, 0x1, -R11 ;  /* 0x000000011c0b7824 */ /* 0x000fd400078e0a0b */
[----:B------:R-:W4:Y:S08]  /*1af0*/  @P1 LDC R13, c[0x0][0x44c] ;  /* 0x00011300ff0d1b82 */ /* 0x000f300000000800 */
[----:B------:R-:W0:Y:S01]  /*1b00*/  @P1 LDC R10, c[0x0][0x450] ;  /* 0x00011400ff0a1b82 */ /* 0x000e220000000800 */
[----:B-1----:R-:W-:Y:S01]  /*1b10*/  ISETP.GE.AND P2, PT, R5, 0x1, PT ;  /* 0x000000010500780c */ /* 0x002fe20003f46270 */
[----:B--2---:R-:W-:-:S02]  /*1b20*/  @P0 IMAD.IADD R2, R3, 0x1, -R0 ;  /* 0x0000000103020824 */ /* 0x004fc400078e0a00 */
[----:B------:R-:W-:Y:S02]  /*1b30*/  VIADD R0, R178, 0x7f ;  /* 0x0000007fb2007836 */ /* 0x000fe40000000000 */
[----:B------:R-:W-:Y:S02]  /*1b40*/  IMAD.IADD R172, R11, 0x1, R2 ;  /* 0x000000010bac7824 */ /* 0x000fe400078e0202 */
[----:B----4-:R-:W-:-:S03]  /*1b50*/  @P1 IMAD.HI.U32 R3, R0, R13, RZ ;  /* 0x0000000d00031227 */ /* 0x010fc600078e00ff */
[C---:B------:R-:W-:Y:S01]  /*1b60*/  IADD3 R7, R172.reuse, 0x1, -R170 ;  /* 0x00000001ac077810 */ /* 0x040fe20007ffe8aa */
[----:B------:R-:W-:Y:S01]  /*1b70*/  IMAD.MOV.U32 R6, RZ, RZ, R0 ;  /* 0x000000ffff067224 */ /* 0x000fe200078e0000 */
[----:B0-----:R-:W-:Y:S01]  /*1b80*/  @P1 SHF.R.U32.HI R6, RZ, R10, R3 ;  /* 0x0000000aff061219 */ /* 0x001fe20000011603 */
[----:B------:R-:W-:-:S04]  /*1b90*/  VIADD R0, R172, 0x7f ;  /* 0x0000007fac007836 */ /* 0x000fc80000000000 */
[----:B---3--:R-:W-:Y:S01]  /*1ba0*/  IMAD.IADD R9, R7, 0x1, R6 ;  /* 0x0000000107097824 */ /* 0x008fe200078e0206 */
[----:B------:R-:W-:-:S03]  /*1bb0*/  SHF.R.S32.HI R3, RZ, 0x1f, R0 ;  /* 0x0000001fff037819 */ /* 0x000fc60000011400 */
[----:B------:R-:W-:Y:S01]  /*1bc0*/  IMAD.IADD R4, R9, 0x1, R4 ;  /* 0x0000000109047824 */ /* 0x000fe200078e0204 */
[----:B------:R-:W-:-:S04]  /*1bd0*/  LEA.HI R3, R3, R0, RZ, 0x7 ;  /* 0x0000000003037211 */ /* 0x000fc800078f38ff */
[----:B------:R-:W-:Y:S01]  /*1be0*/  SHF.R.S32.HI R25, RZ, 0x7, R3 ;  /* 0x00000007ff197819 */ /* 0x000fe20000011403 */
[----:B------:R-:W-:Y:S06]  /*1bf0*/  @!P2 BRA `(.L_x_1585) ;  /* 0x000000000048a947 */ /* 0x000fec0003800000 */
[C---:B------:R-:W-:Y:S01]  /*1c00*/  ISETP.GT.AND P0, PT, R9.reuse, RZ, PT ;  /* 0x000000ff0900720c */ /* 0x040fe20003f04270 */
[----:B------:R-:W-:Y:S01]  /*1c10*/  BSSY B0, `(.L_x_1586) ;  /* 0x000000e000007945 */ /* 0x000fe20003800000 */
[----:B------:R-:W-:-:S11]  /*1c20*/  VIADD R0, R9, 0xffffffff ;  /* 0xffffffff09007836 */ /* 0x000fd60000000000 */
        /* <DEDUP_REMOVED lines=8> */
.L_x_1587:
[----:B------:R-:W-:-:S13]  /*1cb0*/  ISETP.NE.AND P0, PT, R5, 0x1, PT ;  /* 0x000000010500780c */ /* 0x000fda0003f05270 */
[----:B------:R-:W0:Y:S02]  /*1cc0*/  @P0 LDC.64 R6, c[0x0][0x9e8] ;  /* 0x00027a00ff060b82 */ /* 0x000e240000000a00 */
[----:B0-----:R-:W-:-:S05]  /*1cd0*/  @P0 IMAD.HI.U32 R6, R0, R6, RZ ;  /* 0x0000000600060227 */ /* 0x001fca00078e00ff */
[----:B------:R-:W-:-:S07]  /*1ce0*/  @P0 SHF.R.U32.HI R0, RZ, R7, R6 ;  /* 0x00000007ff000219 */ /* 0x000fce0000011606 */
.L_x_1588:
[----:B------:R-:W-:Y:S05]  /*1cf0*/  BSYNC B0 ;  /* 0x0000000000007941 */ /* 0x000fea0003800000 */
.L_x_1586:
[----:B------:R-:W-:-:S05]  /*1d00*/  IMAD R3, R0, R5, R5 ;  /* 0x0000000500037224 */ /* 0x000fca00078e0205 */
[----:B------:R-:W-:-:S07]  /*1d10*/  VIMNMX R4, R4, R3, PT ;  /* 0x0000000304047248 */ /* 0x000fce0003fe0100 */
.L_x_1585:
[----:B------:R-:W0:Y:S01]  /*1d20*/  @P1 LDC R7, c[0x0][0x44c] ;  /* 0x00011300ff071b82 */ /* 0x000e220000000800 */
[----:B------:R-:W-:Y:S01]  /*1d30*/  VIADD R4, R4, 0x7f ;  /* 0x0000007f04047836 */ /* 0x000fe20000000000 */
[----:B------:R-:W-:Y:S01]  /*1d40*/  ULDC UR4, c[0x0][0x9dc] ;  /* 0x0002770000047ab9 */ /* 0x000fe20000000800 */
[----:B------:R-:W-:-:S03]  /*1d50*/  IMAD.IADD R88, R172, 0x1, -R170 ;  /* 0x00000001ac587824 */ /* 0x000fc600078e0aaa */
[----:B------:R-:W-:Y:S02]  /*1d60*/  SHF.R.S32.HI R3, RZ, 0x1f, R4 ;  /* 0x0000001fff037819 */ /* 0x000fe40000011404 */
[----:B------:R-:W1:Y:S02]  /*1d70*/  @P1 LDC R9, c[0x0][0x450] ;  /* 0x00011400ff091b82 */ /* 0x000e640000000800 */
[----:B------:R-:W-:Y:S01]  /*1d80*/  LEA.HI R3, R3, R4, RZ, 0x7 ;  /* 0x0000000403037211 */ /* 0x000fe200078f38ff */
[----:B0-----:R-:W-:-:S04]  /*1d90*/  @P1 IMAD.HI.U32 R0, R178, R7, RZ ;  /* 0x00000007b2001227 */ /* 0x001fc800078e00ff */
[----:B------:R-:W-:Y:S01]  /*1da0*/  IMAD.MOV.U32 R7, RZ, RZ, R178 ;  /* 0x000000ffff077224 */ /* 0x000fe200078e00b2 */
[----:B-1----:R-:W-:Y:S02]  /*1db0*/  @P1 SHF.R.U32.HI R7, RZ, R9, R0 ;  /* 0x00000009ff071219 */ /* 0x002fe40000011600 */
[----:B------:R-:W-:-:S03]  /*1dc0*/  SHF.R.S32.HI R0, RZ, 0x7, R3 ;  /* 0x00000007ff007819 */ /* 0x000fc60000011403 */
[----:B------:R-:W-:Y:S01]  /*1dd0*/  IMAD.IADD R3, R88, 0x1, R7 ;  /* 0x0000000158037824 */ /* 0x000fe200078e0207 */
[----:B------:R-:W-:-:S03]  /*1de0*/  VIMNMX R8, R25, R0, PT ;  /* 0x0000000019087248 */ /* 0x000fc60003fe0100 */
[----:B------:R-:W-:Y:S01]  /*1df0*/  VIADD R0, R3, -UR4 ;  /* 0x8000000403007c36 */ /* 0x000fe20008000000 */
[----:B------:R-:W-:Y:S06]  /*1e00*/  @!P2 BRA `(.L_x_1589) ;  /* 0x000000000044a947 */ /* 0x000fec0003800000 */
[----:B------:R-:W-:Y:S01]  /*1e10*/  ISETP.GT.AND P0, PT, R3, -0x1, PT ;  /* 0xffffffff0300780c */ /* 0x000fe20003f04270 */
[----:B------:R-:W-:-:S12]  /*1e20*/  BSSY B0, `(.L_x_1590) ;  /* 0x000000d000007945 */ /* 0x000fd80003800000 */
        /* <DEDUP_REMOVED lines=8> */
.L_x_1591:
[----:B------:R-:W-:-:S13]  /*1eb0*/  ISETP.NE.AND P0, PT, R5, 0x1, PT ;  /* 0x000000010500780c */ /* 0x000fda0003f05270 */
[----:B------:R-:W0:Y:S02]  /*1ec0*/  @P0 LDC.64 R6, c[0x0][0x9e8] ;  /* 0x00027a00ff060b82 */ /* 0x000e240000000a00 */
[----:B0-----:R-:W-:-:S05]  /*1ed0*/  @P0 IMAD.HI.U32 R4, R3, R6, RZ ;  /* 0x0000000603040227 */ /* 0x001fca00078e00ff */
[----:B------:R-:W-:-:S07]  /*1ee0*/  @P0 SHF.R.U32.HI R3, RZ, R7, R4 ;  /* 0x00000007ff030219 */ /* 0x000fce0000011604 */
.L_x_1592:
[----:B------:R-:W-:Y:S05]  /*1ef0*/  BSYNC B0 ;  /* 0x0000000000007941 */ /* 0x000fea0003800000 */
.L_x_1590:
[----:B------:R-:W-:-:S05]  /*1f00*/  IMAD R3, R3, R5, RZ ;  /* 0x0000000503037224 */ /* 0x000fca00078e02ff */
[----:B------:R-:W-:-:S07]  /*1f10*/  VIMNMX R0, R0, R3, !PT ;  /* 0x0000000300007248 */ /* 0x000fce0007fe0100 */
.L_x_1589:
[----:B------:R-:W-:Y:S01]  /*1f20*/  SHF.R.S32.HI R3, RZ, 0x1f, R0 ;  /* 0x0000001fff037819 */ /* 0x000fe20000011400 */
[----:B------:R-:W-:Y:S01]  /*1f30*/  BSSY B0, `(.L_x_1593) ;  /* 0x0000028000007945 */ /* 0x000fe20003800000 */
[----:B------:R-:W-:Y:S02]  /*1f40*/  LOP3.LUT R209, R207, 0xff, RZ, 0xc0, !PT ;  /* 0x000000ffcfd17812 */ /* 0x000fe400078ec0ff */
[----:B------:R-:W-:Y:S01]  /*1f50*/  LEA.HI R3, R3, R0, RZ, 0x7 ;  /* 0x0000000003037211 */ /* 0x000fe200078f38ff */
[----:B------:R-:W-:Y:S01]  /*1f60*/  IMAD.MOV.U32 R0, RZ, RZ, RZ ;  /* 0x000000ffff007224 */ /* 0x000fe200078e00ff */
[----:B------:R-:W-:Y:S02]  /*1f70*/  SHF.R.U32.HI R207, RZ, 0x10, R207 ;  /* 0x00000010ffcf7819 */ /* 0x000fe400000116cf */
[----:B------:R-:W-:-:S04]  /*1f80*/  SHF.R.S32.HI R3, RZ, 0x7, R3 ;  /* 0x00000007ff037819 */ /* 0x000fc80000011403 */
[----:B------:R-:W-:-:S04]  /*1f90*/  VIMNMX R9, RZ, R3, !PT ;  /* 0x00000003ff097248 */ /* 0x000fc80007fe0100 */
[----:B------:R-:W-:-:S13]  /*1fa0*/  ISETP.GT.AND P0, PT, R8, R9, PT ;  /* 0x000000090800720c */ /* 0x000fda0003f04270 */
[----:B------:R-:W-:Y:S05]  /*1fb0*/  @!P0 BRA `(.L_x_1594) ;  /* 0x00000000007c8947 */ /* 0x000fea0003800000 */
[----:B------:R-:W-:Y:S01]  /*1fc0*/  ISETP.NE.AND P0, PT, R207, RZ, PT ;  /* 0x000000ffcf00720c */ /* 0x000fe20003f05270 */
[----:B------:R-:W-:-:S03]  /*1fd0*/  ULDC UR4, c[0x0][0x9f0] ;  /* 0x00027c0000047ab9 */ /* 0x000fc60000000800 */
[----:B------:R-:W-:-:S04]  /*1fe0*/  SEL R13, R207, UR4, P0 ;  /* 0x00000004cf0d7c07 */ /* 0x000fc80008000000 */
[-C--:B------:R-:W-:Y:S02]  /*1ff0*/  IABS R6, R13.reuse ;  /* 0x0000000d00067213 */ /* 0x080fe40000000000 */
[----:B------:R-:W-:Y:S02]  /*2000*/  IADD3 R0, R13, -0x1, R8 ;  /* 0xffffffff0d007810 */ /* 0x000fe40007ffe008 */
[----:B------:R-:W0:Y:S01]  /*2010*/  I2F.RP R3, R6 ;  /* 0x0000000600037306 */ /* 0x000e220000209400 */
[----:B------:R-:W-:Y:S02]  /*2020*/  IABS R12, R13 ;  /* 0x0000000d000c7213 */ /* 0x000fe40000000000 */
[----:B------:R-:W-:-:S05]  /*2030*/  IMAD.IADD R0, R0, 0x1, -R9 ;  /* 0x0000000100007824 */ /* 0x000fca00078e0a09 */
[----:B------:R-:W-:Y:S02]  /*2040*/  IABS R10, R0 ;  /* 0x00000000000a7213 */ /* 0x000fe40000000000 */
[----:B------:R-:W-:-:S04]  /*2050*/  LOP3.LUT R0, R0, R13, RZ, 0x3c, !PT ;  /* 0x0000000d00007212 */ /* 0x000fc800078e3cff */
[----:B------:R-:W-:Y:S01]  /*2060*/  ISETP.GE.AND P2, PT, R0, RZ, PT ;  /* 0x000000ff0000720c */ /* 0x000fe20003f46270 */
[----:B0-----:R-:W0:Y:S02]  /*2070*/  MUFU.RCP R3, R3 ;  /* 0x0000000300037308 */ /* 0x001e240000001000 */
[----:B0-----:R-:W-:Y:S02]  /*2080*/  VIADD R4, R3, 0xffffffe ;  /* 0x0ffffffe03047836 */ /* 0x001fe40000000000 */
[----:B------:R-:W-:-:S04]  /*2090*/  IMAD.MOV R3, RZ, RZ, -R12 ;  /* 0x000000ffff037224 */ /* 0x000fc800078e0a0c */
[----:B------:R0:W1:Y:S02]  /*20a0*/  F2I.FTZ.U32.TRUNC.NTZ R5, R4 ;  /* 0x0000000400057305 */ /* 0x000064000021f000 */
[----:B0-----:R-:W-:Y:S02]  /*20b0*/  IMAD.MOV.U32 R4, RZ, RZ, RZ ;  /* 0x000000ffff047224 */ /* 0x001fe400078e00ff */
[----:B-1----:R-:W-:-:S04]  /*20c0*/  IMAD.MOV R7, RZ, RZ, -R5 ;  /* 0x000000ffff077224 */ /* 0x002fc800078e0a05 */
[----:B------:R-:W-:-:S04]  /*20d0*/  IMAD R7, R7, R6, RZ ;  /* 0x0000000607077224 */ /* 0x000fc800078e02ff */
[----:B------:R-:W-:-:S04]  /*20e0*/  IMAD.HI.U32 R5, R5, R7, R4 ;  /* 0x0000000705057227 */ /* 0x000fc800078e0004 */
        /* <DEDUP_REMOVED lines=9> */
[----:B------:R-:W-:-:S04]  /*2180*/  IMAD.MOV.U32 R0, RZ, RZ, R5 ;  /* 0x000000ffff007224 */ /* 0x000fc800078e0005 */
[----:B------:R-:W-:Y:S01]  /*2190*/  @!P2 IMAD.MOV R0, RZ, RZ, -R0 ;  /* 0x000000ffff00a224 */ /* 0x000fe200078e0a00 */
[----:B------:R-:W-:-:S07]  /*21a0*/  @!P1 LOP3.LUT R0, RZ, R13, RZ, 0x33, !PT ;  /* 0x0000000dff009212 */ /* 0x000fce00078e33ff */
.L_x_1594:
[----:B------:R-:W-:Y:S05]  /*21b0*/  BSYNC B0 ;  /* 0x0000000000007941 */ /* 0x000fea0003800000 */
.L_x_1593:
[----:B------:R-:W-:-:S05]  /*21c0*/  IMAD R3, R209, R0, R9 ;  /* 0x00000000d1037224 */ /* 0x000fca00078e0209 */
[C---:B------:R-:W-:Y:S01]  /*21d0*/  VIADDMNMX R0, R3.reuse, R0, R8, PT ;  /* 0x0000000003007246 */ /* 0x040fe20003800108 */
[----:B------:R-:W-:-:S04]  /*21e0*/  IMAD R3, R3, 0x80, -R11 ;  /* 0x0000008003037824 */ /* 0x000fc800078e0a0b */
[----:B------:R-:W-:Y:S01]  /*21f0*/  IMAD R5, R0, 0x80, -R11 ;  /* 0x0000008000057824 */ /* 0x000fe200078e0a0b */
[----:B------:R-:W-:-:S04]  /*2200*/  VIMNMX R3, RZ, R3, !PT ;  /* 0x00000003ff037248 */ /* 0x000fc80007fe0100 */
[----:B------:R-:W-:Y:S02]  /*2210*/  VIMNMX R0, R5, R2, PT ;  /* 0x0000000205007248 */ /* 0x000fe40003fe0100 */
[----:B------:R-:W-:Y:S02]  /*2220*/  SHF.R.U32.HI R27, RZ, 0x7, R3 ;  /* 0x00000007ff1b7819 */ /* 0x000fe40000011603 */
[----:B------:R-:W-:-:S03]  /*2230*/  ISETP.GT.AND P0, PT, R0, R3, PT ;  /* 0x000000030000720c */ /* 0x000fc60003f04270 */
[----:B------:R-:W-:-:S10]  /*2240*/  IMAD.MOV.U32 R26, RZ, RZ, R27 ;  /* 0x000000ffff1a7224 */ /* 0x000fd400078e001b */
[----:B------:R-:W-:-:S05]  /*2250*/  @P0 VIADD R0, R0, 0x7f ;  /* 0x0000007f00000836 */ /* 0x000fca0000000000 */
[----:B------:R-:W-:-:S04]  /*2260*/  @P0 SHF.R.S32.HI R3, RZ, 0x1f, R0 ;  /* 0x0000001fff030819 */ /* 0x000fc80000011400 */
[----:B------:R-:W-:-:S04]  /*2270*/  @P0 LEA.HI R3, R3, R0, RZ, 0x7 ;  /* 0x0000000003030211 */ /* 0x000fc800078f38ff */
[----:B------:R-:W-:Y:S02]  /*2280*/  @P0 SHF.R.S32.HI R26, RZ, 0x7, R3 ;  /* 0x00000007ff1a0819 */ /* 0x000fe40000011403 */
        /* <DEDUP_REMOVED lines=22> */
[----:B-1---5:R-:W-:Y:S05]  /*23f0*/  CALL.ABS.NOINC R14 ;  /* 0x000000000e007343 */ /* 0x022fea0003c00000 */
.L_x_1597:
[----:B------:R-:W-:Y:S05]  /*2400*/  BSYNC B6 ;  /* 0x0000000000067941 */ /* 0x000fea0003800000 */
.L_x_1596:
        /* <DEDUP_REMOVED lines=20> */
.L_x_1599:
[----:B------:R-:W-:Y:S05]  /*2550*/  BSYNC B6 ;  /* 0x0000000000067941 */ /* 0x000fea0003800000 */
.L_x_1598:
[----:B------:R-:W-:Y:S01]  /*2560*/  ULDC.64 UR4, c[0x0][0x9f8] ;  /* 0x00027e0000047ab9 */ /* 0x000fe20000000a00 */
[----:B------:R-:W-:Y:S01]  /*2570*/  IMAD.MOV.U32 R82, RZ, RZ, R195 ;  /* 0x000000ffff527224 */ /* 0x000fe200078e00c3 */
[----:B------:R-:W-:Y:S01]  /*2580*/  ISETP.NE.U32.AND P0, PT, RZ, UR4, PT ;  /* 0x00000004ff007c0c */ /* 0x000fe2000bf05070 */
[----:B------:R-:W0:Y:S01]  /*2590*/  S2R R20, SR_TID.X ;  /* 0x0000000000147919 */ /* 0x000e220000002100 */
[C---:B------:R-:W-:Y:S01]  /*25a0*/  VIADD R81, R18.reuse, 0x20 ;  /* 0x0000002012517836 */ /* 0x040fe20000000000 */
[----:B------:R-:W1:Y:S01]  /*25b0*/  LDC R65, c[0x0][0x3f4] ;  /* 0x0000fd00ff417b82 */ /* 0x000e620000000800 */
[----:B------:R-:W-:Y:S01]  /*25c0*/  ISETP.NE.AND.EX P0, PT, RZ, UR5, PT, P0 ;  /* 0x00000005ff007c0c */ /* 0x000fe2000bf05300 */
[----:B------:R-:W-:-:S06]  /*25d0*/  VIADD R80, R18, 0x40 ;  /* 0x0000004012507836 */ /* 0x000fcc0000000000 */
[----:B------:R-:W2:Y:S08]  /*25e0*/  LDC.64 R70, c[0x0][0x408] ;  /* 0x00010200ff467b82 */ /* 0x000eb00000000a00 */
[----:B------:R-:W3:Y:S08]  /*25f0*/  @P0 LDC.64 R4, c[0x0][0x9f8] ;  /* 0x00027e00ff040b82 */ /* 0x000ef00000000a00 */
[----:B------:R-:W4:Y:S01]  /*2600*/  LDC.64 R68, c[0x0][0x3f8] ;  /* 0x0000fe00ff447b82 */ /* 0x000f220000000a00 */
[----:B0-----:R-:W-:-:S04]  /*2610*/  SHF.R.U32.HI R29, RZ, 0x7, R20 ;  /* 0x00000007ff1d7819 */ /* 0x001fc80000011614 */
[----:B------:R-:W-:Y:S01]  /*2620*/  ISETP.NE.AND P6, PT, R29, 0x1, PT ;  /* 0x000000011d00780c */ /* 0x000fe20003fc5270 */
[----:B---3--:R-:W-:-:S05]  /*2630*/  @P0 IMAD.WIDE R4, R195, 0x4, R4 ;  /* 0x00000004c3040825 */ /* 0x008fca00078e0204 */
[----:B------:R0:W3:Y:S01]  /*2640*/  @P0 LDG.E R82, desc[UR42][R4.64] ;  /* 0x0000002a04520981 */ /* 0x0000e2000c1e1900 */
[----:B------:R-:W-:-:S06]  /*2650*/  SHF.R.S32.HI R7, RZ, 0x1f, R176 ;  /* 0x0000001fff077819 */ /* 0x000fcc00000114b0 */
[----:B------:R-:W-:Y:S05]  /*2660*/  @!P6 WARPSYNC.ALL ;  /* 0x000000000000e948 */ /* 0x000fea0003800000 */
[----:B------:R-:W-:Y:S01]  /*2670*/  ULDC UR5, c[0x0][0x2f4] ;  /* 0x0000bd0000057ab9 */ /* 0x000fe20000000800 */
[----:B------:R-:W-:Y:S01]  /*2680*/  ULDC UR4, c[0x0][0x320] ;  /* 0x0000c80000047ab9 */ /* 0x000fe20000000800 */
[----:B------:R-:W-:Y:S01]  /*2690*/  ISETP.GE.AND P1, PT, R81, UR5, PT ;  /* 0x0000000551007c0c */ /* 0x000fe2000bf26270 */
[----:B------:R-:W-:Y:S01]  /*26a0*/  IMAD.IADD R79, R79, 0x1, R28 ;  /* 0x000000014f4f7824 */ /* 0x000fe200078e021c */
[----:B------:R-:W-:Y:S01]  /*26b0*/  ISETP.GE.AND P0, PT, R18, UR5, PT ;  /* 0x0000000512007c0c */ /* 0x000fe2000bf06270 */
[----:B------:R-:W-:Y:S01]  /*26c0*/  IMAD R67, R227, 0x80, R176 ;  /* 0x00000080e3437824 */ /* 0x000fe200078e02b0 */
[----:B------:R-:W-:Y:S01]  /*26d0*/  SEL R3, RZ, 0xffffffff, P1 ;  /* 0xffffffffff037807 */ /* 0x000fe20000800000 */
[----:B------:R-:W-:Y:S01]  /*26e0*/  VIADD R66, R29, 0x8 ;  /* 0x000000081d427836 */ /* 0x000fe20000000000 */
[----:B------:R-:W-:-:S02]  /*26f0*/  SEL R0, RZ, 0x1, P0 ;  /* 0x00000001ff007807 */ /* 0x000fc40000000000 */
[----:B------:R-:W-:Y:S01]  /*2700*/  ISETP.GE.AND P0, PT, R81, UR4, PT ;  /* 0x0000000451007c0c */ /* 0x000fe2000bf06270 */
[----:B------:R-:W-:Y:S01]  /*2710*/  IMAD.SHL.U32 R3, R3, 0x2, RZ ;  /* 0x0000000203037824 */ /* 0x000fe200078e00ff */
[----:B------:R-:W-:Y:S02]  /*2720*/  ISETP.GE.AND P1, PT, R18, UR4, PT ;  /* 0x0000000412007c0c */ /* 0x000fe4000bf26270 */
[----:B------:R-:W-:Y:S02]  /*2730*/  ISETP.GE.AND P2, PT, R177, UR5, PT ;  /* 0x00000005b1007c0c */ /* 0x000fe4000bf46270 */
[----:B------:R-:W-:Y:S02]  /*2740*/  LOP3.LUT R0, R3, 0x2, R0, 0xe2, !PT ;  /* 0x0000000203007812 */ /* 0x000fe400078ee200 */
[----:B------:R-:W-:Y:S02]  /*2750*/  SEL R3, RZ, 0xffffffff, P0 ;  /* 0xffffffffff037807 */ /* 0x000fe40000000000 */
[----:B------:R-:W-:-:S02]  /*2760*/  ISETP.GE.AND P0, PT, R80, UR5, PT ;  /* 0x0000000550007c0c */ /* 0x000fc4000bf06270 */
[----:B0-----:R-:W-:Y:S01]  /*2770*/  SEL R5, RZ, 0x1, P1 ;  /* 0x00000001ff057807 */ /* 0x001fe20000800000 */
[----:B------:R-:W-:Y:S01]  /*2780*/  IMAD.SHL.U32 R6, R3, 0x2, RZ ;  /* 0x0000000203067824 */ /* 0x000fe200078e00ff */
[----:B------:R-:W-:Y:S02]  /*2790*/  SEL R4, RZ, 0x8, P2 ;  /* 0x00000008ff047807 */ /* 0x000fe40001000000 */
[----:B------:R-:W-:Y:S02]  /*27a0*/  SEL R3, RZ, 0x4, P0 ;  /* 0x00000004ff037807 */ /* 0x000fe40000000000 */
[----:B------:R-:W-:Y:S02]  /*27b0*/  ISETP.GE.AND P0, PT, R80, UR4, PT ;  /* 0x0000000450007c0c */ /* 0x000fe4000bf06270 */
[----:B------:R-:W-:Y:S02]  /*27c0*/  ISETP.GE.AND P1, PT, R185, UR5, PT ;  /* 0x00000005b9007c0c */ /* 0x000fe4000bf26270 */
[----:B------:R-:W-:-:S02]  /*27d0*/  LOP3.LUT R0, R4, R0, R3, 0xfe, !PT ;  /* 0x0000000004007212 */ /* 0x000fc400078efe03 */
[----:B------:R-:W-:Y:S02]  /*27e0*/  SEL R78, RZ, 0x4, P0 ;  /* 0x00000004ff4e7807 */ /* 0x000fe40000000000 */
[----:B------:R-:W-:Y:S02]  /*27f0*/  SEL R3, RZ, 0x10, P1 ;  /* 0x00000010ff037807 */ /* 0x000fe40000800000 */
[----:B-1----:R-:W-:Y:S02]  /*2800*/  ISETP.GE.AND P0, PT, R18, R65, PT ;  /* 0x000000411200720c */ /* 0x002fe40003f06270 */
[----:B------:R-:W-:Y:S01]  /*2810*/  LOP3.LUT R5, R6, 0x2, R5, 0xe2, !PT ;  /* 0x0000000206057812 */ /* 0x000fe200078ee205 */
[C---:B--2---:R-:W-:Y:S01]  /*2820*/  IMAD R6, R7.reuse, R70, RZ ;  /* 0x0000004607067224 */ /* 0x044fe200078e02ff */
[----:B------:R-:W-:Y:S01]  /*2830*/  SHF.R.S32.HI R19, RZ, 0x1f, R18 ;  /* 0x0000001fff137819 */ /* 0x000fe20000011412 */
[-C--:B----4-:R-:W-:Y:S01]  /*2840*/  IMAD R7, R7, R68.reuse, RZ ;  /* 0x0000004407077224 */ /* 0x090fe200078e02ff */
[----:B------:R-:W-:Y:S01]  /*2850*/  SHF.R.S32.HI R175, RZ, 0x1f, R174 ;  /* 0x0000001fffaf7819 */ /* 0x000fe200000114ae */
[----:B------:R-:W-:Y:S01]  /*2860*/  IMAD R9, R176, R71, R6 ;  /* 0x00000047b0097224 */ /* 0x000fe200078e0206 */
[----:B------:R-:W-:Y:S01]  /*2870*/  LOP3.LUT R0, R0, R3, RZ, 0xfc, !PT ;  /* 0x0000000300007212 */ /* 0x000fe200078efcff */
[----:B------:R-:W-:Y:S01]  /*2880*/  IMAD.WIDE.U32 R50, R176, R68, R18 ;  /* 0x00000044b0327225 */ /* 0x000fe200078e0012 */
[----:B------:R-:W-:-:S02]  /*2890*/  ISETP.GE.AND P4, PT, R81, R65, PT ;  /* 0x000000415100720c */ /* 0x000fc40003f86270 */
[----:B------:R-:W-:Y:S01]  /*28a0*/  SEL R3, R65, RZ, P0 ;  /* 0x000000ff41037207 */ /* 0x000fe20000000000 */
[----:B------:R-:W-:Y:S01]  /*28b0*/  IMAD.WIDE.U32 R52, R176, R68, R174 ;  /* 0x00000044b0347225 */ /* 0x000fe200078e00ae */
[----:B------:R-:W-:Y:S02]  /*28c0*/  ISETP.GE.AND P3, PT, R80, R65, PT ;  /* 0x000000415000720c */ /* 0x000fe40003f66270 */
[----:B------:R-:W-:Y:S01]  /*28d0*/  LOP3.LUT R78, R5, R78, RZ, 0xfc, !PT ;  /* 0x0000004e054e7212 */ /* 0x000fe200078efcff */
[----:B------:R-:W-:Y:S01]  /*28e0*/  IMAD R5, R176, R69, R7 ;  /* 0x00000045b0057224 */ /* 0x000fe200078e0207 */
[C---:B------:R-:W-:Y:S01]  /*28f0*/  SEL R4, R65.reuse, RZ, P4 ;  /* 0x000000ff41047207 */ /* 0x040fe20002000000 */
[----:B------:R-:W-:Y:S01]  /*2900*/  IMAD.IADD R3, R18, 0x1, R3 ;  /* 0x0000000112037824 */ /* 0x000fe200078e0203 */
[----:B------:R-:W-:Y:S01]  /*2910*/  SEL R7, R65, RZ, P3 ;  /* 0x000000ff41077207 */ /* 0x000fe20001800000 */
[----:B------:R-:W-:Y:S01]  /*2920*/  IMAD.IADD R51, R51, 0x1, R5 ;  /* 0x0000000133337824 */ /* 0x000fe200078e0205 */
[----:B------:R-:W-:Y:S01]  /*2930*/  ISETP.GE.AND P2, PT, R186, UR5, PT ;  /* 0x00000005ba007c0c */ /* 0x000fe2000bf46270 */
[----:B------:R-:W-:Y:S01]  /*2940*/  IMAD.IADD R53, R5, 0x1, R53 ;  /* 0x0000000105357824 */ /* 0x000fe200078e0235 */
[----:B------:R-:W-:Y:S01]  /*2950*/  ISETP.GE.AND P1, PT, R177, UR4, PT ;  /* 0x00000004b1007c0c */ /* 0x000fe2000bf26270 */
[----:B------:R-:W-:Y:S01]  /*2960*/  IMAD.IADD R5, R81, 0x1, R4 ;  /* 0x0000000151057824 */ /* 0x000fe200078e0204 */
[----:B------:R-:W-:Y:S01]  /*2970*/  SHF.R.S32.HI R4, RZ, 0x1f, R3 ;  /* 0x0000001fff047819 */ /* 0x000fe20000011403 */
[----:B------:R-:W-:Y:S01]  /*2980*/  IMAD.IADD R7, R80, 0x1, R7 ;  /* 0x0000000150077824 */ /* 0x000fe200078e0207 */
[----:B------:R-:W-:Y:S01]  /*2990*/  SEL R57, RZ, 0x20, P2 ;  /* 0x00000020ff397807 */ /* 0x000fe20001000000 */
[----:B------:R-:W-:Y:S01]  /*29a0*/  IMAD.WIDE.U32 R20, R176, R70, R18 ;  /* 0x00000046b0147225 */ /* 0x000fe200078e0012 */
[----:B------:R-:W-:-:S02]  /*29b0*/  LEA.HI R77, R4, R3, RZ, 0x4 ;  /* 0x00000003044d7211 */ /* 0x000fc400078f20ff */
[----:B------:R-:W-:Y:S01]  /*29c0*/  LEA.HI R3, R4, R3, RZ, 0x6 ;  /* 0x0000000304037211 */ /* 0x000fe200078f30ff */
[-C--:B------:R-:W-:Y:S01]  /*29d0*/  IMAD.WIDE.U32 R48, R176, R70.reuse, R174 ;  /* 0x00000046b0307225 */ /* 0x080fe200078e00ae */
[----:B------:R-:W-:Y:S02]  /*29e0*/  SHF.R.S32.HI R6, RZ, 0x1f, R5 ;  /* 0x0000001fff067819 */ /* 0x000fe40000011405 */
[----:B------:R-:W-:Y:S01]  /*29f0*/  SHF.R.S32.HI R8, RZ, 0x1f, R7 ;  /* 0x0000001fff087819 */ /* 0x000fe20000011407 */
[----:B------:R-:W-:Y:S01]  /*2a00*/  IMAD.IADD R21, R21, 0x1, R9 ;  /* 0x0000000115157824 */ /* 0x000fe200078e0209 */
[----:B------:R-:W-:Y:S01]  /*2a10*/  LEA.HI R76, R6, R5, RZ, 0x4 ;  /* 0x00000005064c7211 */ /* 0x000fe200078f20ff */
[----:B------:R-:W-:Y:S01]  /*2a20*/  IMAD.IADD R49, R9, 0x1, R49 ;  /* 0x0000000109317824 */ /* 0x000fe200078e0231 */
[----:B------:R-:W-:Y:S01]  /*2a30*/  LEA.HI R75, R8, R7, RZ, 0x4 ;  /* 0x00000007084b7211 */ /* 0x000fe200078f20ff */
[----:B------:R-:W-:Y:S01]  /*2a40*/  IMAD.SHL.U32 R4, R3, 0x80, RZ ;  /* 0x0000008003047824 */ /* 0x000fe200078e00ff */
[----:B------:R-:W-:Y:S01]  /*2a50*/  LEA.HI R5, R6, R5, RZ, 0x6 ;  /* 0x0000000506057211 */ /* 0x000fe200078f30ff */
[----:B-----5:R-:W-:Y:S01]  /*2a60*/  IMAD.WIDE.U32 R20, R24, R70, R20 ;  /* 0x0000004618147225 */ /* 0x020fe200078e0014 */
[----:B------:R-:W-:-:S02]  /*2a70*/  LEA.HI R7, R8, R7, RZ, 0x6 ;  /* 0x0000000708077211 */ /* 0x000fc400078f30ff */
[----:B------:R-:W-:Y:S01]  /*2a80*/  SHF.R.S32.HI R9, RZ, 0x1f, R24 ;  /* 0x0000001fff097819 */ /* 0x000fe20000011418 */
[----:B------:R-:W-:Y:S01]  /*2a90*/  IMAD.SHL.U32 R6, R5, 0x80, RZ ;  /* 0x0000008005067824 */ /* 0x000fe200078e00ff */
[----:B------:R-:W-:Y:S01]  /*2aa0*/  LOP3.LUT R3, R181, 0x30, R77, 0xf8, !PT ;  /* 0x00000030b5037812 */ /* 0x000fe200078ef84d */
[----:B------:R-:W-:Y:S01]  /*2ab0*/  IMAD.SHL.U32 R8, R7, 0x80, RZ ;  /* 0x0000008007087824 */ /* 0x000fe200078e00ff */
[----:B------:R-:W-:Y:S01]  /*2ac0*/  LOP3.LUT R4, R4, 0xffffe000, RZ, 0xc0, !PT ;  /* 0xffffe00004047812 */ /* 0x000fe200078ec0ff */
[----:B------:R-:W-:Y:S01]  /*2ad0*/  IMAD R10, R9, R70, RZ ;  /* 0x00000046090a7224 */ /* 0x000fe200078e02ff */
[----:B------:R-:W-:Y:S01]  /*2ae0*/  LOP3.LUT R3, R3, R182, RZ, 0x3c, !PT ;  /* 0x000000b603037212 */ /* 0x000fe200078e3cff */
[----:B------:R-:W-:Y:S01]  /*2af0*/  IMAD R9, R9, R68, RZ ;  /* 0x0000004409097224 */ /* 0x000fe200078e02ff */
[C---:B------:R-:W-:Y:S01]  /*2b00*/  LOP3.LUT R5, R181.reuse, 0x30, R76, 0xf8, !PT ;  /* 0x00000030b5057812 */ /* 0x040fe200078ef84c */
[----:B------:R-:W-:Y:S01]  /*2b10*/  IMAD.WIDE.U32 R48, R24, R70, R48 ;  /* 0x0000004618307225 */ /* 0x000fe200078e0030 */
[----:B------:R-:W-:-:S02]  /*2b20*/  LOP3.LUT R7, R181, 0x30, R75, 0xf8, !PT ;  /* 0x00000030b5077812 */ /* 0x000fc400078ef84b */
[----:B------:R-:W-:Y:S01]  /*2b30*/  IADD3 R74, R3, R4, R183 ;  /* 0x00000004034a7210 */ /* 0x000fe20007ffe0b7 */
[----:B------:R-:W-:Y:S01]  /*2b40*/  IMAD R3, R24, R71, R10 ;  /* 0x0000004718037224 */ /* 0x000fe200078e020a */
[----:B------:R-:W-:Y:S01]  /*2b50*/  LOP3.LUT R6, R6, 0xffffe000, RZ, 0xc0, !PT ;  /* 0xffffe00006067812 */ /* 0x000fe200078ec0ff */
[C---:B------:R-:W-:Y:S01]  /*2b60*/  IMAD R9, R24.reuse, R69, R9 ;  /* 0x0000004518097224 */ /* 0x040fe200078e0209 */
[----:B------:R-:W-:Y:S01]  /*2b70*/  LOP3.LUT R5, R5, R182, RZ, 0x3c, !PT ;  /* 0x000000b605057212 */ /* 0x000fe200078e3cff */
[----:B------:R-:W-:Y:S01]  /*2b80*/  IMAD.WIDE.U32 R50, R24, R68, R50 ;  /* 0x0000004418327225 */ /* 0x000fe200078e0032 */
[----:B------:R-:W-:Y:S02]  /*2b90*/  LOP3.LUT R8, R8, 0xffffe000, RZ, 0xc0, !PT ;  /* 0xffffe00008087812 */ /* 0x000fe400078ec0ff */
[----:B------:R-:W-:Y:S01]  /*2ba0*/  LOP3.LUT R7, R7, R182, RZ, 0x3c, !PT ;  /* 0x000000b607077212 */ /* 0x000fe200078e3cff */
[----:B------:R-:W-:Y:S01]  /*2bb0*/  IMAD.WIDE.U32 R52, R24, R68, R52 ;  /* 0x0000004418347225 */ /* 0x000fe200078e0034 */
[----:B------:R-:W-:-:S02]  /*2bc0*/  SEL R55, RZ, 0x8, P1 ;  /* 0x00000008ff377807 */ /* 0x000fc40000800000 */
[----:B------:R-:W-:Y:S01]  /*2bd0*/  LOP3.LUT R57, R0, R57, RZ, 0xfc, !PT ;  /* 0x0000003900397212 */ /* 0x000fe200078efcff */
[----:B------:R-:W-:Y:S01]  /*2be0*/  IMAD.IADD R63, R21, 0x1, R3 ;  /* 0x00000001153f7824 */ /* 0x000fe200078e0203 */
[----:B------:R-:W-:Y:S01]  /*2bf0*/  SHF.L.U64.HI R71, R70, 0x7, R71 ;  /* 0x0000000746477819 */ /* 0x000fe20000010247 */
[----:B------:R-:W-:Y:S01]  /*2c00*/  IMAD.IADD R62, R3, 0x1, R49 ;  /* 0x00000001033e7824 */ /* 0x000fe200078e0231 */
[----:B------:R-:W-:Y:S01]  /*2c10*/  SHF.L.U64.HI R69, R68, 0x7, R69 ;  /* 0x0000000744457819 */ /* 0x000fe20000010245 */
[----:B------:R-:W-:Y:S01]  /*2c20*/  IMAD.SHL.U32 R70, R70, 0x80, RZ ;  /* 0x0000008046467824 */ /* 0x000fe200078e00ff */
[----:B------:R-:W-:Y:S01]  /*2c30*/  LOP3.LUT R54, R0, 0x1, RZ, 0xc0, !PT ;  /* 0x0000000100367812 */ /* 0x000fe200078ec0ff */
[----:B------:R-:W-:Y:S01]  /*2c40*/  IMAD.SHL.U32 R68, R68, 0x80, RZ ;  /* 0x0000008044447824 */ /* 0x000fe200078e00ff */
[----:B------:R-:W-:Y:S01]  /*2c50*/  P2R R84, PR, RZ, 0x10 ;  /* 0x00000010ff547803 */ /* 0x000fe20000000000 */
[----:B------:R-:W-:Y:S01]  /*2c60*/  IMAD.SHL.U32 R65, R65, 0x2, RZ ;  /* 0x0000000241417824 */ /* 0x000fe200078e00ff */
[----:B------:R-:W-:Y:S01]  /*2c70*/  P2R R85, PR, RZ, 0x8 ;  /* 0x00000008ff557803 */ /* 0x000fe20000000000 */
[----:B------:R-:W-:Y:S01]  /*2c80*/  IMAD.IADD R61, R51, 0x1, R9 ;  /* 0x00000001333d7824 */ /* 0x000fe200078e0209 */
[----:B------:R-:W-:Y:S01]  /*2c90*/  IADD3 R73, R5, R6, R183 ;  /* 0x0000000605497210 */ /* 0x000fe20007ffe0b7 */
[----:B------:R-:W-:Y:S01]  /*2ca0*/  IMAD.IADD R60, R9, 0x1, R53 ;  /* 0x00000001093c7824 */ /* 0x000fe200078e0235 */
[----:B------:R-:W-:-:S02]  /*2cb0*/  IADD3 R72, R7, R8, R183 ;  /* 0x0000000807487210 */ /* 0x000fc40007ffe0b7 */
[----:B------:R-:W-:Y:S02]  /*2cc0*/  LOP3.LUT R59, R77, 0xfffffff0, RZ, 0xc0, !PT ;  /* 0xfffffff04d3b7812 */ /* 0x000fe400078ec0ff */
[----:B------:R-:W-:Y:S02]  /*2cd0*/  LOP3.LUT R58, R76, 0xfffffff0, RZ, 0xc0, !PT ;  /* 0xfffffff04c3a7812 */ /* 0x000fe400078ec0ff */
[----:B------:R-:W-:Y:S02]  /*2ce0*/  LOP3.LUT R56, R75, 0xfffffff0, RZ, 0xc0, !PT ;  /* 0xfffffff04b387812 */ /* 0x000fe400078ec0ff */
[----:B------:R-:W-:Y:S02]  /*2cf0*/  LOP3.LUT R55, R78, R55, RZ, 0xfc, !PT ;  /* 0x000000374e377212 */ /* 0x000fe400078efcff */
[C---:B------:R-:W-:Y:S02]  /*2d00*/  LOP3.LUT R3, R57.reuse, 0x2, RZ, 0xc0, !PT ;  /* 0x0000000239037812 */ /* 0x040fe400078ec0ff */
[----:B------:R-:W-:-:S02]  /*2d10*/  LOP3.LUT R0, R57, 0x4, RZ, 0xc0, !PT ;  /* 0x0000000439007812 */ /* 0x000fc400078ec0ff */
[----:B---3--:R-:W-:Y:S01]  /*2d20*/  SHF.R.S32.HI R64, RZ, 0x1f, R82 ;  /* 0x0000001fff407819 */ /* 0x008fe20000011452 */
[----:B------:R-:W-:Y:S06]  /*2d30*/  @!P6 BAR.SYNC.DEFER_BLOCKING 0x9, 0x100 ;  /* 0x024400000000eb1d */ /* 0x000fec0000010000 */
.L_x_1662:
[----:B0-----:R-:W0:Y:S01]  /*2d40*/  LDC R87, c[0x0][0x430] ;  /* 0x00010c00ff577b82 */ /* 0x001e220000000800 */
[----:B------:R-:W-:Y:S02]  /*2d50*/  VIADD R26, R26, 0xffffffff ;  /* 0xffffffff1a1a7836 */ /* 0x000fe40000000000 */
[----:B------:R-:W-:Y:S02]  /*2d60*/  IMAD.MOV.U32 R86, RZ, RZ, RZ ;  /* 0x000000ffff567224 */ /* 0x000fe400078e00ff */
[----:B------:R-:W-:-:S03]  /*2d70*/  IMAD R4, R26, 0x80, R67 ;  /* 0x000000801a047824 */ /* 0x000fc600078e0243 */
[----:B------:R-:W1:Y:S01]  /*2d80*/  LDC R95, c[0x0][0x3f4] ;  /* 0x0000fd00ff5f7b82 */ /* 0x000e620000000800 */
[----:B------:R-:W-:Y:S01]  /*2d90*/  IMAD.IADD R12, R79, 0x1, R4 ;  /* 0x000000014f0c7824 */ /* 0x000fe200078e0204 */
[----:B------:R-:W-:-:S03]  /*2da0*/  ISETP.GE.AND P1, PT, R4, R2, PT ;  /* 0x000000020400720c */ /* 0x000fc60003f26270 */
[----:B------:R-:W-:Y:S01]  /*2db0*/  IMAD.MOV.U32 R8, RZ, RZ, R12 ;  /* 0x000000ffff087224 */ /* 0x000fe200078e000c */
[----:B------:R-:W-:Y:S02]  /*2dc0*/  ISETP.GT.OR P1, PT, R67, 0x7f, P1 ;  /* 0x0000007f4300780c */ /* 0x000fe40000f24670 */
[----:B0-----:R-:W-:-:S11]  /*2dd0*/  ISETP.NE.AND P2, PT, R87, 0x1, PT ;  /* 0x000000015700780c */ /* 0x001fd60003f45270 */
[----:B------:R-:W0:Y:S08]  /*2de0*/  @!P1 LDC.64 R6, c[0x0][0x428] ;  /* 0x00010a00ff069b82 */ /* 0x000e300000000a00 */
[----:B------:R-:W2:Y:S08]  /*2df0*/  @!P1 LDC.64 R4, c[0x0][0x418] ;  /* 0x00010600ff049b82 */ /* 0x000eb00000000a00 */
[----:B---3--:R-:W3:Y:S08]  /*2e00*/  @P2 LDC R9, c[0x0][0x434] ;  /* 0x00010d00ff092b82 */ /* 0x008ef00000000800 */
[----:B------:R-:W4:Y:S01]  /*2e10*/  @P2 LDC R10, c[0x0][0x438] ;  /* 0x00010e00ff0a2b82 */ /* 0x000f220000000800 */
[----:B---3--:R-:W-:-:S05]  /*2e20*/  @P2 IMAD.HI.U32 R9, R12, R9, RZ ;  /* 0x000000090c092227 */ /* 0x008fca00078e00ff */
[----:B----4-:R-:W-:Y:S01]  /*2e30*/  @P2 SHF.R.U32.HI R8, RZ, R10, R9 ;  /* 0x0000000aff082219 */ /* 0x010fe20000011609 */
[----:B0-----:R-:W-:-:S03]  /*2e40*/  @!P1 IMAD R10, R64, R6, RZ ;  /* 0x00000006400a9224 */ /* 0x001fc600078e02ff */
[----:B------:R-:W-:Y:S01]  /*2e50*/  @!P1 SHF.R.S32.HI R9, RZ, 0x1f, R8 ;  /* 0x0000001fff099819 */ /* 0x000fe20000011408 */
[C---:B------:R-:W-:Y:S02]  /*2e60*/  @!P1 IMAD R11, R82.reuse, R7, R10 ;  /* 0x00000007520b9224 */ /* 0x040fe400078e020a */
[----:B------:R-:W-:-:S04]  /*2e70*/  @!P1 IMAD.WIDE.U32 R6, R82, R6, R8 ;  /* 0x0000000652069225 */ /* 0x000fc800078e0008 */
[----:B------:R-:W-:Y:S01]  /*2e80*/  @!P1 IMAD.IADD R7, R7, 0x1, R11 ;  /* 0x0000000107079824 */ /* 0x000fe200078e020b */
[----:B--2---:R-:W-:-:S04]  /*2e90*/  @!P1 LEA R4, P2, R6, R4, 0x2 ;  /* 0x0000000406049211 */ /* 0x004fc800078410ff */
[----:B------:R-:W-:-:S05]  /*2ea0*/  @!P1 LEA.HI.X R5, R6, R5, R7, 0x2, P2 ;  /* 0x0000000506059211 */ /* 0x000fca00010f1407 */
[----:B------:R0:W5:Y:S01]  /*2eb0*/  @!P1 LDG.E R86, desc[UR42][R4.64] ;  /* 0x0000002a04569981 */ /* 0x000162000c1e1900 */
[----:B-1----:R-:W-:Y:S01]  /*2ec0*/  ISETP.GE.AND P1, PT, R95, 0x1, PT ;  /* 0x000000015f00780c */ /* 0x002fe20003f26270 */
[----:B------:R-:W-:Y:S01]  /*2ed0*/  IMAD.MOV R6, RZ, RZ, -R8 ;  /* 0x000000ffff067224 */ /* 0x000fe200078e0a08 */
[----:B------:R-:W-:Y:S05]  /*2ee0*/  YIELD ;  /* 0x0000000000007946 */ /* 0x000fea0003800000 */
[C---:B------:R-:W-:Y:S01]  /*2ef0*/  IMAD R97, R22.reuse, 0x6000, R202 ;  /* 0x0000600016617824 */ /* 0x040fe200078e02ca */
[----:B------:R-:W-:Y:S01]  /*2f00*/  BSSY B0, `(.L_x_1600) ;  /* 0x0000694000007945 */ /* 0x000fe20003800000 */
[----:B------:R-:W-:Y:S01]  /*2f10*/  IMAD R7, R22, 0x6000, R203 ;  /* 0x0000600016077824 */ /* 0x000fe200078e02cb */
[----:B------:R-:W-:Y:S01]  /*2f20*/  ISETP.GT.AND P3, PT, R26, R27, PT ;  /* 0x0000001b1a00720c */ /* 0x000fe20003f64270 */
[----:B------:R-:W-:-:S02]  /*2f30*/  IMAD R87, R87, R6, R12 ;  /* 0x0000000657577224 */ /* 0x000fc400078e020c */
[C---:B------:R-:W-:Y:S02]  /*2f40*/  IMAD.IADD R97, R16.reuse, 0x1, R97 ;  /* 0x0000000110617824 */ /* 0x040fe400078e0261 */
[----:B------:R-:W-:Y:S01]  /*2f50*/  IMAD.IADD R96, R16, 0x1, R7 ;  /* 0x0000000110607824 */ /* 0x000fe200078e0207 */
[----:B0-----:R-:W-:Y:S07]  /*2f60*/  @!P1 BRA `(.L_x_1601) ;  /* 0x0000006400209947 */ /* 0x001fee0003800000 */
[----:B------:R-:W-:Y:S01]  /*2f70*/  SHF.R.S32.HI R89, RZ, 0x1f, R87 ;  /* 0x0000001fff597819 */ /* 0x000fe20000011457 */
[----:B------:R-:W-:Y:S01]  /*2f80*/  ULDC.64 UR4, c[0x0][0x300] ;  /* 0x0000c00000047ab9 */ /* 0x000fe20000000a00 */
[----:B-----5:R-:W-:Y:S01]  /*2f90*/  SHF.R.S32.HI R90, RZ, 0x1f, R86 ;  /* 0x0000001fff5a7819 */ /* 0x020fe20000011456 */
[----:B------:R-:W-:Y:S01]  /*2fa0*/  IMAD.WIDE.U32 R4, R87, UR4, RZ ;  /* 0x0000000457047c25 */ /* 0x000fe2000f8e00ff */
[----:B------:R-:W-:-:S03]  /*2fb0*/  ULDC.64 UR6, c[0x0][0x2e8] ;  /* 0x0000ba0000067ab9 */ /* 0x000fc60000000a00 */
[----:B------:R-:W-:Y:S02]  /*2fc0*/  IMAD R6, R89, UR4, RZ ;  /* 0x0000000459067c24 */ /* 0x000fe4000f8e02ff */
[-C--:B------:R-:W-:Y:S02]  /*2fd0*/  IMAD R8, R71, R26.reuse, RZ ;  /* 0x0000001a47087224 */ /* 0x080fe400078e02ff */
[----:B------:R-:W-:Y:S01]  /*2fe0*/  IMAD R7, R87, UR5, R6 ;  /* 0x0000000557077c24 */ /* 0x000fe2000f8e0206 */
[----:B------:R-:W-:Y:S01]  /*2ff0*/  ULDC.64 UR4, c[0x0][0x310] ;  /* 0x0000c40000047ab9 */ /* 0x000fe20000000a00 */
[----:B------:R-:W-:Y:S02]  /*3000*/  IMAD R6, R69, R26, RZ ;  /* 0x0000001a45067224 */ /* 0x000fe400078e02ff */
        /* <DEDUP_REMOVED lines=8> */
[C---:B------:R-:W-:Y:S01]  /*3090*/  IMAD.WIDE.U32 R4, R169.reuse, UR4, R4 ;  /* 0x00000004a9047c25 */ /* 0x040fe2000f8e0004 */
[----:B------:R-:W-:Y:S02]  /*30a0*/  ULDC.U8 UR4, c[0x0][0x410] ;  /* 0x0001040000047ab9 */ /* 0x000fe40000000000 */
[----:B------:R-:W-:Y:S01]  /*30b0*/  ISETP.NE.AND P1, PT, RZ, UR4, PT ;  /* 0x00000004ff007c0c */ /* 0x000fe2000bf25270 */
[----:B------:R-:W-:Y:S01]  /*30c0*/  IMAD R14, R169, UR5, R5 ;  /* 0x00000005a90e7c24 */ /* 0x000fe2000f8e0205 */
[----:B------:R-:W-:Y:S01]  /*30d0*/  IADD3 R98, P2, R4, UR6, RZ ;  /* 0x0000000604627c10 */ /* 0x000fe2000ff5e0ff */
[----:B------:R-:W-:-:S02]  /*30e0*/  IMAD R91, R26, -0x80, R2 ;  /* 0xffffff801a5b7824 */ /* 0x000fc400078e0202 */
[----:B------:R-:W-:Y:S01]  /*30f0*/  IMAD R7, R7, R70, R8 ;  /* 0x0000004607077224 */ /* 0x000fe200078e0208 */
[----:B------:R-:W-:Y:S01]  /*3100*/  IADD3.X R14, R14, UR7, RZ, P2, !PT ;  /* 0x000000070e0e7c10 */ /* 0x000fe200097fe4ff */
[----:B------:R-:W-:Y:S01]  /*3110*/  IMAD.WIDE.U32 R12, R68, R26, RZ ;  /* 0x0000001a440c7225 */ /* 0x000fe200078e00ff */
[----:B------:R-:W-:-:S03]  /*3120*/  VIMNMX R91, R91, 0x80, PT ;  /* 0x000000805b5b7848 */ /* 0x000fc60003fe0100 */
[----:B------:R-:W-:-:S04]  /*3130*/  IMAD.WIDE.U32 R10, R70, R26, RZ ;  /* 0x0000001a460a7225 */ /* 0x000fc800078e00ff */
[----:B------:R-:W-:Y:S02]  /*3140*/  IMAD.IADD R15, R13, 0x1, R9 ;  /* 0x000000010d0f7824 */ /* 0x000fe400078e0209 */
[----:B------:R-:W-:Y:S01]  /*3150*/  IMAD.IADD R83, R11, 0x1, R7 ;  /* 0x000000010b537824 */ /* 0x000fe200078e0207 */
[----:B------:R-:W-:Y:S06]  /*3160*/  @!P1 BRA `(.L_x_1602) ;  /* 0x00000030000c9947 */ /* 0x000fec0003800000 */
        /* <DEDUP_REMOVED lines=51> */
.L_x_1604:
[----:B------:R-:W-:Y:S05]  /*34a0*/  BSYNC B1 ;  /* 0x0000000000017941 */ /* 0x000fea0003800000 */
.L_x_1603:
[----:B------:R-:W-:Y:S01]  /*34b0*/  UISETP.NE.AND UP0, UPT, UR40, 0x3, UPT ;  /* 0x000000032800788c */ /* 0x000fe2000bf05270 */
[----:B-----5:R-:W-:Y:S02]  /*34c0*/  IMAD.MOV.U32 R100, RZ, RZ, R8 ;  /* 0x000000ffff647224 */ /* 0x020fe400078e0008 */
[----:B------:R-:W-:Y:S02]  /*34d0*/  IMAD.MOV.U32 R102, RZ, RZ, R30 ;  /* 0x000000ffff667224 */ /* 0x000fe400078e001e */
[----:B------:R-:W-:Y:S01]  /*34e0*/  IMAD.MOV.U32 R104, RZ, RZ, R34 ;  /* 0x000000ffff687224 */ /* 0x000fe200078e0022 */
[----:B------:R-:W-:Y:S01]  /*34f0*/  PLOP3.LUT P1, PT, PT, PT, UP0, 0x80, 0x0 ;  /* 0x000000000000781c */ /* 0x000fe20003f2f008 */
        /* <DEDUP_REMOVED lines=11> */
.L_x_1605:
[----:B------:R-:W-:Y:S01]  /*35b0*/  IMAD R83, R22, 0x8, R16 ;  /* 0x0000000816537824 */ /* 0x000fe200078e0210 */
[----:B------:R-:W-:Y:S01]  /*35c0*/  SHF.L.U32 R94, R173, 0x1f, RZ ;  /* 0x0000001fad5e7819 */ /* 0x000fe200000006ff */
[----:B------:R-:W-:Y:S03]  /*35d0*/  BSSY B1, `(.L_x_1606) ;  /* 0x0000003000017945 */ /* 0x000fe60003800000 */
[----:B------:R-:W1:Y:S02]  /*35e0*/  SYNCS.PHASECHK.TRANS64.TRYWAIT P4, [R83+URZ+0x22890], R94 ;  /* 0x0228905e530075a7 */ /* 0x000e64000808017f */
[----:B-1----:R-:W-:Y:S05]  /*35f0*/  @!P4 BRA `(.L_x_1607) ;  /* 0x000002700034c947 */ /* 0x002fea0003800000 */
.L_x_1983:
[----:B------:R-:W-:Y:S05]  /*3600*/  BSYNC B1 ;  /* 0x0000000000017941 */ /* 0x000fea0003800000 */
.L_x_1606:
[----:B------:R-:W-:-:S03]  /*3610*/  UMOV UR4, 0xffffffff ;  /* 0xffffffff00047882 */ /* 0x000fc60000000000 */
[----:B------:R-:W-:Y:S05]  /*3620*/  BRA.DIV UR4, `(.L_x_1608) ;  /* 0x00000272043c7947 */ /* 0x000fea000b800000 */
[----:B------:R2:W3:Y:S04]  /*3630*/  SHFL.IDX PT, R99, R14, RZ, 0x1e1f ;  /* 0x001e1fff0e637589 */ /* 0x0004e800000e0000 */
[----:B------:R-:W4:Y:S02]  /*3640*/  SHFL.IDX PT, R98, R98, RZ, 0x1e1f ;  /* 0x001e1fff62627589 */ /* 0x000f2400000e0000 */
.L_x_1987:
[----:B------:R-:W-:Y:S05]  /*3650*/  @P2 BRA `(.L_x_1609) ;  /* 0x0000006000782947 */ /* 0x000fea0003800000 */
[----:B------:R-:W-:Y:S01]  /*3660*/  ISETP.NE.AND P2, PT, R54, RZ, PT ;  /* 0x000000ff3600720c */ /* 0x000fe20003f45270 */
[----:B------:R-:W-:-:S12]  /*3670*/  BSSY B1, `(.L_x_1610) ;  /* 0x0000071000017945 */ /* 0x000fd80003800000 */
[----:B------:R-:W-:Y:S05]  /*3680*/  @!P2 BRA `(.L_x_1611) ;  /* 0x0000000400bca947 */ /* 0x000fea0003800000 */
[----:B------:R1:W1:Y:S01]  /*3690*/  LDS.128 R4, [R97+0x16400] ;  /* 0x0164000061047984 */ /* 0x0002620000000c00 */
[----:B0---4-:R-:W-:Y:S01]  /*36a0*/  IADD3 R10, P2, R18, R98, RZ ;  /* 0x00000062120a7210 */ /* 0x011fe20007f5e0ff */
[----:B------:R-:W-:Y:S04]  /*36b0*/  BSSY B2, `(.L_x_1612) ;  /* 0x000006b000027945 */ /* 0x000fe80003800000 */
[----:B---3--:R-:W-:Y:S01]  /*36c0*/  IMAD.X R11, R99, 0x1, R19, P2 ;  /* 0x00000001630b7824 */ /* 0x008fe200010e0613 */
[----:B------:R-:W-:-:S13]  /*36d0*/  ISETP.GE.AND P2, PT, R174, R95, PT ;  /* 0x0000005fae00720c */ /* 0x000fda0003f46270 */
[----:B------:R-:W-:Y:S05]  /*36e0*/  @P2 BRA `(.L_x_1613) ;  /* 0x00000004009c2947 */ /* 0x000fea0003800000 */
[----:B------:R-:W-:Y:S01]  /*36f0*/  SHF.R.U32.HI R12, RZ, 0x8, R47 ;  /* 0x00000008ff0c7819 */ /* 0x000fe2000001162f */
[----:B-12---:R-:W-:Y:S01]  /*3700*/  IMAD.MOV.U32 R14, RZ, RZ, R4 ;  /* 0x000000ffff0e7224 */ /* 0x006fe200078e0004 */
        /* <DEDUP_REMOVED lines=9> */
[----:B------:R-:W-:Y:S01]  /*37a0*/  LOP3.LUT R92, R46, 0xff00, R15, 0xf8, !PT ;  /* 0x0000ff002e5c7812 */ /* 0x000fe200078ef80f */
[----:B------:R-:W-:Y:S01]  /*37b0*/  IMAD.U32 R15, R47, 0x10000, RZ ;  /* 0x000100002f0f7824 */ /* 0x000fe200078e00ff */
[----:B------:R-:W-:Y:S02]  /*37c0*/  F2FP.F16.E4M3.UNPACK_B R46, R111.H1 ;  /* 0x0000006fff2e723e */ /* 0x000fe400030006ff */
[-C--:B------:R-:W-:Y:S02]  /*37d0*/  F2FP.F16.E4M3.UNPACK_B R4, R5.reuse ;  /* 0x00000005ff04723e */ /* 0x080fe400020006ff */
[----:B------:R-:W-:Y:S01]  /*37e0*/  LOP3.LUT R12, R13, 0xff0000, R12, 0xf8, !PT ;  /* 0x00ff00000d0c7812 */ /* 0x000fe200078ef80c */
[----:B------:R-:W-:Y:S01]  /*37f0*/  HADD2.F32 R112, -RZ, R46.H0_H0 ;  /* 0x2000002eff707230 */ /* 0x000fe20000004100 */
[----:B------:R-:W-:Y:S01]  /*3800*/  LOP3.LUT R13, R92, 0xff0000, R15, 0xf8, !PT ;  /* 0x00ff00005c0d7812 */ /* 0x000fe200078ef80f */
[--C-:B------:R-:W-:Y:S01]  /*3810*/  HADD2.F32 R15, -RZ, R4.reuse.H1_H1 ;  /* 0x30000004ff0f7230 */ /* 0x100fe20000004100 */
[----:B------:R-:W-:Y:S01]  /*3820*/  F2FP.F16.E4M3.UNPACK_B R92, R110.H1 ;  /* 0x0000006eff5c723e */ /* 0x000fe200030006ff */
[----:B------:R-:W-:Y:S01]  /*3830*/  HADD2.F32 R4, -RZ, R4.H0_H0 ;  /* 0x20000004ff047230 */ /* 0x000fe20000004100 */
[----:B------:R-:W-:Y:S01]  /*3840*/  F2FP.F16.E4M3.UNPACK_B R5, R5.H1 ;  /* 0x00000005ff05723e */ /* 0x000fe200030006ff */
[----:B------:R-:W-:-:S02]  /*3850*/  HADD2.F32 R113, -RZ, R46.H1_H1 ;  /* 0x3000002eff717230 */ /* 0x000fc40000004100 */
[CC--:B------:R-:W-:Y:S01]  /*3860*/  FMUL.FTZ R115, R15.reuse, R112.reuse ;  /* 0x000000700f737220 */ /* 0x0c0fe20000410000 */
        /* <DEDUP_REMOVED lines=16> */
[----:B------:R-:W-:-:S02]  /*3970*/  HADD2.F32 R92, -RZ, R15.H1_H1 ;  /* 0x3000000fff5c7230 */ /* 0x000fc40000004100 */
[----:B------:R-:W-:Y:S02]  /*3980*/  HADD2.F32 R47, -RZ, R15.H0_H0 ;  /* 0x2000000fff2f7230 */ /* 0x000fe40000004100 */
[----:B------:R-:W-:Y:S02]  /*3990*/  HADD2.F32 R111, -RZ, R111.H0_H0 ;  /* 0x2000006fff6f7230 */ /* 0x000fe40000004100 */
[-C--:B------:R-:W-:Y:S01]  /*39a0*/  FMUL.FTZ R114, R92, R93.reuse ;  /* 0x0000005d5c727220 */ /* 0x080fe20000410000 */
[--C-:B------:R-:W-:Y:S02]  /*39b0*/  HADD2.F32 R46, -RZ, R14.reuse.H1_H1 ;  /* 0x3000000eff2e7230 */ /* 0x100fe40000004100 */
[----:B------:R-:W-:Y:S01]  /*39c0*/  FMUL.FTZ R93, R47, R93 ;  /* 0x0000005d2f5d7220 */ /* 0x000fe20000410000 */
[----:B------:R-:W-:Y:S02]  /*39d0*/  HADD2.F32 R15, -RZ, R14.H0_H0 ;  /* 0x2000000eff0f7230 */ /* 0x000fe40000004100 */
[----:B------:R-:W-:-:S02]  /*39e0*/  HADD2.F32 R14, -RZ, R110.H1_H1 ;  /* 0x3000006eff0e7230 */ /* 0x000fc40000004100 */
[-C--:B------:R-:W-:Y:S01]  /*39f0*/  FMUL.FTZ R112, R46, R111.reuse ;  /* 0x0000006f2e707220 */ /* 0x080fe20000410000 */
[----:B------:R-:W-:Y:S02]  /*3a00*/  HADD2.F32 R110, -RZ, R110.H0_H0 ;  /* 0x2000006eff6e7230 */ /* 0x000fe40000004100 */
[----:B------:R-:W-:Y:S01]  /*3a10*/  FMUL.FTZ R111, R15, R111 ;  /* 0x0000006f0f6f7220 */ /* 0x000fe20000410000 */
[-C--:B------:R-:W-:Y:S01]  /*3a20*/  FFMA.FTZ R47, R47, R14.reuse, -R114 ;  /* 0x0000000e2f2f7223 */ /* 0x080fe20000010872 */
[----:B------:R-:W-:Y:S01]  /*3a30*/  FFMA.FTZ R92, R92, R14, R93 ;  /* 0x0000000e5c5c7223 */ /* 0x000fe2000001005d */
[-C--:B------:R-:W-:Y:S01]  /*3a40*/  FFMA.FTZ R14, R15, R110.reuse, -R112 ;  /* 0x0000006e0f0e7223 */ /* 0x080fe20000010870 */
[----:B------:R-:W-:Y:S01]  /*3a50*/  FFMA.FTZ R15, R46, R110, R111 ;  /* 0x0000006e2e0f7223 */ /* 0x000fe2000001006f */
[----:B------:R-:W-:Y:S02]  /*3a60*/  F2FP.F16.E4M3.UNPACK_B R93, R7.H1 ;  /* 0x00000007ff5d723e */ /* 0x000fe400030006ff */
[----:B------:R-:W-:-:S02]  /*3a70*/  F2FP.SATFINITE.E4M3.F32.PACK_AB_MERGE_C R46, R116, R115, RZ ;  /* 0x00000073742e723e */ /* 0x000fc400048070ff */
[----:B------:R-:W-:Y:S01]  /*3a80*/  F2FP.F16.E4M3.UNPACK_B R115, R13.H1 ;  /* 0x0000000dff73723e */ /* 0x000fe200030006ff */
[--C-:B------:R-:W-:Y:S01]  /*3a90*/  HADD2.F32 R110, -RZ, R93.reuse.H0_H0 ;  /* 0x2000005dff6e7230 */ /* 0x100fe20000004100 */
[----:B------:R-:W-:Y:S01]  /*3aa0*/  F2FP.SATFINITE.E4M3.F32.PACK_AB_MERGE_C R47, R92, R47, RZ ;  /* 0x0000002f5c2f723e */ /* 0x000fe200048070ff */
[----:B------:R-:W-:Y:S01]  /*3ab0*/  HADD2.F32 R93, -RZ, R93.H1_H1 ;  /* 0x3000005dff5d7230 */ /* 0x000fe20000004100 */
[----:B------:R-:W-:Y:S01]  /*3ac0*/  F2FP.F16.E4M3.UNPACK_B R112, R12.H1 ;  /* 0x0000000cff70723e */ /* 0x000fe200030006ff */
[--C-:B------:R-:W-:Y:S01]  /*3ad0*/  HADD2.F32 R117, -RZ, R115.reuse.H1_H1 ;  /* 0x30000073ff757230 */ /* 0x100fe20000004100 */
[----:B------:R-:W-:Y:S01]  /*3ae0*/  F2FP.F16.E4M3.UNPACK_B R92, R6.H1 ;  /* 0x00000006ff5c723e */ /* 0x000fe200030006ff */
[----:B------:R-:W-:Y:S01]  /*3af0*/  HADD2.F32 R115, -RZ, R115.H0_H0 ;  /* 0x20000073ff737230 */ /* 0x000fe20000004100 */
[----:B------:R-:W-:Y:S01]  /*3b00*/  F2FP.F16.E4M3.UNPACK_B R114, R13 ;  /* 0x0000000dff72723e */ /* 0x000fe200020006ff */
        /* <DEDUP_REMOVED lines=18> */
[----:B------:R-:W-:Y:S01]  /*3c30*/  HADD2.F32 R92, -RZ, R7.H1_H1 ;  /* 0x30000007ff5c7230 */ /* 0x000fe20000004100 */
[----:B------:R-:W-:Y:S01]  /*3c40*/  F2FP.SATFINITE.E4M3.F32.PACK_AB_MERGE_C R5, R5, R4, R46 ;  /* 0x000000040505723e */ /* 0x000fe2000480702e */
        /* <DEDUP_REMOVED lines=16> */
[----:B------:R-:W-:-:S07]  /*3d50*/  F2FP.SATFINITE.E4M3.F32.PACK_AB_MERGE_C R7, R115, R118, R12 ;  /* 0x000000767307723e */ /* 0x000fce000480700c */
.L_x_1613:
[----:B------:R-:W-:Y:S05]  /*3d60*/  BSYNC B2 ;  /* 0x0000000000027941 */ /* 0x000fea0003800000 */
.L_x_1612:
[----:B-1----:R0:W-:Y:S02]  /*3d70*/  ST.E.128 desc[UR42][R10.64], R4 ;  /* 0x000000040a007985 */ /* 0x0021e4000c101d2a */
.L_x_1611:
[----:B------:R-:W-:Y:S05]  /*3d80*/  BSYNC B1 ;  /* 0x0000000000017941 */ /* 0x000fea0003800000 */
.L_x_1610:
[----:B------:R-:W-:Y:S01]  /*3d90*/  ISETP.NE.AND P2, PT, R3, RZ, PT ;  /* 0x000000ff0300720c */ /* 0x000fe20003f45270 */
[----:B------:R-:W-:-:S12]  /*3da0*/  BSSY B1, `(.L_x_1614) ;  /* 0x0000072000017945 */ /* 0x000fd80003800000 */
[----:B------:R-:W-:Y:S05]  /*3db0*/  @!P2 BRA `(.L_x_1615) ;  /* 0x0000000400c0a947 */ /* 0x000fea0003800000 */
[----:B0-----:R-:W-:Y:S01]  /*3dc0*/  IMAD.SHL.U32 R4, R179, 0x10, RZ ;  /* 0x00000010b3047824 */ /* 0x001fe200078e00ff */
[----:B------:R-:W-:Y:S04]  /*3dd0*/  BSSY B2, `(.L_x_1616) ;  /* 0x000006d000027945 */ /* 0x000fe80003800000 */
[----:B----4-:R-:W-:-:S04]  /*3de0*/  IADD3 R10, P2, R98, R4, RZ ;  /* 0x00000004620a7210 */ /* 0x010fc80007f5e0ff */
[----:B---3--:R-:W-:Y:S02]  /*3df0*/  LEA.HI.X.SX32 R11, R4, R99, 0x1, P2 ;  /* 0x00000063040b7211 */ /* 0x008fe400010f0eff */
[----:B------:R0:W3:Y:S01]  /*3e00*/  LDS.128 R4, [R96+0x16400] ;  /* 0x0164000060047984 */ /* 0x0000e20000000c00 */
[----:B------:R-:W-:-:S13]  /*3e10*/  ISETP.GE.AND P2, PT, R190, R95, PT ;  /* 0x0000005fbe00720c */ /* 0x000fda0003f46270 */
[----:B0-----:R-:W-:Y:S05]  /*3e20*/  @P2 BRA `(.L_x_1617) ;  /* 0x00000004009c2947 */ /* 0x001fea0003800000 */
[----:B------:R-:W-:Y:S01]  /*3e30*/  SHF.R.U32.HI R13, RZ, 0x8, R43 ;  /* 0x00000008ff0d7819 */ /* 0x000fe2000001162b */
[----:B--23--:R-:W-:Y:S01]  /*3e40*/  IMAD.MOV.U32 R14, RZ, RZ, R4 ;  /* 0x000000ffff0e7224 */ /* 0x00cfe200078e0004 */
[----:B------:R-:W-:Y:S02]  /*3e50*/  SHF.R.U32.HI R42, RZ, 0x8, R45 ;  /* 0x00000008ff2a7819 */ /* 0x000fe4000001162d */
[----:B------:R-:W-:Y:S01]  /*3e60*/  LOP3.LUT R12, R43, 0xff0000ff, RZ, 0xc0, !PT ;  /* 0xff0000ff2b0c7812 */ /* 0x000fe200078ec0ff */
[----:B------:R-:W-:Y:S01]  /*3e70*/  IMAD.SHL.U32 R13, R13, 0x100, RZ ;  /* 0x000001000d0d7824 */ /* 0x000fe200078e00ff */
[----:B------:R-:W-:Y:S01]  /*3e80*/  SHF.R.U32.HI R43, RZ, 0x10, R43 ;  /* 0x00000010ff2b7819 */ /* 0x000fe2000001162b */
        /* <DEDUP_REMOVED lines=36> */
[----:B------:R-:W-:Y:S01]  /*40d0*/  F2FP.F16.E4M3.UNPACK_B R47, R12 ;  /* 0x0000000cff2f723e */ /* 0x000fe200020006ff */
[----:B------:R-:W-:Y:S02]  /*40e0*/  HADD2.F32 R109, -RZ, R109.H0_H0 ;  /* 0x2000006dff6d7230 */ /* 0x000fe40000004100 */
[----:B------:R-:W-:Y:S01]  /*40f0*/  FMUL.FTZ R92, R44, R45 ;  /* 0x0000002d2c5c7220 */ /* 0x000fe20000410000 */
[----:B------:R-:W-:-:S02]  /*4100*/  HADD2.F32 R15, -RZ, R14.H0_H0 ;  /* 0x2000000eff0f7230 */ /* 0x000fc40000004100 */
[----:B------:R-:W-:Y:S01]  /*4110*/  FMUL.FTZ R45, R43, R45 ;  /* 0x0000002d2b2d7220 */ /* 0x000fe20000410000 */
[----:B------:R-:W-:Y:S02]  /*4120*/  HADD2.F32 R42, -RZ, R14.H1_H1 ;  /* 0x3000000eff2a7230 */ /* 0x000fe40000004100 */
[--C-:B------:R-:W-:Y:S02]  /*4130*/  HADD2.F32 R14, -RZ, R108.reuse.H1_H1 ;  /* 0x3000006cff0e7230 */ /* 0x100fe40000004100 */
        /* <DEDUP_REMOVED lines=8> */
[----:B------:R-:W-:Y:S02]  /*41c0*/  F2FP.SATFINITE.E4M3.F32.PACK_AB_MERGE_C R43, R44, R43, RZ ;  /* 0x0000002b2c2b723e */ /* 0x000fe400048070ff */
[-C--:B------:R-:W-:Y:S01]  /*41d0*/  F2FP.F16.E4M3.UNPACK_B R109, R13.reuse.H1 ;  /* 0x0000000dff6d723e */ /* 0x080fe200030006ff */
[--C-:B------:R-:W-:Y:S01]  /*41e0*/  HADD2.F32 R46, -RZ, R45.reuse.H0_H0 ;  /* 0x2000002dff2e7230 */ /* 0x100fe20000004100 */
[----:B------:R-:W-:Y:S01]  /*41f0*/  F2FP.F16.E4M3.UNPACK_B R44, R6.H1 ;  /* 0x00000006ff2c723e */ /* 0x000fe200030006ff */
[----:B------:R-:W-:Y:S01]  /*4200*/  HADD2.F32 R45, -RZ, R45.H1_H1 ;  /* 0x3000002dff2d7230 */ /* 0x000fe20000004100 */
[----:B------:R-:W-:Y:S01]  /*4210*/  F2FP.F16.E4M3.UNPACK_B R108, R13 ;  /* 0x0000000dff6c723e */ /* 0x000fe200020006ff */
[----:B------:R-:W-:Y:S01]  /*4220*/  HADD2.F32 R111, -RZ, R109.H1_H1 ;  /* 0x3000006dff6f7230 */ /* 0x000fe20000004100 */
[----:B------:R-:W-:Y:S01]  /*4230*/  F2FP.SATFINITE.E4M3.F32.PACK_AB_MERGE_C R42, R110, R93, RZ ;  /* 0x0000005d6e2a723e */ /* 0x000fe200048070ff */
[----:B------:R-:W-:Y:S01]  /*4240*/  HADD2.F32 R13, -RZ, R44.H1_H1 ;  /* 0x3000002cff0d7230 */ /* 0x000fe20000004100 */
[----:B------:R-:W-:Y:S01]  /*4250*/  F2FP.F16.E4M3.UNPACK_B R92, R12.H1 ;  /* 0x0000000cff5c723e */ /* 0x000fe200030006ff */
[----:B------:R-:W-:-:S02]  /*4260*/  HADD2.F32 R110, -RZ, R108.H1_H1 ;  /* 0x3000006cff6e7230 */ /* 0x000fc40000004100 */
[-C--:B------:R-:W-:Y:S01]  /*4270*/  FMUL.FTZ R113, R45, R111.reuse ;  /* 0x0000006f2d717220 */ /* 0x080fe20000410000 */
[----:B------:R-:W-:Y:S02]  /*4280*/  HADD2.F32 R44, -RZ, R44.H0_H0 ;  /* 0x2000002cff2c7230 */ /* 0x000fe40000004100 */
[----:B------:R-:W-:Y:S01]  /*4290*/  FMUL.FTZ R112, R46, R111 ;  /* 0x0000006f2e707220 */ /* 0x000fe20000410000 */
[----:B------:R-:W-:Y:S02]  /*42a0*/  HADD2.F32 R12, -RZ, R47.H1_H1 ;  /* 0x3000002fff0c7230 */ /* 0x000fe40000004100 */
[-C--:B------:R-:W-:Y:S01]  /*42b0*/  FMUL.FTZ R111, R13, R110.reuse ;  /* 0x0000006e0d6f7220 */ /* 0x080fe20000410000 */
[----:B------:R-:W-:Y:S01]  /*42c0*/  F2FP.F16.E4M3.UNPACK_B R7, R7 ;  /* 0x00000007ff07723e */ /* 0x000fe200020006ff */
[C---:B------:R-:W-:Y:S01]  /*42d0*/  FMUL.FTZ R110, R44.reuse, R110 ;  /* 0x0000006e2c6e7220 */ /* 0x040fe20000410000 */
[----:B------:R-:W-:Y:S01]  /*42e0*/  F2FP.F16.E4M3.UNPACK_B R6, R6 ;  /* 0x00000006ff06723e */ /* 0x000fe200020006ff */
[----:B------:R-:W-:Y:S01]  /*42f0*/  FFMA.FTZ R111, R44, R12, -R111 ;  /* 0x0000000c2c6f7223 */ /* 0x000fe2000001086f */
[----:B------:R-:W-:-:S02]  /*4300*/  HADD2.F32 R93, -RZ, R92.H1_H1 ;  /* 0x3000005cff5d7230 */ /* 0x000fc40000004100 */
[----:B------:R-:W-:Y:S01]  /*4310*/  FFMA.FTZ R110, R13, R12, R110 ;  /* 0x0000000c0d6e7223 */ /* 0x000fe2000001006e */
[--C-:B------:R-:W-:Y:S01]  /*4320*/  HADD2.F32 R12, -RZ, R7.reuse.H0_H0 ;  /* 0x20000007ff0c7230 */ /* 0x100fe20000004100 */
[----:B------:R-:W-:Y:S01]  /*4330*/  F2FP.SATFINITE.E4M3.F32.PACK_AB_MERGE_C R5, R5, R4, R42 ;  /* 0x000000040505723e */ /* 0x000fe2000480702a */
[----:B------:R-:W-:Y:S02]  /*4340*/  HADD2.F32 R13, -RZ, R7.H1_H1 ;  /* 0x30000007ff0d7230 */ /* 0x000fe40000004100 */
[-C--:B------:R-:W-:Y:S01]  /*4350*/  FFMA.FTZ R113, R46, R93.reuse, -R113 ;  /* 0x0000005d2e717223 */ /* 0x080fe20000010871 */
[--C-:B------:R-:W-:Y:S02]  /*4360*/  HADD2.F32 R7, -RZ, R6.reuse.H0_H0 ;  /* 0x20000006ff077230 */ /* 0x100fe40000004100 */
[----:B------:R-:W-:Y:S01]  /*4370*/  FFMA.FTZ R112, R45, R93, R112 ;  /* 0x0000005d2d707223 */ /* 0x000fe20000010070 */
[----:B------:R-:W-:Y:S01]  /*4380*/  HADD2.F32 R109, -RZ, R109.H0_H0 ;  /* 0x2000006dff6d7230 */ /* 0x000fe20000004100 */
[----:B------:R-:W-:Y:S01]  /*4390*/  F2FP.SATFINITE.E4M3.F32.PACK_AB_MERGE_C R110, R110, R111, RZ ;  /* 0x0000006f6e6e723e */ /* 0x000fe200048070ff */
[----:B------:R-:W-:Y:S01]  /*43a0*/  HADD2.F32 R6, -RZ, R6.H1_H1 ;  /* 0x30000006ff067230 */ /* 0x000fe20000004100 */
[----:B------:R-:W-:Y:S01]  /*43b0*/  F2FP.SATFINITE.E4M3.F32.PACK_AB_MERGE_C R4, R15, R14, R43 ;  /* 0x0000000e0f04723e */ /* 0x000fe2000480702b */
        /* <DEDUP_REMOVED lines=11> */
[----:B------:R-:W-:-:S04]  /*4470*/  F2FP.SATFINITE.E4M3.F32.PACK_AB_MERGE_C R112, R112, R113, RZ ;  /* 0x000000717070723e */ /* 0x000fc800048070ff */
[----:B------:R-:W-:Y:S02]  /*4480*/  F2FP.SATFINITE.E4M3.F32.PACK_AB_MERGE_C R6, R45, R44, R110 ;  /* 0x0000002c2d06723e */ /* 0x000fe4000480706e */
[----:B------:R-:W-:-:S07]  /*4490*/  F2FP.SATFINITE.E4M3.F32.PACK_AB_MERGE_C R7, R46, R93, R112 ;  /* 0x0000005d2e07723e */ /* 0x000fce0004807070 */
.L_x_1617:
[----:B------:R-:W-:Y:S05]  /*44a0*/  BSYNC B2 ;  /* 0x0000000000027941 */ /* 0x000fea0003800000 */
.L_x_1616:
[----:B---3--:R0:W-:Y:S02]  /*44b0*/  ST.E.128 desc[UR42][R10.64], R4 ;  /* 0x000000040a007985 */ /* 0x0081e4000c101d2a */
.L_x_1615:
[----:B------:R-:W-:Y:S05]  /*44c0*/  BSYNC B1 ;  /* 0x0000000000017941 */ /* 0x000fea0003800000 */
.L_x_1614:
        /* <DEDUP_REMOVED lines=11> */
[----:B---3--:R-:W-:Y:S01]  /*4580*/  IMAD.MOV.U32 R13, RZ, RZ, R5 ;  /* 0x000000ffff0d7224 */ /* 0x008fe200078e0005 */
[----:B------:R-:W-:Y:S01]  /*4590*/  SHF.R.U32.HI R38, RZ, 0x8, R41 ;  /* 0x00000008ff267819 */ /* 0x000fe20000011629 */
[----:B--2---:R-:W-:Y:S01]  /*45a0*/  IMAD.MOV.U32 R14, RZ, RZ, R4 ;  /* 0x000000ffff0e7224 */ /* 0x004fe200078e0004 */
[----:B------:R-:W-:Y:S01]  /*45b0*/  SHF.R.U32.HI R43, RZ, 0x10, R39 ;  /* 0x00000010ff2b7819 */ /* 0x000fe20000011627 */
[----:B------:R-:W-:Y:S01]  /*45c0*/  IMAD.SHL.U32 R12, R12, 0x100, RZ ;  /* 0x000001000c0c7824 */ /* 0x000fe200078e00ff */
[----:B------:R-:W-:Y:S01]  /*45d0*/  LOP3.LUT R15, R39, 0xff0000ff, RZ, 0xc0, !PT ;  /* 0xff0000ff270f7812 */ /* 0x000fe200078ec0ff */
[----:B------:R-:W-:Y:S01]  /*45e0*/  IMAD.SHL.U32 R38, R38, 0x100, RZ ;  /* 0x0000010026267824 */ /* 0x000fe200078e00ff */
[----:B------:R-:W-:Y:S01]  /*45f0*/  SHF.R.U32.HI R42, RZ, 0x10, R41 ;  /* 0x00000010ff2a7819 */ /* 0x000fe20000011629 */
[----:B------:R-:W-:Y:S01]  /*4600*/  IMAD.U32 R5, R43, 0x10000, RZ ;  /* 0x000100002b057824 */ /* 0x000fe200078e00ff */
[----:B------:R-:W-:-:S02]  /*4610*/  LOP3.LUT R39, R41, 0xff0000ff, RZ, 0xc0, !PT ;  /* 0xff0000ff29277812 */ /* 0x000fc400078ec0ff */
        /* <DEDUP_REMOVED lines=31> */
[----:B------:R-:W-:Y:S01]  /*4810*/  HADD2.F32 R39, -RZ, R15.H0_H0 ;  /* 0x2000000fff277230 */ /* 0x000fe20000004100 */
[----:B------:R-:W-:Y:S01]  /*4820*/  F2FP.SATFINITE.E4M3.F32.PACK_AB_MERGE_C R108, R46, R45, RZ ;  /* 0x0000002d2e6c723e */ /* 0x000fe200048070ff */
[--C-:B------:R-:W-:Y:S02]  /*4830*/  HADD2.F32 R15, -RZ, R14.reuse.H0_H0 ;  /* 0x2000000eff0f7230 */ /* 0x100fe40000004100 */
[-C--:B------:R-:W-:Y:S01]  /*4840*/  FMUL.FTZ R44, R40, R41.reuse ;  /* 0x00000029282c7220 */ /* 0x080fe20000410000 */
[----:B------:R-:W-:Y:S02]  /*4850*/  HADD2.F32 R38, -RZ, R14.H1_H1 ;  /* 0x3000000eff267230 */ /* 0x000fe40000004100 */
[----:B------:R-:W-:Y:S01]  /*4860*/  FMUL.FTZ R41, R39, R41 ;  /* 0x0000002927297220 */ /* 0x000fe20000410000 */
[----:B------:R-:W-:Y:S01]  /*4870*/  HADD2.F32 R107, -RZ, R107.H0_H0 ;  /* 0x2000006bff6b7230 */ /* 0x000fe20000004100 */
[----:B------:R-:W-:Y:S01]  /*4880*/  F2FP.F16.E4M3.UNPACK_B R45, R12.H1 ;  /* 0x0000000cff2d723e */ /* 0x000fe200030006ff */
[----:B------:R-:W-:-:S02]  /*4890*/  HADD2.F32 R14, -RZ, R106.H1_H1 ;  /* 0x3000006aff0e7230 */ /* 0x000fc40000004100 */
[----:B------:R-:W-:Y:S02]  /*48a0*/  HADD2.F32 R106, -RZ, R106.H0_H0 ;  /* 0x2000006aff6a7230 */ /* 0x000fe40000004100 */
[-C--:B------:R-:W-:Y:S01]  /*48b0*/  FMUL.FTZ R42, R38, R107.reuse ;  /* 0x0000006b262a7220 */ /* 0x080fe20000410000 */
[----:B------:R-:W-:Y:S01]  /*48c0*/  FMUL.FTZ R107, R15, R107 ;  /* 0x0000006b0f6b7220 */ /* 0x000fe20000410000 */
[-C--:B------:R-:W-:Y:S01]  /*48d0*/  FFMA.FTZ R44, R39, R14.reuse, -R44 ;  /* 0x0000000e272c7223 */ /* 0x080fe2000001082c */
[----:B------:R-:W-:Y:S01]  /*48e0*/  FFMA.FTZ R41, R40, R14, R41 ;  /* 0x0000000e28297223 */ /* 0x000fe20000010029 */
[----:B------:R-:W-:Y:S01]  /*48f0*/  F2FP.F16.E4M3.UNPACK_B R39, R7.H1 ;  /* 0x00000007ff27723e */ /* 0x000fe200030006ff */
[-C--:B------:R-:W-:Y:S01]  /*4900*/  FFMA.FTZ R14, R15, R106.reuse, -R42 ;  /* 0x0000006a0f0e7223 */ /* 0x080fe2000001082a */
[----:B------:R-:W-:Y:S01]  /*4910*/  FFMA.FTZ R15, R38, R106, R107 ;  /* 0x0000006a260f7223 */ /* 0x000fe2000001006b */
[-C--:B------:R-:W-:Y:S01]  /*4920*/  F2FP.F16.E4M3.UNPACK_B R42, R5.reuse.H1 ;  /* 0x00000005ff2a723e */ /* 0x080fe200030006ff */
[----:B------:R-:W-:Y:S01]  /*4930*/  HADD2.F32 R46, -RZ, R45.H1_H1 ;  /* 0x3000002dff2e7230 */ /* 0x000fe20000004100 */
[----:B------:R-:W-:Y:S01]  /*4940*/  F2FP.SATFINITE.E4M3.F32.PACK_AB_MERGE_C R106, R41, R44, RZ ;  /* 0x0000002c296a723e */ /* 0x000fe200048070ff */
[--C-:B------:R-:W-:Y:S01]  /*4950*/  HADD2.F32 R40, -RZ, R39.reuse.H0_H0 ;  /* 0x20000027ff287230 */ /* 0x100fe20000004100 */
[----:B------:R-:W-:Y:S01]  /*4960*/  F2FP.F16.E4M3.UNPACK_B R38, R6.H1 ;  /* 0x00000006ff26723e */ /* 0x000fe200030006ff */
[----:B------:R-:W-:Y:S01]  /*4970*/  HADD2.F32 R39, -RZ, R39.H1_H1 ;  /* 0x30000027ff277230 */ /* 0x000fe20000004100 */
[----:B------:R-:W-:Y:S01]  /*4980*/  F2FP.F16.E4M3.UNPACK_B R44, R12 ;  /* 0x0000000cff2c723e */ /* 0x000fe200020006ff */
[----:B------:R-:W-:Y:S01]  /*4990*/  HADD2.F32 R43, -RZ, R42.H1_H1 ;  /* 0x3000002aff2b7230 */ /* 0x000fe20000004100 */
[----:B------:R-:W-:Y:S01]  /*49a0*/  F2FP.F16.E4M3.UNPACK_B R41, R5 ;  /* 0x00000005ff29723e */ /* 0x000fe200020006ff */
[----:B------:R-:W-:-:S02]  /*49b0*/  HADD2.F32 R12, -RZ, R38.H1_H1 ;  /* 0x30000026ff0c7230 */ /* 0x000fc40000004100 */
[----:B------:R-:W-:Y:S01]  /*49c0*/  FMUL.FTZ R5, R39, R46 ;  /* 0x0000002e27057220 */ /* 0x000fe20000410000 */
[----:B------:R-:W-:Y:S01]  /*49d0*/  HADD2.F32 R47, -RZ, R44.H1_H1 ;  /* 0x3000002cff2f7230 */ /* 0x000fe20000004100 */
[----:B------:R-:W-:Y:S01]  /*49e0*/  F2FP.F16.E4M3.UNPACK_B R7, R7 ;  /* 0x00000007ff07723e */ /* 0x000fe200020006ff */
[----:B------:R-:W-:Y:S02]  /*49f0*/  HADD2.F32 R38, -RZ, R38.H0_H0 ;  /* 0x20000026ff267230 */ /* 0x000fe40000004100 */
[----:B------:R-:W-:Y:S01]  /*4a00*/  FFMA.FTZ R92, R40, R43, -R5 ;  /* 0x0000002b285c7223 */ /* 0x000fe20000010805 */
[----:B------:R-:W-:Y:S02]  /*4a10*/  HADD2.F32 R5, -RZ, R41.H1_H1 ;  /* 0x30000029ff057230 */ /* 0x000fe40000004100 */
[-C--:B------:R-:W-:Y:S01]  /*4a20*/  FMUL.FTZ R93, R12, R47.reuse ;  /* 0x0000002f0c5d7220 */ /* 0x080fe20000410000 */
[----:B------:R-:W-:Y:S01]  /*4a30*/  F2FP.F16.E4M3.UNPACK_B R6, R6 ;  /* 0x00000006ff06723e */ /* 0x000fe200020006ff */
[----:B------:R-:W-:Y:S01]  /*4a40*/  FMUL.FTZ R47, R38, R47 ;  /* 0x0000002f262f7220 */ /* 0x000fe20000410000 */
[----:B------:R-:W-:Y:S01]  /*4a50*/  FMUL.FTZ R46, R40, R46 ;  /* 0x0000002e282e7220 */ /* 0x000fe20000410000 */
[----:B------:R-:W-:Y:S01]  /*4a60*/  FFMA.FTZ R93, R38, R5, -R93 ;  /* 0x00000005265d7223 */ /* 0x000fe2000001085d */
[----:B------:R-:W-:-:S02]  /*4a70*/  HADD2.F32 R45, -RZ, R45.H0_H0 ;  /* 0x2000002dff2d7230 */ /* 0x000fc40000004100 */
[----:B------:R-:W-:Y:S01]  /*4a80*/  FFMA.FTZ R40, R12, R5, R47 ;  /* 0x000000050c287223 */ /* 0x000fe2000001002f */
[--C-:B------:R-:W-:Y:S02]  /*4a90*/  HADD2.F32 R12, -RZ, R7.reuse.H0_H0 ;  /* 0x20000007ff0c7230 */ /* 0x100fe40000004100 */
[----:B------:R-:W-:Y:S01]  /*4aa0*/  FFMA.FTZ R107, R39, R43, R46 ;  /* 0x0000002b276b7223 */ /* 0x000fe2000001002e */
[--C-:B------:R-:W-:Y:S02]  /*4ab0*/  HADD2.F32 R5, -RZ, R6.reuse.H0_H0 ;  /* 0x20000006ff057230 */ /* 0x100fe40000004100 */
[----:B------:R-:W-:Y:S02]  /*4ac0*/  HADD2.F32 R7, -RZ, R7.H1_H1 ;  /* 0x30000007ff077230 */ /* 0x000fe40000004100 */
[----:B------:R-:W-:Y:S01]  /*4ad0*/  FMUL.FTZ R46, R12, R45 ;  /* 0x0000002d0c2e7220 */ /* 0x000fe20000410000 */
[----:B------:R-:W-:Y:S01]  /*4ae0*/  HADD2.F32 R6, -RZ, R6.H1_H1 ;  /* 0x30000006ff067230 */ /* 0x000fe20000004100 */
[----:B------:R-:W-:Y:S01]  /*4af0*/  F2FP.SATFINITE.E4M3.F32.PACK_AB_MERGE_C R40, R40, R93, RZ ;  /* 0x0000005d2828723e */ /* 0x000fe200048070ff */
[----:B------:R-:W-:-:S02]  /*4b00*/  HADD2.F32 R44, -RZ, R44.H0_H0 ;  /* 0x2000002cff2c7230 */ /* 0x000fc40000004100 */
[----:B------:R-:W-:Y:S01]  /*4b10*/  FMUL.FTZ R43, R7, R45 ;  /* 0x0000002d072b7220 */ /* 0x000fe20000410000 */
[----:B------:R-:W-:Y:S01]  /*4b20*/  HADD2.F32 R42, -RZ, R42.H0_H0 ;  /* 0x2000002aff2a7230 */ /* 0x000fe20000004100 */
[----:B------:R-:W-:Y:S01]  /*4b30*/  F2FP.SATFINITE.E4M3.F32.PACK_AB_MERGE_C R92, R107, R92, RZ ;  /* 0x0000005c6b5c723e */ /* 0x000fe200048070ff */
        /* <DEDUP_REMOVED lines=11> */
.L_x_1621:
[----:B------:R-:W-:Y:S05]  /*4bf0*/  BSYNC B2 ;  /* 0x0000000000027941 */ /* 0x000fea0003800000 */
.L_x_1620:
[----:B---3--:R0:W-:Y:S02]  /*4c00*/  ST.E.128 desc[UR42][R10.64], R4 ;  /* 0x000000040a007985 */ /* 0x0081e4000c101d2a */
.L_x_1619:
[----:B------:R-:W-:Y:S05]  /*4c10*/  BSYNC B1 ;  /* 0x0000000000017941 */ /* 0x000fea0003800000 */
.L_x_1618:
[----:B------:R-:W-:Y:S01]  /*4c20*/  LOP3.LUT P2, RZ, R57, 0x8, RZ, 0xc0, !PT ;  /* 0x0000000839ff7812 */ /* 0x000fe2000784c0ff */
        /* <DEDUP_REMOVED lines=8> */
[----:B--2---:R-:W-:Y:S01]  /*4cb0*/  SHF.R.U32.HI R14, RZ, 0x8, R35 ;  /* 0x00000008ff0e7819 */ /* 0x004fe20000011623 */
[----:B0-----:R-:W-:Y:S01]  /*4cc0*/  IMAD.MOV.U32 R12, RZ, RZ, R4 ;  /* 0x000000ffff0c7224 */ /* 0x001fe200078e0004 */
        /* <DEDUP_REMOVED lines=11> */
[----:B------:R-:W-:Y:S02]  /*4d80*/  F2FP.F16.E4M3.UNPACK_B R4, R5 ;  /* 0x00000005ff04723e */ /* 0x000fe400020006ff */
[----:B------:R-:W-:Y:S02]  /*4d90*/  F2FP.F16.E4M3.UNPACK_B R15, R105.H1 ;  /* 0x00000069ff0f723e */ /* 0x000fe400030006ff */
[----:B------:R-:W-:Y:S01]  /*4da0*/  LOP3.LUT R36, R13, 0xff0000, R14, 0xf8, !PT ;  /* 0x00ff00000d247812 */ /* 0x000fe200078ef80e */
[--C-:B------:R-:W-:Y:S01]  /*4db0*/  HADD2.F32 R13, -RZ, R4.reuse.H1_H1 ;  /* 0x30000004ff0d7230 */ /* 0x100fe20000004100 */
[----:B------:R-:W-:Y:S01]  /*4dc0*/  LOP3.LUT R39, R34, 0xff0000, R35, 0xf8, !PT ;  /* 0x00ff000022277812 */ /* 0x000fe200078ef823 */
[--C-:B------:R-:W-:Y:S01]  /*4dd0*/  HADD2.F32 R37, -RZ, R15.reuse.H0_H0 ;  /* 0x2000000fff257230 */ /* 0x100fe20000004100 */
[----:B------:R-:W-:Y:S01]  /*4de0*/  F2FP.F16.E4M3.UNPACK_B R34, R104.H1 ;  /* 0x00000068ff22723e */ /* 0x000fe200030006ff */
[----:B------:R-:W-:Y:S01]  /*4df0*/  HADD2.F32 R4, -RZ, R4.H0_H0 ;  /* 0x20000004ff047230 */ /* 0x000fe20000004100 */
[----:B------:R-:W-:Y:S01]  /*4e00*/  F2FP.F16.E4M3.UNPACK_B R5, R5.H1 ;  /* 0x00000005ff05723e */ /* 0x000fe200030006ff */
[----:B------:R-:W-:-:S02]  /*4e10*/  HADD2.F32 R38, -RZ, R15.H1_H1 ;  /* 0x3000000fff267230 */ /* 0x000fc40000004100 */
[CC--:B------:R-:W-:Y:S01]  /*4e20*/  FMUL.FTZ R41, R13.reuse, R37.reuse ;  /* 0x000000250d297220 */ /* 0x0c0fe20000410000 */
[--C-:B------:R-:W-:Y:S02]  /*4e30*/  HADD2.F32 R35, -RZ, R34.reuse.H0_H0 ;  /* 0x20000022ff237230 */ /* 0x100fe40000004100 */
[----:B------:R-:W-:Y:S01]  /*4e40*/  FMUL.FTZ R40, R4, R37 ;  /* 0x0000002504287220 */ /* 0x000fe20000410000 */
[--C-:B------:R-:W-:Y:S01]  /*4e50*/  HADD2.F32 R15, -RZ, R5.reuse.H1_H1 ;  /* 0x30000005ff0f7230 */ /* 0x100fe20000004100 */
[----:B------:R-:W-:Y:S01]  /*4e60*/  F2FP.F16.E4M3.UNPACK_B R105, R105 ;  /* 0x00000069ff69723e */ /* 0x000fe200020006ff */
[----:B------:R-:W-:Y:S02]  /*4e70*/  HADD2.F32 R14, -RZ, R5.H0_H0 ;  /* 0x20000005ff0e7230 */ /* 0x000fe40000004100 */
[-C--:B------:R-:W-:Y:S01]  /*4e80*/  FFMA.FTZ R5, R13, R35.reuse, R40 ;  /* 0x000000230d057223 */ /* 0x080fe20000010028 */
[----:B------:R-:W-:Y:S02]  /*4e90*/  HADD2.F32 R34, -RZ, R34.H1_H1 ;  /* 0x30000022ff227230 */ /* 0x000fe40000004100 */
[C---:B------:R-:W-:Y:S01]  /*4ea0*/  FMUL.FTZ R37, R15.reuse, R38 ;  /* 0x000000260f257220 */ /* 0x040fe20000410000 */
[----:B------:R-:W-:Y:S01]  /*4eb0*/  F2FP.F16.E4M3.UNPACK_B R13, R12.H1 ;  /* 0x0000000cff0d723e */ /* 0x000fe200030006ff */
[----:B------:R-:W-:Y:S01]  /*4ec0*/  FMUL.FTZ R38, R14, R38 ;  /* 0x000000260e267220 */ /* 0x000fe20000410000 */
[----:B------:R-:W-:Y:S01]  /*4ed0*/  FFMA.FTZ R4, R4, R35, -R41 ;  /* 0x0000002304047223 */ /* 0x000fe20000010829 */
[----:B------:R-:W-:Y:S01]  /*4ee0*/  FFMA.FTZ R42, R14, R34, -R37 ;  /* 0x000000220e2a7223 */ /* 0x000fe20000010825 */
[----:B------:R-:W-:Y:S01]  /*4ef0*/  F2FP.F16.E4M3.UNPACK_B R12, R12 ;  /* 0x0000000cff0c723e */ /* 0x000fe200020006ff */
[----:B------:R-:W-:Y:S01]  /*4f00*/  FFMA.FTZ R43, R15, R34, R38 ;  /* 0x000000220f2b7223 */ /* 0x000fe20000010026 */
[----:B------:R-:W-:Y:S01]  /*4f10*/  F2FP.F16.E4M3.UNPACK_B R104, R104 ;  /* 0x00000068ff68723e */ /* 0x000fe200020006ff */
[----:B------:R-:W-:-:S02]  /*4f20*/  HADD2.F32 R35, -RZ, R105.H1_H1 ;  /* 0x30000069ff237230 */ /* 0x000fc40000004100 */
[--C-:B------:R-:W-:Y:S01]  /*4f30*/  HADD2.F32 R14, -RZ, R13.reuse.H0_H0 ;  /* 0x2000000dff0e7230 */ /* 0x100fe20000004100 */
[----:B------:R-:W-:Y:S01]  /*4f40*/  F2FP.SATFINITE.E4M3.F32.PACK_AB_MERGE_C R45, R43, R42, RZ ;  /* 0x0000002a2b2d723e */ /* 0x000fe200048070ff */
[----:B------:R-:W-:Y:S02]  /*4f50*/  HADD2.F32 R15, -RZ, R13.H1_H1 ;  /* 0x3000000dff0f7230 */ /* 0x000fe40000004100 */
[----:B------:R-:W-:Y:S02]  /*4f60*/  HADD2.F32 R13, -RZ, R12.H0_H0 ;  /* 0x2000000cff0d7230 */ /* 0x000fe40000004100 */
[-C--:B------:R-:W-:Y:S01]  /*4f70*/  FMUL.FTZ R40, R14, R35.reuse ;  /* 0x000000230e287220 */ /* 0x080fe20000410000 */
[----:B------:R-:W-:Y:S02]  /*4f80*/  HADD2.F32 R34, -RZ, R104.H1_H1 ;  /* 0x30000068ff227230 */ /* 0x000fe40000004100 */
[----:B------:R-:W-:Y:S01]  /*4f90*/  FMUL.FTZ R37, R15, R35 ;  /* 0x000000230f257220 */ /* 0x000fe20000410000 */
[----:B------:R-:W-:Y:S01]  /*4fa0*/  HADD2.F32 R105, -RZ, R105.H0_H0 ;  /* 0x20000069ff697230 */ /* 0x000fe20000004100 */
[----:B------:R-:W-:Y:S01]  /*4fb0*/  F2FP.SATFINITE.E4M3.F32.PACK_AB_MERGE_C R5, R5, R4, R45 ;  /* 0x000000040505723e */ /* 0x000fe2000480702d */
[----:B------:R-:W-:-:S02]  /*4fc0*/  HADD2.F32 R12, -RZ, R12.H1_H1 ;  /* 0x3000000cff0c7230 */ /* 0x000fc40000004100 */
[-C--:B------:R-:W-:Y:S01]  /*4fd0*/  FFMA.FTZ R37, R14, R34.reuse, -R37 ;  /* 0x000000220e257223 */ /* 0x080fe20000010825 */
[----:B------:R-:W-:Y:S02]  /*4fe0*/  HADD2.F32 R104, -RZ, R104.H0_H0 ;  /* 0x20000068ff687230 */ /* 0x000fe40000004100 */
[----:B------:R-:W-:Y:S01]  /*4ff0*/  FFMA.FTZ R40, R15, R34, R40 ;  /* 0x000000220f287223 */ /* 0x000fe20000010028 */
[-C--:B------:R-:W-:Y:S01]  /*5000*/  F2FP.F16.E4M3.UNPACK_B R34, R36.reuse.H1 ;  /* 0x00000024ff22723e */ /* 0x080fe200030006ff */
[-C--:B------:R-:W-:Y:S01]  /*5010*/  FMUL.FTZ R38, R12, R105.reuse ;  /* 0x000000690c267220 */ /* 0x080fe20000410000 */
[C---:B------:R-:W-:Y:S01]  /*5020*/  FMUL.FTZ R105, R13.reuse, R105 ;  /* 0x000000690d697220 */ /* 0x040fe20000410000 */
[----:B------:R-:W-:Y:S02]  /*5030*/  F2FP.F16.E4M3.UNPACK_B R36, R36 ;  /* 0x00000024ff24723e */ /* 0x000fe400020006ff */
[-C--:B------:R-:W-:Y:S01]  /*5040*/  FFMA.FTZ R41, R13, R104.reuse, -R38 ;  /* 0x000000680d297223 */ /* 0x080fe20000010826 */
[----:B------:R-:W-:Y:S01]  /*5050*/  F2FP.SATFINITE.E4M3.F32.PACK_AB_MERGE_C R44, R40, R37, RZ ;  /* 0x00000025282c723e */ /* 0x000fe200048070ff */
[----:B------:R-:W-:Y:S01]  /*5060*/  FFMA.FTZ R104, R12, R104, R105 ;  /* 0x000000680c687223 */ /* 0x000fe20000010069 */
[----:B------:R-:W-:Y:S01]  /*5070*/  F2FP.F16.E4M3.UNPACK_B R13, R7.H1 ;  /* 0x00000007ff0d723e */ /* 0x000fe200030006ff */
[--C-:B------:R-:W-:Y:S01]  /*5080*/  HADD2.F32 R35, -RZ, R34.reuse.H1_H1 ;  /* 0x30000022ff237230 */ /* 0x100fe20000004100 */
[-C--:B------:R-:W-:Y:S01]  /*5090*/  F2FP.F16.E4M3.UNPACK_B R37, R39.reuse.H1 ;  /* 0x00000027ff25723e */ /* 0x080fe200030006ff */
[----:B------:R-:W-:Y:S01]  /*50a0*/  HADD2.F32 R34, -RZ, R34.H0_H0 ;  /* 0x20000022ff227230 */ /* 0x000fe20000004100 */
[-C--:B------:R-:W-:Y:S01]  /*50b0*/  F2FP.F16.E4M3.UNPACK_B R12, R6.reuse.H1 ;  /* 0x00000006ff0c723e */ /* 0x080fe200030006ff */
[----:B------:R-:W-:Y:S01]  /*50c0*/  HADD2.F32 R15, -RZ, R13.H1_H1 ;  /* 0x3000000dff0f7230 */ /* 0x000fe20000004100 */
[----:B------:R-:W-:Y:S01]  /*50d0*/  F2FP.F16.E4M3.UNPACK_B R39, R39 ;  /* 0x00000027ff27723e */ /* 0x000fe200020006ff */
[----:B------:R-:W-:Y:S01]  /*50e0*/  HADD2.F32 R40, -RZ, R37.H1_H1 ;  /* 0x30000025ff287230 */ /* 0x000fe20000004100 */
[----:B------:R-:W-:Y:S01]  /*50f0*/  F2FP.F16.E4M3.UNPACK_B R7, R7 ;  /* 0x00000007ff07723e */ /* 0x000fe200020006ff */
[----:B------:R-:W-:Y:S01]  /*5100*/  HADD2.F32 R14, -RZ, R13.H0_H0 ;  /* 0x2000000dff0e7230 */ /* 0x000fe20000004100 */
        /* <DEDUP_REMOVED lines=9> */
[----:B------:R-:W-:-:S02]  /*51a0*/  HADD2.F32 R39, -RZ, R39.H0_H0 ;  /* 0x20000027ff277230 */ /* 0x000fc40000004100 */
[C---:B------:R-:W-:Y:S01]  /*51b0*/  FMUL.FTZ R38, R12.reuse, R38 ;  /* 0x000000260c267220 */ /* 0x040fe20000410000 */
[----:B------:R-:W-:Y:S02]  /*51c0*/  HADD2.F32 R37, -RZ, R37.H0_H0 ;  /* 0x20000025ff257230 */ /* 0x000fe40000004100 */
[-C--:B------:R-:W-:Y:S01]  /*51d0*/  FFMA.FTZ R43, R12, R14.reuse, -R43 ;  /* 0x0000000e0c2b7223 */ /* 0x080fe2000001082b */
[--C-:B------:R-:W-:Y:S02]  /*51e0*/  HADD2.F32 R12, -RZ, R7.reuse.H0_H0 ;  /* 0x20000007ff0c7230 */ /* 0x100fe40000004100 */
[----:B------:R-:W-:Y:S01]  /*51f0*/  FFMA.FTZ R38, R13, R14, R38 ;  /* 0x0000000e0d267223 */ /* 0x000fe20000010026 */
[----:B------:R-:W-:Y:S02]  /*5200*/  HADD2.F32 R13, -RZ, R7.H1_H1 ;  /* 0x30000007ff0d7230 */ /* 0x000fe40000004100 */
[----:B------:R-:W-:Y:S01]  /*5210*/  FFMA.FTZ R35, R15, R35, R40 ;  /* 0x000000230f237223 */ /* 0x000fe20000010028 */
[----:B------:R-:W-:-:S02]  /*5220*/  HADD2.F32 R7, -RZ, R6.H0_H0 ;  /* 0x20000006ff077230 */ /* 0x000fc40000004100 */
[-C--:B------:R-:W-:Y:S01]  /*5230*/  FMUL.FTZ R40, R12, R37.reuse ;  /* 0x000000250c287220 */ /* 0x080fe20000410000 */
[----:B------:R-:W-:Y:S02]  /*5240*/  HADD2.F32 R6, -RZ, R6.H1_H1 ;  /* 0x30000006ff067230 */ /* 0x000fe40000004100 */
[C---:B------:R-:W-:Y:S01]  /*5250*/  FMUL.FTZ R15, R13.reuse, R37 ;  /* 0x000000250d0f7220 */ /* 0x040fe20000410000 */
[----:B------:R-:W-:Y:S02]  /*5260*/  HADD2.F32 R36, -RZ, R36.H0_H0 ;  /* 0x20000024ff247230 */ /* 0x000fe40000004100 */
[-C--:B------:R-:W-:Y:S01]  /*5270*/  FFMA.FTZ R40, R13, R34.reuse, R40 ;  /* 0x000000220d287223 */ /* 0x080fe20000010028 */
[----:B------:R-:W-:Y:S01]  /*5280*/  F2FP.SATFINITE.E4M3.F32.PACK_AB_MERGE_C R38, R38, R43, RZ ;  /* 0x0000002b2626723e */ /* 0x000fe200048070ff */
[-C--:B------:R-:W-:Y:S01]  /*5290*/  FMUL.FTZ R14, R6, R39.reuse ;  /* 0x00000027060e7220 */ /* 0x080fe20000410000 */
[----:B------:R-:W-:Y:S01]  /*52a0*/  FMUL.FTZ R39, R7, R39 ;  /* 0x0000002707277220 */ /* 0x000fe20000410000 */
[----:B------:R-:W-:Y:S01]  /*52b0*/  FFMA.FTZ R15, R12, R34, -R15 ;  /* 0x000000220c0f7223 */ /* 0x000fe2000001080f */
[----:B------:R-:W-:Y:S01]  /*52c0*/  F2FP.SATFINITE.E4M3.F32.PACK_AB_MERGE_C R35, R35, R42, RZ ;  /* 0x0000002a2323723e */ /* 0x000fe200048070ff */
[-C--:B------:R-:W-:Y:S01]  /*52d0*/  FFMA.FTZ R14, R7, R36.reuse, -R14 ;  /* 0x00000024070e7223 */ /* 0x080fe2000001080e */
[----:B------:R-:W-:Y:S01]  /*52e0*/  FFMA.FTZ R39, R6, R36, R39 ;  /* 0x0000002406277223 */ /* 0x000fe20000010027 */
[----:B------:R-:W-:-:S02]  /*52f0*/  F2FP.SATFINITE.E4M3.F32.PACK_AB_MERGE_C R4, R104, R41, R44 ;  /* 0x000000296804723e */ /* 0x000fc4000480702c */
[----:B------:R-:W-:Y:S02]  /*5300*/  F2FP.SATFINITE.E4M3.F32.PACK_AB_MERGE_C R7, R40, R15, R35 ;  /* 0x0000000f2807723e */ /* 0x000fe40004807023 */
[----:B------:R-:W-:-:S07]  /*5310*/  F2FP.SATFINITE.E4M3.F32.PACK_AB_MERGE_C R6, R39, R14, R38 ;  /* 0x0000000e2706723e */ /* 0x000fce0004807026 */
.L_x_1625:
[----:B------:R-:W-:Y:S05]  /*5320*/  BSYNC B2 ;  /* 0x0000000000027941 */ /* 0x000fea0003800000 */
.L_x_1624:
[----:B0-----:R0:W-:Y:S02]  /*5330*/  ST.E.128 desc[UR42][R10.64], R4 ;  /* 0x000000040a007985 */ /* 0x0011e4000c101d2a */
.L_x_1623:
[----:B------:R-:W-:Y:S05]  /*5340*/  BSYNC B1 ;  /* 0x0000000000017941 */ /* 0x000fea0003800000 */
.L_x_1622:
        /* <DEDUP_REMOVED lines=9> */
[----:B------:R-:W-:Y:S01]  /*53e0*/  SHF.R.U32.HI R13, RZ, 0x8, R31 ;  /* 0x00000008ff0d7819 */ /* 0x000fe2000001161f */
[----:B0-----:R-:W-:Y:S01]  /*53f0*/  IMAD.MOV.U32 R12, RZ, RZ, R4 ;  /* 0x000000ffff0c7224 */ /* 0x001fe200078e0004 */
[----:B------:R-:W-:Y:S02]  /*5400*/  SHF.R.U32.HI R15, RZ, 0x8, R33 ;  /* 0x00000008ff0f7819 */ /* 0x000fe40000011621 */
[----:B------:R-:W-:Y:S01]  /*5410*/  SHF.R.U32.HI R34, RZ, 0x10, R31 ;  /* 0x00000010ff227819 */ /* 0x000fe2000001161f */
[----:B------:R-:W-:Y:S01]  /*5420*/  IMAD.SHL.U32 R13, R13, 0x100, RZ ;  /* 0x000001000d0d7824 */ /* 0x000fe200078e00ff */
[----:B--2---:R-:W-:Y:S01]  /*5430*/  LOP3.LUT R14, R31, 0xff0000ff, RZ, 0xc0, !PT ;  /* 0xff0000ff1f0e7812 */ /* 0x004fe200078ec0ff */
        /* <DEDUP_REMOVED lines=97> */
.L_x_1629:
[----:B------:R-:W-:Y:S05]  /*5a50*/  BSYNC B2 ;  /* 0x0000000000027941 */ /* 0x000fea0003800000 */
.L_x_1628:
[----:B0-----:R0:W-:Y:S02]  /*5a60*/  ST.E.128 desc[UR42][R10.64], R4 ;  /* 0x000000040a007985 */ /* 0x0011e4000c101d2a */
.L_x_1627:
[----:B------:R-:W-:Y:S05]  /*5a70*/  BSYNC B1 ;  /* 0x0000000000017941 */ /* 0x000fea0003800000 */
.L_x_1626:
[----:B------:R-:W-:-:S13]  /*5a80*/  LOP3.LUT P2, RZ, R57, 0x20, RZ, 0xc0, !PT ;  /* 0x0000002039ff7812 */ /* 0x000fda000784c0ff */
        /* <DEDUP_REMOVED lines=8> */
[----:B--2---:R-:W-:Y:S02]  /*5b10*/  SHF.R.U32.HI R14, RZ, 0x8, R29 ;  /* 0x00000008ff0e7819 */ /* 0x004fe4000001161d */
[----:B------:R-:W-:Y:S02]  /*5b20*/  LOP3.LUT R12, R9, 0xff0000ff, RZ, 0xc0, !PT ;  /* 0xff0000ff090c7812 */ /* 0x000fe400078ec0ff */
[----:B------:R-:W-:Y:S01]  /*5b30*/  SHF.R.U32.HI R28, RZ, 0x10, R9 ;  /* 0x00000010ff1c7819 */ /* 0x000fe20000011609 */
[----:B------:R-:W-:Y:S01]  /*5b40*/  IMAD.SHL.U32 R9, R8, 0x100, RZ ;  /* 0x0000010008097824 */ /* 0x000fe200078e00ff */
[----:B------:R-:W-:Y:S01]  /*5b50*/  SHF.R.U32.HI R15, RZ, 0x10, R29 ;  /* 0x00000010ff0f7819 */ /* 0x000fe2000001161d */
[----:B------:R-:W-:Y:S01]  /*5b60*/  IMAD.SHL.U32 R14, R14, 0x100, RZ ;  /* 0x000001000e0e7824 */ /* 0x000fe200078e00ff */
[----:B------:R-:W-:Y:S01]  /*5b70*/  LOP3.LUT R13, R29, 0xff0000ff, RZ, 0xc0, !PT ;  /* 0xff0000ff1d0d7812 */ /* 0x000fe200078ec0ff */
[----:B0-----:R-:W-:Y:S01]  /*5b80*/  IMAD.MOV.U32 R8, RZ, RZ, R4 ;  /* 0x000000ffff087224 */ /* 0x001fe200078e0004 */
[----:B------:R-:W-:Y:S01]  /*5b90*/  LOP3.LUT R9, R12, 0xff00, R9, 0xf8, !PT ;  /* 0x0000ff000c097812 */ /* 0x000fe200078ef809 */
[----:B------:R-:W-:Y:S01]  /*5ba0*/  IMAD.U32 R12, R28, 0x10000, RZ ;  /* 0x000100001c0c7824 */ /* 0x000fe200078e00ff */
[----:B------:R-:W-:Y:S01]  /*5bb0*/  LOP3.LUT R14, R13, 0xff00, R14, 0xf8, !PT ;  /* 0x0000ff000d0e7812 */ /* 0x000fe200078ef80e */
[----:B------:R-:W-:Y:S01]  /*5bc0*/  IMAD.U32 R15, R15, 0x10000, RZ ;  /* 0x000100000f0f7824 */ /* 0x000fe200078e00ff */
[----:B------:R-:W-:-:S02]  /*5bd0*/  F2FP.F16.E4M3.UNPACK_B R4, R5 ;  /* 0x00000005ff04723e */ /* 0x000fc400020006ff */
        /* <DEDUP_REMOVED lines=8> */
[----:B------:R-:W-:Y:S02]  /*5c60*/  HADD2.F32 R30, -RZ, R13.H1_H1 ;  /* 0x3000000dff1e7230 */ /* 0x000fe40000004100 */
[----:B------:R-:W-:Y:S01]  /*5c70*/  FMUL.FTZ R33, R9, R29 ;  /* 0x0000001d09217220 */ /* 0x000fe20000410000 */
[----:B------:R-:W-:-:S02]  /*5c80*/  HADD2.F32 R15, -RZ, R14.H0_H0 ;  /* 0x2000000eff0f7230 */ /* 0x000fc40000004100 */
        /* <DEDUP_REMOVED lines=78> */
.L_x_1631:
[----:B------:R-:W-:Y:S05]  /*6170*/  BSYNC B1 ;  /* 0x0000000000017941 */ /* 0x000fea0003800000 */
.L_x_1630:
[----:B0-----:R0:W-:Y:S01]  /*6180*/  ST.E.128 desc[UR42][R10.64], R4 ;  /* 0x000000040a007985 */ /* 0x0011e2000c101d2a */
[----:B------:R-:W-:Y:S05]  /*6190*/  BRA `(.L_x_1609) ;  /* 0x0000003400a87947 */ /* 0x000fea0003800000 */
.L_x_1602:
        /* <DEDUP_REMOVED lines=42> */
.L_x_1633:
[----:B------:R-:W-:Y:S05]  /*6440*/  BSYNC B1 ;  /* 0x0000000000017941 */ /* 0x000fea0003800000 */
.L_x_1632:
        /* <DEDUP_REMOVED lines=16> */
.L_x_1634:
[----:B------:R-:W-:Y:S01]  /*6550*/  IMAD R83, R22, 0x8, R16 ;  /* 0x0000000816537824 */ /* 0x000fe200078e0210 */
[----:B------:R-:W-:Y:S01]  /*6560*/  SHF.L.U32 R94, R173, 0x1f, RZ ;  /* 0x0000001fad5e7819 */ /* 0x000fe200000006ff */
[----:B------:R-:W-:Y:S03]  /*6570*/  BSSY B1, `(.L_x_1635) ;  /* 0x0000003000017945 */ /* 0x000fe60003800000 */
[----:B------:R-:W1:Y:S02]  /*6580*/  SYNCS.PHASECHK.TRANS64.TRYWAIT P4, [R83+URZ+0x22890], R94 ;  /* 0x0228905e530075a7 */ /* 0x000e64000808017f */
[----:B-1----:R-:W-:Y:S05]  /*6590*/  @!P4 BRA `(.L_x_1636) ;  /* 0x0000024000acc947 */ /* 0x002fea0003800000 */
.L_x_1988:
[----:B------:R-:W-:Y:S05]  /*65a0*/  BSYNC B1 ;  /* 0x0000000000017941 */ /* 0x000fea0003800000 */
.L_x_1635:
[----:B------:R-:W-:-:S03]  /*65b0*/  UMOV UR4, 0xffffffff ;  /* 0xffffffff00047882 */ /* 0x000fc60000000000 */
[----:B------:R-:W-:Y:S05]  /*65c0*/  BRA.DIV UR4, `(.L_x_1637) ;  /* 0x0000024204b47947 */ /* 0x000fea000b800000 */
[----:B------:R2:W3:Y:S04]  /*65d0*/  SHFL.IDX PT, R99, R14, RZ, 0x1e1f ;  /* 0x001e1fff0e637589 */ /* 0x0004e800000e0000 */
[----:B------:R2:W4:Y:S02]  /*65e0*/  SHFL.IDX PT, R101, R98, RZ, 0x1e1f ;  /* 0x001e1fff62657589 */ /* 0x00052400000e0000 */
.L_x_1992:
[----:B------:R-:W-:Y:S05]  /*65f0*/  @P2 BRA `(.L_x_1609) ;  /* 0x0000003000902947 */ /* 0x000fea0003800000 */
[----:B--2---:R-:W2:Y:S01]  /*6600*/  LDC R98, c[0x0][0x2f4] ;  /* 0x0000bd00ff627b82 */ /* 0x004ea20000000800 */
[----:B------:R-:W-:Y:S01]  /*6610*/  ISETP.NE.AND P2, PT, R54, RZ, PT ;  /* 0x000000ff3600720c */ /* 0x000fe20003f45270 */
[----:B------:R-:W-:Y:S01]  /*6620*/  BSSY B1, `(.L_x_1638) ;  /* 0x00000f5000017945 */ /* 0x000fe20003800000 */
[----:B--2---:R-:W-:-:S11]  /*6630*/  IMAD.IADD R110, R98, 0x1, -R65 ;  /* 0x00000001626e7824 */ /* 0x004fd600078e0a41 */
[----:B------:R-:W-:Y:S05]  /*6640*/  @!P2 BRA `(.L_x_1639) ;  /* 0x0000000c00c8a947 */ /* 0x000fea0003800000 */
[----:B------:R-:W-:Y:S01]  /*6650*/  SEL R8, R65, R110, !P0 ;  /* 0x0000006e41087207 */ /* 0x000fe20004000000 */
[----:B------:R-:W-:Y:S01]  /*6660*/  BSSY B2, `(.L_x_1640) ;  /* 0x00000ee000027945 */ /* 0x000fe20003800000 */
[C---:B----4-:R-:W-:Y:S02]  /*6670*/  IADD3 R92, P2, R59.reuse, R101, RZ ;  /* 0x000000653b5c7210 */ /* 0x050fe40007f5e0ff */
[----:B------:R-:W-:Y:S02]  /*6680*/  SHF.R.S32.HI R9, RZ, 0x1f, R8 ;  /* 0x0000001fff097819 */ /* 0x000fe40000011408 */
[----:B---3--:R-:W-:Y:S02]  /*6690*/  LEA.HI.X.SX32 R93, R59, R99, 0x1, P2 ;  /* 0x000000633b5d7211 */ /* 0x008fe400010f0eff */
[----:B------:R-:W-:-:S04]  /*66a0*/  LEA.HI R9, R9, R8, RZ, 0x5 ;  /* 0x0000000809097211 */ /* 0x000fc800078f28ff */
[----:B------:R-:W-:-:S04]  /*66b0*/  SHF.R.S32.HI R8, RZ, 0x5, R9 ;  /* 0x00000005ff087819 */ /* 0x000fc80000011409 */
[----:B------:R-:W-:-:S04]  /*66c0*/  LEA.HI.SX32 R8, R77, R8, 0x1c ;  /* 0x000000084d087211 */ /* 0x000fc800078fe2ff */
[----:B------:R-:W-:Y:S01]  /*66d0*/  SHF.R.S32.HI R9, RZ, 0x1f, R8 ;  /* 0x0000001fff097819 */ /* 0x000fe20000011408 */
[----:B0-----:R-:W-:-:S03]  /*66e0*/  IMAD.SHL.U32 R10, R8, 0x10, RZ ;  /* 0x00000010080a7824 */ /* 0x001fc600078e00ff */
[----:B------:R-:W-:Y:S02]  /*66f0*/  LEA.HI R8, R9, R8, RZ, 0x2 ;  /* 0x0000000809087211 */ /* 0x000fe400078f10ff */
[----:B------:R-:W-:Y:S02]  /*6700*/  LOP3.LUT R9, R181, 0x30, R10, 0xf8, !PT ;  /* 0x00000030b5097812 */ /* 0x000fe400078ef80a */
[----:B------:R-:W-:Y:S01]  /*6710*/  ISETP.GE.AND P2, PT, R10, R98, PT ;  /* 0x000000620a00720c */ /* 0x000fe20003f46270 */
[----:B------:R-:W-:Y:S01]  /*6720*/  IMAD.SHL.U32 R8, R8, 0x800, RZ ;  /* 0x0000080008087824 */ /* 0x000fe200078e00ff */
[----:B------:R-:W-:-:S04]  /*6730*/  LOP3.LUT R9, R9, R182, RZ, 0x3c, !PT ;  /* 0x000000b609097212 */ /* 0x000fc800078e3cff */
[----:B------:R-:W-:-:S04]  /*6740*/  LOP3.LUT R8, R8, 0xffffe000, RZ, 0xc0, !PT ;  /* 0xffffe00008087812 */ /* 0x000fc800078ec0ff */
[----:B------:R-:W-:Y:S01]  /*6750*/  IADD3 R11, R9, R8, R183 ;  /* 0x00000008090b7210 */ /* 0x000fe20007ffe0b7 */
[C---:B------:R-:W-:Y:S02]  /*6760*/  IMAD R9, R22.reuse, 0x6000, R74 ;  /* 0x0000600016097824 */ /* 0x040fe400078e024a */
[----:B------:R-:W-:Y:S02]  /*6770*/  @!P2 IADD3 R96, P4, R101, R10, RZ ;  /* 0x0000000a6560a210 */ /* 0x000fe40007f9e0ff */
[----:B------:R-:W-:Y:S02]  /*6780*/  IMAD R11, R22, 0x6000, R11 ;  /* 0x00006000160b7824 */ /* 0x000fe400078e020b */
[----:B------:R-:W-:Y:S01]  /*6790*/  IMAD.IADD R9, R16, 0x1, R9 ;  /* 0x0000000110097824 */ /* 0x000fe200078e0209 */
[----:B------:R-:W-:Y:S01]  /*67a0*/  @!P2 LEA.HI.X.SX32 R97, R10, R99, 0x1, P4 ;  /* 0x000000630a61a211 */ /* 0x000fe200020f0eff */
[----:B------:R-:W-:Y:S01]  /*67b0*/  IMAD.IADD R12, R16, 0x1, R11 ;  /* 0x00000001100c7824 */ /* 0x000fe200078e020b */
[----:B------:R-:W-:-:S03]  /*67c0*/  ISETP.GE.AND P4, PT, R18, R95, PT ;  /* 0x0000005f1200720c */ /* 0x000fc60003f86270 */
[----:B------:R-:W0:Y:S04]  /*67d0*/  LDS.128 R8, [R9+0x16400] ;  /* 0x0164000009087984 */ /* 0x000e280000000c00 */
[----:B------:R-:W2:Y:S06]  /*67e0*/  LDS.128 R12, [R12+0x16400] ;  /* 0x016400000c0c7984 */ /* 0x000eac0000000c00 */
[----:B------:R-:W-:Y:S05]  /*67f0*/  @P4 BRA `(.L_x_1641) ;  /* 0x0000000c00504947 */ /* 0x000fea0003800000 */
[----:B------:R-:W-:Y:S01]  /*6800*/  SHF.R.U32.HI R32, RZ, 0x8, R33 ;  /* 0x00000008ff207819 */ /* 0x000fe20000011621 */
[----:B0-----:R-:W-:Y:S01]  /*6810*/  IMAD.MOV.U32 R44, RZ, RZ, R8 ;  /* 0x000000ffff2c7224 */ /* 0x001fe200078e0008 */
[----:B------:R-:W-:Y:S02]  /*6820*/  LOP3.LUT R115, R33, 0xff0000ff, RZ, 0xc0, !PT ;  /* 0xff0000ff21737812 */ /* 0x000fe400078ec0ff */
[----:B------:R-:W-:Y:S01]  /*6830*/  SHF.R.U32.HI R118, RZ, 0x8, R35 ;  /* 0x00000008ff767819 */ /* 0x000fe20000011623 */
[----:B------:R-:W-:Y:S01]  /*6840*/  IMAD.SHL.U32 R8, R32, 0x100, RZ ;  /* 0x0000010020087824 */ /* 0x000fe200078e00ff */
[----:B------:R-:W-:Y:S01]  /*6850*/  SHF.R.U32.HI R116, RZ, 0x8, R45 ;  /* 0x00000008ff747819 */ /* 0x000fe2000001162d */
[----:B------:R-:W-:Y:S01]  /*6860*/  IMAD.MOV.U32 R32, RZ, RZ, R10 ;  /* 0x000000ffff207224 */ /* 0x000fe200078e000a */
[----:B------:R-:W-:Y:S02]  /*6870*/  SHF.R.U32.HI R120, RZ, 0x10, R33 ;  /* 0x00000010ff787819 */ /* 0x000fe40000011621 */
[----:B------:R-:W-:Y:S01]  /*6880*/  LOP3.LUT R115, R115, 0xff00, R8, 0xf8, !PT ;  /* 0x0000ff0073737812 */ /* 0x000fe200078ef808 */
[----:B------:R-:W-:Y:S01]  /*6890*/  IMAD.SHL.U32 R8, R118, 0x100, RZ ;  /* 0x0000010076087824 */ /* 0x000fe200078e00ff */
[----:B------:R-:W-:Y:S01]  /*68a0*/  SHF.R.U32.HI R33, RZ, 0x10, R45 ;  /* 0x00000010ff217819 */ /* 0x000fe2000001162d */
[----:B------:R-:W-:Y:S01]  /*68b0*/  IMAD.SHL.U32 R10, R116, 0x100, RZ ;  /* 0x00000100740a7824 */ /* 0x000fe200078e00ff */
[----:B------:R-:W-:Y:S01]  /*68c0*/  LOP3.LUT R119, R45, 0xff0000ff, RZ, 0xc0, !PT ;  /* 0xff0000ff2d777812 */ /* 0x000fe200078ec0ff */
[----:B--2---:R-:W-:Y:S01]  /*68d0*/  IMAD.MOV.U32 R45, RZ, RZ, R12 ;  /* 0x000000ffff2d7224 */ /* 0x004fe200078e000c */
[----:B------:R-:W-:Y:S01]  /*68e0*/  SHF.R.U32.HI R114, RZ, 0x8, R47 ;  /* 0x00000008ff727819 */ /* 0x000fe2000001162f */
[----:B------:R-:W-:Y:S01]  /*68f0*/  IMAD.U32 R12, R120, 0x10000, RZ ;  /* 0x00010000780c7824 */ /* 0x000fe200078e00ff */
[----:B------:R-:W-:-:S02]  /*6900*/  SHF.R.U32.HI R46, RZ, 0x10, R35 ;  /* 0x00000010ff2e7819 */ /* 0x000fc40000011623 */
[----:B------:R-:W-:Y:S01]  /*6910*/  LOP3.LUT R117, R35, 0xff0000ff, RZ, 0xc0, !PT ;  /* 0xff0000ff23757812 */ /* 0x000fe200078ec0ff */
[----:B------:R-:W-:Y:S01]  /*6920*/  IMAD.MOV.U32 R35, RZ, RZ, R14 ;  /* 0x000000ffff237224 */ /* 0x000fe200078e000e */
[----:B------:R-:W-:Y:S01]  /*6930*/  LOP3.LUT R121, R119, 0xff00, R10, 0xf8, !PT ;  /* 0x0000ff0077797812 */ /* 0x000fe200078ef80a */
[----:B------:R-:W-:Y:S01]  /*6940*/  IMAD.SHL.U32 R14, R114, 0x100, RZ ;  /* 0x00000100720e7824 */ /* 0x000fe200078e00ff */
[----:B------:R-:W-:Y:S01]  /*6950*/  LOP3.LUT R117, R117, 0xff00, R8, 0xf8, !PT ;  /* 0x0000ff0075757812 */ /* 0x000fe200078ef808 */
[----:B------:R-:W-:Y:S01]  /*6960*/  IMAD.U32 R8, R46, 0x10000, RZ ;  /* 0x000100002e087824 */ /* 0x000fe200078e00ff */
[----:B------:R-:W-:Y:S02]  /*6970*/  SHF.R.U32.HI R34, RZ, 0x10, R47 ;  /* 0x00000010ff227819 */ /* 0x000fe4000001162f */
[----:B------:R-:W-:Y:S02]  /*6980*/  F2FP.F16.E4M3.UNPACK_B R119, R113.H1 ;  /* 0x00000071ff77723e */ /* 0x000fe400030006ff */
[----:B------:R-:W-:-:S02]  /*6990*/  F2FP.F16.E4M3.UNPACK_B R114, R45.H1 ;  /* 0x0000002dff72723e */ /* 0x000fc400030006ff */
[----:B------:R-:W-:Y:S01]  /*69a0*/  LOP3.LUT R47, R47, 0xff0000ff, RZ, 0xc0, !PT ;  /* 0xff0000ff2f2f7812 */ /* 0x000fe200078ec0ff */
[----:B------:R-:W-:Y:S01]  /*69b0*/  HADD2.F32 R10, -RZ, R119.H0_H0 ;  /* 0x20000077ff0a7230 */ /* 0x000fe20000004100 */
[----:B------:R-:W-:Y:S02]  /*69c0*/  F2FP.F16.E4M3.UNPACK_B R46, R44.H1 ;  /* 0x0000002cff2e723e */ /* 0x000fe400030006ff */
[----:B------:R-:W-:Y:S01]  /*69d0*/  LOP3.LUT R12, R115, 0xff0000, R12, 0xf8, !PT ;  /* 0x00ff0000730c7812 */ /* 0x000fe200078ef80c */
[----:B------:R-:W-:Y:S01]  /*69e0*/  HADD2.F32 R115, -RZ, R114.H0_H0 ;  /* 0x20000072ff737230 */ /* 0x000fe20000004100 */
[----:B------:R-:W-:Y:S02]  /*69f0*/  F2FP.F16.E4M3.UNPACK_B R116, R112.H1 ;  /* 0x00000070ff74723e */ /* 0x000fe400030006ff */
[----:B------:R-:W-:Y:S01]  /*6a00*/  LOP3.LUT R118, R47, 0xff00, R14, 0xf8, !PT ;  /* 0x0000ff002f767812 */ /* 0x000fe200078ef80e */
[----:B------:R-:W-:Y:S02]  /*6a10*/  HADD2.F32 R47, -RZ, R46.H0_H0 ;  /* 0x2000002eff2f7230 */ /* 0x000fe40000004100 */
[----:B------:R-:W-:Y:S01]  /*6a20*/  FMUL.FTZ R120, R115, R10 ;  /* 0x0000000a73787220 */ /* 0x000fe20000410000 */
[----:B------:R-:W-:Y:S01]  /*6a30*/  IMAD.U32 R14, R33, 0x10000, RZ ;  /* 0x00010000210e7824 */ /* 0x000fe200078e00ff */
[----:B------:R-:W-:Y:S01]  /*6a40*/  LOP3.LUT R8, R117, 0xff0000, R8, 0xf8, !PT ;  /* 0x00ff000075087812 */ /* 0x000fe200078ef808 */
[----:B------:R-:W-:-:S02]  /*6a50*/  IMAD.U32 R33, R34, 0x10000, RZ ;  /* 0x0001000022217824 */ /* 0x000fc400078e00ff */
[C---:B------:R-:W-:Y:S01]  /*6a60*/  FMUL.FTZ R122, R47.reuse, R10 ;  /* 0x0000000a2f7a7220 */ /* 0x040fe20000410000 */
[--C-:B------:R-:W-:Y:S01]  /*6a70*/  HADD2.F32 R34, -RZ, R116.reuse.H0_H0 ;  /* 0x20000074ff227230 */ /* 0x100fe20000004100 */
[----:B------:R-:W-:Y:S02]  /*6a80*/  F2FP.F16.E4M3.UNPACK_B R117, R113 ;  /* 0x00000071ff75723e */ /* 0x000fe400020006ff */
[----:B------:R-:W-:Y:S01]  /*6a90*/  LOP3.LUT R10, R118, 0xff0000, R33, 0xf8, !PT ;  /* 0x00ff0000760a7812 */ /* 0x000fe200078ef821 */
[----:B------:R-:W-:Y:S02]  /*6aa0*/  HADD2.F32 R118, -RZ, R116.H1_H1 ;  /* 0x30000074ff767230 */ /* 0x000fe40000004100 */
[-C--:B------:R-:W-:Y:S01]  /*6ab0*/  FFMA.FTZ R33, R47, R34.reuse, -R120 ;  /* 0x000000222f217223 */ /* 0x080fe20000010878 */
[----:B------:R-:W-:Y:S01]  /*6ac0*/  FFMA.FTZ R34, R115, R34, R122 ;  /* 0x0000002273227223 */ /* 0x000fe2000001007a */
[----:B------:R-:W-:Y:S01]  /*6ad0*/  HADD2.F32 R120, -RZ, R119.H1_H1 ;  /* 0x30000077ff787230 */ /* 0x000fe20000004100 */
[----:B------:R-:W-:Y:S01]  /*6ae0*/  F2FP.F16.E4M3.UNPACK_B R116, R112 ;  /* 0x00000070ff74723e */ /* 0x000fe200020006ff */
[----:B------:R-:W-:Y:S01]  /*6af0*/  HADD2.F32 R115, -RZ, R114.H1_H1 ;  /* 0x30000072ff737230 */ /* 0x000fe20000004100 */
[----:B------:R-:W-:Y:S01]  /*6b00*/  F2FP.F16.E4M3.UNPACK_B R113, R45 ;  /* 0x0000002dff71723e */ /* 0x000fe200020006ff */
[----:B------:R-:W-:Y:S01]  /*6b10*/  HADD2.F32 R47, -RZ, R46.H1_H1 ;  /* 0x3000002eff2f7230 */ /* 0x000fe20000004100 */
[----:B------:R-:W-:Y:S01]  /*6b20*/  F2FP.F16.E4M3.UNPACK_B R112, R44 ;  /* 0x0000002cff70723e */ /* 0x000fe200020006ff */
[----:B------:R-:W-:-:S02]  /*6b30*/  HADD2.F32 R119, -RZ, R117.H0_H0 ;  /* 0x20000075ff777230 */ /* 0x000fc40000004100 */
[-C--:B------:R-:W-:Y:S01]  /*6b40*/  FMUL.FTZ R44, R115, R120.reuse ;  /* 0x00000078732c7220 */ /* 0x080fe20000410000 */
[----:B------:R-:W-:Y:S02]  /*6b50*/  HADD2.F32 R114, -RZ, R113.H0_H0 ;  /* 0x20000071ff727230 */ /* 0x000fe40000004100 */
[C---:B------:R-:W-:Y:S01]  /*6b60*/  FMUL.FTZ R120, R47.reuse, R120 ;  /* 0x000000782f787220 */ /* 0x040fe20000410000 */
[----:B------:R-:W-:Y:S02]  /*6b70*/  HADD2.F32 R46, -RZ, R112.H0_H0 ;  /* 0x20000070ff2e7230 */ /* 0x000fe40000004100 */
[-C--:B------:R-:W-:Y:S01]  /*6b80*/  FFMA.FTZ R44, R47, R118.reuse, -R44 ;  /* 0x000000762f2c7223 */ /* 0x080fe2000001082c */
[----:B------:R-:W-:Y:S01]  /*6b90*/  LOP3.LUT R14, R121, 0xff0000, R14, 0xf8, !PT ;  /* 0x00ff0000790e7812 */ /* 0x000fe200078ef80e */
[----:B------:R-:W-:Y:S01]  /*6ba0*/  FFMA.FTZ R45, R115, R118, R120 ;  /* 0x00000076732d7223 */ /* 0x000fe20000010078 */
[----:B------:R-:W-:Y:S02]  /*6bb0*/  HADD2.F32 R47, -RZ, R116.H0_H0 ;  /* 0x20000074ff2f7230 */ /* 0x000fe40000004100 */
[----:B------:R-:W-:Y:S01]  /*6bc0*/  FMUL.FTZ R121, R114, R119 ;  /* 0x0000007772797220 */ /* 0x000fe20000410000 */
[----:B------:R-:W-:-:S02]  /*6bd0*/  HADD2.F32 R117, -RZ, R117.H1_H1 ;  /* 0x30000075ff757230 */ /* 0x000fc40000004100 */
[C---:B------:R-:W-:Y:S01]  /*6be0*/  FMUL.FTZ R119, R46.reuse, R119 ;  /* 0x000000772e777220 */ /* 0x040fe20000410000 */
[----:B------:R-:W-:Y:S02]  /*6bf0*/  HADD2.F32 R115, -RZ, R113.H1_H1 ;  /* 0x30000071ff737230 */ /* 0x000fe40000004100 */
[-C--:B------:R-:W-:Y:S01]  /*6c00*/  FFMA.FTZ R46, R46, R47.reuse, -R121 ;  /* 0x0000002f2e2e7223 */ /* 0x080fe20000010879 */
[----:B------:R-:W-:Y:S02]  /*6c10*/  HADD2.F32 R112, -RZ, R112.H1_H1 ;  /* 0x30000070ff707230 */ /* 0x000fe40000004100 */
[----:B------:R-:W-:Y:S01]  /*6c20*/  FFMA.FTZ R47, R114, R47, R119 ;  /* 0x0000002f722f7223 */ /* 0x000fe20000010077 */
[----:B------:R-:W-:Y:S02]  /*6c30*/  HADD2.F32 R118, -RZ, R116.H1_H1 ;  /* 0x30000074ff767230 */ /* 0x000fe40000004100 */
[----:B------:R-:W-:Y:S01]  /*6c40*/  FMUL.FTZ R113, R115, R117 ;  /* 0x0000007573717220 */ /* 0x000fe20000410000 */
[----:B------:R-:W-:Y:S01]  /*6c50*/  F2FP.F16.E4M3.UNPACK_B R120, R109.H1 ;  /* 0x0000006dff78723e */ /* 0x000fe200030006ff */
[C---:B------:R-:W-:Y:S01]  /*6c60*/  FMUL.FTZ R124, R112.reuse, R117 ;  /* 0x00000075707c7220 */ /* 0x040fe20000410000 */
[----:B------:R-:W-:Y:S01]  /*6c70*/  F2FP.F16.E4M3.UNPACK_B R116, R35.H1 ;  /* 0x00000023ff74723e */ /* 0x000fe200030006ff */
[----:B------:R-:W-:Y:S01]  /*6c80*/  FFMA.FTZ R113, R112, R118, -R113 ;  /* 0x0000007670717223 */ /* 0x000fe20000010871 */
[----:B------:R-:W-:Y:S01]  /*6c90*/  F2FP.F16.E4M3.UNPACK_B R114, R32.H1 ;  /* 0x00000020ff72723e */ /* 0x000fe200030006ff */
[----:B------:R-:W-:Y:S01]  /*6ca0*/  HADD2.F32 R122, -RZ, R120.H0_H0 ;  /* 0x20000078ff7a7230 */ /* 0x000fe20000004100 */
[----:B------:R-:W-:Y:S01]  /*6cb0*/  F2FP.F16.E4M3.UNPACK_B R119, R111.H1 ;  /* 0x0000006fff77723e */ /* 0x000fe200030006ff */
[----:B------:R-:W-:-:S02]  /*6cc0*/  HADD2.F32 R117, -RZ, R116.H0_H0 ;  /* 0x20000074ff757230 */ /* 0x000fc40000004100 */
[----:B------:R-:W-:Y:S01]  /*6cd0*/  FFMA.FTZ R112, R115, R118, R124 ;  /* 0x0000007673707223 */ /* 0x000fe2000001007c */
[----:B------:R-:W-:Y:S01]  /*6ce0*/  HADD2.F32 R115, -RZ, R114.H0_H0 ;  /* 0x20000072ff737230 */ /* 0x000fe20000004100 */
[----:B------:R-:W-:Y:S01]  /*6cf0*/  F2FP.F16.E4M3.UNPACK_B R32, R32 ;  /* 0x00000020ff20723e */ /* 0x000fe200020006ff */
[----:B------:R-:W-:Y:S02]  /*6d00*/  HADD2.F32 R121, -RZ, R120.H1_H1 ;  /* 0x30000078ff797230 */ /* 0x000fe40000004100 */
[-C--:B------:R-:W-:Y:S01]  /*6d10*/  FMUL.FTZ R124, R117, R122.reuse ;  /* 0x0000007a757c7220 */ /* 0x080fe20000410000 */
[----:B------:R-:W-:Y:S02]  /*6d20*/  HADD2.F32 R118, -RZ, R116.H1_H1 ;  /* 0x30000074ff767230 */ /* 0x000fe40000004100 */
[----:B------:R-:W-:Y:S01]  /*6d30*/  FMUL.FTZ R122, R115, R122 ;  /* 0x0000007a737a7220 */ /* 0x000fe20000410000 */
[----:B------:R-:W-:Y:S01]  /*6d40*/  HADD2.F32 R120, -RZ, R119.H0_H0 ;  /* 0x20000077ff787230 */ /* 0x000fe20000004100 */
[----:B------:R-:W-:Y:S01]  /*6d50*/  F2FP.SATFINITE.E4M3.F32.PACK_AB_MERGE_C R34, R45, R34, RZ ;  /* 0x000000222d22723e */ /* 0x000fe200048070ff */
[----:B------:R-:W-:-:S02]  /*6d60*/  HADD2.F32 R116, -RZ, R114.H1_H1 ;  /* 0x30000072ff747230 */ /* 0x000fc40000004100 */
[-C--:B------:R-:W-:Y:S01]  /*6d70*/  FMUL.FTZ R123, R118, R121.reuse ;  /* 0x00000079767b7220 */ /* 0x080fe20000410000 */
[----:B------:R-:W-:Y:S02]  /*6d80*/  HADD2.F32 R119, -RZ, R119.H1_H1 ;  /* 0x30000077ff777230 */ /* 0x000fe40000004100 */
[-C--:B------:R-:W-:Y:S01]  /*6d90*/  FFMA.FTZ R114, R115, R120.reuse, -R124 ;  /* 0x0000007873727223 */ /* 0x080fe2000001087c */
[----:B------:R-:W-:Y:S01]  /*6da0*/  FFMA.FTZ R115, R117, R120, R122 ;  /* 0x0000007875737223 */ /* 0x000fe2000001007a */
[C---:B------:R-:W-:Y:S01]  /*6db0*/  FMUL.FTZ R121, R116.reuse, R121 ;  /* 0x0000007974797220 */ /* 0x040fe20000410000 */
[----:B------:R-:W-:Y:S01]  /*6dc0*/  F2FP.F16.E4M3.UNPACK_B R117, R109 ;  /* 0x0000006dff75723e */ /* 0x000fe200020006ff */
[----:B------:R-:W-:Y:S01]  /*6dd0*/  FFMA.FTZ R109, R116, R119, -R123 ;  /* 0x00000077746d7223 */ /* 0x000fe2000001087b */
[----:B------:R-:W-:Y:S01]  /*6de0*/  F2FP.F16.E4M3.UNPACK_B R116, R35 ;  /* 0x00000023ff74723e */ /* 0x000fe200020006ff */
[----:B------:R-:W-:Y:S01]  /*6df0*/  FFMA.FTZ R124, R118, R119, R121 ;  /* 0x00000077767c7223 */ /* 0x000fe20000010079 */
[----:B------:R-:W-:Y:S01]  /*6e00*/  HADD2.F32 R35, -RZ, R32.H0_H0 ;  /* 0x20000020ff237230 */ /* 0x000fe20000004100 */
[----:B------:R-:W-:Y:S01]  /*6e10*/  F2FP.SATFINITE.E4M3.F32.PACK_AB_MERGE_C R33, R44, R33, RZ ;  /* 0x000000212c21723e */ /* 0x000fe200048070ff */
[--C-:B------:R-:W-:Y:S01]  /*6e20*/  HADD2.F32 R120, -RZ, R117.reuse.H0_H0 ;  /* 0x20000075ff787230 */ /* 0x100fe20000004100 */
[----:B------:R-:W-:Y:S01]  /*6e30*/  F2FP.F16.E4M3.UNPACK_B R45, R9 ;  /* 0x00000009ff2d723e */ /* 0x000fe200020006ff */
[----:B------:R-:W-:Y:S01]  /*6e40*/  HADD2.F32 R119, -RZ, R117.H1_H1 ;  /* 0x30000075ff777230 */ /* 0x000fe20000004100 */
[----:B------:R-:W-:Y:S01]  /*6e50*/  F2FP.F16.E4M3.UNPACK_B R117, R111 ;  /* 0x0000006fff75723e */ /* 0x000fe200020006ff */
[--C-:B------:R-:W-:Y:S01]  /*6e60*/  HADD2.F32 R111, -RZ, R116.reuse.H0_H0 ;  /* 0x20000074ff6f7230 */ /* 0x100fe20000004100 */
[----:B------:R-:W-:Y:S01]  /*6e70*/  F2FP.SATFINITE.E4M3.F32.PACK_AB_MERGE_C R34, R112, R47, R34 ;  /* 0x0000002f7022723e */ /* 0x000fe20004807022 */
[----:B------:R-:W-:Y:S01]  /*6e80*/  HADD2.F32 R116, -RZ, R116.H1_H1 ;  /* 0x30000074ff747230 */ /* 0x000fe20000004100 */
[----:B------:R-:W-:Y:S01]  /*6e90*/  F2FP.SATFINITE.E4M3.F32.PACK_AB_MERGE_C R115, R124, R115, RZ ;  /* 0x000000737c73723e */ /* 0x000fe200048070ff */
[----:B------:R-:W-:-:S02]  /*6ea0*/  HADD2.F32 R118, -RZ, R117.H0_H0 ;  /* 0x20000075ff767230 */ /* 0x000fc40000004100 */
[-C--:B------:R-:W-:Y:S01]  /*6eb0*/  FMUL.FTZ R122, R111, R120.reuse ;  /* 0x000000786f7a7220 */ /* 0x080fe20000410000 */
[----:B------:R-:W-:Y:S02]  /*6ec0*/  HADD2.F32 R32, -RZ, R32.H1_H1 ;  /* 0x30000020ff207230 */ /* 0x000fe40000004100 */
[-C--:B------:R-:W-:Y:S01]  /*6ed0*/  FMUL.FTZ R121, R116, R119.reuse ;  /* 0x0000007774797220 */ /* 0x080fe20000410000 */
[----:B------:R-:W-:Y:S02]  /*6ee0*/  HADD2.F32 R117, -RZ, R117.H1_H1 ;  /* 0x30000075ff757230 */ /* 0x000fe40000004100 */
[C---:B------:R-:W-:Y:S01]  /*6ef0*/  FMUL.FTZ R120, R35.reuse, R120 ;  /* 0x0000007823787220 */ /* 0x040fe20000410000 */
[----:B------:R-:W-:Y:S01]  /*6f00*/  FFMA.FTZ R122, R35, R118, -R122 ;  /* 0x00000076237a7223 */ /* 0x000fe2000001087a */
[C---:B------:R-:W-:Y:S01]  /*6f10*/  FMUL.FTZ R119, R32.reuse, R119 ;  /* 0x0000007720777220 */ /* 0x040fe20000410000 */
[----:B------:R-:W-:Y:S01]  /*6f20*/  F2FP.SATFINITE.E4M3.F32.PACK_AB_MERGE_C R35, R113, R46, R33 ;  /* 0x0000002e7123723e */ /* 0x000fe20004807021 */
[----:B------:R-:W-:Y:S01]  /*6f30*/  FFMA.FTZ R121, R32, R117, -R121 ;  /* 0x0000007520797223 */ /* 0x000fe20000010879 */
[----:B------:R-:W-:Y:S01]  /*6f40*/  F2FP.SATFINITE.E4M3.F32.PACK_AB_MERGE_C R32, R109, R114, RZ ;  /* 0x000000726d20723e */ /* 0x000fe200048070ff */
[----:B------:R-:W-:Y:S01]  /*6f50*/  FFMA.FTZ R120, R111, R118, R120 ;  /* 0x000000766f787223 */ /* 0x000fe20000010078 */
[----:B------:R-:W-:Y:S01]  /*6f60*/  F2FP.F16.E4M3.UNPACK_B R109, R13 ;  /* 0x0000000dff6d723e */ /* 0x000fe200020006ff */
[----:B------:R-:W-:Y:S01]  /*6f70*/  FFMA.FTZ R119, R116, R117, R119 ;  /* 0x0000007574777223 */ /* 0x000fe20000010077 */
[----:B------:R-:W-:Y:S01]  /*6f80*/  F2FP.F16.E4M3.UNPACK_B R114, R14 ;  /* 0x0000000eff72723e */ /* 0x000fe200020006ff */
[----:B------:R-:W-:Y:S01]  /*6f90*/  HADD2.F32 R44, -RZ, R45.H0_H0 ;  /* 0x2000002dff2c7230 */ /* 0x000fe20000004100 */
[----:B------:R-:W-:Y:S01]  /*6fa0*/  F2FP.F16.E4M3.UNPACK_B R112, R12 ;  /* 0x0000000cff70723e */ /* 0x000fe200020006ff */
[--C-:B------:R-:W-:Y:S01]  /*6fb0*/  HADD2.F32 R46, -RZ, R109.reuse.H0_H0 ;  /* 0x2000006dff2e7230 */ /* 0x100fe20000004100 */
[----:B------:R-:W-:Y:S01]  /*6fc0*/  F2FP.SATFINITE.E4M3.F32.PACK_AB_MERGE_C R33, R121, R122, R32 ;  /* 0x0000007a7921723e */ /* 0x000fe20004807020 */
[----:B------:R-:W-:Y:S01]  /*6fd0*/  HADD2.F32 R47, -RZ, R114.H0_H0 ;  /* 0x20000072ff2f7230 */ /* 0x000fe20000004100 */
[----:B------:R-:W-:Y:S01]  /*6fe0*/  F2FP.SATFINITE.E4M3.F32.PACK_AB_MERGE_C R32, R119, R120, R115 ;  /* 0x000000787720723e */ /* 0x000fe20004807073 */
[----:B------:R-:W-:Y:S01]  /*6ff0*/  HADD2.F32 R111, -RZ, R109.H1_H1 ;  /* 0x3000006dff6f7230 */ /* 0x000fe20000004100 */
[----:B------:R-:W-:Y:S01]  /*7000*/  F2FP.F16.E4M3.UNPACK_B R12, R12.H1 ;  /* 0x0000000cff0c723e */ /* 0x000fe200030006ff */
[----:B------:R-:W-:-:S02]  /*7010*/  HADD2.F32 R113, -RZ, R112.H0_H0 ;  /* 0x20000070ff717230 */ /* 0x000fc40000004100 */
[-C--:B------:R-:W-:Y:S01]  /*7020*/  FMUL.FTZ R115, R46, R47.reuse ;  /* 0x0000002f2e737220 */ /* 0x080fe20000410000 */
[C---:B------:R-:W-:Y:S01]  /*7030*/  FMUL.FTZ R109, R44.reuse, R47 ;  /* 0x0000002f2c6d7220 */ /* 0x040fe20000410000 */
[----:B------:R-:W-:Y:S01]  /*7040*/  HADD2.F32 R114, -RZ, R114.H1_H1 ;  /* 0x30000072ff727230 */ /* 0x000fe20000004100 */
[----:B------:R-:W-:Y:S01]  /*7050*/  F2FP.F16.E4M3.UNPACK_B R119, R10 ;  /* 0x0000000aff77723e */ /* 0x000fe200020006ff */
        /* <DEDUP_REMOVED lines=8> */
[-C--:B------:R-:W-:Y:S01]  /*70e0*/  FFMA.FTZ R14, R111, R112.reuse, R114 ;  /* 0x000000706f0e7223 */ /* 0x080fe20000010072 */
[----:B------:R-:W-:Y:S01]  /*70f0*/  F2FP.F16.E4M3.UNPACK_B R46, R9.H1 ;  /* 0x00000009ff2e723e */ /* 0x000fe200030006ff */
[----:B------:R-:W-:Y:S01]  /*7100*/  FFMA.FTZ R9, R47, R112, -R116 ;  /* 0x000000702f097223 */ /* 0x000fe20000010874 */
[----:B------:R-:W-:Y:S01]  /*7110*/  HADD2.F32 R47, -RZ, R109.H0_H0 ;  /* 0x2000006dff2f7230 */ /* 0x000fe20000004100 */
[----:B------:R-:W-:Y:S01]  /*7120*/  F2FP.F16.E4M3.UNPACK_B R120, R10.H1 ;  /* 0x0000000aff78723e */ /* 0x000fe200030006ff */
[----:B------:R-:W-:Y:S01]  /*7130*/  HADD2.F32 R114, -RZ, R113.H0_H0 ;  /* 0x20000071ff727230 */ /* 0x000fe20000004100 */
[----:B------:R-:W-:Y:S01]  /*7140*/  F2FP.F16.E4M3.UNPACK_B R117, R8.H1 ;  /* 0x00000008ff75723e */ /* 0x000fe200030006ff */
[----:B------:R-:W-:Y:S02]  /*7150*/  HADD2.F32 R13, -RZ, R46.H0_H0 ;  /* 0x2000002eff0d7230 */ /* 0x000fe40000004100 */
[----:B------:R-:W-:-:S02]  /*7160*/  HADD2.F32 R111, -RZ, R109.H1_H1 ;  /* 0x3000006dff6f7230 */ /* 0x000fc40000004100 */
[-C--:B------:R-:W-:Y:S01]  /*7170*/  FMUL.FTZ R116, R47, R114.reuse ;  /* 0x000000722f747220 */ /* 0x080fe20000410000 */
[----:B------:R-:W-:Y:S02]  /*7180*/  HADD2.F32 R112, -RZ, R12.H0_H0 ;  /* 0x2000000cff707230 */ /* 0x000fe40000004100 */
[C---:B------:R-:W-:Y:S01]  /*7190*/  FMUL.FTZ R114, R13.reuse, R114 ;  /* 0x000000720d727220 */ /* 0x040fe20000410000 */
[----:B------:R-:W-:Y:S02]  /*71a0*/  HADD2.F32 R109, -RZ, R113.H1_H1 ;  /* 0x30000071ff6d7230 */ /* 0x000fe40000004100 */
[----:B------:R-:W-:Y:S02]  /*71b0*/  HADD2.F32 R46, -RZ, R46.H1_H1 ;  /* 0x3000002eff2e7230 */ /* 0x000fe40000004100 */
[----:B------:R-:W-:Y:S02]  /*71c0*/  HADD2.F32 R113, -RZ, R12.H1_H1 ;  /* 0x3000000cff717230 */ /* 0x000fe40000004100 */
[-C--:B------:R-:W-:Y:S01]  /*71d0*/  FFMA.FTZ R12, R13, R112.reuse, -R116 ;  /* 0x000000700d0c7223 */ /* 0x080fe20000010874 */
[-C--:B------:R-:W-:Y:S01]  /*71e0*/  FMUL.FTZ R115, R111, R109.reuse ;  /* 0x0000006d6f737220 */ /* 0x080fe20000410000 */
[----:B------:R-:W-:Y:S01]  /*71f0*/  FFMA.FTZ R13, R47, R112, R114 ;  /* 0x000000702f0d7223 */ /* 0x000fe20000010072 */
[C---:B------:R-:W-:Y:S01]  /*7200*/  FMUL.FTZ R114, R46.reuse, R109 ;  /* 0x0000006d2e727220 */ /* 0x040fe20000410000 */
[----:B------:R-:W-:Y:S01]  /*7210*/  F2FP.F16.E4M3.UNPACK_B R112, R15 ;  /* 0x0000000fff70723e */ /* 0x000fe200020006ff */
[----:B------:R-:W-:Y:S01]  /*7220*/  FFMA.FTZ R47, R46, R113, -R115 ;  /* 0x000000712e2f7223 */ /* 0x000fe20000010873 */
[----:B------:R-:W-:Y:S01]  /*7230*/  F2FP.F16.E4M3.UNPACK_B R109, R11 ;  /* 0x0000000bff6d723e */ /* 0x000fe200020006ff */
[----:B------:R-:W-:Y:S01]  /*7240*/  FFMA.FTZ R46, R111, R113, R114 ;  /* 0x000000716f2e7223 */ /* 0x000fe20000010072 */
[----:B------:R-:W-:Y:S01]  /*7250*/  F2FP.F16.E4M3.UNPACK_B R113, R15.H1 ;  /* 0x0000000fff71723e */ /* 0x000fe200030006ff */
[----:B------:R-:W-:Y:S01]  /*7260*/  HADD2.F32 R114, -RZ, R112.H0_H0 ;  /* 0x20000070ff727230 */ /* 0x000fe20000004100 */
[----:B------:R-:W-:Y:S01]  /*7270*/  F2FP.F16.E4M3.UNPACK_B R116, R8 ;  /* 0x00000008ff74723e */ /* 0x000fe200020006ff */
        /* <DEDUP_REMOVED lines=8> */
[----:B------:R-:W-:Y:S01]  /*7300*/  HADD2.F32 R10, -RZ, R116.H0_H0 ;  /* 0x20000074ff0a7230 */ /* 0x000fe20000004100 */
[----:B------:R-:W-:Y:S01]  /*7310*/  F2FP.SATFINITE.E4M3.F32.PACK_AB_MERGE_C R13, R46, R13, RZ ;  /* 0x0000000d2e0d723e */ /* 0x000fe200048070ff */
[----:B------:R-:W-:Y:S02]  /*7320*/  HADD2.F32 R111, -RZ, R11.H0_H0 ;  /* 0x2000000bff6f7230 */ /* 0x000fe40000004100 */
[----:B------:R-:W-:Y:S01]  /*7330*/  FMUL.FTZ R126, R115, R122 ;  /* 0x0000007a737e7220 */ /* 0x000fe20000410000 */
[----:B------:R-:W-:Y:S02]  /*7340*/  HADD2.F32 R113, -RZ, R113.H1_H1 ;  /* 0x30000071ff717230 */ /* 0x000fe40000004100 */
[----:B------:R-:W-:Y:S01]  /*7350*/  FFMA.FTZ R8, R15, R10, -R124 ;  /* 0x0000000a0f087223 */ /* 0x000fe2000001087c */
[----:B------:R-:W-:-:S02]  /*7360*/  HADD2.F32 R120, -RZ, R120.H1_H1 ;  /* 0x30000078ff787230 */ /* 0x000fc40000004100 */
[----:B------:R-:W-:Y:S01]  /*7370*/  FMUL.FTZ R122, R111, R122 ;  /* 0x0000007a6f7a7220 */ /* 0x000fe20000410000 */
        /* <DEDUP_REMOVED lines=11> */
[CC--:B------:R-:W-:Y:S01]  /*7430*/  FMUL.FTZ R118, R112.reuse, R119.reuse ;  /* 0x0000007770767220 */ /* 0x0c0fe20000410000 */
[----:B------:R-:W-:Y:S02]  /*7440*/  HADD2.F32 R116, -RZ, R116.H1_H1 ;  /* 0x30000074ff747230 */ /* 0x000fe40000004100 */
[----:B------:R-:W-:Y:S01]  /*7450*/  FMUL.FTZ R119, R109, R119 ;  /* 0x000000776d777220 */ /* 0x000fe20000410000 */
[----:B------:R-:W-:Y:S01]  /*7460*/  F2FP.SATFINITE.E4M3.F32.PACK_AB_MERGE_C R9, R9, R44, R12 ;  /* 0x0000002c0909723e */ /* 0x000fe2000480700c */
[-C--:B------:R-:W-:Y:S01]  /*7470*/  FFMA.FTZ R11, R11, R114.reuse, -R124 ;  /* 0x000000720b0b7223 */ /* 0x080fe2000001087c */
[----:B------:R-:W-:Y:S01]  /*7480*/  FFMA.FTZ R113, R113, R114, R120 ;  /* 0x0000007271717223 */ /* 0x000fe20000010078 */
[-C--:B------:R-:W-:Y:S01]  /*7490*/  FFMA.FTZ R109, R109, R116.reuse, -R118 ;  /* 0x000000746d6d7223 */ /* 0x080fe20000010876 */
[----:B------:R-:W-:Y:S01]  /*74a0*/  FFMA.FTZ R119, R112, R116, R119 ;  /* 0x0000007470777223 */ /* 0x000fe20000010077 */
[----:B------:R-:W-:Y:S01]  /*74b0*/  F2FP.SATFINITE.E4M3.F32.PACK_AB_MERGE_C R13, R14, R45, R13 ;  /* 0x0000002d0e0d723e */ /* 0x000fe2000480700d */
[----:B------:R-:W-:Y:S01]  /*74c0*/  IMAD.MOV.U32 R12, RZ, RZ, R34 ;  /* 0x000000ffff0c7224 */ /* 0x000fe200078e0022 */
[----:B------:R-:W-:Y:S01]  /*74d0*/  F2FP.SATFINITE.E4M3.F32.PACK_AB_MERGE_C R11, R11, R126, RZ ;  /* 0x0000007e0b0b723e */ /* 0x000fe200048070ff */
[----:B------:R-:W-:Y:S01]  /*74e0*/  IMAD.MOV.U32 R14, RZ, RZ, R32 ;  /* 0x000000ffff0e7224 */ /* 0x000fe200078e0020 */
[----:B------:R-:W-:-:S02]  /*74f0*/  F2FP.SATFINITE.E4M3.F32.PACK_AB_MERGE_C R113, R113, R122, RZ ;  /* 0x0000007a7171723e */ /* 0x000fc400048070ff */
[----:B------:R-:W-:Y:S01]  /*7500*/  F2FP.SATFINITE.E4M3.F32.PACK_AB_MERGE_C R11, R109, R8, R11 ;  /* 0x000000086d0b723e */ /* 0x000fe2000480700b */
[----:B------:R-:W-:Y:S01]  /*7510*/  IMAD.MOV.U32 R8, RZ, RZ, R35 ;  /* 0x000000ffff087224 */ /* 0x000fe200078e0023 */
[----:B------:R-:W-:Y:S01]  /*7520*/  F2FP.SATFINITE.E4M3.F32.PACK_AB_MERGE_C R15, R119, R10, R113 ;  /* 0x0000000a770f723e */ /* 0x000fe20004807071 */
[----:B------:R-:W-:-:S07]  /*7530*/  IMAD.MOV.U32 R10, RZ, RZ, R33 ;  /* 0x000000ffff0a7224 */ /* 0x000fce00078e0021 */
.L_x_1641:
[----:B------:R-:W-:Y:S05]  /*7540*/  BSYNC B2 ;  /* 0x0000000000027941 */ /* 0x000fea0003800000 */
.L_x_1640:
[----:B0-----:R0:W-:Y:S04]  /*7550*/  ST.E.128 desc[UR42][R92.64], R8 ;  /* 0x000000085c007985 */ /* 0x0011e8000c101d2a */
[----:B--2---:R0:W-:Y:S02]  /*7560*/  @!P2 ST.E.128 desc[UR42][R96.64], R12 ;  /* 0x0000000c6000a985 */ /* 0x0041e4000c101d2a */
.L_x_1639:
[----:B------:R-:W-:Y:S05]  /*7570*/  BSYNC B1 ;  /* 0x0000000000017941 */ /* 0x000fea0003800000 */
.L_x_1638:
[----:B------:R-:W-:Y:S01]  /*7580*/  ISETP.NE.AND P2, PT, R3, RZ, PT ;  /* 0x000000ff0300720c */ /* 0x000fe20003f45270 */
[----:B------:R-:W-:-:S12]  /*7590*/  BSSY B1, `(.L_x_1642) ;  /* 0x00000f4000017945 */ /* 0x000fd80003800000 */
[----:B------:R-:W-:Y:S05]  /*75a0*/  @!P2 BRA `(.L_x_1643) ;  /* 0x0000000c00c8a947 */ /* 0x000fea0003800000 */
[----:B------:R-:W-:Y:S01]  /*75b0*/  ISETP.NE.AND P4, PT, R84, RZ, PT ;  /* 0x000000ff5400720c */ /* 0x000fe20003f85270 */
[----:B------:R-:W-:Y:S01]  /*75c0*/  BSSY B2, `(.L_x_1644) ;  /* 0x00000ee000027945 */ /* 0x000fe20003800000 */
[C---:B----4-:R-:W-:Y:S02]  /*75d0*/  IADD3 R32, P2, R58.reuse, R101, RZ ;  /* 0x000000653a207210 */ /* 0x050fe40007f5e0ff */
[----:B0-----:R-:W-:Y:S02]  /*75e0*/  SEL R8, R65, R110, !P4 ;  /* 0x0000006e41087207 */ /* 0x001fe40006000000 */
[----:B---3--:R-:W-:Y:S02]  /*75f0*/  LEA.HI.X.SX32 R33, R58, R99, 0x1, P2 ;  /* 0x000000633a217211 */ /* 0x008fe400010f0eff */
[----:B------:R-:W-:-:S04]  /*7600*/  SHF.R.S32.HI R9, RZ, 0x1f, R8 ;  /* 0x0000001fff097819 */ /* 0x000fc80000011408 */
[----:B------:R-:W-:-:S04]  /*7610*/  LEA.HI R9, R9, R8, RZ, 0x5 ;  /* 0x0000000809097211 */ /* 0x000fc800078f28ff */
[----:B------:R-:W-:-:S04]  /*7620*/  SHF.R.S32.HI R9, RZ, 0x5, R9 ;  /* 0x00000005ff097819 */ /* 0x000fc80000011409 */
[----:B------:R-:W-:-:S04]  /*7630*/  LEA.HI.SX32 R9, R76, R9, 0x1c ;  /* 0x000000094c097211 */ /* 0x000fc800078fe2ff */
[----:B------:R-:W-:Y:S01]  /*7640*/  SHF.R.S32.HI R10, RZ, 0x1f, R9 ;  /* 0x0000001fff0a7819 */ /* 0x000fe20000011409 */
[----:B------:R-:W-:-:S03]  /*7650*/  IMAD.SHL.U32 R8, R9, 0x10, RZ ;  /* 0x0000001009087824 */ /* 0x000fc600078e00ff */
        /* <DEDUP_REMOVED lines=19> */
[----:B------:R-:W-:Y:S01]  /*7790*/  SHF.R.U32.HI R109, RZ, 0x10, R29 ;  /* 0x00000010ff6d7819 */ /* 0x000fe2000001161d */
[----:B------:R-:W-:Y:S01]  /*77a0*/  IMAD.MOV.U32 R40, RZ, RZ, R8 ;  /* 0x000000ffff287224 */ /* 0x000fe200078e0008 */
[----:B------:R-:W-:Y:S01]  /*77b0*/  SHF.R.U32.HI R97, RZ, 0x8, R31 ;  /* 0x00000008ff617819 */ /* 0x000fe2000001161f */
[----:B------:R-:W-:Y:S01]  /*77c0*/  IMAD.SHL.U32 R9, R111, 0x100, RZ ;  /* 0x000001006f097824 */ /* 0x000fe200078e00ff */
[----:B------:R-:W-:Y:S02]  /*77d0*/  SHF.R.U32.HI R92, RZ, 0x8, R41 ;  /* 0x00000008ff5c7819 */ /* 0x000fe40000011629 */
[----:B------:R-:W-:Y:S01]  /*77e0*/  LOP3.LUT R30, R29, 0xff0000ff, RZ, 0xc0, !PT ;  /* 0xff0000ff1d1e7812 */ /* 0x000fe200078ec0ff */
[----:B------:R-:W-:Y:S01]  /*77f0*/  IMAD.MOV.U32 R29, RZ, RZ, R10 ;  /* 0x000000ffff1d7224 */ /* 0x000fe200078e000a */
[----:B------:R-:W-:Y:S01]  /*7800*/  LOP3.LUT R42, R31, 0xff0000ff, RZ, 0xc0, !PT ;  /* 0xff0000ff1f2a7812 */ /* 0x000fe200078ec0ff */
[----:B------:R-:W-:Y:S01]  /*7810*/  IMAD.U32 R10, R109, 0x10000, RZ ;  /* 0x000100006d0a7824 */ /* 0x000fe200078e00ff */
[----:B------:R-:W-:Y:S01]  /*7820*/  SHF.R.U32.HI R96, RZ, 0x10, R31 ;  /* 0x00000010ff607819 */ /* 0x000fe2000001161f */
[----:B------:R-:W-:Y:S01]  /*7830*/  IMAD.SHL.U32 R31, R97, 0x100, RZ ;  /* 0x00000100611f7824 */ /* 0x000fe200078e00ff */
[----:B------:R-:W-:-:S02]  /*7840*/  SHF.R.U32.HI R46, RZ, 0x8, R43 ;  /* 0x00000008ff2e7819 */ /* 0x000fc4000001162b */
[----:B------:R-:W-:Y:S02]  /*7850*/  LOP3.LUT R45, R43, 0xff0000ff, RZ, 0xc0, !PT ;  /* 0xff0000ff2b2d7812 */ /* 0x000fe400078ec0ff */
[----:B------:R-:W-:Y:S01]  /*7860*/  SHF.R.U32.HI R93, RZ, 0x10, R43 ;  /* 0x00000010ff5d7819 */ /* 0x000fe2000001162b */
[----:B------:R-:W-:Y:S01]  /*7870*/  IMAD.SHL.U32 R43, R92, 0x100, RZ ;  /* 0x000001005c2b7824 */ /* 0x000fe200078e00ff */
[----:B------:R-:W-:Y:S02]  /*7880*/  LOP3.LUT R44, R41, 0xff0000ff, RZ, 0xc0, !PT ;  /* 0xff0000ff292c7812 */ /* 0x000fe400078ec0ff */
[----:B------:R-:W-:Y:S01]  /*7890*/  SHF.R.U32.HI R47, RZ, 0x10, R41 ;  /* 0x00000010ff2f7819 */ /* 0x000fe20000011629 */
[----:B--2---:R-:W-:Y:S01]  /*78a0*/  IMAD.MOV.U32 R41, RZ, RZ, R12 ;  /* 0x000000ffff297224 */ /* 0x004fe200078e000c */
[----:B------:R-:W-:Y:S01]  /*78b0*/  LOP3.LUT R9, R30, 0xff00, R9, 0xf8, !PT ;  /* 0x0000ff001e097812 */ /* 0x000fe200078ef809 */
[----:B------:R-:W-:Y:S01]  /*78c0*/  IMAD.SHL.U32 R30, R46, 0x100, RZ ;  /* 0x000001002e1e7824 */ /* 0x000fe200078e00ff */
[----:B------:R-:W-:Y:S01]  /*78d0*/  LOP3.LUT R8, R42, 0xff00, R31, 0xf8, !PT ;  /* 0x0000ff002a087812 */ /* 0x000fe200078ef81f */
[----:B------:R-:W-:Y:S01]  /*78e0*/  IMAD.U32 R93, R93, 0x10000, RZ ;  /* 0x000100005d5d7824 */ /* 0x000fe200078e00ff */
[----:B------:R-:W-:Y:S01]  /*78f0*/  LOP3.LUT R10, R9, 0xff0000, R10, 0xf8, !PT ;  /* 0x00ff0000090a7812 */ /* 0x000fe200078ef80a */
[----:B------:R-:W-:Y:S01]  /*7900*/  IMAD.U32 R9, R96, 0x10000, RZ ;  /* 0x0001000060097824 */ /* 0x000fe200078e00ff */
[----:B------:R-:W-:Y:S01]  /*7910*/  LOP3.LUT R12, R44, 0xff00, R43, 0xf8, !PT ;  /* 0x0000ff002c0c7812 */ /* 0x000fe200078ef82b */
[----:B------:R-:W-:Y:S01]  /*7920*/  IMAD.U32 R47, R47, 0x10000, RZ ;  /* 0x000100002f2f7824 */ /* 0x000fe200078e00ff */
[----:B------:R-:W-:-:S02]  /*7930*/  F2FP.F16.E4M3.UNPACK_B R46, R108.H1 ;  /* 0x0000006cff2e723e */ /* 0x000fc400030006ff */
[----:B------:R-:W-:Y:S02]  /*7940*/  F2FP.F16.E4M3.UNPACK_B R44, R41.H1 ;  /* 0x00000029ff2c723e */ /* 0x000fe400030006ff */
[----:B------:R-:W-:Y:S02]  /*7950*/  F2FP.F16.E4M3.UNPACK_B R42, R40.H1 ;  /* 0x00000028ff2a723e */ /* 0x000fe400030006ff */
[----:B------:R-:W-:Y:S01]  /*7960*/  LOP3.LUT R92, R45, 0xff00, R30, 0xf8, !PT ;  /* 0x0000ff002d5c7812 */ /* 0x000fe200078ef81e */
[----:B------:R-:W-:Y:S01]  /*7970*/  HADD2.F32 R31, -RZ, R44.H0_H0 ;  /* 0x2000002cff1f7230 */ /* 0x000fe20000004100 */
[----:B------:R-:W-:Y:S01]  /*7980*/  LOP3.LUT R8, R8, 0xff0000, R9, 0xf8, !PT ;  /* 0x00ff000008087812 */ /* 0x000fe200078ef809 */
[----:B------:R-:W-:Y:S01]  /*7990*/  HADD2.F32 R9, -RZ, R46.H0_H0 ;  /* 0x2000002eff097230 */ /* 0x000fe20000004100 */
[----:B------:R-:W-:Y:S01]  /*79a0*/  F2FP.F16.E4M3.UNPACK_B R43, R106.H1 ;  /* 0x0000006aff2b723e */ /* 0x000fe200030006ff */
[----:B------:R-:W-:Y:S01]  /*79b0*/  HADD2.F32 R30, -RZ, R42.H0_H0 ;  /* 0x2000002aff1e7230 */ /* 0x000fe20000004100 */
[----:B------:R-:W-:Y:S01]  /*79c0*/  LOP3.LUT R12, R12, 0xff0000, R47, 0xf8, !PT ;  /* 0x00ff00000c0c7812 */ /* 0x000fe200078ef82f */
[----:B------:R-:W-:-:S02]  /*79d0*/  HADD2.F32 R46, -RZ, R46.H1_H1 ;  /* 0x3000002eff2e7230 */ /* 0x000fc40000004100 */
[CC--:B------:R-:W-:Y:S01]  /*79e0*/  FMUL.FTZ R97, R31.reuse, R9.reuse ;  /* 0x000000091f617220 */ /* 0x0c0fe20000410000 */
[--C-:B------:R-:W-:Y:S02]  /*79f0*/  HADD2.F32 R45, -RZ, R43.reuse.H0_H0 ;  /* 0x2000002bff2d7230 */ /* 0x100fe40000004100 */
[----:B------:R-:W-:Y:S01]  /*7a00*/  FMUL.FTZ R96, R30, R9 ;  /* 0x000000091e607220 */ /* 0x000fe20000410000 */
[----:B------:R-:W-:Y:S01]  /*7a10*/  LOP3.LUT R9, R92, 0xff0000, R93, 0xf8, !PT ;  /* 0x00ff00005c097812 */ /* 0x000fe200078ef85d */
[----:B------:R-:W-:Y:S01]  /*7a20*/  HADD2.F32 R92, -RZ, R43.H1_H1 ;  /* 0x3000002bff5c7230 */ /* 0x000fe20000004100 */
[----:B------:R-:W-:Y:S01]  /*7a30*/  F2FP.F16.E4M3.UNPACK_B R108, R108 ;  /* 0x0000006cff6c723e */ /* 0x000fe200020006ff */
[-C--:B------:R-:W-:Y:S01]  /*7a40*/  FFMA.FTZ R30, R30, R45.reuse, -R97 ;  /* 0x0000002d1e1e7223 */ /* 0x080fe20000010861 */
[----:B------:R-:W-:Y:S01]  /*7a50*/  FFMA.FTZ R31, R31, R45, R96 ;  /* 0x0000002d1f1f7223 */ /* 0x000fe20000010060 */
[----:B------:R-:W-:Y:S01]  /*7a60*/  HADD2.F32 R43, -RZ, R42.H1_H1 ;  /* 0x3000002aff2b7230 */ /* 0x000fe20000004100 */
[----:B------:R-:W-:Y:S01]  /*7a70*/  F2FP.F16.E4M3.UNPACK_B R45, R41 ;  /* 0x00000029ff2d723e */ /* 0x000fe200020006ff */
[----:B------:R-:W-:Y:S01]  /*7a80*/  HADD2.F32 R47, -RZ, R44.H1_H1 ;  /* 0x3000002cff2f7230 */ /* 0x000fe20000004100 */
[----:B------:R-:W-:Y:S01]  /*7a90*/  F2FP.F16.E4M3.UNPACK_B R44, R40 ;  /* 0x00000028ff2c723e */ /* 0x000fe200020006ff */
[----:B------:R-:W-:Y:S01]  /*7aa0*/  HADD2.F32 R93, -RZ, R108.H0_H0 ;  /* 0x2000006cff5d7230 */ /* 0x000fe20000004100 */
[----:B------:R-:W-:Y:S01]  /*7ab0*/  F2FP.F16.E4M3.UNPACK_B R106, R106 ;  /* 0x0000006aff6a723e */ /* 0x000fe200020006ff */
[-C--:B------:R-:W-:Y:S01]  /*7ac0*/  FMUL.FTZ R96, R43, R46.reuse ;  /* 0x0000002e2b607220 */ /* 0x080fe20000410000 */
[----:B------:R-:W-:Y:S01]  /*7ad0*/  FMUL.FTZ R40, R47, R46 ;  /* 0x0000002e2f287220 */ /* 0x000fe20000410000 */
[----:B------:R-:W-:-:S02]  /*7ae0*/  HADD2.F32 R46, -RZ, R45.H0_H0 ;  /* 0x2000002dff2e7230 */ /* 0x000fc40000004100 */
[----:B------:R-:W-:Y:S02]  /*7af0*/  HADD2.F32 R42, -RZ, R44.H0_H0 ;  /* 0x2000002cff2a7230 */ /* 0x000fe40000004100 */
[-C--:B------:R-:W-:Y:S01]  /*7b00*/  FFMA.FTZ R41, R43, R92.reuse, -R40 ;  /* 0x0000005c2b297223 */ /* 0x080fe20000010828 */
[----:B------:R-:W-:Y:S02]  /*7b10*/  HADD2.F32 R43, -RZ, R106.H0_H0 ;  /* 0x2000006aff2b7230 */ /* 0x000fe40000004100 */
[-C--:B------:R-:W-:Y:S01]  /*7b20*/  FMUL.FTZ R97, R46, R93.reuse ;  /* 0x0000005d2e617220 */ /* 0x080fe20000410000 */
[----:B------:R-:W-:Y:S01]  /*7b30*/  FFMA.FTZ R40, R47, R92, R96 ;  /* 0x0000005c2f287223 */ /* 0x000fe20000010060 */
[C---:B------:R-:W-:Y:S01]  /*7b40*/  FMUL.FTZ R93, R42.reuse, R93 ;  /* 0x0000005d2a5d7220 */ /* 0x040fe20000410000 */
[----:B------:R-:W-:Y:S02]  /*7b50*/  HADD2.F32 R108, -RZ, R108.H1_H1 ;  /* 0x3000006cff6c7230 */ /* 0x000fe40000004100 */
[----:B------:R-:W-:Y:S01]  /*7b60*/  FFMA.FTZ R42, R42, R43, -R97 ;  /* 0x0000002b2a2a7223 */ /* 0x000fe20000010861 */
[----:B------:R-:W-:Y:S01]  /*7b70*/  HADD2.F32 R47, -RZ, R45.H1_H1 ;  /* 0x3000002dff2f7230 */ /* 0x000fe20000004100 */
[----:B------:R-:W-:Y:S01]  /*7b80*/  F2FP.F16.E4M3.UNPACK_B R97, R107.H1 ;  /* 0x0000006bff61723e */ /* 0x000fe200030006ff */
[----:B------:R-:W-:Y:S01]  /*7b90*/  HADD2.F32 R44, -RZ, R44.H1_H1 ;  /* 0x3000002cff2c7230 */ /* 0x000fe20000004100 */
[----:B------:R-:W-:Y:S01]  /*7ba0*/  F2FP.F16.E4M3.UNPACK_B R92, R14.H1 ;  /* 0x0000000eff5c723e */ /* 0x000fe200030006ff */
[----:B------:R-:W-:-:S02]  /*7bb0*/  HADD2.F32 R106, -RZ, R106.H1_H1 ;  /* 0x3000006aff6a7230 */ /* 0x000fc40000004100 */
[----:B------:R-:W-:Y:S01]  /*7bc0*/  FFMA.FTZ R43, R46, R43, R93 ;  /* 0x0000002b2e2b7223 */ /* 0x000fe2000001005d */
        /* <DEDUP_REMOVED lines=16> */
[-C--:B------:R-:W-:Y:S01]  /*7cd0*/  FFMA.FTZ R112, R47, R106.reuse, -R112 ;  /* 0x0000006a2f707223 */ /* 0x080fe20000010870 */
[----:B------:R-:W-:Y:S01]  /*7ce0*/  HADD2.F32 R46, -RZ, R46.H1_H1 ;  /* 0x3000002eff2e7230 */ /* 0x000fe20000004100 */
[----:B------:R-:W-:Y:S01]  /*7cf0*/  F2FP.F16.E4M3.UNPACK_B R105, R105 ;  /* 0x00000069ff69723e */ /* 0x000fe200020006ff */
[----:B------:R-:W-:Y:S02]  /*7d00*/  HADD2.F32 R47, -RZ, R96.H1_H1 ;  /* 0x30000060ff2f7230 */ /* 0x000fe40000004100 */
[-C--:B------:R-:W-:Y:S01]  /*7d10*/  FMUL.FTZ R109, R92, R97.reuse ;  /* 0x000000615c6d7220 */ /* 0x080fe20000410000 */
[----:B------:R-:W-:Y:S01]  /*7d20*/  FFMA.FTZ R108, R93, R106, R108 ;  /* 0x0000006a5d6c7223 */ /* 0x000fe2000001006c */
[----:B------:R-:W-:Y:S01]  /*7d30*/  FMUL.FTZ R97, R46, R97 ;  /* 0x000000612e617220 */ /* 0x000fe20000410000 */
[----:B------:R-:W-:-:S02]  /*7d40*/  HADD2.F32 R93, -RZ, R107.H0_H0 ;  /* 0x2000006bff5d7230 */ /* 0x000fc40000004100 */
[-C--:B------:R-:W-:Y:S01]  /*7d50*/  FFMA.FTZ R109, R46, R47.reuse, -R109 ;  /* 0x0000002f2e6d7223 */ /* 0x080fe2000001086d */
[----:B------:R-:W-:Y:S01]  /*7d60*/  F2FP.F16.E4M3.UNPACK_B R46, R14 ;  /* 0x0000000eff2e723e */ /* 0x000fe200020006ff */
[----:B------:R-:W-:Y:S01]  /*7d70*/  FFMA.FTZ R111, R92, R47, R97 ;  /* 0x0000002f5c6f7223 */ /* 0x000fe20000010061 */
[----:B------:R-:W-:Y:S01]  /*7d80*/  HADD2.F32 R107, -RZ, R107.H1_H1 ;  /* 0x3000006bff6b7230 */ /* 0x000fe20000004100 */
[----:B------:R-:W-:Y:S01]  /*7d90*/  F2FP.SATFINITE.E4M3.F32.PACK_AB_MERGE_C R30, R41, R30, RZ ;  /* 0x0000001e291e723e */ /* 0x000fe200048070ff */
[--C-:B------:R-:W-:Y:S01]  /*7da0*/  HADD2.F32 R14, -RZ, R29.reuse.H0_H0 ;  /* 0x2000001dff0e7230 */ /* 0x100fe20000004100 */
[----:B------:R-:W-:Y:S01]  /*7db0*/  F2FP.SATFINITE.E4M3.F32.PACK_AB_MERGE_C R40, R40, R31, RZ ;  /* 0x0000001f2828723e */ /* 0x000fe200048070ff */
[--C-:B------:R-:W-:Y:S01]  /*7dc0*/  HADD2.F32 R47, -RZ, R46.reuse.H0_H0 ;  /* 0x2000002eff2f7230 */ /* 0x100fe20000004100 */
[----:B------:R-:W-:Y:S01]  /*7dd0*/  F2FP.SATFINITE.E4M3.F32.PACK_AB_MERGE_C R31, R45, R42, R30 ;  /* 0x0000002a2d1f723e */ /* 0x000fe2000480701e */
[----:B------:R-:W-:Y:S02]  /*7de0*/  HADD2.F32 R46, -RZ, R46.H1_H1 ;  /* 0x3000002eff2e7230 */ /* 0x000fe40000004100 */
[----:B------:R-:W-:Y:S01]  /*7df0*/  FMUL.FTZ R96, R14, R93 ;  /* 0x0000005d0e607220 */ /* 0x000fe20000410000 */
[----:B------:R-:W-:-:S02]  /*7e00*/  HADD2.F32 R29, -RZ, R29.H1_H1 ;  /* 0x3000001dff1d7230 */ /* 0x000fc40000004100 */
[----:B------:R-:W-:Y:S01]  /*7e10*/  FMUL.FTZ R97, R47, R93 ;  /* 0x0000005d2f617220 */ /* 0x000fe20000410000 */
[--C-:B------:R-:W-:Y:S02]  /*7e20*/  HADD2.F32 R92, -RZ, R105.reuse.H0_H0 ;  /* 0x20000069ff5c7230 */ /* 0x100fe40000004100 */
[-C--:B------:R-:W-:Y:S01]  /*7e30*/  FMUL.FTZ R106, R46, R107.reuse ;  /* 0x0000006b2e6a7220 */ /* 0x080fe20000410000 */
[----:B------:R-:W-:Y:S02]  /*7e40*/  HADD2.F32 R105, -RZ, R105.H1_H1 ;  /* 0x30000069ff697230 */ /* 0x000fe40000004100 */
[----:B------:R-:W-:Y:S01]  /*7e50*/  FMUL.FTZ R107, R29, R107 ;  /* 0x0000006b1d6b7220 */ /* 0x000fe20000410000 */
[----:B------:R-:W-:Y:S01]  /*7e60*/  F2FP.F16.E4M3.UNPACK_B R42, R12 ;  /* 0x0000000cff2a723e */ /* 0x000fe200020006ff */
[----:B------:R-:W-:Y:S01]  /*7e70*/  FFMA.FTZ R97, R14, R92, -R97 ;  /* 0x0000005c0e617223 */ /* 0x000fe20000010861 */
[----:B------:R-:W-:Y:S01]  /*7e80*/  F2FP.F16.E4M3.UNPACK_B R41, R28 ;  /* 0x0000001cff29723e */ /* 0x000fe200020006ff */
[----:B------:R-:W-:Y:S01]  /*7e90*/  FFMA.FTZ R107, R46, R105, R107 ;  /* 0x000000692e6b7223 */ /* 0x000fe2000001006b */
[----:B------:R-:W-:Y:S01]  /*7ea0*/  F2FP.F16.E4M3.UNPACK_B R46, R13 ;  /* 0x0000000dff2e723e */ /* 0x000fe200020006ff */
[----:B------:R-:W-:Y:S01]  /*7eb0*/  FFMA.FTZ R14, R47, R92, R96 ;  /* 0x0000005c2f0e7223 */ /* 0x000fe20000010060 */
[----:B------:R-:W-:Y:S01]  /*7ec0*/  F2FP.SATFINITE.E4M3.F32.PACK_AB_MERGE_C R30, R44, R43, R40 ;  /* 0x0000002b2c1e723e */ /* 0x000fe20004807028 */
[----:B------:R-:W-:Y:S01]  /*7ed0*/  HADD2.F32 R47, -RZ, R42.H0_H0 ;  /* 0x2000002aff2f7230 */ /* 0x000fe20000004100 */
[----:B------:R-:W-:Y:S01]  /*7ee0*/  F2FP.F16.E4M3.UNPACK_B R44, R10 ;  /* 0x0000000aff2c723e */ /* 0x000fe200020006ff */
[----:B------:R-:W-:Y:S01]  /*7ef0*/  HADD2.F32 R43, -RZ, R46.H0_H0 ;  /* 0x2000002eff2b7230 */ /* 0x000fe20000004100 */
[----:B------:R-:W-:Y:S01]  /*7f00*/  F2FP.F16.E4M3.UNPACK_B R28, R28.H1 ;  /* 0x0000001cff1c723e */ /* 0x000fe200030006ff */
[----:B------:R-:W-:Y:S01]  /*7f10*/  HADD2.F32 R40, -RZ, R41.H0_H0 ;  /* 0x20000029ff287230 */ /* 0x000fe20000004100 */
[----:B------:R-:W-:Y:S01]  /*7f20*/  F2FP.F16.E4M3.UNPACK_B R10, R10.H1 ;  /* 0x0000000aff0a723e */ /* 0x000fe200030006ff */
        /* <DEDUP_REMOVED lines=14> */
[----:B------:R-:W-:Y:S02]  /*8010*/  HADD2.F32 R42, -RZ, R28.H0_H0 ;  /* 0x2000001cff2a7230 */ /* 0x000fe40000004100 */
[----:B------:R-:W-:Y:S01]  /*8020*/  FFMA.FTZ R12, R46, R43, R93 ;  /* 0x0000002b2e0c7223 */ /* 0x000fe2000001005d */
[----:B------:R-:W-:Y:S02]  /*8030*/  HADD2.F32 R45, -RZ, R44.H0_H0 ;  /* 0x2000002cff2d7230 */ /* 0x000fe40000004100 */
[----:B------:R-:W-:Y:S01]  /*8040*/  FFMA.FTZ R106, R29, R105, -R106 ;  /* 0x000000691d6a7223 */ /* 0x000fe2000001086a */
[----:B------:R-:W-:Y:S01]  /*8050*/  HADD2.F32 R46, -RZ, R47.H0_H0 ;  /* 0x2000002fff2e7230 */ /* 0x000fe20000004100 */
[----:B------:R-:W-:Y:S01]  /*8060*/  F2FP.SATFINITE.E4M3.F32.PACK_AB_MERGE_C R29, R109, R112, RZ ;  /* 0x000000706d1d723e */ /* 0x000fe200048070ff */
[----:B------:R-:W-:Y:S01]  /*8070*/  HADD2.F32 R43, -RZ, R28.H1_H1 ;  /* 0x3000001cff2b7230 */ /* 0x000fe20000004100 */
[----:B------:R-:W-:Y:S01]  /*8080*/  F2FP.SATFINITE.E4M3.F32.PACK_AB_MERGE_C R108, R111, R108, RZ ;  /* 0x0000006c6f6c723e */ /* 0x000fe200048070ff */
[----:B------:R-:W-:-:S02]  /*8090*/  HADD2.F32 R44, -RZ, R44.H1_H1 ;  /* 0x3000002cff2c7230 */ /* 0x000fc40000004100 */
[-C--:B------:R-:W-:Y:S01]  /*80a0*/  FMUL.FTZ R93, R45, R46.reuse ;  /* 0x0000002e2d5d7220 */ /* 0x080fe20000410000 */
[----:B------:R-:W-:Y:S02]  /*80b0*/  HADD2.F32 R47, -RZ, R47.H1_H1 ;  /* 0x3000002fff2f7230 */ /* 0x000fe40000004100 */
[----:B------:R-:W-:Y:S01]  /*80c0*/  FMUL.FTZ R92, R42, R46 ;  /* 0x0000002e2a5c7220 */ /* 0x000fe20000410000 */
[--C-:B------:R-:W-:Y:S01]  /*80d0*/  HADD2.F32 R28, -RZ, R10.reuse.H0_H0 ;  /* 0x2000000aff1c7230 */ /* 0x100fe20000004100 */
[----:B------:R-:W-:Y:S01]  /*80e0*/  F2FP.SATFINITE.E4M3.F32.PACK_AB_MERGE_C R29, R106, R97, R29 ;  /* 0x000000616a1d723e */ /* 0x000fe2000480701d */
[----:B------:R-:W-:Y:S02]  /*80f0*/  HADD2.F32 R46, -RZ, R10.H1_H1 ;  /* 0x3000000aff2e7230 */ /* 0x000fe40000004100 */
[-C--:B------:R-:W-:Y:S01]  /*8100*/  FMUL.FTZ R96, R44, R47.reuse ;  /* 0x0000002f2c607220 */ /* 0x080fe20000410000 */
[----:B------:R-:W-:Y:S01]  /*8110*/  FMUL.FTZ R47, R43, R47 ;  /* 0x0000002f2b2f7220 */ /* 0x000fe20000410000 */
[-C--:B------:R-:W-:Y:S01]  /*8120*/  FFMA.FTZ R10, R42, R28.reuse, -R93 ;  /* 0x0000001c2a0a7223 */ /* 0x080fe2000001085d */
[-C--:B------:R-:W-:Y:S01]  /*8130*/  F2FP.F16.E4M3.UNPACK_B R42, R11.reuse ;  /* 0x0000000bff2a723e */ /* 0x080fe200020006ff */
[----:B------:R-:W-:Y:S01]  /*8140*/  FFMA.FTZ R28, R45, R28, R92 ;  /* 0x0000001c2d1c7223 */ /* 0x000fe2000001005c */
[----:B------:R-:W-:Y:S01]  /*8150*/  F2FP.F16.E4M3.UNPACK_B R11, R11.H1 ;  /* 0x0000000bff0b723e */ /* 0x000fe200030006ff */
[----:B------:R-:W-:Y:S01]  /*8160*/  FFMA.FTZ R109, R44, R46, R47 ;  /* 0x0000002e2c6d7223 */ /* 0x000fe2000001002f */
[----:B------:R-:W-:-:S02]  /*8170*/  F2FP.F16.E4M3.UNPACK_B R97, R9.H1 ;  /* 0x00000009ff61723e */ /* 0x000fc400030006ff */
[----:B------:R-:W-:Y:S01]  /*8180*/  F2FP.SATFINITE.E4M3.F32.PACK_AB_MERGE_C R14, R107, R14, R108 ;  /* 0x0000000e6b0e723e */ /* 0x000fe2000480706c */
[----:B------:R-:W-:Y:S01]  /*8190*/  FFMA.FTZ R107, R43, R46, -R96 ;  /* 0x0000002e2b6b7223 */ /* 0x000fe20000010860 */
[-C--:B------:R-:W-:Y:S01]  /*81a0*/  F2FP.F16.E4M3.UNPACK_B R45, R15.reuse ;  /* 0x0000000fff2d723e */ /* 0x080fe200020006ff */
[----:B------:R-:W-:Y:S01]  /*81b0*/  HADD2.F32 R43, -RZ, R11.H0_H0 ;  /* 0x2000000bff2b7230 */ /* 0x000fe20000004100 */
[----:B------:R-:W-:Y:S01]  /*81c0*/  F2FP.F16.E4M3.UNPACK_B R44, R15.H1 ;  /* 0x0000000fff2c723e */ /* 0x000fe200030006ff */
[----:B------:R-:W-:Y:S01]  /*81d0*/  HADD2.F32 R106, -RZ, R97.H0_H0 ;  /* 0x20000061ff6a7230 */ /* 0x000fe20000004100 */
[----:B------:R-:W-:Y:S01]  /*81e0*/  F2FP.F16.E4M3.UNPACK_B R96, R9 ;  /* 0x00000009ff60723e */ /* 0x000fe200020006ff */
[----:B------:R-:W-:Y:S01]  /*81f0*/  HADD2.F32 R46, -RZ, R45.H0_H0 ;  /* 0x2000002dff2e7230 */ /* 0x000fe20000004100 */
[-C--:B------:R-:W-:Y:S01]  /*8200*/  F2FP.F16.E4M3.UNPACK_B R47, R8.reuse.H1 ;  /* 0x00000008ff2f723e */ /* 0x080fe200030006ff */
[----:B------:R-:W-:Y:S01]  /*8210*/  HADD2.F32 R97, -RZ, R97.H1_H1 ;  /* 0x30000061ff617230 */ /* 0x000fe20000004100 */
[----:B------:R-:W-:Y:S01]  /*8220*/  F2FP.F16.E4M3.UNPACK_B R9, R8 ;  /* 0x00000008ff09723e */ /* 0x000fe200020006ff */
[----:B------:R-:W-:-:S02]  /*8230*/  HADD2.F32 R105, -RZ, R96.H0_H0 ;  /* 0x20000060ff697230 */ /* 0x000fc40000004100 */
[----:B------:R-:W-:Y:S01]  /*8240*/  FMUL.FTZ R111, R43, R106 ;  /* 0x0000006a2b6f7220 */ /* 0x000fe20000410000 */
[--C-:B------:R-:W-:Y:S01]  /*8250*/  HADD2.F32 R8, -RZ, R44.reuse.H0_H0 ;  /* 0x2000002cff087230 */ /* 0x100fe20000004100 */
[----:B------:R-:W-:Y:S01]  /*8260*/  F2FP.SATFINITE.E4M3.F32.PACK_AB_MERGE_C R10, R107, R10, RZ ;  /* 0x0000000a6b0a723e */ /* 0x000fe200048070ff */
[----:B------:R-:W-:Y:S02]  /*8270*/  HADD2.F32 R93, -RZ, R47.H0_H0 ;  /* 0x2000002fff5d7230 */ /* 0x000fe40000004100 */
[----:B------:R-:W-:Y:S01]  /*8280*/  FMUL.FTZ R108, R46, R105 ;  /* 0x000000692e6c7220 */ /* 0x000fe20000410000 */
[----:B------:R-:W-:Y:S02]  /*8290*/  HADD2.F32 R44, -RZ, R44.H1_H1 ;  /* 0x3000002cff2c7230 */ /* 0x000fe40000004100 */
[C---:B------:R-:W-:Y:S01]  /*82a0*/  FMUL.FTZ R112, R8.reuse, R106 ;  /* 0x0000006a08707220 */ /* 0x040fe20000410000 */
[----:B------:R-:W-:Y:S02]  /*82b0*/  HADD2.F32 R11, -RZ, R11.H1_H1 ;  /* 0x3000000bff0b7230 */ /* 0x000fe40000004100 */
[----:B------:R-:W-:Y:S01]  /*82c0*/  FFMA.FTZ R111, R8, R93, R111 ;  /* 0x0000005d086f7223 */ /* 0x000fe2000001006f */
[----:B------:R-:W-:-:S02]  /*82d0*/  HADD2.F32 R15, -RZ, R42.H0_H0 ;  /* 0x2000002aff0f7230 */ /* 0x000fc40000004100 */
[-C--:B------:R-:W-:Y:S01]  /*82e0*/  FMUL.FTZ R8, R44, R97.reuse ;  /* 0x000000612c087220 */ /* 0x080fe20000410000 */
[----:B------:R-:W-:Y:S02]  /*82f0*/  HADD2.F32 R92, -RZ, R9.H0_H0 ;  /* 0x20000009ff5c7230 */ /* 0x000fe40000004100 */
[----:B------:R-:W-:Y:S01]  /*8300*/  FMUL.FTZ R97, R11, R97 ;  /* 0x000000610b617220 */ /* 0x000fe20000410000 */
[----:B------:R-:W-:Y:S02]  /*8310*/  HADD2.F32 R45, -RZ, R45.H1_H1 ;  /* 0x3000002dff2d7230 */ /* 0x000fe40000004100 */
[C---:B------:R-:W-:Y:S01]  /*8320*/  FMUL.FTZ R105, R15.reuse, R105 ;  /* 0x000000690f697220 */ /* 0x040fe20000410000 */
[----:B------:R-:W-:Y:S02]  /*8330*/  HADD2.F32 R96, -RZ, R96.H1_H1 ;  /* 0x30000060ff607230 */ /* 0x000fe40000004100 */
[----:B------:R-:W-:Y:S01]  /*8340*/  FFMA.FTZ R108, R15, R92, -R108 ;  /* 0x0000005c0f6c7223 */ /* 0x000fe2000001086c */
[----:B------:R-:W-:-:S02]  /*8350*/  HADD2.F32 R47, -RZ, R47.H1_H1 ;  /* 0x3000002fff2f7230 */ /* 0x000fc40000004100 */
[----:B------:R-:W-:Y:S01]  /*8360*/  FFMA.FTZ R112, R43, R93, -R112 ;  /* 0x0000005d2b707223 */ /* 0x000fe20000010870 */
[----:B------:R-:W-:Y:S02]  /*8370*/  HADD2.F32 R42, -RZ, R42.H1_H1 ;  /* 0x3000002aff2a7230 */ /* 0x000fe40000004100 */
[-C--:B------:R-:W-:Y:S01]  /*8380*/  FMUL.FTZ R15, R45, R96.reuse ;  /* 0x000000602d0f7220 */ /* 0x080fe20000410000 */
[----:B------:R-:W-:Y:S02]  /*8390*/  HADD2.F32 R9, -RZ, R9.H1_H1 ;  /* 0x30000009ff097230 */ /* 0x000fe40000004100 */
[-C--:B------:R-:W-:Y:S01]  /*83a0*/  FFMA.FTZ R11, R11, R47.reuse, -R8 ;  /* 0x0000002f0b0b7223 */ /* 0x080fe20000010808 */
[----:B------:R-:W-:Y:S01]  /*83b0*/  FFMA.FTZ R44, R44, R47, R97 ;  /* 0x0000002f2c2c7223 */ /* 0x000fe20000010061 */
[----:B------:R-:W-:Y:S01]  /*83c0*/  FMUL.FTZ R96, R42, R96 ;  /* 0x000000602a607220 */ /* 0x000fe20000410000 */
[----:B------:R-:W-:Y:S01]  /*83d0*/  FFMA.FTZ R105, R46, R92, R105 ;  /* 0x0000005c2e697223 */ /* 0x000fe20000010069 */
[-C--:B------:R-:W-:Y:S01]  /*83e0*/  FFMA.FTZ R15, R42, R9.reuse, -R15 ;  /* 0x000000092a0f7223 */ /* 0x080fe2000001080f */
[----:B------:R-:W-:Y:S01]  /*83f0*/  F2FP.SATFINITE.E4M3.F32.PACK_AB_MERGE_C R11, R11, R112, RZ ;  /* 0x000000700b0b723e */ /* 0x000fe200048070ff */
        /* <DEDUP_REMOVED lines=9> */
[----:B------:R-:W-:-:S07]  /*8490*/  F2FP.SATFINITE.E4M3.F32.PACK_AB_MERGE_C R15, R96, R105, R44 ;  /* 0x00000069600f723e */ /* 0x000fce000480702c */
.L_x_1645:
[----:B------:R-:W-:Y:S05]  /*84a0*/  BSYNC B2 ;  /* 0x0000000000027941 */ /* 0x000fea0003800000 */
.L_x_1644:
[----:B0-----:R0:W-:Y:S04]  /*84b0*/  ST.E.128 desc[UR42][R32.64], R8 ;  /* 0x0000000820007985 */ /* 0x0011e8000c101d2a */
[----:B--2---:R0:W-:Y:S02]  /*84c0*/  @!P2 ST.E.128 desc[UR42][R34.64], R12 ;  /* 0x0000000c2200a985 */ /* 0x0041e4000c101d2a */
.L_x_1643:
[----:B------:R-:W-:Y:S05]  /*84d0*/  BSYNC B1 ;  /* 0x0000000000017941 */ /* 0x000fea0003800000 */
.L_x_1642:
[----:B------:R-:W-:-:S13]  /*84e0*/  ISETP.NE.AND P2, PT, R0, RZ, PT ;  /* 0x000000ff0000720c */ /* 0x000fda0003f45270 */
[----:B------:R-:W-:Y:S05]  /*84f0*/  @!P2 BRA `(.L_x_1609) ;  /* 0x0000001000d0a947 */ /* 0x000fea0003800000 */
[----:B------:R-:W-:Y:S01]  /*8500*/  ISETP.NE.AND P4, PT, R85, RZ, PT ;  /* 0x000000ff5500720c */ /* 0x000fe20003f85270 */
[----:B------:R-:W-:Y:S01]  /*8510*/  BSSY B1, `(.L_x_1646) ;  /* 0x00000e6000017945 */ /* 0x000fe20003800000 */
[C---:B----4-:R-:W-:Y:S02]  /*8520*/  IADD3 R28, P2, R56.reuse, R101, RZ ;  /* 0x00000065381c7210 */ /* 0x050fe40007f5e0ff */
[----:B------:R-:W-:Y:S02]  /*8530*/  SEL R110, R65, R110, !P4 ;  /* 0x0000006e416e7207 */ /* 0x000fe40006000000 */
[----:B---3--:R-:W-:Y:S02]  /*8540*/  LEA.HI.X.SX32 R29, R56, R99, 0x1, P2 ;  /* 0x00000063381d7211 */ /* 0x008fe400010f0eff */
[----:B0-----:R-:W-:Y:S02]  /*8550*/  SHF.R.S32.HI R9, RZ, 0x1f, R110 ;  /* 0x0000001fff097819 */ /* 0x001fe4000001146e */
[----:B------:R-:W-:-:S02]  /*8560*/  ISETP.GE.AND P2, PT, R80, R95, PT ;  /* 0x0000005f5000720c */ /* 0x000fc40003f46270 */
[----:B------:R-:W-:-:S04]  /*8570*/  LEA.HI R9, R9, R110, RZ, 0x5 ;  /* 0x0000006e09097211 */ /* 0x000fc800078f28ff */
[----:B------:R-:W-:-:S04]  /*8580*/  SHF.R.S32.HI R8, RZ, 0x5, R9 ;  /* 0x00000005ff087819 */ /* 0x000fc80000011409 */
[----:B------:R-:W-:-:S04]  /*8590*/  LEA.HI.SX32 R8, R75, R8, 0x1c ;  /* 0x000000084b087211 */ /* 0x000fc800078fe2ff */
[----:B------:R-:W-:Y:S01]  /*85a0*/  SHF.R.S32.HI R9, RZ, 0x1f, R8 ;  /* 0x0000001fff097819 */ /* 0x000fe20000011408 */
[----:B------:R-:W-:-:S03]  /*85b0*/  IMAD.SHL.U32 R30, R8, 0x10, RZ ;  /* 0x00000010081e7824 */ /* 0x000fc600078e00ff */
[----:B------:R-:W-:Y:S02]  /*85c0*/  LEA.HI R8, R9, R8, RZ, 0x2 ;  /* 0x0000000809087211 */ /* 0x000fe400078f10ff */
[----:B------:R-:W-:-:S03]  /*85d0*/  LOP3.LUT R9, R181, 0x30, R30, 0xf8, !PT ;  /* 0x00000030b5097812 */ /* 0x000fc600078ef81e */
[----:B------:R-:W-:Y:S01]  /*85e0*/  IMAD.SHL.U32 R8, R8, 0x800, RZ ;  /* 0x0000080008087824 */ /* 0x000fe200078e00ff */
[----:B------:R-:W-:-:S04]  /*85f0*/  LOP3.LUT R9, R9, R182, RZ, 0x3c, !PT ;  /* 0x000000b609097212 */ /* 0x000fc800078e3cff */
[----:B------:R-:W-:-:S04]  /*8600*/  LOP3.LUT R8, R8, 0xffffe000, RZ, 0xc0, !PT ;  /* 0xffffe00008087812 */ /* 0x000fc800078ec0ff */
[----:B------:R-:W-:Y:S01]  /*8610*/  IADD3 R11, R9, R8, R183 ;  /* 0x00000008090b7210 */ /* 0x000fe20007ffe0b7 */
[----:B------:R-:W-:-:S04]  /*8620*/  IMAD R9, R22, 0x6000, R72 ;  /* 0x0000600016097824 */ /* 0x000fc800078e0248 */
[----:B------:R-:W-:Y:S02]  /*8630*/  IMAD R11, R22, 0x6000, R11 ;  /* 0x00006000160b7824 */ /* 0x000fe400078e020b */
[C---:B------:R-:W-:Y:S02]  /*8640*/  IMAD.IADD R9, R16.reuse, 0x1, R9 ;  /* 0x0000000110097824 */ /* 0x040fe400078e0209 */
[----:B------:R-:W-:-:S04]  /*8650*/  IMAD.IADD R12, R16, 0x1, R11 ;  /* 0x00000001100c7824 */ /* 0x000fc800078e020b */
[----:B------:R-:W0:Y:S04]  /*8660*/  LDS.128 R8, [R9+0x16400] ;  /* 0x0164000009087984 */ /* 0x000e280000000c00 */
[----:B------:R-:W2:Y:S01]  /*8670*/  LDS.128 R12, [R12+0x16400] ;  /* 0x016400000c0c7984 */ /* 0x000ea20000000c00 */
[----:B------:R-:W-:Y:S05]  /*8680*/  @P2 BRA `(.L_x_1647) ;  /* 0x0000000c00382947 */ /* 0x000fea0003800000 */
[----:B------:R-:W-:Y:S01]  /*8690*/  SHF.R.U32.HI R4, RZ, 0x8, R5 ;  /* 0x00000008ff047819 */ /* 0x000fe20000011605 */
[----:B--2---:R-:W-:Y:S01]  /*86a0*/  IMAD.MOV.U32 R34, RZ, RZ, R12 ;  /* 0x000000ffff227224 */ /* 0x004fe200078e000c */
[----:B------:R-:W-:Y:S01]  /*86b0*/  SHF.R.U32.HI R6, RZ, 0x8, R39 ;  /* 0x00000008ff067819 */ /* 0x000fe20000011627 */
[----:B0-----:R-:W-:Y:S01]  /*86c0*/  IMAD.MOV.U32 R31, RZ, RZ, R8 ;  /* 0x000000ffff1f7224 */ /* 0x001fe200078e0008 */
[----:B------:R-:W-:Y:S01]  /*86d0*/  SHF.R.U32.HI R41, RZ, 0x10, R5 ;  /* 0x00000010ff297819 */ /* 0x000fe20000011605 */
[----:B------:R-:W-:Y:S01]  /*86e0*/  IMAD.SHL.U32 R4, R4, 0x100, RZ ;  /* 0x0000010004047824 */ /* 0x000fe200078e00ff */
[----:B------:R-:W-:Y:S01]  /*86f0*/  LOP3.LUT R5, R5, 0xff0000ff, RZ, 0xc0, !PT ;  /* 0xff0000ff05057812 */ /* 0x000fe200078ec0ff */
[----:B------:R-:W-:Y:S01]  /*8700*/  IMAD.SHL.U32 R12, R6, 0x100, RZ ;  /* 0x00000100060c7824 */ /* 0x000fe200078e00ff */
[----:B------:R-:W-:Y:S01]  /*8710*/  SHF.R.U32.HI R36, RZ, 0x8, R7 ;  /* 0x00000008ff247819 */ /* 0x000fe20000011607 */
[----:B------:R-:W-:Y:S01]  /*8720*/  IMAD.U32 R6, R41, 0x10000, RZ ;  /* 0x0001000029067824 */ /* 0x000fe200078e00ff */
[----:B------:R-:W-:-:S02]  /*8730*/  SHF.R.U32.HI R32, RZ, 0x8, R37 ;  /* 0x00000008ff207819 */ /* 0x000fc40000011625 */
[----:B------:R-:W-:Y:S02]  /*8740*/  LOP3.LUT R35, R39, 0xff0000ff, RZ, 0xc0, !PT ;  /* 0xff0000ff27237812 */ /* 0x000fe400078ec0ff */
[----:B------:R-:W-:Y:S01]  /*8750*/  SHF.R.U32.HI R42, RZ, 0x10, R7 ;  /* 0x00000010ff2a7819 */ /* 0x000fe20000011607 */
[----:B------:R-:W-:Y:S01]  /*8760*/  IMAD.SHL.U32 R8, R32, 0x100, RZ ;  /* 0x0000010020087824 */ /* 0x000fe200078e00ff */
[----:B------:R-:W-:Y:S01]  /*8770*/  LOP3.LUT R5, R5, 0xff00, R4, 0xf8, !PT ;  /* 0x0000ff0005057812 */ /* 0x000fe200078ef804 */
[----:B------:R-:W-:Y:S01]  /*8780*/  IMAD.SHL.U32 R4, R36, 0x100, RZ ;  /* 0x0000010024047824 */ /* 0x000fe200078e00ff */
[----:B------:R-:W-:Y:S02]  /*8790*/  LOP3.LUT R7, R7, 0xff0000ff, RZ, 0xc0, !PT ;  /* 0xff0000ff07077812 */ /* 0x000fe400078ec0ff */
[----:B------:R-:W-:Y:S02]  /*87a0*/  LOP3.LUT R33, R37, 0xff0000ff, RZ, 0xc0, !PT ;  /* 0xff0000ff25217812 */ /* 0x000fe400078ec0ff */
[----:B------:R-:W-:-:S02]  /*87b0*/  LOP3.LUT R41, R35, 0xff00, R12, 0xf8, !PT ;  /* 0x0000ff0023297812 */ /* 0x000fc400078ef80c */
[----:B------:R-:W-:Y:S01]  /*87c0*/  LOP3.LUT R6, R5, 0xff0000, R6, 0xf8, !PT ;  /* 0x00ff000005067812 */ /* 0x000fe200078ef806 */
[----:B------:R-:W-:Y:S01]  /*87d0*/  IMAD.U32 R5, R42, 0x10000, RZ ;  /* 0x000100002a057824 */ /* 0x000fe200078e00ff */
[----:B------:R-:W-:Y:S02]  /*87e0*/  F2FP.F16.E4M3.UNPACK_B R36, R104.H1 ;  /* 0x00000068ff24723e */ /* 0x000fe400030006ff */
[----:B------:R-:W-:Y:S02]  /*87f0*/  F2FP.F16.E4M3.UNPACK_B R35, R34.H1 ;  /* 0x00000022ff23723e */ /* 0x000fe400030006ff */
[----:B------:R-:W-:Y:S02]  /*8800*/  F2FP.F16.E4M3.UNPACK_B R32, R31.H1 ;  /* 0x0000001fff20723e */ /* 0x000fe400030006ff */
[----:B------:R-:W-:Y:S01]  /*8810*/  SHF.R.U32.HI R40, RZ, 0x10, R37 ;  /* 0x00000010ff287819 */ /* 0x000fe20000011625 */
[----:B------:R-:W-:Y:S01]  /*8820*/  HADD2.F32 R12, -RZ, R35.H0_H0 ;  /* 0x20000023ff0c7230 */ /* 0x000fe20000004100 */
[----:B------:R-:W-:-:S02]  /*8830*/  SHF.R.U32.HI R38, RZ, 0x10, R39 ;  /* 0x00000010ff267819 */ /* 0x000fc40000011627 */
[----:B------:R-:W-:Y:S01]  /*8840*/  LOP3.LUT R4, R7, 0xff00, R4, 0xf8, !PT ;  /* 0x0000ff0007047812 */ /* 0x000fe200078ef804 */
[----:B------:R-:W-:Y:S01]  /*8850*/  HADD2.F32 R7, -RZ, R36.H0_H0 ;  /* 0x20000024ff077230 */ /* 0x000fe20000004100 */
[----:B------:R-:W-:Y:S01]  /*8860*/  LOP3.LUT R39, R33, 0xff00, R8, 0xf8, !PT ;  /* 0x0000ff0021277812 */ /* 0x000fe200078ef808 */
[----:B------:R-:W-:Y:S01]  /*8870*/  HADD2.F32 R8, -RZ, R32.H0_H0 ;  /* 0x20000020ff087230 */ /* 0x000fe20000004100 */
[----:B------:R-:W-:Y:S01]  /*8880*/  F2FP.F16.E4M3.UNPACK_B R33, R100.H1 ;  /* 0x00000064ff21723e */ /* 0x000fe200030006ff */
[----:B------:R-:W-:Y:S01]  /*8890*/  IMAD.U32 R38, R38, 0x10000, RZ ;  /* 0x0001000026267824 */ /* 0x000fe200078e00ff */
[----:B------:R-:W-:Y:S01]  /*88a0*/  LOP3.LUT R5, R4, 0xff0000, R5, 0xf8, !PT ;  /* 0x00ff000004057812 */ /* 0x000fe200078ef805 */
[----:B------:R-:W-:Y:S02]  /*88b0*/  IMAD.U32 R4, R40, 0x10000, RZ ;  /* 0x0001000028047824 */ /* 0x000fe400078e00ff */
[----:B------:R-:W-:Y:S01]  /*88c0*/  FMUL.FTZ R43, R12, R7 ;  /* 0x000000070c2b7220 */ /* 0x000fe20000410000 */
[----:B------:R-:W-:-:S02]  /*88d0*/  HADD2.F32 R37, -RZ, R33.H0_H0 ;  /* 0x20000021ff257230 */ /* 0x000fc40000004100 */
[C---:B------:R-:W-:Y:S01]  /*88e0*/  FMUL.FTZ R45, R8.reuse, R7 ;  /* 0x00000007082d7220 */ /* 0x040fe20000410000 */
[----:B------:R-:W-:Y:S01]  /*88f0*/  HADD2.F32 R36, -RZ, R36.H1_H1 ;  /* 0x30000024ff247230 */ /* 0x000fe20000004100 */
[----:B------:R-:W-:Y:S02]  /*8900*/  LOP3.LUT R7, R39, 0xff0000, R4, 0xf8, !PT ;  /* 0x00ff000027077812 */ /* 0x000fe400078ef804 */
[----:B------:R-:W-:Y:S01]  /*8910*/  LOP3.LUT R4, R41, 0xff0000, R38, 0xf8, !PT ;  /* 0x00ff000029047812 */ /* 0x000fe200078ef826 */
        /* <DEDUP_REMOVED lines=9> */
[----:B------:R-:W-:Y:S01]  /*89b0*/  FMUL.FTZ R42, R33, R36 ;  /* 0x00000024212a7220 */ /* 0x000fe20000410000 */
[----:B------:R-:W-:Y:S01]  /*89c0*/  F2FP.F16.E4M3.UNPACK_B R100, R100 ;  /* 0x00000064ff64723e */ /* 0x000fe200020006ff */
[----:B------:R-:W-:Y:S01]  /*89d0*/  FMUL.FTZ R40, R37, R36 ;  /* 0x0000002425287220 */ /* 0x000fe20000410000 */
[----:B------:R-:W-:Y:S02]  /*89e0*/  HADD2.F32 R36, -RZ, R34.H0_H0 ;  /* 0x20000022ff247230 */ /* 0x000fe40000004100 */
[----:B------:R-:W-:Y:S02]  /*89f0*/  HADD2.F32 R32, -RZ, R35.H0_H0 ;  /* 0x20000023ff207230 */ /* 0x000fe40000004100 */
[-C--:B------:R-:W-:Y:S01]  /*8a00*/  FFMA.FTZ R31, R33, R38.reuse, -R40 ;  /* 0x00000026211f7223 */ /* 0x080fe20000010828 */
[----:B------:R-:W-:Y:S01]  /*8a10*/  FFMA.FTZ R33, R37, R38, R42 ;  /* 0x0000002625217223 */ /* 0x000fe2000001002a */
[----:B------:R-:W-:Y:S02]  /*8a20*/  HADD2.F32 R39, -RZ, R100.H0_H0 ;  /* 0x20000064ff277230 */ /* 0x000fe40000004100 */
[----:B------:R-:W-:Y:S01]  /*8a30*/  FMUL.FTZ R43, R36, R41 ;  /* 0x00000029242b7220 */ /* 0x000fe20000410000 */
[----:B------:R-:W-:-:S02]  /*8a40*/  HADD2.F32 R104, -RZ, R104.H1_H1 ;  /* 0x30000068ff687230 */ /* 0x000fc40000004100 */
[----:B------:R-:W-:Y:S01]  /*8a50*/  FMUL.FTZ R41, R32, R41 ;  /* 0x0000002920297220 */ /* 0x000fe20000410000 */
[----:B------:R-:W-:Y:S01]  /*8a60*/  HADD2.F32 R37, -RZ, R34.H1_H1 ;  /* 0x30000022ff257230 */ /* 0x000fe20000004100 */
[----:B------:R-:W-:Y:S01]  /*8a70*/  F2FP.F16.E4M3.UNPACK_B R38, R14.H1 ;  /* 0x0000000eff26723e */ /* 0x000fe200030006ff */
[----:B------:R-:W-:Y:S02]  /*8a80*/  HADD2.F32 R35, -RZ, R35.H1_H1 ;  /* 0x30000023ff237230 */ /* 0x000fe40000004100 */
[----:B------:R-:W-:Y:S01]  /*8a90*/  FFMA.FTZ R34, R36, R39, R41 ;  /* 0x0000002724227223 */ /* 0x000fe20000010029 */
[----:B------:R-:W-:Y:S02]  /*8aa0*/  HADD2.F32 R100, -RZ, R100.H1_H1 ;  /* 0x30000064ff647230 */ /* 0x000fe40000004100 */
[-C--:B------:R-:W-:Y:S01]  /*8ab0*/  FMUL.FTZ R40, R37, R104.reuse ;  /* 0x0000006825287220 */ /* 0x080fe20000410000 */
[----:B------:R-:W-:Y:S01]  /*8ac0*/  F2FP.F16.E4M3.UNPACK_B R36, R103.H1 ;  /* 0x00000067ff24723e */ /* 0x000fe200030006ff */
[----:B------:R-:W-:Y:S01]  /*8ad0*/  FFMA.FTZ R32, R32, R39, -R43 ;  /* 0x0000002720207223 */ /* 0x000fe2000001082b */
[C---:B------:R-:W-:Y:S01]  /*8ae0*/  FMUL.FTZ R104, R35.reuse, R104 ;  /* 0x0000006823687220 */ /* 0x040fe20000410000 */
[----:B------:R-:W-:Y:S01]  /*8af0*/  FFMA.FTZ R43, R35, R100, -R40 ;  /* 0x00000064232b7223 */ /* 0x000fe20000010828 */
[----:B------:R-:W-:Y:S01]  /*8b00*/  F2FP.F16.E4M3.UNPACK_B R40, R102.H1 ;  /* 0x00000066ff28723e */ /* 0x000fe200030006ff */
[----:B------:R-:W-:Y:S01]  /*8b10*/  HADD2.F32 R41, -RZ, R36.H0_H0 ;  /* 0x20000024ff297230 */ /* 0x000fe20000004100 */
[----:B------:R-:W-:Y:S01]  /*8b20*/  F2FP.F16.E4M3.UNPACK_B R35, R10.H1 ;  /* 0x0000000aff23723e */ /* 0x000fe200030006ff */
[----:B------:R-:W-:-:S02]  /*8b30*/  HADD2.F32 R39, -RZ, R38.H0_H0 ;  /* 0x20000026ff277230 */ /* 0x000fc40000004100 */
[----:B------:R-:W-:Y:S01]  /*8b40*/  FFMA.FTZ R45, R37, R100, R104 ;  /* 0x00000064252d7223 */ /* 0x000fe20000010068 */
[----:B------:R-:W-:Y:S01]  /*8b50*/  HADD2.F32 R42, -RZ, R36.H1_H1 ;  /* 0x30000024ff2a7230 */ /* 0x000fe20000004100 */
[----:B------:R-:W-:Y:S01]  /*8b60*/  F2FP.F16.E4M3.UNPACK_B R103, R103 ;  /* 0x00000067ff67723e */ /* 0x000fe200020006ff */
[--C-:B------:R-:W-:Y:S02]  /*8b70*/  HADD2.F32 R36, -RZ, R35.reuse.H0_H0 ;  /* 0x20000023ff247230 */ /* 0x100fe40000004100 */
[-C--:B------:R-:W-:Y:S01]  /*8b80*/  FMUL.FTZ R47, R39, R41.reuse ;  /* 0x00000029272f7220 */ /* 0x080fe20000410000 */
[----:B------:R-:W-:Y:S01]  /*8b90*/  HADD2.F32 R37, -RZ, R40.H0_H0 ;  /* 0x20000028ff257230 */ /* 0x000fe20000004100 */
[----:B------:R-:W-:Y:S01]  /*8ba0*/  F2FP.F16.E4M3.UNPACK_B R10, R10 ;  /* 0x0000000aff0a723e */ /* 0x000fe200020006ff */
[----:B------:R-:W-:Y:S02]  /*8bb0*/  HADD2.F32 R38, -RZ, R38.H1_H1 ;  /* 0x30000026ff267230 */ /* 0x000fe40000004100 */
[----:B------:R-:W-:Y:S01]  /*8bc0*/  FMUL.FTZ R46, R36, R41 ;  /* 0x00000029242e7220 */ /* 0x000fe20000410000 */
[----:B------:R-:W-:-:S02]  /*8bd0*/  HADD2.F32 R35, -RZ, R35.H1_H1 ;  /* 0x30000023ff237230 */ /* 0x000fc40000004100 */
[-C--:B------:R-:W-:Y:S01]  /*8be0*/  FFMA.FTZ R44, R36, R37.reuse, -R47 ;  /* 0x00000025242c7223 */ /* 0x080fe2000001082f */
[----:B------:R-:W-:Y:S02]  /*8bf0*/  HADD2.F32 R40, -RZ, R40.H1_H1 ;  /* 0x30000028ff287230 */ /* 0x000fe40000004100 */
[CC--:B------:R-:W-:Y:S01]  /*8c00*/  FMUL.FTZ R36, R38.reuse, R42.reuse ;  /* 0x0000002a26247220 */ /* 0x0c0fe20000410000 */
[----:B------:R-:W-:Y:S01]  /*8c10*/  FFMA.FTZ R46, R39, R37, R46 ;  /* 0x00000025272e7223 */ /* 0x000fe2000001002e */
[C---:B------:R-:W-:Y:S01]  /*8c20*/  FMUL.FTZ R41, R35.reuse, R42 ;  /* 0x0000002a23297220 */ /* 0x040fe20000410000 */
[----:B------:R-:W-:Y:S01]  /*8c30*/  F2FP.F16.E4M3.UNPACK_B R102, R102 ;  /* 0x00000066ff66723e */ /* 0x000fe200020006ff */
[----:B------:R-:W-:Y:S01]  /*8c40*/  FFMA.FTZ R93, R35, R40, -R36 ;  /* 0x00000028235d7223 */ /* 0x000fe20000010824 */
[----:B------:R-:W-:Y:S01]  /*8c50*/  F2FP.F16.E4M3.UNPACK_B R35, R14 ;  /* 0x0000000eff23723e */ /* 0x000fe200020006ff */
[----:B------:R-:W-:Y:S02]  /*8c60*/  HADD2.F32 R39, -RZ, R103.H0_H0 ;  /* 0x20000067ff277230 */ /* 0x000fe40000004100 */
[----:B------:R-:W-:Y:S01]  /*8c70*/  FFMA.FTZ R95, R38, R40, R41 ;  /* 0x00000028265f7223 */ /* 0x000fe20000010029 */
[----:B------:R-:W-:Y:S01]  /*8c80*/  HADD2.F32 R14, -RZ, R10.H0_H0 ;  /* 0x2000000aff0e7230 */ /* 0x000fe20000004100 */
[----:B------:R-:W-:Y:S01]  /*8c90*/  F2FP.SATFINITE.E4M3.F32.PACK_AB_MERGE_C R8, R31, R8, RZ ;  /* 0x000000081f08723e */ /* 0x000fe200048070ff */
[----:B------:R-:W-:Y:S01]  /*8ca0*/  HADD2.F32 R36, -RZ, R35.H0_H0 ;  /* 0x20000023ff247230 */ /* 0x000fe20000004100 */
[----:B------:R-:W-:Y:S01]  /*8cb0*/  F2FP.SATFINITE.E4M3.F32.PACK_AB_MERGE_C R12, R33, R12, RZ ;  /* 0x0000000c210c723e */ /* 0x000fe200048070ff */
[----:B------:R-:W-:Y:S01]  /*8cc0*/  HADD2.F32 R37, -RZ, R102.H0_H0 ;  /* 0x20000066ff257230 */ /* 0x000fe20000004100 */
[----:B------:R-:W-:Y:S01]  /*8cd0*/  F2FP.SATFINITE.E4M3.F32.PACK_AB_MERGE_C R8, R43, R32, R8 ;  /* 0x000000202b08723e */ /* 0x000fe20004807008 */
[----:B------:R-:W-:-:S02]  /*8ce0*/  HADD2.F32 R103, -RZ, R103.H1_H1 ;  /* 0x30000067ff677230 */ /* 0x000fc40000004100 */
[-C--:B------:R-:W-:Y:S01]  /*8cf0*/  FMUL.FTZ R41, R36, R39.reuse ;  /* 0x0000002724297220 */ /* 0x080fe20000410000 */
[----:B------:R-:W-:Y:S02]  /*8d00*/  HADD2.F32 R35, -RZ, R35.H1_H1 ;  /* 0x30000023ff237230 */ /* 0x000fe40000004100 */
[C---:B------:R-:W-:Y:S01]  /*8d10*/  FMUL.FTZ R39, R14.reuse, R39 ;  /* 0x000000270e277220 */ /* 0x040fe20000410000 */
[----:B------:R-:W-:Y:S02]  /*8d20*/  HADD2.F32 R10, -RZ, R10.H1_H1 ;  /* 0x3000000aff0a7230 */ /* 0x000fe40000004100 */
[----:B------:R-:W-:Y:S01]  /*8d30*/  FFMA.FTZ R41, R14, R37, -R41 ;  /* 0x000000250e297223 */ /* 0x000fe20000010829 */
[----:B------:R-:W-:Y:S02]  /*8d40*/  HADD2.F32 R102, -RZ, R102.H1_H1 ;  /* 0x30000066ff667230 */ /* 0x000fe40000004100 */
[C---:B------:R-:W-:Y:S01]  /*8d50*/  FMUL.FTZ R47, R35.reuse, R103 ;  /* 0x00000067232f7220 */ /* 0x040fe20000410000 */
[----:B------:R-:W-:Y:S01]  /*8d60*/  FFMA.FTZ R14, R36, R37, R39 ;  /* 0x00000025240e7223 */ /* 0x000fe20000010027 */
[C---:B------:R-:W-:Y:S01]  /*8d70*/  FMUL.FTZ R38, R10.reuse, R103 ;  /* 0x000000670a267220 */ /* 0x040fe20000410000 */
[----:B------:R-:W-:Y:S01]  /*8d80*/  F2FP.F16.E4M3.UNPACK_B R33, R13 ;  /* 0x0000000dff21723e */ /* 0x000fe200020006ff */
[-C--:B------:R-:W-:Y:S01]  /*8d90*/  FFMA.FTZ R10, R10, R102.reuse, -R47 ;  /* 0x000000660a0a7223 */ /* 0x080fe2000001082f */
[----:B------:R-:W-:Y:S01]  /*8da0*/  F2FP.F16.E4M3.UNPACK_B R39, R7 ;  /* 0x00000007ff27723e */ /* 0x000fe200020006ff */
[----:B------:R-:W-:Y:S01]  /*8db0*/  FFMA.FTZ R47, R35, R102, R38 ;  /* 0x00000066232f7223 */ /* 0x000fe20000010026 */
[-C--:B------:R-:W-:Y:S01]  /*8dc0*/  F2FP.F16.E4M3.UNPACK_B R32, R9.reuse ;  /* 0x00000009ff20723e */ /* 0x080fe200020006ff */
[----:B------:R-:W-:Y:S01]  /*8dd0*/  HADD2.F32 R35, -RZ, R33.H0_H0 ;  /* 0x20000021ff237230 */ /* 0x000fe20000004100 */
[----:B------:R-:W-:Y:S01]  /*8de0*/  F2FP.SATFINITE.E4M3.F32.PACK_AB_MERGE_C R12, R45, R34, R12 ;  /* 0x000000222d0c723e */ /* 0x000fe2000480700c */
[----:B------:R-:W-:Y:S01]  /*8df0*/  HADD2.F32 R34, -RZ, R39.H0_H0 ;  /* 0x20000027ff227230 */ /* 0x000fe20000004100 */
[----:B------:R-:W-:Y:S01]  /*8e00*/  F2FP.F16.E4M3.UNPACK_B R37, R6 ;  /* 0x00000006ff25723e */ /* 0x000fe200020006ff */
[----:B------:R-:W-:Y:S01]  /*8e10*/  HADD2.F32 R31, -RZ, R32.H0_H0 ;  /* 0x20000020ff1f7230 */ /* 0x000fe20000004100 */
[----:B------:R-:W-:Y:S01]  /*8e20*/  F2FP.F16.E4M3.UNPACK_B R9, R9.H1 ;  /* 0x00000009ff09723e */ /* 0x000fe200030006ff */
[----:B------:R-:W-:-:S02]  /*8e30*/  HADD2.F32 R36, -RZ, R33.H1_H1 ;  /* 0x30000021ff247230 */ /* 0x000fc40000004100 */
[-C--:B------:R-:W-:Y:S01]  /*8e40*/  FMUL.FTZ R40, R35, R34.reuse ;  /* 0x0000002223287220 */ /* 0x080fe20000410000 */
[----:B------:R-:W-:Y:S02]  /*8e50*/  HADD2.F32 R38, -RZ, R37.H0_H0 ;  /* 0x20000025ff267230 */ /* 0x000fe40000004100 */
[C---:B------:R-:W-:Y:S01]  /*8e60*/  FMUL.FTZ R42, R31.reuse, R34 ;  /* 0x000000221f2a7220 */ /* 0x040fe20000410000 */
[----:B------:R-:W-:Y:S01]  /*8e70*/  HADD2.F32 R39, -RZ, R39.H1_H1 ;  /* 0x30000027ff277230 */ /* 0x000fe20000004100 */
[----:B------:R-:W-:Y:S01]  /*8e80*/  F2FP.F16.E4M3.UNPACK_B R33, R13.H1 ;  /* 0x0000000dff21723e */ /* 0x000fe200030006ff */
[----:B------:R-:W-:Y:S02]  /*8e90*/  HADD2.F32 R34, -RZ, R32.H1_H1 ;  /* 0x30000020ff227230 */ /* 0x000fe40000004100 */
[-C--:B------:R-:W-:Y:S01]  /*8ea0*/  FFMA.FTZ R31, R31, R38.reuse, -R40 ;  /* 0x000000261f1f7223 */ /* 0x080fe20000010828 */
[----:B------:R-:W-:Y:S01]  /*8eb0*/  FFMA.FTZ R32, R35, R38, R42 ;  /* 0x0000002623207223 */ /* 0x000fe2000001002a */
[----:B------:R-:W-:-:S02]  /*8ec0*/  HADD2.F32 R37, -RZ, R37.H1_H1 ;  /* 0x30000025ff257230 */ /* 0x000fc40000004100 */
[----:B------:R-:W-:Y:S01]  /*8ed0*/  FMUL.FTZ R35, R36, R39 ;  /* 0x0000002724237220 */ /* 0x000fe20000410000 */
[----:B------:R-:W-:Y:S01]  /*8ee0*/  F2FP.F16.E4M3.UNPACK_B R38, R7.H1 ;  /* 0x00000007ff26723e */ /* 0x000fe200030006ff */
[C---:B------:R-:W-:Y:S01]  /*8ef0*/  FMUL.FTZ R39, R34.reuse, R39 ;  /* 0x0000002722277220 */ /* 0x040fe20000410000 */
[----:B------:R-:W-:Y:S01]  /*8f00*/  F2FP.SATFINITE.E4M3.F32.PACK_AB_MERGE_C R44, R93, R44, RZ ;  /* 0x0000002c5d2c723e */ /* 0x000fe200048070ff */
[----:B------:R-:W-:Y:S01]  /*8f10*/  FFMA.FTZ R34, R34, R37, -R35 ;  /* 0x0000002522227223 */ /* 0x000fe20000010823 */
[----:B------:R-:W-:Y:S01]  /*8f20*/  HADD2.F32 R35, -RZ, R33.H0_H0 ;  /* 0x20000021ff237230 */ /* 0x000fe20000004100 */
[----:B------:R-:W-:Y:S01]  /*8f30*/  F2FP.F16.E4M3.UNPACK_B R6, R6.H1 ;  /* 0x00000006ff06723e */ /* 0x000fe200030006ff */
[----:B------:R-:W-:Y:S01]  /*8f40*/  HADD2.F32 R40, -RZ, R38.H0_H0 ;  /* 0x20000026ff287230 */ /* 0x000fe20000004100 */
[----:B------:R-:W-:Y:S01]  /*8f50*/  F2FP.SATFINITE.E4M3.F32.PACK_AB_MERGE_C R10, R10, R41, R44 ;  /* 0x000000290a0a723e */ /* 0x000fe2000480702c */
[----:B------:R-:W-:Y:S02]  /*8f60*/  HADD2.F32 R13, -RZ, R9.H0_H0 ;  /* 0x20000009ff0d7230 */ /* 0x000fe40000004100 */
[----:B------:R-:W-:Y:S01]  /*8f70*/  FFMA.FTZ R7, R36, R37, R39 ;  /* 0x0000002524077223 */ /* 0x000fe20000010027 */
[----:B------:R-:W-:-:S02]  /*8f80*/  HADD2.F32 R33, -RZ, R33.H1_H1 ;  /* 0x30000021ff217230 */ /* 0x000fc40000004100 */
[-C--:B------:R-:W-:Y:S01]  /*8f90*/  FMUL.FTZ R44, R35, R40.reuse ;  /* 0x00000028232c7220 */ /* 0x080fe20000410000 */
[----:B------:R-:W-:Y:S02]  /*8fa0*/  HADD2.F32 R42, -RZ, R38.H1_H1 ;  /* 0x30000026ff2a7230 */ /* 0x000fe40000004100 */
[----:B------:R-:W-:Y:S01]  /*8fb0*/  FMUL.FTZ R40, R13, R40 ;  /* 0x000000280d287220 */ /* 0x000fe20000410000 */
[--C-:B------:R-:W-:Y:S01]  /*8fc0*/  HADD2.F32 R36, -RZ, R6.reuse.H0_H0 ;  /* 0x20000006ff247230 */ /* 0x100fe20000004100 */
[----:B------:R-:W-:Y:S01]  /*8fd0*/  F2FP.SATFINITE.E4M3.F32.PACK_AB_MERGE_C R46, R95, R46, RZ ;  /* 0x0000002e5f2e723e */ /* 0x000fe200048070ff */
[----:B------:R-:W-:Y:S01]  /*8fe0*/  HADD2.F32 R9, -RZ, R9.H1_H1 ;  /* 0x30000009ff097230 */ /* 0x000fe20000004100 */
[----:B------:R-:W-:Y:S01]  /*8ff0*/  F2FP.F16.E4M3.UNPACK_B R39, R4 ;  /* 0x00000004ff27723e */ /* 0x000fe200020006ff */
[----:B------:R-:W-:Y:S02]  /*9000*/  HADD2.F32 R38, -RZ, R6.H1_H1 ;  /* 0x30000006ff267230 */ /* 0x000fe40000004100 */
[----:B------:R-:W-:Y:S01]  /*9010*/  FMUL.FTZ R6, R33, R42 ;  /* 0x0000002a21067220 */ /* 0x000fe20000410000 */
[-C--:B------:R-:W-:Y:S01]  /*9020*/  FFMA.FTZ R43, R35, R36.reuse, R40 ;  /* 0x00000024232b7223 */ /* 0x080fe20000010028 */
[----:B------:R-:W-:Y:S01]  /*9030*/  F2FP.F16.E4M3.UNPACK_B R35, R15 ;  /* 0x0000000fff23723e */ /* 0x000fe200020006ff */
[----:B------:R-:W-:Y:S01]  /*9040*/  FFMA.FTZ R44, R13, R36, -R44 ;  /* 0x000000240d2c7223 */ /* 0x000fe2000001082c */
[C---:B------:R-:W-:Y:S01]  /*9050*/  FFMA.FTZ R45, R9.reuse, R38, -R6 ;  /* 0x00000026092d7223 */ /* 0x040fe20000010806 */
[----:B------:R-:W-:Y:S01]  /*9060*/  F2FP.F16.E4M3.UNPACK_B R6, R11 ;  /* 0x0000000bff06723e */ /* 0x000fe200020006ff */
[----:B------:R-:W-:Y:S01]  /*9070*/  FMUL.FTZ R42, R9, R42 ;  /* 0x0000002a092a7220 */ /* 0x000fe20000410000 */
[----:B------:R-:W-:-:S02]  /*9080*/  F2FP.F16.E4M3.UNPACK_B R15, R15.H1 ;  /* 0x0000000fff0f723e */ /* 0x000fc400030006ff */
        /* <DEDUP_REMOVED lines=8> */
[----:B------:R-:W-:Y:S01]  /*9110*/  F2FP.SATFINITE.E4M3.F32.PACK_AB_MERGE_C R14, R47, R14, R46 ;  /* 0x0000000e2f0e723e */ /* 0x000fe2000480702e */
[----:B------:R-:W-:Y:S01]  /*9120*/  FFMA.FTZ R46, R33, R38, R42 ;  /* 0x00000026212e7223 */ /* 0x000fe2000001002a */
[----:B------:R-:W-:-:S02]  /*9130*/  HADD2.F32 R33, -RZ, R35.H0_H0 ;  /* 0x20000023ff217230 */ /* 0x000fc40000004100 */
[CC--:B------:R-:W-:Y:S01]  /*9140*/  FMUL.FTZ R96, R4.reuse, R41.reuse ;  /* 0x0000002904607220 */ /* 0x0c0fe20000410000 */
[----:B------:R-:W-:Y:S02]  /*9150*/  HADD2.F32 R42, -RZ, R39.H0_H0 ;  /* 0x20000027ff2a7230 */ /* 0x000fe40000004100 */
[----:B------:R-:W-:Y:S01]  /*9160*/  FMUL.FTZ R41, R13, R41 ;  /* 0x000000290d297220 */ /* 0x000fe20000410000 */
[----:B------:R-:W-:Y:S01]  /*9170*/  HADD2.F32 R37, -RZ, R5.H0_H0 ;  /* 0x20000005ff257230 */ /* 0x000fe20000004100 */
[----:B------:R-:W-:Y:S01]  /*9180*/  F2FP.SATFINITE.E4M3.F32.PACK_AB_MERGE_C R44, R45, R44, RZ ;  /* 0x0000002c2d2c723e */ /* 0x000fe200048070ff */
[----:B------:R-:W-:Y:S02]  /*9190*/  HADD2.F32 R15, -RZ, R15.H1_H1 ;  /* 0x3000000fff0f7230 */ /* 0x000fe40000004100 */
[----:B------:R-:W-:Y:S01]  /*91a0*/  FMUL.FTZ R92, R33, R42 ;  /* 0x0000002a215c7220 */ /* 0x000fe20000410000 */
[----:B------:R-:W-:Y:S02]  /*91b0*/  HADD2.F32 R40, -RZ, R40.H1_H1 ;  /* 0x30000028ff287230 */ /* 0x000fe40000004100 */
[----:B------:R-:W-:Y:S01]  /*91c0*/  FFMA.FTZ R41, R4, R37, R41 ;  /* 0x0000002504297223 */ /* 0x000fe20000010029 */
[----:B------:R-:W-:-:S02]  /*91d0*/  HADD2.F32 R11, -RZ, R11.H1_H1 ;  /* 0x3000000bff0b7230 */ /* 0x000fc40000004100 */
[----:B------:R-:W-:Y:S01]  /*91e0*/  FMUL.FTZ R42, R9, R42 ;  /* 0x0000002a092a7220 */ /* 0x000fe20000410000 */
[----:B------:R-:W-:Y:S02]  /*91f0*/  HADD2.F32 R38, -RZ, R36.H0_H0 ;  /* 0x20000024ff267230 */ /* 0x000fe40000004100 */
        /* <DEDUP_REMOVED lines=8> */
[----:B------:R-:W-:Y:S01]  /*9280*/  FFMA.FTZ R96, R13, R37, -R96 ;  /* 0x000000250d607223 */ /* 0x000fe20000010860 */
[----:B------:R-:W-:Y:S02]  /*9290*/  HADD2.F32 R36, -RZ, R36.H1_H1 ;  /* 0x30000024ff247230 */ /* 0x000fe40000004100 */
[-C--:B------:R-:W-:Y:S01]  /*92a0*/  FMUL.FTZ R5, R35, R39.reuse ;  /* 0x0000002723057220 */ /* 0x080fe20000410000 */
[C---:B------:R-:W-:Y:S01]  /*92b0*/  FMUL.FTZ R38, R6.reuse, R39 ;  /* 0x0000002706267220 */ /* 0x040fe20000410000 */
[-C--:B------:R-:W-:Y:S01]  /*92c0*/  FFMA.FTZ R11, R11, R4.reuse, -R100 ;  /* 0x000000040b0b7223 */ /* 0x080fe20000010864 */
[----:B------:R-:W-:Y:S01]  /*92d0*/  FFMA.FTZ R40, R15, R4, R40 ;  /* 0x000000040f287223 */ /* 0x000fe20000010028 */
[-C--:B------:R-:W-:Y:S01]  /*92e0*/  FFMA.FTZ R5, R6, R36.reuse, -R5 ;  /* 0x0000002406057223 */ /* 0x080fe20000010805 */
[----:B------:R-:W-:Y:S01]  /*92f0*/  FFMA.FTZ R35, R35, R36, R38 ;  /* 0x0000002423237223 */ /* 0x000fe20000010026 */
[----:B------:R-:W-:-:S02]  /*9300*/  F2FP.SATFINITE.E4M3.F32.PACK_AB_MERGE_C R43, R46, R43, RZ ;  /* 0x0000002b2e2b723e */ /* 0x000fc400048070ff */
[----:B------:R-:W-:Y:S02]  /*9310*/  F2FP.SATFINITE.E4M3.F32.PACK_AB_MERGE_C R11, R11, R96, RZ ;  /* 0x000000600b0b723e */ /* 0x000fe400048070ff */
[----:B------:R-:W-:Y:S02]  /*9320*/  F2FP.SATFINITE.E4M3.F32.PACK_AB_MERGE_C R40, R40, R41, RZ ;  /* 0x000000292828723e */ /* 0x000fe400048070ff */
[----:B------:R-:W-:Y:S02]  /*9330*/  F2FP.SATFINITE.E4M3.F32.PACK_AB_MERGE_C R9, R34, R31, R44 ;  /* 0x0000001f2209723e */ /* 0x000fe4000480702c */
[----:B------:R-:W-:Y:S02]  /*9340*/  F2FP.SATFINITE.E4M3.F32.PACK_AB_MERGE_C R11, R5, R92, R11 ;  /* 0x0000005c050b723e */ /* 0x000fe4000480700b */
[----:B------:R-:W-:Y:S02]  /*9350*/  F2FP.SATFINITE.E4M3.F32.PACK_AB_MERGE_C R13, R7, R32, R43 ;  /* 0x00000020070d723e */ /* 0x000fe4000480702b */
[----:B------:R-:W-:-:S07]  /*9360*/  F2FP.SATFINITE.E4M3.F32.PACK_AB_MERGE_C R15, R35, R42, R40 ;  /* 0x0000002a230f723e */ /* 0x000fce0004807028 */
.L_x_1647:
[----:B------:R-:W-:Y:S05]  /*9370*/  BSYNC B1 ;  /* 0x0000000000017941 */ /* 0x000fea0003800000 */
.L_x_1646:
[----:B0-----:R0:W-:Y:S01]  /*9380*/  ST.E.128 desc[UR42][R28.64], R8 ;  /* 0x000000081c007985 */ /* 0x0011e2000c101d2a */
[----:B------:R-:W-:-:S13]  /*9390*/  ISETP.GE.AND P2, PT, R30, R98, PT ;  /* 0x000000621e00720c */ /* 0x000fda0003f46270 */
[----:B------:R-:W-:Y:S05]  /*93a0*/  @P2 BRA `(.L_x_1609) ;  /* 0x0000000400242947 */ /* 0x000fea0003800000 */
[----:B------:R-:W-:-:S04]  /*93b0*/  IADD3 R4, P2, R101, R30, RZ ;  /* 0x0000001e65047210 */ /* 0x000fc80007f5e0ff */
[----:B------:R-:W-:-:S05]  /*93c0*/  LEA.HI.X.SX32 R5, R30, R99, 0x1, P2 ;  /* 0x000000631e057211 */ /* 0x000fca00010f0eff */
[----:B--2---:R2:W-:Y:S01]  /*93d0*/  ST.E.128 desc[UR42][R4.64], R12 ;  /* 0x0000000c04007985 */ /* 0x0045e2000c101d2a */
[----:B------:R-:W-:Y:S05]  /*93e0*/  BRA `(.L_x_1609) ;  /* 0x0000000400147947 */ /* 0x000fea0003800000 */
.L_x_1601:
[----:B------:R-:W-:-:S06]  /*93f0*/  UISETP.NE.AND UP0, UPT, UR40, 0x3, UPT ;  /* 0x000000032800788c */ /* 0x000fcc000bf05270 */
[----:B------:R-:W-:-:S13]  /*9400*/  PLOP3.LUT P1, PT, PT, PT, UP0, 0x80, 0x0 ;  /* 0x000000000000781c */ /* 0x000fda0003f2f008 */
[----:B------:R-:W-:Y:S05]  /*9410*/  @!P1 BRA `(.L_x_1648) ;  /* 0x0000000000049947 */ /* 0x000fea0003800000 */
[----:B------:R-:W-:Y:S01]  /*9420*/  BPT.TRAP 0x1 ;  /* 0x000000040000795c */ /* 0x000fe20000300000 */
.L_x_1648:
[----:B------:R-:W-:Y:S01]  /*9430*/  IMAD R83, R22, 0x8, R16 ;  /* 0x0000000816537824 */ /* 0x000fe200078e0210 */
[----:B------:R-:W-:Y:S01]  /*9440*/  SHF.L.U32 R94, R173, 0x1f, RZ ;  /* 0x0000001fad5e7819 */ /* 0x000fe200000006ff */
[----:B------:R-:W-:Y:S01]  /*9450*/  BSSY B1, `(.L_x_1649) ;  /* 0x0000004000017945 */ /* 0x000fe20003800000 */
[----:B------:R-:W-:Y:S02]  /*9460*/  SHF.R.S32.HI R89, RZ, 0x1f, R87 ;  /* 0x0000001fff597819 */ /* 0x000fe40000011457 */
[----:B------:R-:W0:Y:S02]  /*9470*/  SYNCS.PHASECHK.TRANS64.TRYWAIT P2, [R83+URZ+0x22890], R94 ;  /* 0x0228905e530075a7 */ /* 0x000e24000804017f */
[----:B0-----:R-:W-:Y:S05]  /*9480*/  @!P2 BRA `(.L_x_1650) ;  /* 0x000002140050a947 */ /* 0x001fea0003800000 */
.L_x_1993:
[----:B------:R-:W-:Y:S05]  /*9490*/  BSYNC B1 ;  /* 0x0000000000017941 */ /* 0x000fea0003800000 */
.L_x_1649:
[----:B------:R-:W-:Y:S01]  /*94a0*/  ULDC.64 UR4, c[0x0][0x300] ;  /* 0x0000c00000047ab9 */ /* 0x000fe20000000a00 */
[----:B-----5:R-:W-:Y:S01]  /*94b0*/  SHF.R.S32.HI R90, RZ, 0x1f, R86 ;  /* 0x0000001fff5a7819 */ /* 0x020fe20000011456 */
[----:B------:R-:W-:Y:S01]  /*94c0*/  IMAD R6, R89, UR4, RZ ;  /* 0x0000000459067c24 */ /* 0x000fe2000f8e02ff */
[----:B------:R-:W-:Y:S01]  /*94d0*/  ULDC.64 UR6, c[0x0][0x2e8] ;  /* 0x0000ba0000067ab9 */ /* 0x000fe20000000a00 */
[----:B------:R-:W-:-:S04]  /*94e0*/  IMAD.WIDE.U32 R4, R87, UR4, RZ ;  /* 0x0000000457047c25 */ /* 0x000fc8000f8e00ff */
        /* <DEDUP_REMOVED lines=14> */
[----:B------:R-:W-:Y:S02]  /*95d0*/  IADD3.X R13, R13, UR7, RZ, P2, !PT ;  /* 0x000000070d0d7c10 */ /* 0x000fe400097fe4ff */
[----:B------:R-:W-:Y:S01]  /*95e0*/  ISETP.GT.AND P2, PT, R91, R176, PT ;  /* 0x000000b05b00720c */ /* 0x000fe20003f44270 */
[----:B------:R-:W-:-:S12]  /*95f0*/  BRA.DIV UR4, `(.L_x_1651) ;  /* 0x0000021604087947 */ /* 0x000fd8000b800000 */
[----:B------:R1:W2:Y:S04]  /*9600*/  SHFL.IDX PT, R29, R13, RZ, 0x1e1f ;  /* 0x001e1fff0d1d7589 */ /* 0x0002a800000e0000 */
[----:B------:R1:W3:Y:S02]  /*9610*/  SHFL.IDX PT, R14, R4, RZ, 0x1e1f ;  /* 0x001e1fff040e7589 */ /* 0x0002e400000e0000 */
.L_x_1997:
[----:B------:R-:W-:Y:S05]  /*9620*/  @!P2 BRA `(.L_x_1609) ;  /* 0x000000000084a947 */ /* 0x000fea0003800000 */
[----:B------:R-:W-:Y:S02]  /*9630*/  ULDC UR4, c[0x0][0x2f4] ;  /* 0x0000bd0000047ab9 */ /* 0x000fe40000000800 */
[----:B------:R-:W-:-:S13]  /*9640*/  ISETP.GE.AND P5, PT, R18, UR4, PT ;  /* 0x0000000412007c0c */ /* 0x000fda000bfa6270 */
[----:B-1----:R-:W1:Y:S01]  /*9650*/  @!P5 LDS.128 R4, [R97+0x16400] ;  /* 0x016400006104d984 */ /* 0x002e620000000c00 */
[----:B---3--:R-:W-:-:S05]  /*9660*/  @!P5 IADD3 R12, P2, R18, R14, RZ ;  /* 0x0000000e120cd210 */ /* 0x008fca0007f5e0ff */
[----:B--2---:R-:W-:Y:S01]  /*9670*/  @!P5 IMAD.X R13, R29, 0x1, R19, P2 ;  /* 0x000000011d0dd824 */ /* 0x004fe200010e0613 */
[----:B------:R-:W-:-:S13]  /*9680*/  ISETP.GE.AND P2, PT, R177, UR4, PT ;  /* 0x00000004b1007c0c */ /* 0x000fda000bf46270 */
[----:B------:R-:W-:-:S05]  /*9690*/  @!P2 IADD3 R10, P4, R177, R14, RZ ;  /* 0x0000000eb10aa210 */ /* 0x000fca0007f9e0ff */
[----:B------:R-:W-:Y:S01]  /*96a0*/  @!P2 IMAD.X R11, R29, 0x1, R188, P4 ;  /* 0x000000011d0ba824 */ /* 0x000fe200020e06bc */
[----:B------:R-:W-:-:S13]  /*96b0*/  ISETP.GE.AND P4, PT, R185, UR4, PT ;  /* 0x00000004b9007c0c */ /* 0x000fda000bf86270 */
[----:B------:R-:W-:Y:S01]  /*96c0*/  @!P4 IADD3 R8, P6, R185, R14, RZ ;  /* 0x0000000eb908c210 */ /* 0x000fe20007fde0ff */
[----:B-1----:R1:W-:Y:S01]  /*96d0*/  @!P5 ST.E.128 desc[UR42][R12.64], R4 ;  /* 0x000000040c00d985 */ /* 0x0023e2000c101d2a */
[----:B------:R-:W-:-:S03]  /*96e0*/  ISETP.GE.AND P5, PT, R81, UR4, PT ;  /* 0x0000000451007c0c */ /* 0x000fc6000bfa6270 */
[----:B------:R-:W-:-:S10]  /*96f0*/  @!P4 IMAD.X R9, R29, 0x1, R200, P6 ;  /* 0x000000011d09c824 */ /* 0x000fd400030e06c8 */
[----:B------:R-:W2:Y:S01]  /*9700*/  @!P5 LDS.128 R4, [R96+0x16400] ;  /* 0x016400006004d984 */ /* 0x000ea20000000c00 */
[----:B------:R-:W-:-:S05]  /*9710*/  @!P5 IMAD.SHL.U32 R15, R179, 0x10, RZ ;  /* 0x00000010b30fd824 */ /* 0x000fca00078e00ff */
[----:B-1----:R-:W-:-:S04]  /*9720*/  @!P5 IADD3 R12, P6, R15, R14, RZ ;  /* 0x0000000e0f0cd210 */ /* 0x002fc80007fde0ff */
[----:B------:R-:W-:-:S05]  /*9730*/  @!P5 LEA.HI.X.SX32 R13, R15, R29, 0x1, P6 ;  /* 0x0000001d0f0dd211 */ /* 0x000fca00030f0eff */
[----:B--2---:R1:W-:Y:S01]  /*9740*/  @!P5 ST.E.128 desc[UR42][R12.64], R4 ;  /* 0x000000040c00d985 */ /* 0x0043e2000c101d2a */
[----:B------:R-:W-:-:S13]  /*9750*/  ISETP.GE.AND P5, PT, R80, UR4, PT ;  /* 0x0000000450007c0c */ /* 0x000fda000bfa6270 */
[----:B------:R-:W2:Y:S01]  /*9760*/  @!P5 LDS.128 R4, [R97+0x18400] ;  /* 0x018400006104d984 */ /* 0x000ea20000000c00 */
[----:B------:R-:W-:-:S05]  /*9770*/  @!P5 IMAD.SHL.U32 R15, R180, 0x10, RZ ;  /* 0x00000010b40fd824 */ /* 0x000fca00078e00ff */
[----:B-1----:R-:W-:-:S04]  /*9780*/  @!P5 IADD3 R12, P6, R15, R14, RZ ;  /* 0x0000000e0f0cd210 */ /* 0x002fc80007fde0ff */
[----:B------:R-:W-:-:S05]  /*9790*/  @!P5 LEA.HI.X.SX32 R13, R15, R29, 0x1, P6 ;  /* 0x0000001d0f0dd211 */ /* 0x000fca00030f0eff */
[----:B--2---:R1:W-:Y:S01]  /*97a0*/  @!P5 ST.E.128 desc[UR42][R12.64], R4 ;  /* 0x000000040c00d985 */ /* 0x0043e2000c101d2a */
[----:B------:R-:W-:-:S03]  /*97b0*/  ISETP.GE.AND P5, PT, R186, UR4, PT ;  /* 0x00000004ba007c0c */ /* 0x000fc6000bfa6270 */
[----:B------:R-:W2:Y:S10]  /*97c0*/  @!P2 LDS.128 R4, [R96+0x18400] ;  /* 0x018400006004a984 */ /* 0x000eb40000000c00 */
[----:B-1----:R-:W-:-:S05]  /*97d0*/  @!P5 IADD3 R12, P6, R186, R14, RZ ;  /* 0x0000000eba0cd210 */ /* 0x002fca0007fde0ff */
[----:B------:R-:W-:Y:S01]  /*97e0*/  @!P5 IMAD.X R13, R29, 0x1, R199, P6 ;  /* 0x000000011d0dd824 */ /* 0x000fe200030e06c7 */
[----:B--2---:R-:W-:Y:S04]  /*97f0*/  @!P2 ST.E.128 desc[UR42][R10.64], R4 ;  /* 0x000000040a00a985 */ /* 0x004fe8000c101d2a */
[----:B------:R-:W1:Y:S04]  /*9800*/  @!P4 LDS.128 R4, [R97+0x1a400] ;  /* 0x01a400006104c984 */ /* 0x000e680000000c00 */
[----:B-1----:R-:W-:Y:S04]  /*9810*/  @!P4 ST.E.128 desc[UR42][R8.64], R4 ;  /* 0x000000040800c985 */ /* 0x002fe8000c101d2a */
[----:B------:R-:W1:Y:S04]  /*9820*/  @!P5 LDS.128 R4, [R96+0x1a400] ;  /* 0x01a400006004d984 */ /* 0x000e680000000c00 */
[----:B-1----:R4:W-:Y:S02]  /*9830*/  @!P5 ST.E.128 desc[UR42][R12.64], R4 ;  /* 0x000000040c00d985 */ /* 0x0029e4000c101d2a */
.L_x_1609:
[----:B------:R-:W-:Y:S05]  /*9840*/  BSYNC B0 ;  /* 0x0000000000007941 */ /* 0x000fea0003800000 */
.L_x_1600:
[----:B012-4-:R-:W0:Y:S01]  /*9850*/  S2R R4, SR_TID.X ;  /* 0x0000000000047919 */ /* 0x017e220000002100 */
[----:B------:R-:W-:Y:S01]  /*9860*/  @!PT LDS RZ, [RZ] ;  /* 0x00000000fffff984 */ /* 0x000fe20000000800 */
[----:B------:R-:W-:Y:S01]  /*9870*/  @!PT LDS RZ, [RZ] ;  /* 0x00000000fffff984 */ /* 0x000fe20000000800 */
[----:B------:R-:W-:Y:S01]  /*9880*/  @!PT LDS RZ, [RZ] ;  /* 0x00000000fffff984 */ /* 0x000fe20000000800 */
[----:B------:R-:W-:Y:S01]  /*9890*/  @!PT LDS RZ, [RZ] ;  /* 0x00000000fffff984 */ /* 0x000fe20000000800 */
[----:B------:R1:W-:Y:S06]  /*98a0*/  MEMBAR.ALL.CTA ;  /* 0x0000000000007992 */ /* 0x0003ec0000008000 */
[----:B-1----:R-:W1:Y:S01]  /*98b0*/  FENCE.VIEW.ASYNC.S ;  /* 0x00000000000073c6 */ /* 0x002e620000000000 */
[----:B------:R-:W-:Y:S05]  /*98c0*/  WARPSYNC.ALL ;  /* 0x0000000000007948 */ /* 0x000fea0003800000 */
[----:B------:R-:W-:Y:S01]  /*98d0*/  BSSY B0, `(.L_x_1652) ;  /* 0x0000008000007945 */ /* 0x000fe20003800000 */
[----:B-1----:R1:W-:Y:S01]  /*98e0*/  BAR.SYNC.DEFER_BLOCKING R66, 0x80 ;  /* 0x000200420000751d */ /* 0x0023e20000010000 */
[----:B0-----:R-:W-:-:S13]  /*98f0*/  LOP3.LUT P4, RZ, R4, 0x7f, RZ, 0xc0, !PT ;  /* 0x0000007f04ff7812 */ /* 0x001fda000788c0ff */
[----:B------:R-:W-:-:S05]  /*9900*/  @!P4 VIADD R4, R83, 0x228a0 ;  /* 0x000228a05304c836 */ /* 0x000fca0000000000 */
[----:B------:R-:W-:-:S04]  /*9910*/  @!P4 PRMT R4, RZ, 0x654, R4 ;  /* 0x00000654ff04c816 */ /* 0x000fc80000000004 */
[----:B------:R1:W-:Y:S01]  /*9920*/  @!P4 SYNCS.ARRIVE.TRANS64.RED.A1T0 RZ, [R4+URZ], RZ ;  /* 0x000000ff04ffc9a7 */ /* 0x0003e2000810043f */
[----:B------:R-:W-:Y:S05]  /*9930*/  @!P1 BRA `(.L_x_1653) ;  /* 0x0000000000049947 */ /* 0x000fea0003800000 */
[----:B------:R-:W-:Y:S01]  /*9940*/  BPT.TRAP 0x1 ;  /* 0x000000040000795c */ /* 0x000fe20000300000 */
.L_x_1653:
[----:B------:R-:W-:Y:S05]  /*9950*/  BSYNC B0 ;  /* 0x0000000000007941 */ /* 0x000fea0003800000 */
.L_x_1652:
[----:B------:R-:W0:Y:S01]  /*9960*/  SYNCS.PHASECHK.TRANS64.TRYWAIT P1, [R83+URZ+0x228b0], R94 ;  /* 0x0228b05e530075a7 */ /* 0x000e22000802017f */
[----:B------:R-:W-:Y:S04]  /*9970*/  BSSY B0, `(.L_x_1654) ;  /* 0x0000002000007945 */ /* 0x000fe80003800000 */
[----:B0-----:R-:W-:Y:S05]  /*9980*/  @!P1 BRA `(.L_x_1655) ;  /* 0x0000021000689947 */ /* 0x001fea0003800000 */
.L_x_1998:
[----:B------:R-:W-:Y:S05]  /*9990*/  BSYNC B0 ;  /* 0x0000000000007941 */ /* 0x000fea0003800000 */
.L_x_1654:
[----:B------:R-:W-:Y:S01]  /*99a0*/  ULDC.64 UR4, c[0x0][0x328] ;  /* 0x0000ca0000047ab9 */ /* 0x000fe20000000a00 */
[----:B------:R-:W-:Y:S01]  /*99b0*/  ULDC.64 UR6, c[0x0][0x318] ;  /* 0x0000c60000067ab9 */ /* 0x000fe20000000a00 */
[----:B------:R-:W-:Y:S01]  /*99c0*/  IMAD R6, R89, UR4, RZ ;  /* 0x0000000459067c24 */ /* 0x000fe2000f8e02ff */
[----:B------:R-:W-:Y:S01]  /*99d0*/  BSSY B0, `(.L_x_1656) ;  /* 0x0000041000007945 */ /* 0x000fe20003800000 */
[----:B-1----:R-:W-:-:S04]  /*99e0*/  IMAD.WIDE.U32 R4, R87, UR4, RZ ;  /* 0x0000000457047c25 */ /* 0x002fc8000f8e00ff */
        /* <DEDUP_REMOVED lines=8> */
[----:B------:R-:W-:-:S04]  /*9a70*/  IMAD.WIDE.U32 R4, R169, UR4, R4 ;  /* 0x00000004a9047c25 */ /* 0x000fc8000f8e0004 */
[----:B------:R-:W-:Y:S01]  /*9a80*/  IMAD R5, R169, UR5, R5 ;  /* 0x00000005a9057c24 */ /* 0x000fe2000f8e0205 */
[----:B------:R-:W-:-:S04]  /*9a90*/  IADD3 R4, P1, R4, UR6, RZ ;  /* 0x0000000604047c10 */ /* 0x000fc8000ff3e0ff */
[----:B------:R-:W-:Y:S01]  /*9aa0*/  IADD3.X R5, R5, UR7, RZ, P1, !PT ;  /* 0x0000000705057c10 */ /* 0x000fe20008ffe4ff */
[----:B------:R1:W2:Y:S01]  /*9ab0*/  SHFL.IDX PT, R10, R4, RZ, 0x1e1f ;  /* 0x001e1fff040a7589 */ /* 0x0002a200000e0000 */
[----:B------:R-:W-:-:S03]  /*9ac0*/  ISETP.GT.AND P1, PT, R91, R176, PT ;  /* 0x000000b05b00720c */ /* 0x000fc60003f24270 */
[----:B------:R1:W4:Y:S10]  /*9ad0*/  SHFL.IDX PT, R13, R5, RZ, 0x1e1f ;  /* 0x001e1fff050d7589 */ /* 0x00033400000e0000 */
[----:B-1----:R-:W-:Y:S05]  /*9ae0*/  @!P1 BRA `(.L_x_1657) ;  /* 0x0000000000bc9947 */ /* 0x002fea0003800000 */
[----:B------:R-:W-:Y:S01]  /*9af0*/  LOP3.LUT P1, RZ, R78, 0x1, RZ, 0xc0, !PT ;  /* 0x000000014eff7812 */ /* 0x000fe2000782c0ff */
[----:B------:R-:W-:Y:S01]  /*9b00*/  IMAD R11, R22, 0x4000, R204 ;  /* 0x00004000160b7824 */ /* 0x000fe200078e02cc */
[----:B------:R-:W-:Y:S11]  /*9b10*/  BSSY B1, `(.L_x_1658) ;  /* 0x0000011000017945 */ /* 0x000ff60003800000 */
[----:B------:R-:W-:Y:S01]  /*9b20*/  @P1 IMAD.IADD R4, R16, 0x1, R11 ;  /* 0x0000000110041824 */ /* 0x000fe200078e020b */
[----:B--2---:R-:W-:-:S05]  /*9b30*/  @P1 IADD3 R8, P2, R18, R10, RZ ;  /* 0x0000000a12081210 */ /* 0x004fca0007f5e0ff */
[----:B------:R-:W1:Y:S01]  /*9b40*/  @P1 LDS.128 R4, [R4+0x8400] ;  /* 0x0084000004041984 */ /* 0x000e620000000c00 */
[----:B----4-:R-:W-:-:S05]  /*9b50*/  @P1 IMAD.X R9, R13, 0x1, R19, P2 ;  /* 0x000000010d091824 */ /* 0x010fca00010e0613 */
[----:B-1----:R1:W-:Y:S01]  /*9b60*/  @P1 ST.E.128 desc[UR42][R8.64], R4 ;  /* 0x0000000408001985 */ /* 0x0023e2000c101d2a */
[----:B------:R-:W-:-:S13]  /*9b70*/  LOP3.LUT P1, RZ, R55, 0x2, RZ, 0xc0, !PT ;  /* 0x0000000237ff7812 */ /* 0x000fda000782c0ff */
[----:B------:R-:W-:Y:S05]  /*9b80*/  @!P1 BRA `(.L_x_1659) ;  /* 0x0000000000249947 */ /* 0x000fea0003800000 */
[----:B------:R-:W-:Y:S01]  /*9b90*/  LOP3.LUT P1, RZ, R187, 0x2, RZ, 0xc0, !PT ;  /* 0x00000002bbff7812 */ /* 0x000fe2000782c0ff */
[----:B-1----:R-:W-:Y:S02]  /*9ba0*/  VIADD R5, R11, 0x20 ;  /* 0x000000200b057836 */ /* 0x002fe40000000000 */
[----:B------:R-:W-:-:S10]  /*9bb0*/  IMAD.SHL.U32 R9, R179, 0x10, RZ ;  /* 0x00000010b3097824 */ /* 0x000fd400078e00ff */
[----:B------:R-:W-:Y:S01]  /*9bc0*/  @P1 VIADD R5, R11, 0xffffffe0 ;  /* 0xffffffe00b051836 */ /* 0x000fe20000000000 */
[----:B------:R-:W-:-:S03]  /*9bd0*/  IADD3 R8, P1, R9, R10, RZ ;  /* 0x0000000a09087210 */ /* 0x000fc60007f3e0ff */
[----:B------:R-:W-:Y:S01]  /*9be0*/  IMAD.IADD R5, R16, 0x1, R5 ;  /* 0x0000000110057824 */ /* 0x000fe200078e0205 */
[----:B------:R-:W-:-:S05]  /*9bf0*/  LEA.HI.X.SX32 R9, R9, R13, 0x1, P1 ;  /* 0x0000000d09097211 */ /* 0x000fca00008f0eff */
[----:B------:R-:W1:Y:S04]  /*9c00*/  LDS.128 R4, [R5+0x8400] ;  /* 0x0084000005047984 */ /* 0x000e680000000c00 */
[----:B-1----:R2:W-:Y:S02]  /*9c10*/  ST.E.128 desc[UR42][R8.64], R4 ;  /* 0x0000000408007985 */ /* 0x0025e4000c101d2a */
.L_x_1659:
[----:B------:R-:W-:Y:S05]  /*9c20*/  BSYNC B1 ;  /* 0x0000000000017941 */ /* 0x000fea0003800000 */
.L_x_1658:
[----:B------:R-:W-:Y:S01]  /*9c30*/  LOP3.LUT P1, RZ, R55, 0x4, RZ, 0xc0, !PT ;  /* 0x0000000437ff7812 */ /* 0x000fe2000782c0ff */
[----:B------:R-:W-:-:S12]  /*9c40*/  BSSY B1, `(.L_x_1660) ;  /* 0x000000b000017945 */ /* 0x000fd80003800000 */
[----:B------:R-:W-:Y:S05]  /*9c50*/  @!P1 BRA `(.L_x_1661) ;  /* 0x0000000000249947 */ /* 0x000fea0003800000 */
[----:B------:R-:W-:Y:S01]  /*9c60*/  LOP3.LUT P1, RZ, R187, 0x4, RZ, 0xc0, !PT ;  /* 0x00000004bbff7812 */ /* 0x000fe2000782c0ff */
[----:B-12---:R-:W-:Y:S02]  /*9c70*/  VIADD R5, R11, 0x40 ;  /* 0x000000400b057836 */ /* 0x006fe40000000000 */
[----:B------:R-:W-:-:S10]  /*9c80*/  IMAD.SHL.U32 R9, R180, 0x10, RZ ;  /* 0x00000010b4097824 */ /* 0x000fd400078e00ff */
[----:B------:R-:W-:Y:S01]  /*9c90*/  @P1 VIADD R5, R11, 0xffffffc0 ;  /* 0xffffffc00b051836 */ /* 0x000fe20000000000 */
[----:B------:R-:W-:-:S03]  /*9ca0*/  IADD3 R8, P1, R9, R10, RZ ;  /* 0x0000000a09087210 */ /* 0x000fc60007f3e0ff */
[----:B------:R-:W-:Y:S01]  /*9cb0*/  IMAD.IADD R5, R16, 0x1, R5 ;  /* 0x0000000110057824 */ /* 0x000fe200078e0205 */
[----:B------:R-:W-:-:S05]  /*9cc0*/  LEA.HI.X.SX32 R9, R9, R13, 0x1, P1 ;  /* 0x0000000d09097211 */ /* 0x000fca00008f0eff */
[----:B------:R-:W1:Y:S04]  /*9cd0*/  LDS.128 R4, [R5+0x8400] ;  /* 0x0084000005047984 */ /* 0x000e680000000c00 */
[----:B-1----:R4:W-:Y:S02]  /*9ce0*/  ST.E.128 desc[UR42][R8.64], R4 ;  /* 0x0000000408007985 */ /* 0x0029e4000c101d2a */
.L_x_1661:
[----:B------:R-:W-:Y:S05]  /*9cf0*/  BSYNC B1 ;  /* 0x0000000000017941 */ /* 0x000fea0003800000 */
.L_x_1660:
[----:B------:R-:W-:-:S13]  /*9d00*/  LOP3.LUT P1, RZ, R55, 0x8, RZ, 0xc0, !PT ;  /* 0x0000000837ff7812 */ /* 0x000fda000782c0ff */
[----:B------:R-:W-:Y:S05]  /*9d10*/  @!P1 BRA `(.L_x_1657) ;  /* 0x0000000000309947 */ /* 0x000fea0003800000 */
[----:B------:R-:W-:Y:S01]  /*9d20*/  R2P PR, R187, 0x6 ;  /* 0x00000006bb007804 */ /* 0x000fe20000000000 */
[----:B-12-4-:R-:W-:Y:S02]  /*9d30*/  IMAD.MOV.U32 R4, RZ, RZ, -0x40 ;  /* 0xffffffc0ff047424 */ /* 0x016fe400078e00ff */
[----:B------:R-:W-:Y:S02]  /*9d40*/  IMAD.MOV.U32 R6, RZ, RZ, 0x40 ;  /* 0x00000040ff067424 */ /* 0x000fe400078e00ff */
[----:B------:R-:W-:Y:S01]  /*9d50*/  IMAD.MOV.U32 R5, RZ, RZ, 0x60 ;  /* 0x00000060ff057424 */ /* 0x000fe200078e00ff */
[----:B------:R-:W-:-:S07]  /*9d60*/  SEL R4, R4, 0x40, P2 ;  /* 0x0000004004047807 */ /* 0x000fce0001000000 */
[----:B------:R-:W-:Y:S01]  /*9d70*/  @P2 IADD3 R5, -R6, 0x20, RZ ;  /* 0x0000002006052810 */ /* 0x000fe20007ffe1ff */
[----:B------:R-:W-:Y:S01]  /*9d80*/  @P1 VIADD R5, R4, 0xffffffe0 ;  /* 0xffffffe004051836 */ /* 0x000fe20000000000 */
[----:B------:R-:W-:-:S04]  /*9d90*/  IADD3 R8, P1, R177, R10, RZ ;  /* 0x0000000ab1087210 */ /* 0x000fc80007f3e0ff */
[----:B------:R-:W-:Y:S01]  /*9da0*/  IADD3 R5, R16, R11, R5 ;  /* 0x0000000b10057210 */ /* 0x000fe20007ffe005 */
[----:B------:R-:W-:-:S05]  /*9db0*/  IMAD.X R9, R13, 0x1, R188, P1 ;  /* 0x000000010d097824 */ /* 0x000fca00008e06bc */
[----:B------:R-:W1:Y:S04]  /*9dc0*/  LDS.128 R4, [R5+0x8400] ;  /* 0x0084000005047984 */ /* 0x000e680000000c00 */
[----:B-1----:R1:W-:Y:S02]  /*9dd0*/  ST.E.128 desc[UR42][R8.64], R4 ;  /* 0x0000000408007985 */ /* 0x0023e4000c101d2a */
.L_x_1657:
[----:B------:R-:W-:Y:S05]  /*9de0*/  BSYNC B0 ;  /* 0x0000000000007941 */ /* 0x000fea0003800000 */
.L_x_1656:
[----:B------:R-:W-:Y:S01]  /*9df0*/  @!PT LDS RZ, [RZ] ;  /* 0x00000000fffff984 */ /* 0x000fe20000000800 */
[----:B------:R-:W-:Y:S01]  /*9e00*/  @!PT LDS RZ, [RZ] ;  /* 0x00000000fffff984 */ /* 0x000fe20000000800 */
[----:B------:R-:W-:Y:S01]  /*9e10*/  @!PT LDS RZ, [RZ] ;  /* 0x00000000fffff984 */ /* 0x000fe20000000800 */
[----:B------:R-:W-:Y:S01]  /*9e20*/  @!PT LDS RZ, [RZ] ;  /* 0x00000000fffff984 */ /* 0x000fe20000000800 */
[----:B------:R5:W-:Y:S06]  /*9e30*/  MEMBAR.ALL.CTA ;  /* 0x0000000000007992 */ /* 0x000bec0000008000 */
[----:B-----5:R-:W5:Y:S01]  /*9e40*/  FENCE.VIEW.ASYNC.S ;  /* 0x00000000000073c6 */ /* 0x020f620000000000 */
[----:B------:R-:W-:Y:S02]  /*9e50*/  VIADD R22, R22, 0x1 ;  /* 0x0000000116167836 */ /* 0x000fe40000000000 */
[----:B0-----:R-:W-:Y:S01]  /*9e60*/  @!P4 VIADD R83, R83, 0x228c0 ;  /* 0x000228c05353c836 */ /* 0x001fe20000000000 */
[----:B-----5:R0:W-:Y:S02]  /*9e70*/  BAR.SYNC.DEFER_BLOCKING R66, 0x80 ;  /* 0x000200420000751d */ /* 0x0201e40000010000 */
[----:B------:R-:W-:-:S02]  /*9e80*/  ISETP.NE.AND P1, PT, R22, 0x2, PT ;  /* 0x000000021600780c */ /* 0x000fc40003f25270 */
[----:B------:R-:W-:Y:S02]  /*9e90*/  @!P4 PRMT R83, RZ, 0x654, R83 ;  /* 0x00000654ff53c816 */ /* 0x000fe40000000053 */
[----:B-12-4-:R-:W-:Y:S02]  /*9ea0*/  SEL R4, RZ, 0x1, P1 ;  /* 0x00000001ff047807 */ /* 0x016fe40000800000 */
[----:B------:R-:W-:Y:S02]  /*9eb0*/  SEL R22, R22, RZ, P1 ;  /* 0x000000ff16167207 */ /* 0x000fe40000800000 */
[----:B------:R-:W-:Y:S01]  /*9ec0*/  LOP3.LUT R173, R173, R4, RZ, 0x3c, !PT ;  /* 0x00000004adad7212 */ /* 0x000fe200078e3cff */
[----:B------:R0:W-:Y:S01]  /*9ed0*/  @!P4 SYNCS.ARRIVE.TRANS64.RED.A1T0 RZ, [R83+URZ], RZ ;  /* 0x000000ff53ffc9a7 */ /* 0x0001e2000810043f */
[----:B------:R-:W-:Y:S05]  /*9ee0*/  @P3 BRA `(.L_x_1662) ;  /* 0xffffff8c00943947 */ /* 0x000fea000383ffff */
[----:B------:R-:W1:Y:S01]  /*9ef0*/  S2R R5, SR_TID.X ;  /* 0x0000000000057919 */ /* 0x000e620000002100 */
[----:B------:R-:W-:Y:S02]  /*9f00*/  PLOP3.LUT P0, PT, PT, PT, PT, 0x8, 0x0 ;  /* 0x000000000000781c */ /* 0x000fe40003f0e170 */
[----:B-1----:R-:W-:-:S04]  /*9f10*/  SHF.R.U32.HI R5, RZ, 0x7, R5 ;  /* 0x00000007ff057819 */ /* 0x002fc80000011605 */
[----:B------:R-:W-:-:S13]  /*9f20*/  ISETP.NE.AND P2, PT, R5, 0x1, PT ;  /* 0x000000010500780c */ /* 0x000fda0003f45270 */
[----:B------:R-:W-:Y:S06]  /*9f30*/  @!P2 BAR.ARV 0x9, 0x100 ;  /* 0x024400000000ab1d */ /* 0x000fec0000002000 */
.L_x_1595:
[----:B------:R-:W-:Y:S05]  /*9f40*/  @P0 BRA `(.L_x_1663) ;  /* 0x00000000000c0947 */ /* 0x000fea0003800000 */
[----:B------:R-:W1:Y:S01]  /*9f50*/  FENCE.VIEW.ASYNC.G ;  /* 0x00000000000073c6 */ /* 0x000e620000000100 */
[----:B------:R-:W-:Y:S05]  /*9f60*/  WARPSYNC.ALL ;  /* 0x0000000000007948 */ /* 0x000fea0003800000 */
[----:B-1----:R-:W-:Y:S06]  /*9f70*/  BAR.ARV 0xc, 0x180 ;  /* 0x0306000000007b1d */ /* 0x002fec0000002000 */
.L_x_1663:
[----:B------:R-:W-:Y:S01]  /*9f80*/  ULDC.64 UR6, c[0x0][0x998] ;  /* 0x0002660000067ab9 */ /* 0x000fe20000000a00 */
[----:B------:R-:W-:Y:S01]  /*9f90*/  ULDC.64 UR4, c[0x0][0x990] ;  /* 0x0002640000047ab9 */ /* 0x000fe20000000a00 */
[----:B------:R-:W-:Y:S02]  /*9fa0*/  ISETP.NE.U32.AND P1, PT, RZ, UR6, PT ;  /* 0x00000006ff007c0c */ /* 0x000fe4000bf25070 */
[----:B------:R-:W-:Y:S02]  /*9fb0*/  ISETP.NE.U32.AND P0, PT, RZ, UR4, PT ;  /* 0x00000004ff007c0c */ /* 0x000fe4000bf05070 */
[----:B------:R-:W-:Y:S02]  /*9fc0*/  ISETP.NE.AND.EX P1, PT, RZ, UR7, PT, P1 ;  /* 0x00000007ff007c0c */ /* 0x000fe4000bf25310 */
[----:B------:R-:W-:-:S11]  /*9fd0*/  ISETP.NE.AND.EX P0, PT, RZ, UR5, PT, P0 ;  /* 0x00000005ff007c0c */ /* 0x000fd6000bf05300 */
[----:B------:R-:W1:Y:S01]  /*9fe0*/  @P1 LDC.64 R8, c[0x0][0x9b8] ;  /* 0x00026e00ff081b82 */ /* 0x000e620000000a00 */
[--C-:B------:R-:W-:Y:S02]  /*9ff0*/  @P1 SHF.R.S32.HI R5, RZ, 0x1f, R195.reuse ;  /* 0x0000001fff051819 */ /* 0x100fe400000114c3 */
[----:B------:R-:W-:-:S05]  /*a000*/  @P0 SHF.R.S32.HI R3, RZ, 0x1f, R195 ;  /* 0x0000001fff030819 */ /* 0x000fca00000114c3 */
[----:B------:R-:W2:Y:S08]  /*a010*/  @P0 LDC.64 R6, c[0x0][0x9a8] ;  /* 0x00026a00ff060b82 */ /* 0x000eb00000000a00 */
[----:B------:R-:W4:Y:S08]  /*a020*/  @P1 LDC.64 R12, c[0x0][0x9c0] ;  /* 0x00027000ff0c1b82 */ /* 0x000f300000000a00 */
[----:B------:R-:W0:Y:S01]  /*a030*/  @P0 LDC.64 R10, c[0x0][0x9b0] ;  /* 0x00026c00ff0a0b82 */ /* 0x000e220000000a00 */
[----:B-1----:R-:W-:-:S02]  /*a040*/  @P1 IMAD R2, R5, R8, RZ ;  /* 0x0000000805021224 */ /* 0x002fc400078e02ff */
[----:B------:R-:W-:-:S04]  /*a050*/  @P1 IMAD.WIDE.U32 R4, R195, R8, RZ ;  /* 0x00000008c3041225 */ /* 0x000fc800078e00ff */
[----:B------:R-:W-:Y:S02]  /*a060*/  @P1 IMAD R9, R195, R9, R2 ;  /* 0x00000009c3091224 */ /* 0x000fe400078e0202 */
[-C--:B--2---:R-:W-:Y:S02]  /*a070*/  @P0 IMAD R0, R3, R6.reuse, RZ ;  /* 0x0000000603000224 */ /* 0x084fe400078e02ff */
[----:B------:R-:W-:-:S04]  /*a080*/  @P0 IMAD.WIDE.U32 R2, R195, R6, RZ ;  /* 0x00000006c3020225 */ /* 0x000fc800078e00ff */
[----:B------:R-:W-:Y:S02]  /*a090*/  @P0 IMAD R7, R195, R7, R0 ;  /* 0x00000007c3070224 */ /* 0x000fe400078e0200 */
[----:B------:R-:W-:Y:S02]  /*a0a0*/  @P1 IMAD.IADD R5, R5, 0x1, R9 ;  /* 0x0000000105051824 */ /* 0x000fe400078e0209 */
[----:B------:R-:W-:Y:S02]  /*a0b0*/  @P0 IMAD.IADD R3, R3, 0x1, R7 ;  /* 0x0000000103030824 */ /* 0x000fe400078e0207 */
[----:B----4-:R-:W-:-:S04]  /*a0c0*/  @P1 IMAD.WIDE.U32 R6, R169, R12, R4 ;  /* 0x0000000ca9061225 */ /* 0x010fc800078e0004 */
[----:B0-----:R-:W-:Y:S01]  /*a0d0*/  @P0 IMAD.WIDE.U32 R2, R169, R10, R2 ;  /* 0x0000000aa9020225 */ /* 0x001fe200078e0002 */
[----:B------:R-:W-:-:S03]  /*a0e0*/  @P1 LEA R8, P3, R6, UR6, 0x2 ;  /* 0x0000000606081c11 */ /* 0x000fc6000f8610ff */
[C---:B------:R-:W-:Y:S01]  /*a0f0*/  @P1 IMAD R5, R169.reuse, R13, R7 ;  /* 0x0000000da9051224 */ /* 0x040fe200078e0207 */
[----:B------:R-:W-:Y:S01]  /*a100*/  @P0 LEA R4, P2, R2, UR4, 0x2 ;  /* 0x0000000402040c11 */ /* 0x000fe2000f8410ff */
[----:B------:R-:W-:Y:S01]  /*a110*/  @P0 IMAD R3, R169, R11, R3 ;  /* 0x0000000ba9030224 */ /* 0x000fe200078e0203 */
[----:B------:R-:W-:Y:S01]  /*a120*/  ULDC UR4, c[0x0][0x988] ;  /* 0x0002620000047ab9 */ /* 0x000fe20000000800 */
[----:B------:R-:W-:Y:S01]  /*a130*/  IMAD.MOV.U32 R0, RZ, RZ, 0x3f800000 ;  /* 0x3f800000ff007424 */ /* 0x000fe200078e00ff */
[----:B------:R-:W-:Y:S01]  /*a140*/  @P1 LEA.HI.X R9, R6, UR7, R5, 0x2, P3 ;  /* 0x0000000706091c11 */ /* 0x000fe200098f1405 */
[----:B------:R-:W-:Y:S01]  /*a150*/  IMAD.MOV.U32 R7, RZ, RZ, 0x3f800000 ;  /* 0x3f800000ff077424 */ /* 0x000fe200078e00ff */
[----:B------:R-:W-:Y:S02]  /*a160*/  @P0 LEA.HI.X R5, R2, UR5, R3, 0x2, P2 ;  /* 0x0000000502050c11 */ /* 0x000fe400090f1403 */
[----:B------:R-:W0:Y:S01]  /*a170*/  LDC R2, c[0x0][0x448] ;  /* 0x00011200ff027b82 */ /* 0x000e220000000800 */
[----:B------:R1:W2:Y:S04]  /*a180*/  @P1 LDG.E R0, desc[UR42][R8.64] ;  /* 0x0000002a08001981 */ /* 0x0002a8000c1e1900 */
[----:B------:R4:W2:Y:S01]  /*a190*/  @P0 LDG.E R7, desc[UR42][R4.64] ;  /* 0x0000002a04070981 */ /* 0x0008a2000c1e1900 */
[----:B------:R-:W-:Y:S01]  /*a1a0*/  VIADD R6, R178, 0x7f ;  /* 0x0000007fb2067836 */ /* 0x000fe20000000000 */
[----:B-1----:R-:W-:-:S02]  /*a1b0*/  IADD3 R9, R172, 0x1, -R170 ;  /* 0x00000001ac097810 */ /* 0x002fc40007ffe8aa */
[----:B0-----:R-:W-:Y:S02]  /*a1c0*/  ISETP.NE.AND P1, PT, R2, 0x1, PT ;  /* 0x000000010200780c */ /* 0x001fe40003f25270 */
[----:B------:R-:W0:Y:S11]  /*a1d0*/  LDC.64 R2, c[0x0][0x9e0] ;  /* 0x00027800ff027b82 */ /* 0x000e360000000a00 */
[----:B------:R-:W1:Y:S08]  /*a1e0*/  @P1 LDC R11, c[0x0][0x44c] ;  /* 0x00011300ff0b1b82 */ /* 0x000e700000000800 */
[----:B------:R-:W3:Y:S01]  /*a1f0*/  @P1 LDC R10, c[0x0][0x450] ;  /* 0x00011400ff0a1b82 */ /* 0x000ee20000000800 */
[----:B0-----:R-:W-:Y:S01]  /*a200*/  ISETP.GE.AND P2, PT, R3, 0x1, PT ;  /* 0x000000010300780c */ /* 0x001fe20003f46270 */
[----:B-1----:R-:W-:-:S05]  /*a210*/  @P1 IMAD.HI.U32 R11, R6, R11, RZ ;  /* 0x0000000b060b1227 */ /* 0x002fca00078e00ff */
[----:B---3--:R-:W-:-:S05]  /*a220*/  @P1 SHF.R.U32.HI R6, RZ, R10, R11 ;  /* 0x0000000aff061219 */ /* 0x008fca000001160b */
[----:B----4-:R-:W-:-:S04]  /*a230*/  IMAD.IADD R5, R9, 0x1, R6 ;  /* 0x0000000109057824 */ /* 0x010fc800078e0206 */
[----:B------:R-:W-:Y:S02]  /*a240*/  IMAD.IADD R4, R5, 0x1, R2 ;  /* 0x0000000105047824 */ /* 0x000fe400078e0202 */
[----:B--2---:R-:W-:-:S04]  /*a250*/  FMUL.FTZ R0, R7, R0 ;  /* 0x0000000007007220 */ /* 0x004fc80000410000 */
[----:B------:R-:W-:Y:S01]  /*a260*/  FMUL.FTZ R2, R0, UR4 ;  /* 0x0000000400027c20 */ /* 0x000fe20008410000 */
        /* <DEDUP_REMOVED lines=12> */
.L_x_1666:
[----:B------:R-:W-:-:S13]  /*a330*/  ISETP.NE.AND P0, PT, R3, 0x1, PT ;  /* 0x000000010300780c */ /* 0x000fda0003f05270 */
[----:B------:R-:W0:Y:S02]  /*a340*/  @P0 LDC.64 R6, c[0x0][0x9e8] ;  /* 0x00027a00ff060b82 */ /* 0x000e240000000a00 */
[----:B0-----:R-:W-:-:S05]  /*a350*/  @P0 IMAD.HI.U32 R6, R0, R6, RZ ;  /* 0x0000000600060227 */ /* 0x001fca00078e00ff */
[----:B------:R-:W-:-:S07]  /*a360*/  @P0 SHF.R.U32.HI R0, RZ, R7, R6 ;  /* 0x00000007ff000219 */ /* 0x000fce0000011606 */
.L_x_1667:
[----:B------:R-:W-:Y:S05]  /*a370*/  BSYNC B0 ;  /* 0x0000000000007941 */ /* 0x000fea0003800000 */
.L_x_1665:
[----:B------:R-:W-:-:S05]  /*a380*/  IMAD R5, R0, R3, R3 ;  /* 0x0000000300057224 */ /* 0x000fca00078e0203 */
[----:B------:R-:W-:-:S07]  /*a390*/  VIMNMX R4, R4, R5, PT ;  /* 0x0000000504047248 */ /* 0x000fce0003fe0100 */
.L_x_1664:
[----:B------:R-:W0:Y:S01]  /*a3a0*/  @P1 LDC R7, c[0x0][0x44c] ;  /* 0x00011300ff071b82 */ /* 0x000e220000000800 */
[----:B------:R-:W-:Y:S01]  /*a3b0*/  VIADD R4, R4, 0x7f ;  /* 0x0000007f04047836 */ /* 0x000fe20000000000 */
[----:B------:R-:W-:-:S04]  /*a3c0*/  ULDC UR4, c[0x0][0x9dc] ;  /* 0x0002770000047ab9 */ /* 0x000fc80000000800 */
        /* <DEDUP_REMOVED lines=21> */
.L_x_1670:
[----:B------:R-:W-:-:S13]  /*a520*/  ISETP.NE.AND P0, PT, R3, 0x1, PT ;  /* 0x000000010300780c */ /* 0x000fda0003f05270 */
[----:B------:R-:W0:Y:S02]  /*a530*/  @P0 LDC.64 R6, c[0x0][0x9e8] ;  /* 0x00027a00ff060b82 */ /* 0x000e240000000a00 */
[----:B0-----:R-:W-:-:S05]  /*a540*/  @P0 IMAD.HI.U32 R6, R4, R6, RZ ;  /* 0x0000000604060227 */ /* 0x001fca00078e00ff */
[----:B------:R-:W-:-:S07]  /*a550*/  @P0 SHF.R.U32.HI R4, RZ, R7, R6 ;  /* 0x00000007ff040219 */ /* 0x000fce0000011606 */
.L_x_1671:
[----:B------:R-:W-:Y:S05]  /*a560*/  BSYNC B0 ;  /* 0x0000000000007941 */ /* 0x000fea0003800000 */
.L_x_1669:
[----:B------:R-:W-:-:S05]  /*a570*/  IMAD R3, R4, R3, RZ ;  /* 0x0000000304037224 */ /* 0x000fca00078e02ff */
[----:B------:R-:W-:-:S07]  /*a580*/  VIMNMX R0, R0, R3, !PT ;  /* 0x0000000300007248 */ /* 0x000fce0007fe0100 */
.L_x_1668:
[----:B------:R-:W-:Y:S01]  /*a590*/  SHF.R.S32.HI R3, RZ, 0x1f, R0 ;  /* 0x0000001fff037819 */ /* 0x000fe20000011400 */
[----:B------:R-:W-:Y:S01]  /*a5a0*/  BSSY B0, `(.L_x_1672) ;  /* 0x0000026000007945 */ /* 0x000fe20003800000 */
[----:B------:R-:W-:Y:S02]  /*a5b0*/  IMAD.MOV.U32 R89, RZ, RZ, RZ ;  /* 0x000000ffff597224 */ /* 0x000fe400078e00ff */
[----:B------:R-:W-:-:S04]  /*a5c0*/  LEA.HI R3, R3, R0, RZ, 0x7 ;  /* 0x0000000003037211 */ /* 0x000fc800078f38ff */
        /* <DEDUP_REMOVED lines=35> */
.L_x_1673:
[----:B------:R-:W-:Y:S05]  /*a800*/  BSYNC B0 ;  /* 0x0000000000007941 */ /* 0x000fea0003800000 */
.L_x_1672:
[-C--:B------:R-:W-:Y:S01]  /*a810*/  IMAD R192, R209, R89.reuse, R192 ;  /* 0x00000059d1c07224 */ /* 0x080fe200078e02c0 */
[----:B------:R-:W-:Y:S02]  /*a820*/  PLOP3.LUT P0, PT, PT, PT, PT, 0x80, 0x0 ;  /* 0x000000000000781c */ /* 0x000fe40003f0f070 */
[----:B------:R-:W-:Y:S02]  /*a830*/  CS2R R92, SRZ ;  /* 0x00000000005c7805 */ /* 0x000fe4000001ff00 */
[----:B------:R-:W-:Y:S01]  /*a840*/  CS2R R74, SRZ ;  /* 0x00000000004a7805 */ /* 0x000fe2000001ff00 */
[----:B------:R-:W-:Y:S01]  /*a850*/  IMAD.MOV.U32 R0, RZ, RZ, RZ ;  /* 0x000000ffff007224 */ /* 0x000fe200078e00ff */
[----:B------:R-:W-:Y:S01]  /*a860*/  VIADDMNMX R89, R192, R89, R25, PT ;  /* 0x00000059c0597246 */ /* 0x000fe20003800119 */
[----:B------:R-:W-:Y:S01]  /*a870*/  IMAD.MOV.U32 R94, RZ, RZ, RZ ;  /* 0x000000ffff5e7224 */ /* 0x000fe200078e00ff */
[----:B------:R-:W-:Y:S01]  /*a880*/  CS2R R40, SRZ ;  /* 0x0000000000287805 */ /* 0x000fe2000001ff00 */
[----:B------:R-:W-:Y:S01]  /*a890*/  IMAD.MOV.U32 R7, RZ, RZ, RZ ;  /* 0x000000ffff077224 */ /* 0x000fe200078e00ff */
[----:B------:R-:W-:-:S02]  /*a8a0*/  ISETP.GT.AND P1, PT, R89, R192, PT ;  /* 0x000000c05900720c */ /* 0x000fc40003f24270 */
        /* <DEDUP_REMOVED lines=29> */
[----:B------:R-:W-:-:S02]  /*aa80*/  IMAD.MOV.U32 R54, RZ, RZ, RZ ;  /* 0x000000ffff367224 */ /* 0x000fc400078e00ff */
[----:B------:R-:W-:Y:S02]  /*aa90*/  IMAD.MOV.U32 R59, RZ, RZ, RZ ;  /* 0x000000ffff3b7224 */ /* 0x000fe400078e00ff */
[----:B------:R-:W-:Y:S02]  /*aaa0*/  IMAD.MOV.U32 R131, RZ, RZ, RZ ;  /* 0x000000ffff837224 */ /* 0x000fe400078e00ff */
[----:B------:R-:W-:Y:S02]  /*aab0*/  IMAD.MOV.U32 R140, RZ, RZ, RZ ;  /* 0x000000ffff8c7224 */ /* 0x000fe400078e00ff */
[----:B------:R-:W-:Y:S02]  /*aac0*/  IMAD.MOV.U32 R142, RZ, RZ, RZ ;  /* 0x000000ffff8e7224 */ /* 0x000fe400078e00ff */
[----:B------:R-:W-:Y:S02]  /*aad0*/  IMAD.MOV.U32 R62, RZ, RZ, RZ ;  /* 0x000000ffff3e7224 */ /* 0x000fe400078e00ff */
[----:B------:R-:W-:-:S02]  /*aae0*/  IMAD.MOV.U32 R137, RZ, RZ, RZ ;  /* 0x000000ffff897224 */ /* 0x000fc400078e00ff */
[----:B------:R-:W-:Y:S02]  /*aaf0*/  IMAD.MOV.U32 R68, RZ, RZ, RZ ;  /* 0x000000ffff447224 */ /* 0x000fe400078e00ff */
[----:B------:R-:W-:Y:S02]  /*ab00*/  IMAD.MOV.U32 R139, RZ, RZ, RZ ;  /* 0x000000ffff8b7224 */ /* 0x000fe400078e00ff */
[----:B------:R-:W-:Y:S02]  /*ab10*/  IMAD.MOV.U32 R148, RZ, RZ, RZ ;  /* 0x000000ffff947224 */ /* 0x000fe400078e00ff */
[----:B------:R-:W-:Y:S02]  /*ab20*/  IMAD.MOV.U32 R150, RZ, RZ, RZ ;  /* 0x000000ffff967224 */ /* 0x000fe400078e00ff */
[----:B------:R-:W-:Y:S02]  /*ab30*/  IMAD.MOV.U32 R145, RZ, RZ, RZ ;  /* 0x000000ffff917224 */ /* 0x000fe400078e00ff */
        /* <DEDUP_REMOVED lines=10> */
.L_x_2001:
        /* <DEDUP_REMOVED lines=25> */
.L_x_1676:
        /* <DEDUP_REMOVED lines=13> */
.L_x_1680:
[----:B-1----:R1:W2:Y:S02]  /*ae40*/  SYNCS.PHASECHK.TRANS64.TRYWAIT P0, [R16+URZ+0x22800], R3 ;  /* 0x02280003100075a7 */ /* 0x0022a4000800017f */
[----:B--2---:R-:W-:Y:S05]  /*ae50*/  @!P0 NANOSLEEP.SYNCS 0x989680 ;  /* 0x009896800000895d */ /* 0x004fea0003900000 */
[----:B------:R-:W2:Y:S02]  /*ae60*/  @!P0 SYNCS.PHASECHK.TRANS64 P0, [R16+URZ+0x22800], R3 ;  /* 0x02280003100085a7 */ /* 0x000ea4000800007f */
[----:B--2---:R-:W-:Y:S05]  /*ae70*/  @!P0 BRA `(.L_x_1680) ;  /* 0xfffffffc00f08947 */ /* 0x004fea000383ffff */
.L_x_1679:
[----:B------:R-:W-:Y:S05]  /*ae80*/  BSYNC B0 ;  /* 0x0000000000007941 */ /* 0x000fea0003800000 */
.L_x_1678:
[----:B------:R-:W-:Y:S05]  /*ae90*/  BRA `(.L_x_1681) ;  /* 0x0000006c00bc7947 */ /* 0x000fea0003800000 */
.L_x_1677:
[----:B------:R-:W-:Y:S01]  /*aea0*/  ULOP3.LUT UP0, URZ, UR39, 0x1bf, URZ, 0xc0, !UPT ;  /* 0x000001bf273f7892 */ /* 0x000fe2000f80c03f */
[----:B-----5:R-:W-:Y:S01]  /*aeb0*/  SHF.R.S32.HI R0, RZ, 0x1f, R24 ;  /* 0x0000001fff007819 */ /* 0x020fe20000011418 */
[----:B------:R-:W-:Y:S01]  /*aec0*/  ULDC.64 UR4, c[0x0][0x3f8] ;  /* 0x0000fe0000047ab9 */ /* 0x000fe20000000a00 */
[----:B------:R-:W-:Y:S01]  /*aed0*/  ULDC.64 UR6, c[0x0][0x408] ;  /* 0x0001020000067ab9 */ /* 0x000fe20000000a00 */
[----:B------:R-:W-:Y:S02]  /*aee0*/  IMAD.WIDE.U32 R26, R24, UR4, RZ ;  /* 0x00000004181a7c25 */ /* 0x000fe4000f8e00ff */
[----:B------:R-:W-:Y:S02]  /*aef0*/  PLOP3.LUT P0, PT, PT, PT, UP0, 0x80, 0x0 ;  /* 0x000000000000781c */ /* 0x000fe40003f0f008 */
[C---:B------:R-:W-:Y:S02]  /*af00*/  IMAD R3, R0.reuse, UR4, RZ ;  /* 0x0000000400037c24 */ /* 0x040fe4000f8e02ff */
[----:B------:R-:W-:-:S02]  /*af10*/  IMAD R5, R0, UR6, RZ ;  /* 0x0000000600057c24 */ /* 0x000fc4000f8e02ff */
[C---:B------:R-:W-:Y:S02]  /*af20*/  IMAD R3, R24.reuse, UR5, R3 ;  /* 0x0000000518037c24 */ /* 0x040fe4000f8e0203 */
[C---:B------:R-:W-:Y:S02]  /*af30*/  IMAD R5, R24.reuse, UR7, R5 ;  /* 0x0000000718057c24 */ /* 0x040fe4000f8e0205 */
[----:B------:R-:W-:-:S04]  /*af40*/  IMAD.WIDE.U32 R24, R24, UR6, RZ ;  /* 0x0000000618187c25 */ /* 0x000fc8000f8e00ff */
[----:B------:R-:W-:Y:S02]  /*af50*/  IMAD.IADD R29, R3, 0x1, R27 ;  /* 0x00000001031d7824 */ /* 0x000fe400078e021b */
[----:B------:R-:W-:Y:S01]  /*af60*/  IMAD.IADD R31, R5, 0x1, R25 ;  /* 0x00000001051f7824 */ /* 0x000fe200078e0219 */
[----:B------:R-:W-:Y:S06]  /*af70*/  @!P0 BRA `(.L_x_1682) ;  /* 0x0000000000408947 */ /* 0x000fec0003800000 */
        /* <DEDUP_REMOVED lines=16> */
.L_x_1682:
[----:B------:R-:W-:Y:S01]  /*b080*/  ULDC.U8 UR4, c[0x0][0x410] ;  /* 0x0001040000047ab9 */ /* 0x000fe20000000000 */
[----:B------:R-:W-:Y:S01]  /*b090*/  BSSY B0, `(.L_x_1683) ;  /* 0x00006c7000007945 */ /* 0x000fe20003800000 */
[----:B------:R-:W-:Y:S01]  /*b0a0*/  ISETP.NE.AND P0, PT, RZ, UR4, PT ;  /* 0x00000004ff007c0c */ /* 0x000fe2000bf05270 */
[----:B------:R-:W-:-:S12]  /*b0b0*/  IMAD.IADD R10, R176, 0x1, R178 ;  /* 0x00000001b00a7824 */ /* 0x000fd800078e02b2 */
[----:B------:R-:W-:Y:S05]  /*b0c0*/  @!P0 BRA `(.L_x_1684) ;  /* 0x00000034008c8947 */ /* 0x000fea0003800000 */
[----:B------:R-:W0:Y:S01]  /*b0d0*/  LDC R45, c[0x0][0x448] ;  /* 0x00011200ff2d7b82 */ /* 0x000e220000000800 */
[----:B------:R-:W-:Y:S01]  /*b0e0*/  IMAD.MOV.U32 R4, RZ, RZ, R26 ;  /* 0x000000ffff047224 */ /* 0x000fe200078e001a */
[----:B------:R-:W-:Y:S01]  /*b0f0*/  ULDC.64 UR4, c[0x0][0x3f8] ;  /* 0x0000fe0000047ab9 */ /* 0x000fe20000000a00 */
[----:B------:R-:W-:Y:S01]  /*b100*/  IMAD.MOV.U32 R8, RZ, RZ, R24 ;  /* 0x000000ffff087224 */ /* 0x000fe200078e0018 */
[----:B------:R-:W-:Y:S01]  /*b110*/  ULDC.64 UR6, c[0x0][0x408] ;  /* 0x0001020000067ab9 */ /* 0x000fe20000000a00 */
[----:B------:R-:W-:Y:S01]  /*b120*/  IMAD.MOV.U32 R9, RZ, RZ, R31 ;  /* 0x000000ffff097224 */ /* 0x000fe200078e001f */
[----:B------:R-:W-:Y:S01]  /*b130*/  ULDC.64 UR8, c[0x0][0x400] ;  /* 0x0001000000087ab9 */ /* 0x000fe20000000a00 */
[----:B0-----:R-:W-:-:S13]  /*b140*/  ISETP.NE.AND P0, PT, R45, 0x1, PT ;  /* 0x000000012d00780c */ /* 0x001fda0003f05270 */
[----:B------:R-:W0:Y:S08]  /*b150*/  @P0 LDC R3, c[0x0][0x44c] ;  /* 0x00011300ff030b82 */ /* 0x000e300000000800 */
[----:B------:R-:W1:Y:S01]  /*b160*/  @P0 LDC R5, c[0x0][0x450] ;  /* 0x00011400ff050b82 */ /* 0x000e620000000800 */
[----:B0-----:R-:W-:-:S04]  /*b170*/  @P0 IMAD.HI.U32 R0, R10, R3, RZ ;  /* 0x000000030a000227 */ /* 0x001fc800078e00ff */
[----:B------:R-:W-:Y:S01]  /*b180*/  IMAD.MOV.U32 R3, RZ, RZ, R10 ;  /* 0x000000ffff037224 */ /* 0x000fe200078e000a */
[----:B-1----:R-:W-:Y:S01]  /*b190*/  @P0 SHF.R.U32.HI R3, RZ, R5, R0 ;  /* 0x00000005ff030219 */ /* 0x002fe20000011600 */
[----:B------:R-:W-:-:S03]  /*b1a0*/  IMAD.MOV.U32 R5, RZ, RZ, R29 ;  /* 0x000000ffff057224 */ /* 0x000fc600078e001d */
[----:B------:R-:W-:Y:S01]  /*b1b0*/  SHF.R.S32.HI R0, RZ, 0x1f, R3 ;  /* 0x0000001fff007819 */ /* 0x000fe20000011403 */
[----:B------:R-:W-:-:S04]  /*b1c0*/  IMAD.WIDE.U32 R4, R3, UR4, R4 ;  /* 0x0000000403047c25 */ /* 0x000fc8000f8e0004 */
[----:B------:R-:W-:Y:S02]  /*b1d0*/  IMAD R6, R0, UR4, RZ ;  /* 0x0000000400067c24 */ /* 0x000fe4000f8e02ff */
[----:B------:R-:W-:-:S04]  /*b1e0*/  IMAD.WIDE.U32 R8, R3, UR6, R8 ;  /* 0x0000000603087c25 */ /* 0x000fc8000f8e0008 */
[----:B------:R-:W-:Y:S01]  /*b1f0*/  IMAD R0, R0, UR6, RZ ;  /* 0x0000000600007c24 */ /* 0x000fe2000f8e02ff */
[----:B------:R-:W-:Y:S01]  /*b200*/  IADD3 R38, P1, R8, UR8, RZ ;  /* 0x0000000808267c10 */ /* 0x000fe2000ff3e0ff */
[C---:B------:R-:W-:Y:S01]  /*b210*/  IMAD R13, R3.reuse, UR5, R6 ;  /* 0x00000005030d7c24 */ /* 0x040fe2000f8e0206 */
[----:B------:R-:W-:Y:S01]  /*b220*/  ULDC.64 UR4, c[0x0][0x3e8] ;  /* 0x0000fa0000047ab9 */ /* 0x000fe20000000a00 */
[----:B------:R-:W-:Y:S01]  /*b230*/  IMAD R3, R3, UR7, R0 ;  /* 0x0000000703037c24 */ /* 0x000fe2000f8e0200 */
[----:B------:R-:W-:Y:S01]  /*b240*/  IADD3 R6, P0, R4, UR4, RZ ;  /* 0x0000000404067c10 */ /* 0x000fe2000ff1e0ff */
[----:B------:R-:W-:-:S03]  /*b250*/  UMOV UR4, 0xffffffff ;  /* 0xffffffff00047882 */ /* 0x000fc60000000000 */
[----:B------:R-:W-:Y:S02]  /*b260*/  IADD3.X R13, R5, UR5, R13, P0, !PT ;  /* 0x00000005050d7c10 */ /* 0x000fe400087fe40d */
[----:B------:R-:W-:Y:S01]  /*b270*/  IADD3.X R3, R9, UR9, R3, P1, !PT ;  /* 0x0000000909037c10 */ /* 0x000fe20008ffe403 */
[----:B------:R-:W-:Y:S06]  /*b280*/  BRA.DIV UR4, `(.L_x_1685) ;  /* 0x000001fa047c7947 */ /* 0x000fec000b800000 */
[----:B------:R0:W1:Y:S04]  /*b290*/  SHFL.IDX PT, R0, R13, RZ, 0x1e1f ;  /* 0x001e1fff0d007589 */ /* 0x00006800000e0000 */
[----:B------:R-:W2:Y:S04]  /*b2a0*/  SHFL.IDX PT, R6, R6, RZ, 0x1e1f ;  /* 0x001e1fff06067589 */ /* 0x000ea800000e0000 */
[----:B------:R-:W3:Y:S04]  /*b2b0*/  SHFL.IDX PT, R3, R3, RZ, 0x1e1f ;  /* 0x001e1fff03037589 */ /* 0x000ee800000e0000 */
[----:B0-----:R-:W4:Y:S02]  /*b2c0*/  SHFL.IDX PT, R38, R38, RZ, 0x1e1f ;  /* 0x001e1fff26267589 */ /* 0x001f2400000e0000 */
.L_x_2007:
[----:B------:R-:W-:Y:S01]  /*b2d0*/  IMAD R45, R170, R45, RZ ;  /* 0x0000002daa2d7224 */ /* 0x000fe200078e02ff */
[----:B------:R-:W-:Y:S01]  /*b2e0*/  BSSY B1, `(.L_x_1686) ;  /* 0x000004c000017945 */ /* 0x000fe20003800000 */
[----:B------:R-:W-:Y:S02]  /*b2f0*/  CS2R R8, SRZ ;  /* 0x0000000000087805 */ /* 0x000fe4000001ff00 */
[----:B------:R-:W-:Y:S02]  /*b300*/  CS2R R12, SRZ ;  /* 0x00000000000c7805 */ /* 0x000fe4000001ff00 */
[----:B------:R-:W-:Y:S02]  /*b310*/  CS2R R20, SRZ ;  /* 0x0000000000147805 */ /* 0x000fe4000001ff00 */
[----:B------:R-:W-:Y:S02]  /*b320*/  ISETP.GE.AND P0, PT, R10, R45, PT ;  /* 0x0000002d0a00720c */ /* 0x000fe40003f06270 */
        /* <DEDUP_REMOVED lines=10> */
[----:B------:R-:W3:Y:S01]  /*b3d0*/  LDL R41, [R1+0x44] ;  /* 0x0000440001297983 */ /* 0x000ee20000100800 */
[----:B------:R-:W-:-:S03]  /*b3e0*/  ULDC UR4, c[0x0][0x3f4] ;  /* 0x0000fd0000047ab9 */ /* 0x000fc60000000800 */
[----:B------:R-:W3:Y:S04]  /*b3f0*/  LDL R40, [R1+0x40] ;  /* 0x0000400001287983 */ /* 0x000ee80000100800 */
[----:B------:R-:W3:Y:S04]  /*b400*/  LDL R39, [R1+0x3c] ;  /* 0x00003c0001277983 */ /* 0x000ee80000100800 */
[----:B------:R-:W3:Y:S04]  /*b410*/  LDL R51, [R1+0x38] ;  /* 0x0000380001337983 */ /* 0x000ee80000100800 */
[----:B------:R-:W3:Y:S01]  /*b420*/  LDL R50, [R1+0x34] ;  /* 0x0000340001327983 */ /* 0x000ee20000100800 */
[----:B------:R-:W-:-:S02]  /*b430*/  ISETP.GE.AND P5, PT, R174, UR4, PT ;  /* 0x00000004ae007c0c */ /* 0x000fc4000bfa6270 */
[----:B------:R-:W-:Y:S02]  /*b440*/  CS2R R34, SRZ ;  /* 0x0000000000227805 */ /* 0x000fe4000001ff00 */
[----:B------:R-:W-:Y:S02]  /*b450*/  ISETP.GE.AND P2, PT, R190, UR4, PT ;  /* 0x00000004be007c0c */ /* 0x000fe4000bf46270 */
[----:B------:R-:W-:Y:S02]  /*b460*/  CS2R R36, SRZ ;  /* 0x0000000000247805 */ /* 0x000fe4000001ff00 */
[----:B------:R-:W-:Y:S02]  /*b470*/  ISETP.GE.AND P3, PT, R189, UR4, PT ;  /* 0x00000004bd007c0c */ /* 0x000fe4000bf66270 */
[----:B------:R-:W-:-:S03]  /*b480*/  CS2R R30, SRZ ;  /* 0x00000000001e7805 */ /* 0x000fc6000001ff00 */
[----:B------:R-:W-:Y:S02]  /*b490*/  @!P5 SHF.R.S32.HI R7, RZ, 0x1f, R174 ;  /* 0x0000001fff07d819 */ /* 0x000fe400000114ae */
[C---:B--2---:R-:W-:Y:S02]  /*b4a0*/  @!P5 IADD3 R4, P0, R174.reuse, R6, RZ ;  /* 0x00000006ae04d210 */ /* 0x044fe40007f1e0ff */
[----:B----4-:R-:W-:Y:S02]  /*b4b0*/  @!P5 IADD3 R8, P1, R174, R38, RZ ;  /* 0x00000026ae08d210 */ /* 0x010fe40007f3e0ff */
[----:B------:R-:W-:Y:S01]  /*b4c0*/  @!P2 IADD3 R10, P4, R190, R6, RZ ;  /* 0x00000006be0aa210 */ /* 0x000fe20007f9e0ff */
[--C-:B-1----:R-:W-:Y:S02]  /*b4d0*/  @!P5 IMAD.X R5, R0, 0x1, R7.reuse, P0 ;  /* 0x000000010005d824 */ /* 0x102fe400000e0607 */
[----:B---3--:R-:W-:Y:S01]  /*b4e0*/  @!P5 IMAD.X R9, R3, 0x1, R7, P1 ;  /* 0x000000010309d824 */ /* 0x008fe200008e0607 */
[----:B------:R-:W-:-:S02]  /*b4f0*/  ISETP.GE.AND P1, PT, R196, UR4, PT ;  /* 0x00000004c4007c0c */ /* 0x000fc4000bf26270 */
[----:B------:R-:W5:Y:S01]  /*b500*/  @!P5 LD.E.64 R34, desc[UR42][R4.64] ;  /* 0x0000002a0422d980 */ /* 0x000f62000c101b00 */
[----:B------:R-:W-:-:S03]  /*b510*/  @!P2 IADD3 R12, P0, R190, R38, RZ ;  /* 0x00000026be0ca210 */ /* 0x000fc60007f1e0ff */
[----:B------:R0:W5:Y:S01]  /*b520*/  @!P5 LD.E.64 R36, desc[UR42][R8.64] ;  /* 0x0000002a0824d980 */ /* 0x000162000c101b00 */
[----:B------:R-:W-:Y:S02]  /*b530*/  @!P3 IADD3 R48, P5, R189, R38, RZ ;  /* 0x00000026bd30b210 */ /* 0x000fe40007fbe0ff */
[----:B------:R-:W-:Y:S02]  /*b540*/  CS2R R32, SRZ ;  /* 0x0000000000207805 */ /* 0x000fe4000001ff00 */
[----:B------:R-:W-:Y:S02]  /*b550*/  CS2R R26, SRZ ;  /* 0x00000000001a7805 */ /* 0x000fe4000001ff00 */
[----:B------:R-:W-:Y:S02]  /*b560*/  CS2R R28, SRZ ;  /* 0x00000000001c7805 */ /* 0x000fe4000001ff00 */
[----:B------:R-:W-:Y:S02]  /*b570*/  CS2R R20, SRZ ;  /* 0x0000000000147805 */ /* 0x000fe4000001ff00 */
[----:B------:R-:W-:-:S02]  /*b580*/  CS2R R24, SRZ ;  /* 0x0000000000187805 */ /* 0x000fc4000001ff00 */
[----:B0-----:R-:W-:Y:S01]  /*b590*/  CS2R R8, SRZ ;  /* 0x0000000000087805 */ /* 0x001fe2000001ff00 */
[C-C-:B------:R-:W-:Y:S01]  /*b5a0*/  @!P2 IMAD.X R11, R0.reuse, 0x1, R41.reuse, P4 ;  /* 0x00000001000ba824 */ /* 0x140fe200020e0629 */
[----:B------:R-:W-:Y:S01]  /*b5b0*/  @!P3 IADD3 R14, P4, R189, R6, RZ ;  /* 0x00000006bd0eb210 */ /* 0x000fe20007f9e0ff */
[C---:B------:R-:W-:Y:S02]  /*b5c0*/  @!P2 IMAD.X R13, R3.reuse, 0x1, R41, P0 ;  /* 0x00000001030da824 */ /* 0x040fe400000e0629 */
[--C-:B------:R-:W-:Y:S01]  /*b5d0*/  @!P3 IMAD.X R49, R3, 0x1, R40.reuse, P5 ;  /* 0x000000010331b824 */ /* 0x100fe200028e0628 */
[----:B------:R-:W5:Y:S01]  /*b5e0*/  @!P2 LD.E.64 R30, desc[UR42][R10.64] ;  /* 0x0000002a0a1ea980 */ /* 0x000f62000c101b00 */
[----:B------:R-:W-:Y:S01]  /*b5f0*/  @!P3 IMAD.X R15, R0, 0x1, R40, P4 ;  /* 0x00000001000fb824 */ /* 0x000fe200020e0628 */
[----:B------:R-:W-:Y:S02]  /*b600*/  ISETP.GE.AND P0, PT, R191, UR4, PT ;  /* 0x00000004bf007c0c */ /* 0x000fe4000bf06270 */
[----:B------:R0:W5:Y:S01]  /*b610*/  @!P2 LD.E.64 R32, desc[UR42][R12.64] ;  /* 0x0000002a0c20a980 */ /* 0x000162000c101b00 */
[----:B------:R-:W-:-:S02]  /*b620*/  ISETP.GE.AND P2, PT, R197, UR4, PT ;  /* 0x00000004c5007c0c */ /* 0x000fc4000bf46270 */
[C---:B------:R-:W-:Y:S01]  /*b630*/  @!P1 IADD3 R42, P4, R196.reuse, R38, RZ ;  /* 0x00000026c42a9210 */ /* 0x040fe20007f9e0ff */
[----:B------:R1:W5:Y:S04]  /*b640*/  @!P3 LD.E.64 R26, desc[UR42][R14.64] ;  /* 0x0000002a0e1ab980 */ /* 0x000368000c101b00 */
[----:B------:R2:W5:Y:S01]  /*b650*/  @!P3 LD.E.64 R28, desc[UR42][R48.64] ;  /* 0x0000002a301cb980 */ /* 0x000562000c101b00 */
[----:B------:R-:W-:Y:S01]  /*b660*/  @!P1 IADD3 R40, P3, R196, R6, RZ ;  /* 0x00000006c4289210 */ /* 0x000fe20007f7e0ff */
[----:B------:R-:W-:-:S04]  /*b670*/  @!P1 IMAD.X R43, R3, 0x1, R39, P4 ;  /* 0x00000001032b9824 */ /* 0x000fc800020e0627 */
[----:B------:R-:W-:Y:S01]  /*b680*/  @!P1 IMAD.X R41, R0, 0x1, R39, P3 ;  /* 0x0000000100299824 */ /* 0x000fe200018e0627 */
[----:B------:R2:W5:Y:S01]  /*b690*/  @!P1 LD.E.64 R24, desc[UR42][R42.64] ;  /* 0x0000002a2a189980 */ /* 0x000562000c101b00 */
[----:B------:R-:W-:-:S03]  /*b6a0*/  @!P0 IADD3 R46, P5, R191, R6, RZ ;  /* 0x00000006bf2e8210 */ /* 0x000fc60007fbe0ff */
[----:B------:R2:W5:Y:S01]  /*b6b0*/  @!P1 LD.E.64 R20, desc[UR42][R40.64] ;  /* 0x0000002a28149980 */ /* 0x000562000c101b00 */
[----:B------:R-:W-:Y:S02]  /*b6c0*/  @!P0 IADD3 R4, P1, R191, R38, RZ ;  /* 0x00000026bf048210 */ /* 0x000fe40007f3e0ff */
[C---:B------:R-:W-:Y:S02]  /*b6d0*/  @!P2 IADD3 R6, P3, R197.reuse, R6, RZ ;  /* 0x00000006c506a210 */ /* 0x040fe40007f7e0ff */
[----:B------:R-:W-:Y:S02]  /*b6e0*/  @!P2 IADD3 R38, P4, R197, R38, RZ ;  /* 0x00000026c526a210 */ /* 0x000fe40007f9e0ff */
[----:B0-----:R-:W-:Y:S02]  /*b6f0*/  CS2R R12, SRZ ;  /* 0x00000000000c7805 */ /* 0x001fe4000001ff00 */
[----:B-1----:R-:W-:Y:S02]  /*b700*/  CS2R R14, SRZ ;  /* 0x00000000000e7805 */ /* 0x002fe4000001ff00 */
[----:B------:R-:W-:Y:S01]  /*b710*/  CS2R R10, SRZ ;  /* 0x00000000000a7805 */ /* 0x000fe2000001ff00 */
[----:B------:R-:W-:-:S02]  /*b720*/  @!P0 IMAD.X R47, R0, 0x1, R51, P5 ;  /* 0x00000001002f8824 */ /* 0x000fc400028e0633 */
[C---:B------:R-:W-:Y:S02]  /*b730*/  @!P0 IMAD.X R5, R3.reuse, 0x1, R51, P1 ;  /* 0x0000000103058824 */ /* 0x040fe400008e0633 */
[--C-:B------:R-:W-:Y:S01]  /*b740*/  @!P2 IMAD.X R7, R0, 0x1, R50.reuse, P3 ;  /* 0x000000010007a824 */ /* 0x100fe200018e0632 */
[----:B------:R2:W5:Y:S01]  /*b750*/  @!P0 LD.E.64 R12, desc[UR42][R46.64] ;  /* 0x0000002a2e0c8980 */ /* 0x000562000c101b00 */
[----:B------:R-:W-:-:S03]  /*b760*/  @!P2 IMAD.X R39, R3, 0x1, R50, P4 ;  /* 0x000000010327a824 */ /* 0x000fc600020e0632 */
[----:B------:R2:W5:Y:S04]  /*b770*/  @!P0 LD.E.64 R14, desc[UR42][R4.64] ;  /* 0x0000002a040e8980 */ /* 0x000568000c101b00 */
[----:B------:R2:W5:Y:S04]  /*b780*/  @!P2 LD.E.64 R8, desc[UR42][R6.64] ;  /* 0x0000002a0608a980 */ /* 0x000568000c101b00 */
[----:B------:R2:W5:Y:S02]  /*b790*/  @!P2 LD.E.64 R10, desc[UR42][R38.64] ;  /* 0x0000002a260aa980 */ /* 0x000564000c101b00 */
.L_x_1687:
[----:B------:R-:W-:Y:S05]  /*b7a0*/  BSYNC B1 ;  /* 0x0000000000017941 */ /* 0x000fea0003800000 */
.L_x_1686:
[----:B------:R-:W-:Y:S01]  /*b7b0*/  ULEA.HI UR4, UR37, UR37, URZ, 0x1 ;  /* 0x0000002525047291 */ /* 0x000fe2000f8f083f */
[----:B---3--:R-:W-:Y:S01]  /*b7c0*/  VIADDMNMX R3, R45, -R178, 0x80, PT ;  /* 0x000000802d037446 */ /* 0x008fe200038009b2 */
[----:B------:R-:W-:Y:S02]  /*b7d0*/  BSSY B1, `(.L_x_1688) ;  /* 0x0000008000017945 */ /* 0x000fe40003800000 */
[----:B------:R-:W-:Y:S01]  /*b7e0*/  ULOP3.LUT UR4, UR4, 0xfffffffe, URZ, 0xc0, !UPT ;  /* 0xfffffffe04047892 */ /* 0x000fe2000f8ec03f */
[----:B------:R-:W-:-:S03]  /*b7f0*/  ISETP.GE.AND P1, PT, R176, R3, PT ;  /* 0x00000003b000720c */ /* 0x000fc60003f26270 */
[----:B------:R-:W-:-:S06]  /*b800*/  UIADD3 UR4, UR37, -UR4, URZ ;  /* 0x8000000425047290 */ /* 0x000fcc000fffe03f */
[----:B--2---:R-:W-:-:S05]  /*b810*/  IMAD.U32 R5, RZ, RZ, UR4 ;  /* 0x00000004ff057e24 */ /* 0x004fca000f8e00ff */
[----:B------:R-:W-:-:S04]  /*b820*/  SHF.L.U32 R5, R5, 0x1f, RZ ;  /* 0x0000001f05057819 */ /* 0x000fc800000006ff */
[----:B------:R-:W0:Y:S02]  /*b830*/  SYNCS.PHASECHK.TRANS64.TRYWAIT P0, [R16+URZ+0x22800], R5 ;  /* 0x02280005100075a7 */ /* 0x000e24000800017f */
[----:B0-----:R-:W-:Y:S05]  /*b840*/  @!P0 BRA `(.L_x_1689) ;  /* 0x000001f4007c8947 */ /* 0x001fea0003800000 */
.L_x_2008:
[----:B------:R-:W-:Y:S05]  /*b850*/  BSYNC B1 ;  /* 0x0000000000017941 */ /* 0x000fea0003800000 */
.L_x_1688:
[----:B------:R-:W-:Y:S05]  /*b860*/  @P1 BRA `(.L_x_1690) ;  /* 0x0000006400241947 */ /* 0x000fea0003800000 */
[----:B-1----:R-:W1:Y:S01]  /*b870*/  LDC R0, c[0x0][0x3f4] ;  /* 0x0000fd00ff007b82 */ /* 0x002e620000000800 */
[----:B------:R-:W-:Y:S01]  /*b880*/  BSSY B1, `(.L_x_1691) ;  /* 0x000007f000017945 */ /* 0x000fe20003800000 */
[-C--:B-1----:R-:W-:Y:S02]  /*b890*/  ISETP.GE.AND P0, PT, R174, R0.reuse, PT ;  /* 0x00000000ae00720c */ /* 0x082fe40003f06270 */
[-C--:B------:R-:W-:Y:S02]  /*b8a0*/  ISETP.GE.AND P1, PT, R190, R0.reuse, PT ;  /* 0x00000000be00720c */ /* 0x080fe40003f26270 */
[-C--:B------:R-:W-:Y:S02]  /*b8b0*/  ISETP.GE.AND P2, PT, R189, R0.reuse, PT ;  /* 0x00000000bd00720c */ /* 0x080fe40003f46270 */
[-C--:B------:R-:W-:Y:S02]  /*b8c0*/  ISETP.GE.AND P3, PT, R196, R0.reuse, PT ;  /* 0x00000000c400720c */ /* 0x080fe40003f66270 */
[----:B------:R-:W-:-:S02]  /*b8d0*/  ISETP.GE.AND P4, PT, R191, R0, PT ;  /* 0x00000000bf00720c */ /* 0x000fc40003f86270 */
[----:B------:R-:W-:Y:S01]  /*b8e0*/  ISETP.GE.AND P5, PT, R197, R0, PT ;  /* 0x00000000c500720c */ /* 0x000fe20003fa6270 */
[----:B------:R-:W-:Y:S02]  /*b8f0*/  IMAD.IADD R0, R16, 0x1, R202 ;  /* 0x0000000110007824 */ /* 0x000fe400078e02ca */
[----:B------:R-:W-:Y:S10]  /*b900*/  @P0 BRA `(.L_x_1692) ;  /* 0x0000000400d80947 */ /* 0x000ff40003800000 */
[----:B0-----:R-:W0:Y:S01]  /*b910*/  LDS.128 R4, [R0+0x10400] ;  /* 0x0104000000047984 */ /* 0x001e220000000c00 */
[----:B----45:R-:W-:Y:S02]  /*b920*/  SHF.R.U32.HI R38, RZ, 0x8, R34 ;  /* 0x00000008ff267819 */ /* 0x030fe40000011622 */
[----:B------:R-:W-:Y:S02]  /*b930*/  LOP3.LUT R3, R34, 0xff, RZ, 0xc0, !PT ;  /* 0x000000ff22037812 */ /* 0x000fe400078ec0ff */
        /* <DEDUP_REMOVED lines=26> */
[--C-:B------:R-:W-:Y:S01]  /*bae0*/  HADD2.F32 R35, -RZ, R3.reuse.H0_H0 ;  /* 0x20000003ff237230 */ /* 0x100fe20000004100 */
[----:B------:R-:W-:Y:S01]  /*baf0*/  LOP3.LUT R39, R39, 0xff000000, R34, 0xf8, !PT ;  /* 0xff00000027277812 */ /* 0x000fe200078ef822 */
[----:B------:R-:W-:Y:S01]  /*bb00*/  HADD2.F32 R34, -RZ, R3.H1_H1 ;  /* 0x30000003ff227230 */ /* 0x000fe20000004100 */
[--C-:B------:R-:W-:Y:S01]  /*bb10*/  LOP3.LUT R43, R43, 0xff0000, R36.reuse, 0xf8, !PT ;  /* 0x00ff00002b2b7812 */ /* 0x100fe200078ef824 */
[----:B------:R-:W-:Y:S01]  /*bb20*/  HADD2.F32 R46, -RZ, R42.H1_H1 ;  /* 0x3000002aff2e7230 */ /* 0x000fe20000004100 */
[----:B------:R-:W-:Y:S01]  /*bb30*/  F2FP.F16.E4M3.UNPACK_B R6, R6 ;  /* 0x00000006ff06723e */ /* 0x000fe200020006ff */
[----:B------:R-:W-:Y:S01]  /*bb40*/  HADD2.F32 R40, -RZ, R38.H1_H1 ;  /* 0x30000026ff287230 */ /* 0x000fe20000004100 */
[----:B------:R-:W-:Y:S01]  /*bb50*/  LOP3.LUT R43, R43, 0xff000000, R36, 0xf8, !PT ;  /* 0xff0000002b2b7812 */ /* 0x000fe200078ef824 */
[----:B------:R-:W-:Y:S01]  /*bb60*/  HADD2.F32 R42, -RZ, R42.H0_H0 ;  /* 0x2000002aff2a7230 */ /* 0x000fe20000004100 */
[-C--:B------:R-:W-:Y:S01]  /*bb70*/  F2FP.F16.E4M3.UNPACK_B R36, R7.reuse ;  /* 0x00000007ff24723e */ /* 0x080fe200020006ff */
[C---:B------:R-:W-:Y:S01]  /*bb80*/  FMUL.FTZ R48, R34.reuse, R46 ;  /* 0x0000002e22307220 */ /* 0x040fe20000410000 */
[----:B------:R-:W-:Y:S01]  /*bb90*/  F2FP.F16.E4M3.UNPACK_B R37, R7.H1 ;  /* 0x00000007ff25723e */ /* 0x000fe200030006ff */
        /* <DEDUP_REMOVED lines=56> */
[----:B------:R-:W-:Y:S02]  /*bf20*/  HADD2.F32 R3, -RZ, R7.H1_H1 ;  /* 0x30000007ff037230 */ /* 0x000fe40000004100 */
[C---:B------:R-:W-:Y:S01]  /*bf30*/  FMUL.FTZ R42, R4.reuse, R5 ;  /* 0x00000005042a7220 */ /* 0x040fe20000410000 */
[----:B------:R-:W-:Y:S02]  /*bf40*/  HADD2.F32 R6, -RZ, R39.H0_H0 ;  /* 0x20000027ff067230 */ /* 0x000fe40000004100 */
[----:B------:R-:W-:Y:S01]  /*bf50*/  FMUL.FTZ R39, R4, R35 ;  /* 0x0000002304277220 */ /* 0x000fe20000410000 */
        /* <DEDUP_REMOVED lines=17> */
.L_x_1692:
[----:B------:R-:W-:Y:S05]  /*c070*/  BSYNC B1 ;  /* 0x0000000000017941 */ /* 0x000fea0003800000 */
.L_x_1691:
[----:B------:R-:W-:Y:S04]  /*c080*/  BSSY B1, `(.L_x_1693) ;  /* 0x000007c000017945 */ /* 0x000fe80003800000 */
[----:B------:R-:W-:Y:S05]  /*c090*/  @P1 BRA `(.L_x_1694) ;  /* 0x0000000400e81947 */ /* 0x000fea0003800000 */
[----:B01----:R-:W0:Y:S01]  /*c0a0*/  LDS.128 R4, [R225] ;  /* 0x00000000e1047984 */ /* 0x003e220000000c00 */
[----:B-----5:R-:W-:Y:S02]  /*c0b0*/  SHF.R.U32.HI R35, RZ, 0x8, R31 ;  /* 0x00000008ff237819 */ /* 0x020fe4000001161f */
[----:B------:R-:W-:Y:S02]  /*c0c0*/  SHF.R.U32.HI R40, RZ, 0x8, R33 ;  /* 0x00000008ff287819 */ /* 0x000fe40000011621 */
[----:B------:R-:W-:Y:S02]  /*c0d0*/  SHF.R.U32.HI R37, RZ, 0x8, R32 ;  /* 0x00000008ff257819 */ /* 0x000fe40000011620 */
[----:B------:R-:W-:Y:S02]  /*c0e0*/  LOP3.LUT R36, R31, 0xff, RZ, 0xc0, !PT ;  /* 0x000000ff1f247812 */ /* 0x000fe400078ec0ff */
[----:B------:R-:W-:Y:S02]  /*c0f0*/  LOP3.LUT R41, R33, 0xff, RZ, 0xc0, !PT ;  /* 0x000000ff21297812 */ /* 0x000fe400078ec0ff */
[----:B------:R-:W-:-:S02]  /*c100*/  LOP3.LUT R35, R35, 0xff, RZ, 0xc0, !PT ;  /* 0x000000ff23237812 */ /* 0x000fc400078ec0ff */
[----:B------:R-:W-:Y:S02]  /*c110*/  LOP3.LUT R40, R40, 0xff, RZ, 0xc0, !PT ;  /* 0x000000ff28287812 */ /* 0x000fe400078ec0ff */
[----:B------:R-:W-:Y:S02]  /*c120*/  SHF.R.U32.HI R3, RZ, 0x8, R30 ;  /* 0x00000008ff037819 */ /* 0x000fe4000001161e */
[----:B----4-:R-:W-:Y:S02]  /*c130*/  LOP3.LUT R38, R37, 0xff, RZ, 0xc0, !PT ;  /* 0x000000ff25267812 */ /* 0x010fe400078ec0ff */
[----:B------:R-:W-:Y:S02]  /*c140*/  PRMT R37, R35, 0x7604, R36 ;  /* 0x0000760423257816 */ /* 0x000fe40000000024 */
[----:B------:R-:W-:Y:S02]  /*c150*/  PRMT R41, R40, 0x7604, R41 ;  /* 0x0000760428297816 */ /* 0x000fe40000000029 */
[----:B------:R-:W-:-:S02]  /*c160*/  SHF.R.U32.HI R36, RZ, 0x10, R31 ;  /* 0x00000010ff247819 */ /* 0x000fc4000001161f */
[----:B------:R-:W-:Y:S02]  /*c170*/  SHF.R.U32.HI R40, RZ, 0x10, R33 ;  /* 0x00000010ff287819 */ /* 0x000fe40000011621 */
[----:B------:R-:W-:Y:S02]  /*c180*/  LOP3.LUT R34, R30, 0xff, RZ, 0xc0, !PT ;  /* 0x000000ff1e227812 */ /* 0x000fe400078ec0ff */
[----:B------:R-:W-:Y:S02]  /*c190*/  LOP3.LUT R3, R3, 0xff, RZ, 0xc0, !PT ;  /* 0x000000ff03037812 */ /* 0x000fe400078ec0ff */
[----:B------:R-:W-:Y:S02]  /*c1a0*/  LOP3.LUT R36, R36, 0xff, RZ, 0xc0, !PT ;  /* 0x000000ff24247812 */ /* 0x000fe400078ec0ff */
[----:B------:R-:W-:Y:S02]  /*c1b0*/  LOP3.LUT R40, R40, 0xff, RZ, 0xc0, !PT ;  /* 0x000000ff28287812 */ /* 0x000fe400078ec0ff */
[----:B------:R-:W-:-:S02]  /*c1c0*/  LOP3.LUT R39, R32, 0xff, RZ, 0xc0, !PT ;  /* 0x000000ff20277812 */ /* 0x000fc400078ec0ff */
[----:B------:R-:W-:Y:S02]  /*c1d0*/  PRMT R34, R3, 0x7604, R34 ;  /* 0x0000760403227816 */ /* 0x000fe40000000022 */
[----:B------:R-:W-:Y:S02]  /*c1e0*/  SHF.R.U32.HI R3, RZ, 0x10, R30 ;  /* 0x00000010ff037819 */ /* 0x000fe4000001161e */
[----:B------:R-:W-:Y:S02]  /*c1f0*/  SHF.R.U32.HI R35, RZ, 0x10, R32 ;  /* 0x00000010ff237819 */ /* 0x000fe40000011620 */
[----:B------:R-:W-:Y:S02]  /*c200*/  PRMT R37, R36, 0x7054, R37 ;  /* 0x0000705424257816 */ /* 0x000fe40000000025 */
        /* <DEDUP_REMOVED lines=8> */
[-C--:B0-----:R-:W-:Y:S02]  /*c290*/  F2FP.F16.E4M3.UNPACK_B R3, R6.reuse.H1 ;  /* 0x00000006ff03723e */ /* 0x081fe400030006ff */
[----:B------:R-:W-:Y:S02]  /*c2a0*/  F2FP.F16.E4M3.UNPACK_B R38, R41 ;  /* 0x00000029ff26723e */ /* 0x000fe400020006ff */
[----:B------:R-:W-:Y:S01]  /*c2b0*/  F2FP.F16.E4M3.UNPACK_B R34, R37 ;  /* 0x00000025ff22723e */ /* 0x000fe200020006ff */
[--C-:B------:R-:W-:Y:S01]  /*c2c0*/  HADD2.F32 R31, -RZ, R3.reuse.H0_H0 ;  /* 0x20000003ff1f7230 */ /* 0x100fe20000004100 */
[----:B------:R-:W-:Y:S01]  /*c2d0*/  LOP3.LUT R35, R35, 0xff000000, R30, 0xf8, !PT ;  /* 0xff00000023237812 */ /* 0x000fe200078ef81e */
[----:B------:R-:W-:Y:S01]  /*c2e0*/  HADD2.F32 R30, -RZ, R3.H1_H1 ;  /* 0x30000003ff1e7230 */ /* 0x000fe20000004100 */
        /* <DEDUP_REMOVED lines=84> */
[----:B------:R2:W-:Y:S02]  /*c830*/  STS.128 [R225], R4 ;  /* 0x00000004e1007388 */ /* 0x0005e40000000c00 */
.L_x_1694:
[----:B------:R-:W-:Y:S05]  /*c840*/  BSYNC B1 ;  /* 0x0000000000017941 */ /* 0x000fea0003800000 */
.L_x_1693:
[----:B------:R-:W-:Y:S04]  /*c850*/  BSSY B1, `(.L_x_1695) ;  /* 0x0000078000017945 */ /* 0x000fe80003800000 */
[----:B------:R-:W-:Y:S05]  /*c860*/  @P2 BRA `(.L_x_1696) ;  /* 0x0000000400d82947 */ /* 0x000fea0003800000 */
[----:B012---:R-:W0:Y:S01]  /*c870*/  LDS.128 R4, [R0+0x12400] ;  /* 0x0124000000047984 */ /* 0x007e220000000c00 */
[----:B-----5:R-:W-:Y:S02]  /*c880*/  SHF.R.U32.HI R30, RZ, 0x8, R26 ;  /* 0x00000008ff1e7819 */ /* 0x020fe4000001161a */
        /* <DEDUP_REMOVED lines=37> */
[C---:B----4-:R-:W-:Y:S01]  /*cae0*/  FMUL.FTZ R38, R26.reuse, R36 ;  /* 0x000000241a267220 */ /* 0x050fe20000410000 */
        /* <DEDUP_REMOVED lines=78> */
.L_x_1696:
[----:B------:R-:W-:Y:S05]  /*cfd0*/  BSYNC B1 ;  /* 0x0000000000017941 */ /* 0x000fea0003800000 */
.L_x_1695:
[----:B------:R-:W-:Y:S04]  /*cfe0*/  BSSY B1, `(.L_x_1697) ;  /* 0x000007c000017945 */ /* 0x000fe80003800000 */
[----:B------:R-:W-:Y:S05]  /*cff0*/  @P3 BRA `(.L_x_1698) ;  /* 0x0000000400e83947 */ /* 0x000fea0003800000 */
[----:B0123--:R-:W0:Y:S01]  /*d000*/  LDS.128 R4, [R225+0x2000] ;  /* 0x00200000e1047984 */ /* 0x00fe220000000c00 */
        /* <DEDUP_REMOVED lines=8> */
[----:B------:R-:W-:Y:S02]  /*d090*/  LOP3.LUT R30, R29, 0xff, RZ, 0xc0, !PT ;  /* 0x000000ff1d1e7812 */ /* 0x000fe400078ec0ff */
        /* <DEDUP_REMOVED lines=66> */
[C---:B----4-:R-:W-:Y:S01]  /*d4c0*/  FFMA.FTZ R38, R25.reuse, R29, -R26 ;  /* 0x0000001d19267223 */ /* 0x050fe2000001081a */
        /* <DEDUP_REMOVED lines=45> */
.L_x_1698:
[----:B------:R-:W-:Y:S05]  /*d7a0*/  BSYNC B1 ;  /* 0x0000000000017941 */ /* 0x000fea0003800000 */
.L_x_1697:
[----:B------:R-:W-:Y:S04]  /*d7b0*/  BSSY B1, `(.L_x_1699) ;  /* 0x0000078000017945 */ /* 0x000fe80003800000 */
[----:B------:R-:W-:Y:S05]  /*d7c0*/  @P4 BRA `(.L_x_1700) ;  /* 0x0000000400d84947 */ /* 0x000fea0003800000 */
[----:B0123--:R-:W0:Y:S01]  /*d7d0*/  LDS.128 R4, [R0+0x14400] ;  /* 0x0144000000047984 */ /* 0x00fe220000000c00 */
        /* <DEDUP_REMOVED lines=117> */
.L_x_1700:
[----:B------:R-:W-:Y:S05]  /*df30*/  BSYNC B1 ;  /* 0x0000000000017941 */ /* 0x000fea0003800000 */
.L_x_1699:
[----:B------:R-:W-:Y:S05]  /*df40*/  @P5 BRA `(.L_x_1690) ;  /* 0x0000003c006c5947 */ /* 0x000fea0003800000 */
[----:B0123--:R-:W0:Y:S01]  /*df50*/  LDS.128 R4, [R225+0x4000] ;  /* 0x00400000e1047984 */ /* 0x00fe220000000c00 */
[----:B-----5:R-:W-:Y:S02]  /*df60*/  SHF.R.U32.HI R12, RZ, 0x8, R9 ;  /* 0x00000008ff0c7819 */ /* 0x020fe40000011609 */
[----:B------:R-:W-:Y:S02]  /*df70*/  SHF.R.U32.HI R20, RZ, 0x8, R11 ;  /* 0x00000008ff147819 */ /* 0x000fe4000001160b */
[----:B------:R-:W-:Y:S02]  /*df80*/  LOP3.LUT R13, R9, 0xff, RZ, 0xc0, !PT ;  /* 0x000000ff090d7812 */ /* 0x000fe400078ec0ff */
[----:B------:R-:W-:Y:S02]  /*df90*/  LOP3.LUT R21, R11, 0xff, RZ, 0xc0, !PT ;  /* 0x000000ff0b157812 */ /* 0x000fe400078ec0ff */
[----:B------:R-:W-:Y:S02]  /*dfa0*/  LOP3.LUT R12, R12, 0xff, RZ, 0xc0, !PT ;  /* 0x000000ff0c0c7812 */ /* 0x000fe400078ec0ff */
[----:B------:R-:W-:-:S02]  /*dfb0*/  LOP3.LUT R20, R20, 0xff, RZ, 0xc0, !PT ;  /* 0x000000ff14147812 */ /* 0x000fc400078ec0ff */
[----:B------:R-:W-:Y:S02]  /*dfc0*/  SHF.R.U32.HI R0, RZ, 0x8, R8 ;  /* 0x00000008ff007819 */ /* 0x000fe40000011608 */
[----:B------:R-:W-:Y:S02]  /*dfd0*/  SHF.R.U32.HI R14, RZ, 0x8, R10 ;  /* 0x00000008ff0e7819 */ /* 0x000fe4000001160a */
[----:B------:R-:W-:Y:S02]  /*dfe0*/  PRMT R13, R12, 0x7604, R13 ;  /* 0x000076040c0d7816 */ /* 0x000fe4000000000d */
[----:B------:R-:W-:Y:S02]  /*dff0*/  PRMT R21, R20, 0x7604, R21 ;  /* 0x0000760414157816 */ /* 0x000fe40000000015 */
[----:B------:R-:W-:Y:S02]  /*e000*/  SHF.R.U32.HI R12, RZ, 0x10, R9 ;  /* 0x00000010ff0c7819 */ /* 0x000fe40000011609 */
[----:B------:R-:W-:-:S02]  /*e010*/  SHF.R.U32.HI R20, RZ, 0x10, R11 ;  /* 0x00000010ff147819 */ /* 0x000fc4000001160b */
[----:B------:R-:W-:Y:S02]  /*e020*/  LOP3.LUT R3, R8, 0xff, RZ, 0xc0, !PT ;  /* 0x000000ff08037812 */ /* 0x000fe400078ec0ff */
        /* <DEDUP_REMOVED lines=20> */
[----:B------:R-:W-:Y:S01]  /*e170*/  HADD2.F32 R9, -RZ, R0.H1_H1 ;  /* 0x30000000ff097230 */ /* 0x000fe20000004100 */
[----:B------:R-:W-:Y:S01]  /*e180*/  LOP3.LUT R12, R3, 0xff000000, R8, 0xf8, !PT ;  /* 0xff000000030c7812 */ /* 0x000fe200078ef808 */
[----:B------:R-:W-:Y:S01]  /*e190*/  HADD2.F32 R25, -RZ, R24.H1_H1 ;  /* 0x30000018ff197230 */ /* 0x000fe20000004100 */
[----:B------:R-:W-:Y:S01]  /*e1a0*/  LOP3.LUT R20, R15, 0xff000000, R10, 0xf8, !PT ;  /* 0xff0000000f147812 */ /* 0x000fe200078ef80a */
[----:B------:R-:W-:Y:S01]  /*e1b0*/  HADD2.F32 R15, -RZ, R14.H1_H1 ;  /* 0x3000000eff0f7230 */ /* 0x000fe20000004100 */
[----:B------:R-:W-:Y:S01]  /*e1c0*/  F2FP.F16.E4M3.UNPACK_B R3, R6 ;  /* 0x00000006ff03723e */ /* 0x000fe200020006ff */
[----:B------:R-:W-:Y:S01]  /*e1d0*/  HADD2.F32 R8, -RZ, R0.H0_H0 ;  /* 0x20000000ff087230 */ /* 0x000fe20000004100 */
[----:B------:R-:W-:Y:S01]  /*e1e0*/  F2FP.F16.E4M3.UNPACK_B R10, R7 ;  /* 0x00000007ff0a723e */ /* 0x000fe200020006ff */
[C---:B------:R-:W-:Y:S01]  /*e1f0*/  FMUL.FTZ R27, R9.reuse, R25 ;  /* 0x00000019091b7220 */ /* 0x040fe20000410000 */
[----:B------:R-:W-:Y:S01]  /*e200*/  F2FP.F16.E4M3.UNPACK_B R11, R7.H1 ;  /* 0x00000007ff0b723e */ /* 0x000fe200030006ff */
[----:B------:R-:W-:Y:S01]  /*e210*/  FMUL.FTZ R26, R9, R15 ;  /* 0x0000000f091a7220 */ /* 0x000fe20000410000 */
[-C--:B------:R-:W-:Y:S01]  /*e220*/  F2FP.F16.E4M3.UNPACK_B R6, R5.reuse ;  /* 0x00000005ff06723e */ /* 0x080fe200020006ff */
[----:B------:R-:W-:Y:S01]  /*e230*/  HADD2.F32 R24, -RZ, R24.H0_H0 ;  /* 0x20000018ff187230 */ /* 0x000fe20000004100 */
[----:B------:R-:W-:Y:S01]  /*e240*/  F2FP.F16.E4M3.UNPACK_B R7, R5.H1 ;  /* 0x00000005ff07723e */ /* 0x000fe200030006ff */
[----:B------:R-:W-:Y:S01]  /*e250*/  HADD2.F32 R5, -RZ, R3.H1_H1 ;  /* 0x30000003ff057230 */ /* 0x000fe20000004100 */
[----:B------:R-:W-:Y:S01]  /*e260*/  F2FP.F16.E4M3.UNPACK_B R21, R21.H1 ;  /* 0x00000015ff15723e */ /* 0x000fe200030006ff */
[----:B------:R-:W-:-:S02]  /*e270*/  HADD2.F32 R14, -RZ, R14.H0_H0 ;  /* 0x2000000eff0e7230 */ /* 0x000fc40000004100 */
[C---:B------:R-:W-:Y:S01]  /*e280*/  FFMA.FTZ R27, R8.reuse, R15, -R27 ;  /* 0x0000000f081b7223 */ /* 0x040fe2000001081b */
[----:B------:R-:W-:Y:S01]  /*e290*/  FFMA.FTZ R26, R8, R25, R26 ;  /* 0x00000019081a7223 */ /* 0x000fe2000001001a */
[----:B------:R-:W-:Y:S01]  /*e2a0*/  HADD2.F32 R3, -RZ, R3.H0_H0 ;  /* 0x20000003ff037230 */ /* 0x000fe20000004100 */
[----:B------:R-:W-:Y:S01]  /*e2b0*/  F2FP.F16.E4M3.UNPACK_B R13, R13.H1 ;  /* 0x0000000dff0d723e */ /* 0x000fe200030006ff */
[C---:B------:R-:W-:Y:S01]  /*e2c0*/  FMUL.FTZ R8, R5.reuse, R24 ;  /* 0x0000001805087220 */ /* 0x040fe20000410000 */
[----:B------:R-:W-:Y:S01]  /*e2d0*/  FMUL.FTZ R15, R5, R14 ;  /* 0x0000000e050f7220 */ /* 0x000fe20000410000 */
[--C-:B------:R-:W-:Y:S01]  /*e2e0*/  HADD2.F32 R5, -RZ, R10.reuse.H1_H1 ;  /* 0x3000000aff057230 */ /* 0x100fe20000004100 */
[----:B------:R-:W-:Y:S01]  /*e2f0*/  F2FP.F16.E4M3.UNPACK_B R0, R4 ;  /* 0x00000004ff00723e */ /* 0x000fe200020006ff */
[----:B------:R-:W-:Y:S02]  /*e300*/  HADD2.F32 R9, -RZ, R21.H0_H0 ;  /* 0x20000015ff097230 */ /* 0x000fe40000004100 */
[C---:B------:R-:W-:Y:S01]  /*e310*/  FFMA.FTZ R25, R3.reuse, R14, -R8 ;  /* 0x0000000e03197223 */ /* 0x040fe20000010808 */
[----:B------:R-:W-:Y:S01]  /*e320*/  FFMA.FTZ R24, R3, R24, R15 ;  /* 0x0000001803187223 */ /* 0x000fe2000001000f */
[----:B------:R-:W-:Y:S01]  /*e330*/  HADD2.F32 R8, -RZ, R13.H0_H0 ;  /* 0x2000000dff087230 */ /* 0x000fe20000004100 */
[----:B------:R-:W-:Y:S01]  /*e340*/  F2FP.F16.E4M3.UNPACK_B R4, R4.H1 ;  /* 0x00000004ff04723e */ /* 0x000fe200030006ff */
        /* <DEDUP_REMOVED lines=59> */
.L_x_1684:
        /* <DEDUP_REMOVED lines=32> */
.L_x_2014:
        /* <DEDUP_REMOVED lines=16> */
[C---:B------:R-:W-:Y:S01]  /*ea00*/  VIADD R4, R18.reuse, 0x20 ;  /* 0x0000002012047836 */ /* 0x040fe20000000000 */
        /* <DEDUP_REMOVED lines=10> */
[----:B------:R-:W-:Y:S02]  /*eab0*/  @!P2 SHF.R.S32.HI R4, RZ, 0x1f, R18 ;  /* 0x0000001fff04a819 */ /* 0x000fe40000011412 */
[C---:B--2---:R-:W-:Y:S01]  /*eac0*/  @!P2 IADD3 R40, P3, R18.reuse, R37, RZ ;  /* 0x000000251228a210 */ /* 0x044fe20007f7e0ff */
[----:B------:R-:W-:Y:S01]  /*ead0*/  @!P1 IMAD.SHL.U32 R20, R179, 0x10, RZ ;  /* 0x00000010b3149824 */ /* 0x000fe200078e00ff */
[----:B----4-:R-:W-:Y:S01]  /*eae0*/  @!P2 IADD3 R42, P4, R18, R39, RZ ;  /* 0x00000027122aa210 */ /* 0x010fe20007f9e0ff */
[----:B------:R-:W-:-:S02]  /*eaf0*/  @!P0 IMAD.SHL.U32 R38, R180, 0x10, RZ ;  /* 0x00000010b4268824 */ /* 0x000fc400078e00ff */
[--C-:B-1----:R-:W-:Y:S01]  /*eb00*/  @!P2 IMAD.X R41, R0, 0x1, R4.reuse, P3 ;  /* 0x000000010029a824 */ /* 0x102fe200018e0604 */
[-C--:B------:R-:W-:Y:S01]  /*eb10*/  @!P1 IADD3 R46, P5, R20, R37.reuse, RZ ;  /* 0x00000025142e9210 */ /* 0x080fe20007fbe0ff */
[----:B---3--:R-:W-:Y:S01]  /*eb20*/  @!P2 IMAD.X R43, R3, 0x1, R4, P4 ;  /* 0x00000001032ba824 */ /* 0x008fe200020e0604 */
[----:B------:R-:W-:Y:S02]  /*eb30*/  @!P1 SHF.R.S32.HI R4, RZ, 0x1f, R20 ;  /* 0x0000001fff049819 */ /* 0x000fe40000011414 */
[----:B------:R-:W-:Y:S02]  /*eb40*/  @!P0 IADD3 R36, P3, R38, R37, RZ ;  /* 0x0000002526248210 */ /* 0x000fe40007f7e0ff */
[----:B------:R-:W-:Y:S02]  /*eb50*/  CS2R R8, SRZ ;  /* 0x0000000000087805 */ /* 0x000fe4000001ff00 */
[----:B------:R-:W-:Y:S01]  /*eb60*/  @!P0 SHF.R.S32.HI R5, RZ, 0x1f, R38 ;  /* 0x0000001fff058819 */ /* 0x000fe20000011426 */
[----:B------:R-:W-:Y:S01]  /*eb70*/  @!P1 IMAD.X R47, R0, 0x1, R4, P5 ;  /* 0x00000001002f9824 */ /* 0x000fe200028e0604 */
[----:B------:R-:W-:-:S02]  /*eb80*/  @!P1 IADD3 R20, P4, R20, R39, RZ ;  /* 0x0000002714149210 */ /* 0x000fc40007f9e0ff */
[----:B------:R-:W-:Y:S02]  /*eb90*/  CS2R R10, SRZ ;  /* 0x00000000000a7805 */ /* 0x000fe4000001ff00 */
[----:B------:R-:W-:Y:S01]  /*eba0*/  @!P0 IADD3 R38, P5, R38, R39, RZ ;  /* 0x0000002726268210 */ /* 0x000fe20007fbe0ff */
[--C-:B------:R-:W-:Y:S01]  /*ebb0*/  @!P0 IMAD.X R37, R0, 0x1, R5.reuse, P3 ;  /* 0x0000000100258824 */ /* 0x100fe200018e0605 */
[----:B------:R-:W-:Y:S01]  /*ebc0*/  CS2R R32, SRZ ;  /* 0x0000000000207805 */ /* 0x000fe2000001ff00 */
[C---:B------:R-:W-:Y:S01]  /*ebd0*/  @!P1 IMAD.X R21, R3.reuse, 0x1, R4, P4 ;  /* 0x0000000103159824 */ /* 0x040fe200020e0604 */
[----:B------:R-:W-:Y:S01]  /*ebe0*/  CS2R R34, SRZ ;  /* 0x0000000000227805 */ /* 0x000fe2000001ff00 */
[----:B------:R-:W-:Y:S01]  /*ebf0*/  @!P0 IMAD.X R39, R3, 0x1, R5, P5 ;  /* 0x0000000103278824 */ /* 0x000fe200028e0605 */
[----:B------:R-:W-:Y:S02]  /*ec00*/  CS2R R4, SRZ ;  /* 0x0000000000047805 */ /* 0x000fe4000001ff00 */
[----:B------:R-:W-:-:S02]  /*ec10*/  CS2R R12, SRZ ;  /* 0x00000000000c7805 */ /* 0x000fc4000001ff00 */
[----:B------:R-:W-:Y:S01]  /*ec20*/  CS2R R14, SRZ ;  /* 0x00000000000e7805 */ /* 0x000fe2000001ff00 */
[----:B------:R0:W5:Y:S04]  /*ec30*/  @!P2 LD.E.128 R24, desc[UR42][R40.64] ;  /* 0x0000002a2818a980 */ /* 0x000168000c101d00 */
[----:B------:R0:W5:Y:S04]  /*ec40*/  @!P2 LD.E.128 R4, desc[UR42][R42.64] ;  /* 0x0000002a2a04a980 */ /* 0x000168000c101d00 */
[----:B------:R0:W5:Y:S04]  /*ec50*/  @!P1 LD.E.128 R28, desc[UR42][R46.64] ;  /* 0x0000002a2e1c9980 */ /* 0x000168000c101d00 */
[----:B------:R0:W5:Y:S04]  /*ec60*/  @!P1 LD.E.128 R8, desc[UR42][R20.64] ;  /* 0x0000002a14089980 */ /* 0x000168000c101d00 */
[----:B------:R0:W5:Y:S04]  /*ec70*/  @!P0 LD.E.128 R32, desc[UR42][R36.64] ;  /* 0x0000002a24208980 */ /* 0x000168000c101d00 */
[----:B------:R0:W5:Y:S02]  /*ec80*/  @!P0 LD.E.128 R12, desc[UR42][R38.64] ;  /* 0x0000002a260c8980 */ /* 0x000164000c101d00 */
.L_x_1703:
[----:B------:R-:W-:Y:S05]  /*ec90*/  BSYNC B1 ;  /* 0x0000000000017941 */ /* 0x000fea0003800000 */
.L_x_1702:
[----:B------:R-:W-:Y:S01]  /*eca0*/  ULEA.HI UR4, UR37, UR37, URZ, 0x1 ;  /* 0x0000002525047291 */ /* 0x000fe2000f8f083f */
[----:B---3--:R-:W-:Y:S01]  /*ecb0*/  VIADDMNMX R3, R45, -R178, 0x80, PT ;  /* 0x000000802d037446 */ /* 0x008fe200038009b2 */
[----:B------:R-:W-:Y:S02]  /*ecc0*/  BSSY B1, `(.L_x_1704) ;  /* 0x0000008000017945 */ /* 0x000fe40003800000 */
[----:B------:R-:W-:Y:S01]  /*ecd0*/  ULOP3.LUT UR4, UR4, 0xfffffffe, URZ, 0xc0, !UPT ;  /* 0xfffffffe04047892 */ /* 0x000fe2000f8ec03f */
[----:B------:R-:W-:-:S03]  /*ece0*/  ISETP.GE.AND P1, PT, R176, R3, PT ;  /* 0x00000003b000720c */ /* 0x000fc60003f26270 */
[----:B------:R-:W-:-:S06]  /*ecf0*/  UIADD3 UR4, UR37, -UR4, URZ ;  /* 0x8000000425047290 */ /* 0x000fcc000fffe03f */
[----:B0-----:R-:W-:-:S05]  /*ed00*/  IMAD.U32 R21, RZ, RZ, UR4 ;  /* 0x00000004ff157e24 */ /* 0x001fca000f8e00ff */
[----:B------:R-:W-:-:S04]  /*ed10*/  SHF.L.U32 R21, R21, 0x1f, RZ ;  /* 0x0000001f15157819 */ /* 0x000fc800000006ff */
[----:B------:R-:W0:Y:S02]  /*ed20*/  SYNCS.PHASECHK.TRANS64.TRYWAIT P0, [R16+URZ+0x22800], R21 ;  /* 0x02280015100075a7 */ /* 0x000e24000800017f */
[----:B0-----:R-:W-:Y:S05]  /*ed30*/  @!P0 BRA `(.L_x_1705) ;  /* 0x000001c000c48947 */ /* 0x001fea0003800000 */
.L_x_2015:
[----:B------:R-:W-:Y:S05]  /*ed40*/  BSYNC B1 ;  /* 0x0000000000017941 */ /* 0x000fea0003800000 */
.L_x_1704:
[----:B------:R-:W-:Y:S05]  /*ed50*/  @P1 BRA `(.L_x_1690) ;  /* 0x0000002c00e81947 */ /* 0x000fea0003800000 */
[----:B-1----:R-:W1:Y:S01]  /*ed60*/  LDC R0, c[0x0][0x3f4] ;  /* 0x0000fd00ff007b82 */ /* 0x002e620000000800 */
[C---:B------:R-:W-:Y:S01]  /*ed70*/  VIADD R3, R18.reuse, 0x20 ;  /* 0x0000002012037836 */ /* 0x040fe20000000000 */
[----:B------:R-:W-:Y:S01]  /*ed80*/  BSSY B1, `(.L_x_1706) ;  /* 0x00000fd000017945 */ /* 0x000fe20003800000 */
[C---:B0-----:R-:W-:Y:S01]  /*ed90*/  VIADD R21, R18.reuse, 0x40 ;  /* 0x0000004012157836 */ /* 0x041fe20000000000 */
[-C--:B-1----:R-:W-:Y:S02]  /*eda0*/  ISETP.GE.AND P0, PT, R18, R0.reuse, PT ;  /* 0x000000001200720c */ /* 0x082fe40003f06270 */
[-C--:B------:R-:W-:Y:S02]  /*edb0*/  ISETP.GE.AND P1, PT, R3, R0.reuse, PT ;  /* 0x000000000300720c */ /* 0x080fe40003f26270 */
[----:B------:R-:W-:-:S09]  /*edc0*/  ISETP.GE.AND P2, PT, R21, R0, PT ;  /* 0x000000001500720c */ /* 0x000fd20003f46270 */
[----:B------:R-:W-:Y:S05]  /*edd0*/  @P0 BRA `(.L_x_1707) ;  /* 0x0000000c00dc0947 */ /* 0x000fea0003800000 */
[----:B------:R-:W3:Y:S01]  /*ede0*/  LDL R68, [R1+0x50] ;  /* 0x0000500001447983 */ /* 0x000ee20000100800 */
[----:B-----5:R-:W-:Y:S02]  /*edf0*/  SHF.R.U32.HI R3, RZ, 0x8, R24 ;  /* 0x00000008ff037819 */ /* 0x020fe40000011618 */
[----:B------:R-:W-:Y:S02]  /*ee00*/  LOP3.LUT R20, R24, 0xff, RZ, 0xc0, !PT ;  /* 0x000000ff18147812 */ /* 0x000fe400078ec0ff */
[----:B------:R-:W-:Y:S02]  /*ee10*/  LOP3.LUT R21, R3, 0xff, RZ, 0xc0, !PT ;  /* 0x000000ff03157812 */ /* 0x000fe400078ec0ff */
[----:B------:R-:W-:Y:S02]  /*ee20*/  LEA.HI R3, R0, R227, RZ, 0x1c ;  /* 0x000000e300037211 */ /* 0x000fe400078fe0ff */
[----:B------:R-:W-:Y:S02]  /*ee30*/  PRMT R45, R21, 0x7604, R20 ;  /* 0x00007604152d7816 */ /* 0x000fe40000000014 */
[----:B------:R-:W-:-:S02]  /*ee40*/  SHF.R.S32.HI R20, RZ, 0x1f, R3 ;  /* 0x0000001fff147819 */ /* 0x000fc40000011403 */
[----:B--2---:R-:W-:Y:S02]  /*ee50*/  SHF.R.U32.HI R37, RZ, 0x8, R25 ;  /* 0x00000008ff257819 */ /* 0x004fe40000011619 */
[----:B------:R-:W-:Y:S01]  /*ee60*/  LEA.HI R21, R20, R3, RZ, 0x2 ;  /* 0x0000000314157211 */ /* 0x000fe200078f10ff */
[----:B------:R-:W-:Y:S01]  /*ee70*/  IMAD.SHL.U32 R20, R3, 0x10, RZ ;  /* 0x0000001003147824 */ /* 0x000fe200078e00ff */
[----:B----4-:R-:W-:Y:S02]  /*ee80*/  SHF.R.U32.HI R39, RZ, 0x8, R26 ;  /* 0x00000008ff277819 */ /* 0x010fe4000001161a */
[----:B------:R-:W-:Y:S01]  /*ee90*/  LOP3.LUT R36, R25, 0xff, RZ, 0xc0, !PT ;  /* 0x000000ff19247812 */ /* 0x000fe200078ec0ff */
[----:B------:R-:W-:Y:S01]  /*eea0*/  IMAD.SHL.U32 R21, R21, 0x800, RZ ;  /* 0x0000080015157824 */ /* 0x000fe200078e00ff */
[----:B------:R-:W-:Y:S02]  /*eeb0*/  LOP3.LUT R3, R181, 0x30, R20, 0xf8, !PT ;  /* 0x00000030b5037812 */ /* 0x000fe400078ef814 */
[----:B------:R-:W-:-:S02]  /*eec0*/  LOP3.LUT R38, R26, 0xff, RZ, 0xc0, !PT ;  /* 0x000000ff1a267812 */ /* 0x000fc400078ec0ff */
[----:B------:R-:W-:Y:S02]  /*eed0*/  LOP3.LUT R3, R3, R182, RZ, 0x3c, !PT ;  /* 0x000000b603037212 */ /* 0x000fe400078e3cff */
[----:B------:R-:W-:Y:S02]  /*eee0*/  LOP3.LUT R20, R21, 0xffffe000, RZ, 0xc0, !PT ;  /* 0xffffe00015147812 */ /* 0x000fe400078ec0ff */
[----:B------:R-:W-:Y:S02]  /*eef0*/  LOP3.LUT R37, R37, 0xff, RZ, 0xc0, !PT ;  /* 0x000000ff25257812 */ /* 0x000fe400078ec0ff */
[----:B------:R-:W-:Y:S02]  /*ef00*/  LOP3.LUT R39, R39, 0xff, RZ, 0xc0, !PT ;  /* 0x000000ff27277812 */ /* 0x000fe400078ec0ff */
[----:B------:R-:W-:Y:S02]  /*ef10*/  IADD3 R3, R3, R183, R20 ;  /* 0x000000b703037210 */ /* 0x000fe40007ffe014 */
[----:B------:R-:W-:-:S02]  /*ef20*/  PRMT R46, R37, 0x7604, R36 ;  /* 0x00007604252e7816 */ /* 0x000fc40000000024 */
[----:B------:R-:W-:Y:S01]  /*ef30*/  PRMT R49, R39, 0x7604, R38 ;  /* 0x0000760427317816 */ /* 0x000fe20000000026 */
[----:B------:R-:W-:Y:S01]  /*ef40*/  IMAD.IADD R3, R16, 0x1, R3 ;  /* 0x0000000110037824 */ /* 0x000fe200078e0203 */
[----:B------:R-:W-:Y:S02]  /*ef50*/  SHF.R.U32.HI R37, RZ, 0x8, R27 ;  /* 0x00000008ff257819 */ /* 0x000fe4000001161b */
[----:B------:R-:W-:Y:S02]  /*ef60*/  SHF.R.U32.HI R39, RZ, 0x8, R4 ;  /* 0x00000008ff277819 */ /* 0x000fe40000011604 */
[----:B------:R-:W-:Y:S01]  /*ef70*/  LOP3.LUT R36, R27, 0xff, RZ, 0xc0, !PT ;  /* 0x000000ff1b247812 */ /* 0x000fe200078ec0ff */
[----:B------:R-:W0:Y:S01]  /*ef80*/  LDS.128 R40, [R3+0x10400] ;  /* 0x0104000003287984 */ /* 0x000e220000000c00 */
[----:B------:R-:W-:Y:S02]  /*ef90*/  LOP3.LUT R38, R4, 0xff, RZ, 0xc0, !PT ;  /* 0x000000ff04267812 */ /* 0x000fe400078ec0ff */
[----:B------:R-:W-:-:S02]  /*efa0*/  LOP3.LUT R37, R37, 0xff, RZ, 0xc0, !PT ;  /* 0x000000ff25257812 */ /* 0x000fc400078ec0ff */
[----:B------:R-:W-:Y:S02]  /*efb0*/  LOP3.LUT R39, R39, 0xff, RZ, 0xc0, !PT ;  /* 0x000000ff27277812 */ /* 0x000fe400078ec0ff */
        /* <DEDUP_REMOVED lines=8> */
[----:B------:R-:W-:Y:S02]  /*f040*/  PRMT R20, R21, 0x7604, R20 ;  /* 0x0000760415147816 */ /* 0x000fe40000000014 */
[----:B------:R-:W-:Y:S02]  /*f050*/  SHF.R.U32.HI R55, RZ, 0x10, R5 ;  /* 0x00000010ff377819 */ /* 0x000fe40000011605 */
[----:B------:R-:W-:-:S02]  /*f060*/  SHF.R.U32.HI R21, RZ, 0x10, R25 ;  /* 0x00000010ff157819 */ /* 0x000fc40000011619 */
[----:B------:R-:W-:Y:S01]  /*f070*/  SHF.R.U32.HI R50, RZ, 0x8, R6 ;  /* 0x00000008ff327819 */ /* 0x000fe20000011606 */
[----:B------:R-:W-:Y:S01]  /*f080*/  IMAD.U32 R55, R55, 0x10000, RZ ;  /* 0x0001000037377824 */ /* 0x000fe200078e00ff */
[----:B------:R-:W-:Y:S01]  /*f090*/  PRMT R52, R52, 0x7604, R51 ;  /* 0x0000760434347816 */ /* 0x000fe20000000033 */
[----:B------:R-:W-:Y:S01]  /*f0a0*/  IMAD.U32 R21, R21, 0x10000, RZ ;  /* 0x0001000015157824 */ /* 0x000fe200078e00ff */
[----:B------:R-:W-:Y:S02]  /*f0b0*/  SHF.R.U32.HI R51, RZ, 0x10, R27 ;  /* 0x00000010ff337819 */ /* 0x000fe4000001161b */
[----:B------:R-:W-:Y:S02]  /*f0c0*/  LOP3.LUT R47, R6, 0xff, RZ, 0xc0, !PT ;  /* 0x000000ff062f7812 */ /* 0x000fe400078ec0ff */
[----:B------:R-:W-:Y:S01]  /*f0d0*/  LOP3.LUT R50, R50, 0xff, RZ, 0xc0, !PT ;  /* 0x000000ff32327812 */ /* 0x000fe200078ec0ff */
[----:B------:R-:W-:Y:S01]  /*f0e0*/  IMAD.U32 R51, R51, 0x10000, RZ ;  /* 0x0001000033337824 */ /* 0x000fe200078e00ff */
[----:B------:R-:W-:-:S02]  /*f0f0*/  LOP3.LUT R55, R20, 0xff0000, R55, 0xf8, !PT ;  /* 0x00ff000014377812 */ /* 0x000fc400078ef837 */
[----:B------:R-:W-:Y:S02]  /*f100*/  PRMT R57, R50, 0x7604, R47 ;  /* 0x0000760432397816 */ /* 0x000fe4000000002f */
[----:B------:R-:W-:Y:S02]  /*f110*/  LOP3.LUT R47, R46, 0xff0000, R21, 0xf8, !PT ;  /* 0x00ff00002e2f7812 */ /* 0x000fe400078ef815 */
[----:B------:R-:W-:Y:S02]  /*f120*/  LOP3.LUT R21, R45, 0xff0000, R24, 0xf8, !PT ;  /* 0x00ff00002d157812 */ /* 0x000fe400078ef818 */
[----:B------:R-:W-:Y:S02]  /*f130*/  LOP3.LUT R49, R49, 0xff0000, R26, 0xf8, !PT ;  /* 0x00ff000031317812 */ /* 0x000fe400078ef81a */
[----:B------:R-:W-:Y:S02]  /*f140*/  LOP3.LUT R45, R53, 0xff0000, R4, 0xf8, !PT ;  /* 0x00ff0000352d7812 */ /* 0x000fe400078ef804 */
[----:B------:R-:W-:-:S02]  /*f150*/  LOP3.LUT R51, R48, 0xff0000, R51, 0xf8, !PT ;  /* 0x00ff000030337812 */ /* 0x000fc400078ef833 */
[----:B------:R-:W-:Y:S02]  /*f160*/  LOP3.LUT R53, R55, 0xff000000, R5, 0xf8, !PT ;  /* 0xff00000037357812 */ /* 0x000fe400078ef805 */
[----:B------:R-:W-:Y:S02]  /*f170*/  SHF.R.U32.HI R59, RZ, 0x10, R7 ;  /* 0x00000010ff3b7819 */ /* 0x000fe40000011607 */
[----:B------:R-:W-:Y:S02]  /*f180*/  LOP3.LUT R47, R47, 0xff000000, R25, 0xf8, !PT ;  /* 0xff0000002f2f7812 */ /* 0x000fe400078ef819 */
[----:B------:R-:W-:Y:S01]  /*f190*/  LOP3.LUT R20, R49, 0xff000000, R26, 0xf8, !PT ;  /* 0xff00000031147812 */ /* 0x000fe200078ef81a */
[----:B------:R-:W-:Y:S01]  /*f1a0*/  IMAD.U32 R59, R59, 0x10000, RZ ;  /* 0x000100003b3b7824 */ /* 0x000fe200078e00ff */
[----:B------:R-:W-:Y:S02]  /*f1b0*/  LOP3.LUT R57, R57, 0xff0000, R6, 0xf8, !PT ;  /* 0x00ff000039397812 */ /* 0x000fe400078ef806 */
[----:B------:R-:W-:-:S02]  /*f1c0*/  LOP3.LUT R51, R51, 0xff000000, R27, 0xf8, !PT ;  /* 0xff00000033337812 */ /* 0x000fc400078ef81b */
[----:B------:R-:W-:Y:S02]  /*f1d0*/  F2FP.F16.E4M3.UNPACK_B R56, R53 ;  /* 0x00000035ff38723e */ /* 0x000fe400020006ff */
[----:B0-----:R-:W-:Y:S02]  /*f1e0*/  F2FP.F16.E4M3.UNPACK_B R26, R41 ;  /* 0x00000029ff1a723e */ /* 0x001fe400020006ff */
[----:B------:R-:W-:Y:S02]  /*f1f0*/  F2FP.F16.E4M3.UNPACK_B R27, R47 ;  /* 0x0000002fff1b723e */ /* 0x000fe400020006ff */
[----:B------:R-:W-:Y:S02]  /*f200*/  LOP3.LUT R21, R21, 0xff000000, R24, 0xf8, !PT ;  /* 0xff00000015157812 */ /* 0x000fe400078ef818 */
[----:B------:R-:W-:Y:S01]  /*f210*/  LOP3.LUT R5, R57, 0xff000000, R6, 0xf8, !PT ;  /* 0xff00000039057812 */ /* 0x000fe200078ef806 */
[----:B------:R-:W-:Y:S01]  /*f220*/  HADD2.F32 R57, -RZ, R56.H0_H0 ;  /* 0x20000038ff397230 */ /* 0x000fe20000004100 */
[----:B------:R-:W-:Y:S01]  /*f230*/  LOP3.LUT R59, R52, 0xff0000, R59, 0xf8, !PT ;  /* 0x00ff0000343b7812 */ /* 0x000fe200078ef83b */
[--C-:B------:R-:W-:Y:S01]  /*f240*/  HADD2.F32 R6, -RZ, R26.reuse.H0_H0 ;  /* 0x2000001aff067230 */ /* 0x100fe20000004100 */
[----:B------:R-:W-:Y:S01]  /*f250*/  F2FP.F16.E4M3.UNPACK_B R54, R40.H1 ;  /* 0x00000028ff36723e */ /* 0x000fe200030006ff */
[----:B------:R-:W-:Y:S01]  /*f260*/  HADD2.F32 R26, -RZ, R26.H1_H1 ;  /* 0x3000001aff1a7230 */ /* 0x000fe20000004100 */
[----:B------:R-:W-:-:S02]  /*f270*/  F2FP.F16.E4M3.UNPACK_B R41, R41.H1 ;  /* 0x00000029ff29723e */ /* 0x000fc400030006ff */
[----:B------:R-:W-:Y:S02]  /*f280*/  F2FP.F16.E4M3.UNPACK_B R53, R53.H1 ;  /* 0x00000035ff35723e */ /* 0x000fe400030006ff */
[----:B------:R-:W-:Y:S02]  /*f290*/  F2FP.F16.E4M3.UNPACK_B R47, R47.H1 ;  /* 0x0000002fff2f723e */ /* 0x000fe400030006ff */
[-C--:B------:R-:W-:Y:S02]  /*f2a0*/  F2FP.F16.E4M3.UNPACK_B R50, R43.reuse ;  /* 0x0000002bff32723e */ /* 0x080fe400020006ff */
[----:B------:R-:W-:Y:S01]  /*f2b0*/  F2FP.F16.E4M3.UNPACK_B R55, R43.H1 ;  /* 0x0000002bff37723e */ /* 0x000fe200030006ff */
[----:B------:R-:W-:Y:S01]  /*f2c0*/  HADD2.F32 R43, -RZ, R27.H1_H1 ;  /* 0x3000001bff2b7230 */ /* 0x000fe20000004100 */
[----:B------:R-:W-:Y:S02]  /*f2d0*/  LOP3.LUT R59, R59, 0xff000000, R7, 0xf8, !PT ;  /* 0xff0000003b3b7812 */ /* 0x000fe400078ef807 */
[----:B------:R-:W-:-:S02]  /*f2e0*/  LOP3.LUT R45, R45, 0xff000000, R4, 0xf8, !PT ;  /* 0xff0000002d2d7812 */ /* 0x000fc400078ef804 */
[-C--:B------:R-:W-:Y:S02]  /*f2f0*/  F2FP.F16.E4M3.UNPACK_B R7, R42.reuse ;  /* 0x0000002aff07723e */ /* 0x080fe400020006ff */
[----:B------:R-:W-:Y:S01]  /*f300*/  F2FP.F16.E4M3.UNPACK_B R42, R42.H1 ;  /* 0x0000002aff2a723e */ /* 0x000fe200030006ff */
[----:B---3--:R-:W0:Y:S02]  /*f310*/  LDS.128 R36, [R68+0x10400] ;  /* 0x0104000044247984 */ /* 0x008e240000000c00 */
[-C--:B0-----:R-:W-:Y:S02]  /*f320*/  F2FP.F16.E4M3.UNPACK_B R24, R37.reuse ;  /* 0x00000025ff18723e */ /* 0x081fe400020006ff */
[----:B------:R-:W-:Y:S02]  /*f330*/  F2FP.F16.E4M3.UNPACK_B R46, R37.H1 ;  /* 0x00000025ff2e723e */ /* 0x000fe400030006ff */
[-C--:B------:R-:W-:Y:S01]  /*f340*/  F2FP.F16.E4M3.UNPACK_B R37, R36.reuse ;  /* 0x00000024ff25723e */ /* 0x080fe200020006ff */
[--C-:B------:R-:W-:Y:S01]  /*f350*/  HADD2.F32 R25, -RZ, R24.reuse.H0_H0 ;  /* 0x20000018ff197230 */ /* 0x100fe20000004100 */
[----:B------:R-:W-:Y:S01]  /*f360*/  F2FP.F16.E4M3.UNPACK_B R48, R36.H1 ;  /* 0x00000024ff30723e */ /* 0x000fe200030006ff */
[----:B------:R-:W-:Y:S01]  /*f370*/  HADD2.F32 R36, -RZ, R27.H0_H0 ;  /* 0x2000001bff247230 */ /* 0x000fe20000004100 */
[-C--:B------:R-:W-:Y:S01]  /*f380*/  F2FP.F16.E4M3.UNPACK_B R49, R39.reuse ;  /* 0x00000027ff31723e */ /* 0x080fe200020006ff */
[--C-:B------:R-:W-:Y:S01]  /*f390*/  HADD2.F32 R27, -RZ, R41.reuse.H0_H0 ;  /* 0x20000029ff1b7230 */ /* 0x100fe20000004100 */
[----:B------:R-:W-:Y:S01]  /*f3a0*/  F2FP.F16.E4M3.UNPACK_B R52, R39.H1 ;  /* 0x00000027ff34723e */ /* 0x000fe200030006ff */
[----:B------:R-:W-:Y:S01]  /*f3b0*/  HADD2.F32 R24, -RZ, R24.H1_H1 ;  /* 0x30000018ff187230 */ /* 0x000fe20000004100 */
[----:B------:R-:W-:Y:S01]  /*f3c0*/  F2FP.F16.E4M3.UNPACK_B R39, R40 ;  /* 0x00000028ff27723e */ /* 0x000fe200020006ff */
[CC--:B------:R-:W-:Y:S01]  /*f3d0*/  FMUL.FTZ R40, R6.reuse, R57.reuse ;  /* 0x0000003906287220 */ /* 0x0c0fe20000410000 */
[----:B------:R-:W-:Y:S01]  /*f3e0*/  FMUL.FTZ R58, R6, R36 ;  /* 0x00000024063a7220 */ /* 0x000fe20000410000 */
[----:B------:R-:W-:Y:S01]  /*f3f0*/  HADD2.F32 R41, -RZ, R41.H1_H1 ;  /* 0x30000029ff297230 */ /* 0x000fe20000004100 */
[----:B------:R-:W-:Y:S01]  /*f400*/  F2FP.F16.E4M3.UNPACK_B R4, R38 ;  /* 0x00000026ff04723e */ /* 0x000fe200020006ff */
[C---:B------:R-:W-:Y:S01]  /*f410*/  FFMA.FTZ R6, R25.reuse, R36, -R40 ;  /* 0x0000002419067223 */ /* 0x040fe20000010828 */
[----:B------:R-:W-:Y:S01]  /*f420*/  FFMA.FTZ R25, R25, R57, R58 ;  /* 0x0000003919197223 */ /* 0x000fe2000001003a */
[----:B------:R-:W-:Y:S01]  /*f430*/  HADD2.F32 R57, -RZ, R56.H1_H1 ;  /* 0x30000038ff397230 */ /* 0x000fe20000004100 */
[----:B------:R-:W-:Y:S01]  /*f440*/  F2FP.F16.E4M3.UNPACK_B R58, R59 ;  /* 0x0000003bff3a723e */ /* 0x000fe200020006ff */
[----:B------:R-:W-:Y:S01]  /*f450*/  HADD2.F32 R56, -RZ, R53.H0_H0 ;  /* 0x20000035ff387230 */ /* 0x000fe20000004100 */
[----:B------:R-:W-:Y:S01]  /*f460*/  F2FP.F16.E4M3.UNPACK_B R38, R38.H1 ;  /* 0x00000026ff26723e */ /* 0x000fe200030006ff */
[----:B------:R-:W-:-:S02]  /*f470*/  HADD2.F32 R40, -RZ, R47.H0_H0 ;  /* 0x2000002fff287230 */ /* 0x000fc40000004100 */
[C---:B------:R-:W-:Y:S01]  /*f480*/  FMUL.FTZ R61, R26.reuse, R57 ;  /* 0x000000391a3d7220 */ /* 0x040fe20000410000 */
[-C--:B------:R-:W-:Y:S01]  /*f490*/  FMUL.FTZ R26, R26, R43.reuse ;  /* 0x0000002b1a1a7220 */ /* 0x080fe20000410000 */
[C---:B------:R-:W-:Y:S01]  /*f4a0*/  FMUL.FTZ R63, R27.reuse, R56 ;  /* 0x000000381b3f7220 */ /* 0x040fe20000410000 */
[----:B------:R-:W-:Y:S02]  /*f4b0*/  HADD2.F32 R36, -RZ, R46.H0_H0 ;  /* 0x2000002eff247230 */ /* 0x000fe40000004100 */
[----:B------:R-:W-:Y:S01]  /*f4c0*/  FMUL.FTZ R65, R27, R40 ;  /* 0x000000281b417220 */ /* 0x000fe20000410000 */
[C---:B------:R-:W-:Y:S01]  /*f4d0*/  FFMA.FTZ R27, R24.reuse, R43, -R61 ;  /* 0x0000002b181b7223 */ /* 0x040fe2000001083d */
[----:B------:R-:W-:Y:S01]  /*f4e0*/  FFMA.FTZ R24, R24, R57, R26 ;  /* 0x0000003918187223 */ /* 0x000fe2000001001a */
[----:B------:R-:W-:Y:S01]  /*f4f0*/  HADD2.F32 R57, -RZ, R53.H1_H1 ;  /* 0x30000035ff397230 */ /* 0x000fe20000004100 */
[----:B------:R-:W-:Y:S01]  /*f500*/  F2FP.F16.E4M3.UNPACK_B R53, R51 ;  /* 0x00000033ff35723e */ /* 0x000fe200020006ff */
[----:B------:R-:W-:-:S02]  /*f510*/  HADD2.F32 R60, -RZ, R58.H0_H0 ;  /* 0x2000003aff3c7230 */ /* 0x000fc40000004100 */
[C---:B------:R-:W-:Y:S01]  /*f520*/  FFMA.FTZ R26, R36.reuse, R40, -R63 ;  /* 0x00000028241a7223 */ /* 0x040fe2000001083f */
[----:B------:R-:W-:Y:S02]  /*f530*/  HADD2.F32 R43, -RZ, R50.H0_H0 ;  /* 0x20000032ff2b7230 */ /* 0x000fe40000004100 */
[----:B------:R-:W-:Y:S01]  /*f540*/  FFMA.FTZ R36, R36, R56, R65 ;  /* 0x0000003824247223 */ /* 0x000fe20000010041 */
[----:B------:R-:W-:Y:S02]  /*f550*/  HADD2.F32 R47, -RZ, R47.H1_H1 ;  /* 0x3000002fff2f7230 */ /* 0x000fe40000004100 */
[----:B------:R-:W-:Y:S01]  /*f560*/  FMUL.FTZ R61, R41, R57 ;  /* 0x00000039293d7220 */ /* 0x000fe20000410000 */
[----:B------:R-:W-:Y:S02]  /*f570*/  HADD2.F32 R46, -RZ, R46.H1_H1 ;  /* 0x3000002eff2e7230 */ /* 0x000fe40000004100 */
[----:B------:R-:W-:Y:S01]  /*f580*/  FMUL.FTZ R63, R43, R60 ;  /* 0x0000003c2b3f7220 */ /* 0x000fe20000410000 */
[----:B------:R-:W-:-:S02]  /*f590*/  HADD2.F32 R56, -RZ, R53.H0_H0 ;  /* 0x20000035ff387230 */ /* 0x000fc40000004100 */
[-C--:B------:R-:W-:Y:S01]  /*f5a0*/  FMUL.FTZ R62, R41, R47.reuse ;  /* 0x0000002f293e7220 */ /* 0x080fe20000410000 */
[----:B------:R-:W-:Y:S02]  /*f5b0*/  HADD2.F32 R40, -RZ, R49.H0_H0 ;  /* 0x20000031ff287230 */ /* 0x000fe40000004100 */
[C---:B------:R-:W-:Y:S01]  /*f5c0*/  FFMA.FTZ R41, R46.reuse, R47, -R61 ;  /* 0x0000002f2e297223 */ /* 0x040fe2000001083d */
[----:B------:R-:W-:Y:S01]  /*f5d0*/  F2FP.F16.E4M3.UNPACK_B R61, R59.H1 ;  /* 0x0000003bff3d723e */ /* 0x000fe200030006ff */
[-C--:B------:R-:W-:Y:S01]  /*f5e0*/  FMUL.FTZ R65, R43, R56.reuse ;  /* 0x000000382b417220 */ /* 0x080fe20000410000 */
[----:B------:R-:W-:Y:S01]  /*f5f0*/  FFMA.FTZ R47, R46, R57, R62 ;  /* 0x000000392e2f7223 */ /* 0x000fe2000001003e */
[----:B------:R-:W-:Y:S01]  /*f600*/  FFMA.FTZ R43, R40, R56, -R63 ;  /* 0x00000038282b7223 */ /* 0x000fe2000001083f */
[----:B------:R-:W-:Y:S01]  /*f610*/  HADD2.F32 R56, -RZ, R53.H1_H1 ;  /* 0x30000035ff387230 */ /* 0x000fe20000004100 */
[----:B------:R-:W-:Y:S01]  /*f620*/  F2FP.F16.E4M3.UNPACK_B R53, R51.H1 ;  /* 0x00000033ff35723e */ /* 0x000fe200030006ff */
[----:B------:R-:W-:-:S02]  /*f630*/  HADD2.F32 R58, -RZ, R58.H1_H1 ;  /* 0x3000003aff3a7230 */ /* 0x000fc40000004100 */
[----:B------:R-:W-:Y:S01]  /*f640*/  FFMA.FTZ R40, R40, R60, R65 ;  /* 0x0000003c28287223 */ /* 0x000fe20000010041 */
[----:B------:R-:W-:Y:S01]  /*f650*/  HADD2.F32 R50, -RZ, R50.H1_H1 ;  /* 0x30000032ff327230 */ /* 0x000fe20000004100 */
[----:B------:R-:W-:Y:S01]  /*f660*/  F2FP.SATFINITE.E4M3.F32.PACK_AB_MERGE_C R36, R47, R36, RZ ;  /* 0x000000242f24723e */ /* 0x000fe200048070ff */
        /* <DEDUP_REMOVED lines=9> */
[----:B------:R-:W-:Y:S01]  /*f700*/  F2FP.SATFINITE.E4M3.F32.PACK_AB_MERGE_C R25, R24, R25, R36 ;  /* 0x000000191819723e */ /* 0x000fe20004807024 */
[----:B------:R-:W-:Y:S01]  /*f710*/  FFMA.FTZ R46, R49, R56, -R60 ;  /* 0x00000038312e7223 */ /* 0x000fe2000001083c */
[----:B------:R-:W-:Y:S01]  /*f720*/  F2FP.F16.E4M3.UNPACK_B R60, R45.H1 ;  /* 0x0000002dff3c723e */ /* 0x000fe200030006ff */
[C---:B------:R-:W-:Y:S01]  /*f730*/  FFMA.FTZ R50, R51.reuse, R57, -R50 ;  /* 0x0000003933327223 */ /* 0x040fe20000010832 */
[----:B------:R-:W-:Y:S01]  /*f740*/  F2FP.F16.E4M3.UNPACK_B R57, R21.H1 ;  /* 0x00000015ff39723e */ /* 0x000fe200030006ff */
[----:B------:R-:W-:Y:S01]  /*f750*/  FFMA.FTZ R51, R51, R59, R62 ;  /* 0x0000003b33337223 */ /* 0x000fe2000001003e */
[----:B------:R-:W-:Y:S01]  /*f760*/  FFMA.FTZ R49, R49, R58, R63 ;  /* 0x0000003a31317223 */ /* 0x000fe2000001003f */
        /* <DEDUP_REMOVED lines=11> */
[-C--:B------:R-:W-:Y:S01]  /*f820*/  FMUL.FTZ R56, R55, R58.reuse ;  /* 0x0000003a37387220 */ /* 0x080fe20000410000 */
[----:B------:R-:W-:Y:S02]  /*f830*/  HADD2.F32 R55, -RZ, R60.H1_H1 ;  /* 0x3000003cff377230 */ /* 0x000fe40000004100 */
[----:B------:R-:W-:Y:S01]  /*f840*/  FFMA.FTZ R67, R53, R59, -R64 ;  /* 0x0000003b35437223 */ /* 0x000fe20000010840 */
[----:B------:R-:W-:Y:S02]  /*f850*/  HADD2.F32 R54, -RZ, R54.H1_H1 ;  /* 0x30000036ff367230 */ /* 0x000fe40000004100 */
[----:B------:R-:W-:Y:S01]  /*f860*/  FFMA.FTZ R63, R52, R58, -R63 ;  /* 0x0000003a343f7223 */ /* 0x000fe2000001083f */
[----:B------:R-:W-:-:S02]  /*f870*/  HADD2.F32 R57, -RZ, R57.H1_H1 ;  /* 0x30000039ff397230 */ /* 0x000fc40000004100 */
[----:B------:R-:W-:Y:S01]  /*f880*/  FFMA.FTZ R61, R52, R61, R56 ;  /* 0x0000003d343d7223 */ /* 0x000fe20000010038 */
[----:B------:R-:W-:Y:S01]  /*f890*/  FFMA.FTZ R66, R53, R62, R65 ;  /* 0x0000003e35427223 */ /* 0x000fe20000010041 */
[----:B------:R-:W-:Y:S01]  /*f8a0*/  HADD2.F32 R48, -RZ, R48.H1_H1 ;  /* 0x30000030ff307230 */ /* 0x000fe20000004100 */
[----:B------:R-:W-:Y:S01]  /*f8b0*/  F2FP.F16.E4M3.UNPACK_B R52, R21 ;  /* 0x00000015ff34723e */ /* 0x000fe200020006ff */
[C---:B------:R-:W-:Y:S01]  /*f8c0*/  FMUL.FTZ R21, R54.reuse, R55 ;  /* 0x0000003736157220 */ /* 0x040fe20000410000 */
[----:B------:R-:W-:Y:S01]  /*f8d0*/  F2FP.F16.E4M3.UNPACK_B R53, R45 ;  /* 0x0000002dff35723e */ /* 0x000fe200020006ff */
[-C--:B------:R-:W-:Y:S01]  /*f8e0*/  FMUL.FTZ R56, R54, R57.reuse ;  /* 0x0000003936387220 */ /* 0x080fe20000410000 */
[----:B------:R-:W-:Y:S02]  /*f8f0*/  HADD2.F32 R45, -RZ, R39.H0_H0 ;  /* 0x20000027ff2d7230 */ /* 0x000fe40000004100 */
[----:B------:R-:W-:Y:S01]  /*f900*/  FFMA.FTZ R62, R48, R57, -R21 ;  /* 0x00000039303e7223 */ /* 0x000fe20000010815 */
[----:B------:R-:W-:-:S02]  /*f910*/  HADD2.F32 R21, -RZ, R37.H0_H0 ;  /* 0x20000025ff157230 */ /* 0x000fc40000004100 */
[----:B------:R-:W-:Y:S01]  /*f920*/  FFMA.FTZ R64, R48, R55, R56 ;  /* 0x0000003730407223 */ /* 0x000fe20000010038 */
[--C-:B------:R-:W-:Y:S01]  /*f930*/  HADD2.F32 R54, -RZ, R53.reuse.H0_H0 ;  /* 0x20000035ff367230 */ /* 0x100fe20000004100 */
[----:B------:R-:W-:Y:S01]  /*f940*/  F2FP.SATFINITE.E4M3.F32.PACK_AB_MERGE_C R51, R66, R51, RZ ;  /* 0x000000334233723e */ /* 0x000fe200048070ff */
[--C-:B------:R-:W-:Y:S02]  /*f950*/  HADD2.F32 R48, -RZ, R52.reuse.H0_H0 ;  /* 0x20000034ff307230 */ /* 0x100fe40000004100 */
[----:B------:R-:W-:Y:S02]  /*f960*/  HADD2.F32 R56, -RZ, R53.H1_H1 ;  /* 0x30000035ff387230 */ /* 0x000fe40000004100 */
[C---:B------:R-:W-:Y:S01]  /*f970*/  FMUL.FTZ R58, R45.reuse, R54 ;  /* 0x000000362d3a7220 */ /* 0x040fe20000410000 */
[----:B------:R-:W-:Y:S02]  /*f980*/  HADD2.F32 R39, -RZ, R39.H1_H1 ;  /* 0x30000027ff277230 */ /* 0x000fe40000004100 */
[----:B------:R-:W-:Y:S01]  /*f990*/  FMUL.FTZ R60, R45, R48 ;  /* 0x000000302d3c7220 */ /* 0x000fe20000410000 */
[----:B------:R-:W-:-:S02]  /*f9a0*/  HADD2.F32 R52, -RZ, R52.H1_H1 ;  /* 0x30000034ff347230 */ /* 0x000fc40000004100 */
[C---:B------:R-:W-:Y:S01]  /*f9b0*/  FFMA.FTZ R58, R21.reuse, R48, -R58 ;  /* 0x00000030153a7223 */ /* 0x040fe2000001083a */
[----:B------:R-:W-:Y:S02]  /*f9c0*/  HADD2.F32 R37, -RZ, R37.H1_H1 ;  /* 0x30000025ff257230 */ /* 0x000fe40000004100 */
[----:B------:R-:W-:Y:S01]  /*f9d0*/  FFMA.FTZ R60, R21, R54, R60 ;  /* 0x00000036153c7223 */ /* 0x000fe2000001003c */
[----:B------:R-:W-:Y:S01]  /*f9e0*/  F2FP.F16.E4M3.UNPACK_B R45, R5.H1 ;  /* 0x00000005ff2d723e */ /* 0x000fe200030006ff */
[C---:B------:R-:W-:Y:S01]  /*f9f0*/  FMUL.FTZ R48, R39.reuse, R56 ;  /* 0x0000003827307220 */ /* 0x040fe20000410000 */
[----:B------:R-:W-:Y:S01]  /*fa00*/  F2FP.F16.E4M3.UNPACK_B R21, R20.H1 ;  /* 0x00000014ff15723e */ /* 0x000fe200030006ff */
[-C--:B------:R-:W-:Y:S01]  /*fa10*/  FMUL.FTZ R55, R39, R52.reuse ;  /* 0x0000003427377220 */ /* 0x080fe20000410000 */
[----:B------:R-:W-:Y:S02]  /*fa20*/  HADD2.F32 R39, -RZ, R42.H0_H0 ;  /* 0x2000002aff277230 */ /* 0x000fe40000004100 */
[----:B------:R-:W-:Y:S01]  /*fa30*/  FFMA.FTZ R53, R37, R52, -R48 ;  /* 0x0000003425357223 */ /* 0x000fe20000010830 */
[----:B------:R-:W-:-:S02]  /*fa40*/  HADD2.F32 R52, -RZ, R45.H0_H0 ;  /* 0x2000002dff347230 */ /* 0x000fc40000004100 */
[----:B------:R-:W-:Y:S01]  /*fa50*/  FFMA.FTZ R55, R37, R56, R55 ;  /* 0x0000003825377223 */ /* 0x000fe20000010037 */
[----:B------:R-:W-:Y:S01]  /*fa60*/  HADD2.F32 R48, -RZ, R21.H0_H0 ;  /* 0x20000015ff307230 */ /* 0x000fe20000004100 */
[----:B------:R-:W-:Y:S01]  /*fa70*/  F2FP.F16.E4M3.UNPACK_B R20, R20 ;  /* 0x00000014ff14723e */ /* 0x000fe200020006ff */
[----:B------:R-:W-:Y:S02]  /*fa80*/  HADD2.F32 R45, -RZ, R45.H1_H1 ;  /* 0x3000002dff2d7230 */ /* 0x000fe40000004100 */
[C---:B------:R-:W-:Y:S01]  /*fa90*/  FMUL.FTZ R54, R39.reuse, R52 ;  /* 0x0000003427367220 */ /* 0x040fe20000410000 */
[----:B------:R-:W-:Y:S02]  /*faa0*/  HADD2.F32 R42, -RZ, R42.H1_H1 ;  /* 0x3000002aff2a7230 */ /* 0x000fe40000004100 */
[----:B------:R-:W-:Y:S01]  /*fab0*/  FMUL.FTZ R56, R39, R48 ;  /* 0x0000003027387220 */ /* 0x000fe20000410000 */
[----:B------:R-:W-:Y:S01]  /*fac0*/  HADD2.F32 R37, -RZ, R21.H1_H1 ;  /* 0x30000015ff257230 */ /* 0x000fe20000004100 */
[----:B------:R-:W-:Y:S01]  /*fad0*/  F2FP.F16.E4M3.UNPACK_B R5, R5 ;  /* 0x00000005ff05723e */ /* 0x000fe200020006ff */
[----:B------:R-:W-:-:S02]  /*fae0*/  HADD2.F32 R21, -RZ, R38.H0_H0 ;  /* 0x20000026ff157230 */ /* 0x000fc40000004100 */
[C---:B------:R-:W-:Y:S01]  /*faf0*/  FMUL.FTZ R39, R42.reuse, R45 ;  /* 0x0000002d2a277220 */ /* 0x040fe20000410000 */
[----:B------:R-:W-:Y:S02]  /*fb00*/  HADD2.F32 R38, -RZ, R38.H1_H1 ;  /* 0x30000026ff267230 */ /* 0x000fe40000004100 */
[----:B------:R-:W-:Y:S01]  /*fb10*/  FMUL.FTZ R42, R42, R37 ;  /* 0x000000252a2a7220 */ /* 0x000fe20000410000 */
[----:B------:R-:W-:Y:S01]  /*fb20*/  F2FP.SATFINITE.E4M3.F32.PACK_AB_MERGE_C R61, R64, R61, RZ ;  /* 0x0000003d403d723e */ /* 0x000fe200048070ff */
[C---:B------:R-:W-:Y:S01]  /*fb30*/  FFMA.FTZ R54, R21.reuse, R48, -R54 ;  /* 0x0000003015367223 */ /* 0x040fe20000010836 */
[----:B------:R-:W-:Y:S01]  /*fb40*/  FFMA.FTZ R56, R21, R52, R56 ;  /* 0x0000003415387223 */ /* 0x000fe20000010038 */
[C---:B------:R-:W-:Y:S01]  /*fb50*/  FFMA.FTZ R59, R38.reuse, R37, -R39 ;  /* 0x00000025263b7223 */ /* 0x040fe20000010827 */
[----:B------:R-:W-:Y:S01]  /*fb60*/  FFMA.FTZ R65, R38, R45, R42 ;  /* 0x0000002d26417223 */ /* 0x000fe2000001002a */
[--C-:B------:R-:W-:Y:S01]  /*fb70*/  HADD2.F32 R21, -RZ, R20.reuse.H0_H0 ;  /* 0x20000014ff157230 */ /* 0x100fe20000004100 */
[----:B------:R-:W-:Y:S01]  /*fb80*/  F2FP.SATFINITE.E4M3.F32.PACK_AB_MERGE_C R24, R55, R60, R61 ;  /* 0x0000003c3718723e */ /* 0x000fe2000480703d */
[----:B------:R-:W-:Y:S01]  /*fb90*/  HADD2.F32 R37, -RZ, R20.H1_H1 ;  /* 0x30000014ff257230 */ /* 0x000fe20000004100 */
[----:B------:R-:W-:Y:S01]  /*fba0*/  F2FP.SATFINITE.E4M3.F32.PACK_AB_MERGE_C R54, R59, R54, RZ ;  /* 0x000000363b36723e */ /* 0x000fe200048070ff */
[----:B------:R-:W-:-:S02]  /*fbb0*/  HADD2.F32 R38, -RZ, R5.H0_H0 ;  /* 0x20000005ff267230 */ /* 0x000fc40000004100 */
[----:B------:R-:W-:Y:S02]  /*fbc0*/  HADD2.F32 R20, -RZ, R7.H0_H0 ;  /* 0x20000007ff147230 */ /* 0x000fe40000004100 */
[----:B------:R-:W-:Y:S02]  /*fbd0*/  HADD2.F32 R39, -RZ, R5.H1_H1 ;  /* 0x30000005ff277230 */ /* 0x000fe40000004100 */
[----:B------:R-:W-:Y:S02]  /*fbe0*/  HADD2.F32 R7, -RZ, R7.H1_H1 ;  /* 0x30000007ff077230 */ /* 0x000fe40000004100 */
[C---:B------:R-:W-:Y:S01]  /*fbf0*/  FMUL.FTZ R42, R20.reuse, R38 ;  /* 0x00000026142a7220 */ /* 0x040fe20000410000 */
[--C-:B------:R-:W-:Y:S02]  /*fc00*/  HADD2.F32 R5, -RZ, R4.reuse.H0_H0 ;  /* 0x20000004ff057230 */ /* 0x100fe40000004100 */
[----:B------:R-:W-:Y:S01]  /*fc10*/  FMUL.FTZ R45, R20, R21 ;  /* 0x00000015142d7220 */ /* 0x000fe20000410000 */
[----:B------:R-:W-:-:S02]  /*fc20*/  HADD2.F32 R4, -RZ, R4.H1_H1 ;  /* 0x30000004ff047230 */ /* 0x000fc40000004100 */
[C---:B------:R-:W-:Y:S01]  /*fc30*/  FMUL.FTZ R57, R7.reuse, R39 ;  /* 0x0000002707397220 */ /* 0x040fe20000410000 */
[----:B------:R-:W-:Y:S01]  /*fc40*/  FMUL.FTZ R20, R7, R37 ;  /* 0x0000002507147220 */ /* 0x000fe20000410000 */
[C---:B------:R-:W-:Y:S01]  /*fc50*/  FFMA.FTZ R42, R5.reuse, R21, -R42 ;  /* 0x00000015052a7223 */ /* 0x040fe2000001082a */
[----:B------:R-:W-:Y:S01]  /*fc60*/  FFMA.FTZ R45, R5, R38, R45 ;  /* 0x00000026052d7223 */ /* 0x000fe2000001002d */
[C---:B------:R-:W-:Y:S01]  /*fc70*/  FFMA.FTZ R57, R4.reuse, R37, -R57 ;  /* 0x0000002504397223 */ /* 0x040fe20000010839 */
[----:B------:R-:W-:Y:S01]  /*fc80*/  FFMA.FTZ R20, R4, R39, R20 ;  /* 0x0000002704147223 */ /* 0x000fe20000010014 */
[----:B------:R-:W-:Y:S02]  /*fc90*/  F2FP.SATFINITE.E4M3.F32.PACK_AB_MERGE_C R5, R41, R26, RZ ;  /* 0x0000001a2905723e */ /* 0x000fe400048070ff */
[----:B------:R-:W-:Y:S02]  /*fca0*/  F2FP.SATFINITE.E4M3.F32.PACK_AB_MERGE_C R7, R67, R50, RZ ;  /* 0x000000324307723e */ /* 0x000fe400048070ff */
[----:B------:R-:W-:-:S02]  /*fcb0*/  F2FP.SATFINITE.E4M3.F32.PACK_AB_MERGE_C R4, R62, R63, RZ ;  /* 0x0000003f3e04723e */ /* 0x000fc400048070ff */
[----:B------:R-:W-:Y:S02]  /*fcc0*/  F2FP.SATFINITE.E4M3.F32.PACK_AB_MERGE_C R26, R65, R56, RZ ;  /* 0x00000038411a723e */ /* 0x000fe400048070ff */
[----:B------:R-:W-:Y:S02]  /*fcd0*/  F2FP.SATFINITE.E4M3.F32.PACK_AB_MERGE_C R5, R27, R6, R5 ;  /* 0x000000061b05723e */ /* 0x000fe40004807005 */
[----:B------:R-:W-:Y:S02]  /*fce0*/  F2FP.SATFINITE.E4M3.F32.PACK_AB_MERGE_C R7, R46, R43, R7 ;  /* 0x0000002b2e07723e */ /* 0x000fe40004807007 */
[----:B------:R-:W-:Y:S02]  /*fcf0*/  F2FP.SATFINITE.E4M3.F32.PACK_AB_MERGE_C R4, R53, R58, R4 ;  /* 0x0000003a3504723e */ /* 0x000fe40004807004 */
[----:B------:R-:W-:Y:S02]  /*fd00*/  F2FP.SATFINITE.E4M3.F32.PACK_AB_MERGE_C R6, R57, R42, R54 ;  /* 0x0000002a3906723e */ /* 0x000fe40004807036 */
[----:B------:R-:W-:-:S02]  /*fd10*/  F2FP.SATFINITE.E4M3.F32.PACK_AB_MERGE_C R27, R49, R40, R51 ;  /* 0x00000028311b723e */ /* 0x000fc40004807033 */
[----:B------:R-:W-:Y:S01]  /*fd20*/  F2FP.SATFINITE.E4M3.F32.PACK_AB_MERGE_C R26, R20, R45, R26 ;  /* 0x0000002d141a723e */ /* 0x000fe2000480701a */
[----:B------:R0:W-:Y:S04]  /*fd30*/  STS.128 [R68+0x10400], R4 ;  /* 0x0104000444007388 */ /* 0x0001e80000000c00 */
[----:B------:R0:W-:Y:S02]  /*fd40*/  STS.128 [R3+0x10400], R24 ;  /* 0x0104001803007388 */ /* 0x0001e40000000c00 */
.L_x_1707:
[----:B------:R-:W-:Y:S05]  /*fd50*/  BSYNC B1 ;  /* 0x0000000000017941 */ /* 0x000fea0003800000 */
.L_x_1706:
[----:B------:R-:W-:Y:S04]  /*fd60*/  BSSY B1, `(.L_x_1708) ;  /* 0x0000101000017945 */ /* 0x000fe80003800000 */
[----:B------:R-:W-:Y:S05]  /*fd70*/  @P1 BRA `(.L_x_1709) ;  /* 0x0000000c00fc1947 */ /* 0x000fea0003800000 */
[----:B------:R-:W3:Y:S01]  /*fd80*/  LDL R61, [R1+0x4c] ;  /* 0x00004c00013d7983 */ /* 0x000ee20000100800 */
[----:B0----5:R-:W-:Y:S02]  /*fd90*/  SHF.R.U32.HI R3, RZ, 0x8, R28 ;  /* 0x00000008ff037819 */ /* 0x021fe4000001161c */
[----:B------:R-:W-:Y:S02]  /*fda0*/  LOP3.LUT R5, R28, 0xff, RZ, 0xc0, !PT ;  /* 0x000000ff1c057812 */ /* 0x000fe400078ec0ff */
[----:B------:R-:W-:Y:S02]  /*fdb0*/  LOP3.LUT R4, R3, 0xff, RZ, 0xc0, !PT ;  /* 0x000000ff03047812 */ /* 0x000fe400078ec0ff */
[----:B------:R-:W-:Y:S02]  /*fdc0*/  LEA.HI R3, R0, R179, RZ, 0x1c ;  /* 0x000000b300037211 */ /* 0x000fe400078fe0ff */
[----:B------:R-:W-:Y:S02]  /*fdd0*/  PRMT R21, R4, 0x7604, R5 ;  /* 0x0000760404157816 */ /* 0x000fe40000000005 */
[----:B------:R-:W-:-:S02]  /*fde0*/  SHF.R.S32.HI R4, RZ, 0x1f, R3 ;  /* 0x0000001fff047819 */ /* 0x000fc40000011403 */
[----:B------:R-:W-:Y:S02]  /*fdf0*/  SHF.R.U32.HI R24, RZ, 0x8, R8 ;  /* 0x00000008ff187819 */ /* 0x000fe40000011608 */
[----:B------:R-:W-:Y:S01]  /*fe00*/  LEA.HI R5, R4, R3, RZ, 0x2 ;  /* 0x0000000304057211 */ /* 0x000fe200078f10ff */
[----:B------:R-:W-:Y:S01]  /*fe10*/  IMAD.SHL.U32 R4, R3, 0x10, RZ ;  /* 0x0000001003047824 */ /* 0x000fe200078e00ff */
[----:B------:R-:W-:Y:S02]  /*fe20*/  SHF.R.U32.HI R20, RZ, 0x8, R31 ;  /* 0x00000008ff147819 */ /* 0x000fe4000001161f */
[----:B------:R-:W-:Y:S01]  /*fe30*/  SHF.R.U32.HI R6, RZ, 0x8, R29 ;  /* 0x00000008ff067819 */ /* 0x000fe2000001161d */
[----:B------:R-:W-:Y:S01]  /*fe40*/  IMAD.SHL.U32 R5, R5, 0x800, RZ ;  /* 0x0000080005057824 */ /* 0x000fe200078e00ff */
[----:B------:R-:W-:Y:S02]  /*fe50*/  LOP3.LUT R3, R181, 0x30, R4, 0xf8, !PT ;  /* 0x00000030b5037812 */ /* 0x000fe400078ef804 */
[----:B------:R-:W-:-:S02]  /*fe60*/  LOP3.LUT R27, R8, 0xff, RZ, 0xc0, !PT ;  /* 0x000000ff081b7812 */ /* 0x000fc400078ec0ff */
[----:B------:R-:W-:Y:S02]  /*fe70*/  LOP3.LUT R24, R24, 0xff, RZ, 0xc0, !PT ;  /* 0x000000ff18187812 */ /* 0x000fe400078ec0ff */
[----:B------:R-:W-:Y:S02]  /*fe80*/  LOP3.LUT R25, R31, 0xff, RZ, 0xc0, !PT ;  /* 0x000000ff1f197812 */ /* 0x000fe400078ec0ff */
[----:B------:R-:W-:Y:S02]  /*fe90*/  LOP3.LUT R20, R20, 0xff, RZ, 0xc0, !PT ;  /* 0x000000ff14147812 */ /* 0x000fe400078ec0ff */
[----:B------:R-:W-:Y:S02]  /*fea0*/  LOP3.LUT R3, R3, R182, RZ, 0x3c, !PT ;  /* 0x000000b603037212 */ /* 0x000fe400078e3cff */
[----:B------:R-:W-:Y:S02]  /*feb0*/  LOP3.LUT R4, R5, 0xffffe000, RZ, 0xc0, !PT ;  /* 0xffffe00005047812 */ /* 0x000fe400078ec0ff */
[----:B------:R-:W-:-:S02]  /*fec0*/  LOP3.LUT R7, R29, 0xff, RZ, 0xc0, !PT ;  /* 0x000000ff1d077812 */ /* 0x000fc400078ec0ff */
[----:B------:R-:W-:Y:S02]  /*fed0*/  LOP3.LUT R6, R6, 0xff, RZ, 0xc0, !PT ;  /* 0x000000ff06067812 */ /* 0x000fe400078ec0ff */
[----:B------:R-:W-:Y:S02]  /*fee0*/  PRMT R43, R24, 0x7604, R27 ;  /* 0x00007604182b7816 */ /* 0x000fe4000000001b */
[----:B------:R-:W-:Y:S02]  /*fef0*/  PRMT R41, R20, 0x7604, R25 ;  /* 0x0000760414297816 */ /* 0x000fe40000000019 */
[----:B------:R-:W-:Y:S02]  /*ff00*/  IADD3 R3, R3, R183, R4 ;  /* 0x000000b703037210 */ /* 0x000fe40007ffe004 */
[----:B------:R-:W-:Y:S02]  /*ff10*/  SHF.R.U32.HI R24, RZ, 0x8, R10 ;  /* 0x00000008ff187819 */ /* 0x000fe4000001160a */
[----:B------:R-:W-:Y:S01]  /*ff20*/  SHF.R.U32.HI R26, RZ, 0x8, R11 ;  /* 0x00000008ff1a7819 */ /* 0x000fe2000001160b */
[----:B------:R-:W-:Y:S01]  /*ff30*/  IMAD.IADD R3, R16, 0x1, R3 ;  /* 0x0000000110037824 */ /* 0x000fe200078e0203 */
[----:B------:R-:W-:-:S02]  /*ff40*/  SHF.R.U32.HI R20, RZ, 0x8, R9 ;  /* 0x00000008ff147819 */ /* 0x000fc40000011609 */
[----:B--2---:R-:W-:Y:S02]  /*ff50*/  PRMT R37, R6, 0x7604, R7 ;  /* 0x0000760406257816 */ /* 0x004fe40000000007 */
[----:B------:R-:W-:Y:S02]  /*ff60*/  SHF.R.U32.HI R6, RZ, 0x8, R30 ;  /* 0x00000008ff067819 */ /* 0x000fe4000001161e */
[----:B------:R-:W-:Y:S02]  /*ff70*/  LOP3.LUT R25, R9, 0xff, RZ, 0xc0, !PT ;  /* 0x000000ff09197812 */ /* 0x000fe400078ec0ff */
[----:B------:R-:W-:Y:S02]  /*ff80*/  LOP3.LUT R27, R10, 0xff, RZ, 0xc0, !PT ;  /* 0x000000ff0a1b7812 */ /* 0x000fe400078ec0ff */
[----:B------:R-:W-:Y:S02]  /*ff90*/  LOP3.LUT R24, R24, 0xff, RZ, 0xc0, !PT ;  /* 0x000000ff18187812 */ /* 0x000fe400078ec0ff */
[----:B------:R-:W-:-:S02]  /*ffa0*/  LOP3.LUT R26, R26, 0xff, RZ, 0xc0, !PT ;  /* 0x000000ff1a1a7812 */ /* 0x000fc400078ec0ff */
[----:B------:R-:W-:Y:S02]  /*ffb0*/  LOP3.LUT R20, R20, 0xff, RZ, 0xc0, !PT ;  /* 0x000000ff14147812 */ /* 0x000fe400078ec0ff */
[----:B------:R-:W-:Y:S02]  /*ffc0*/  LOP3.LUT R49, R11, 0xff, RZ, 0xc0, !PT ;  /* 0x000000ff0b317812 */ /* 0x000fe400078ec0ff */
[----:B------:R-:W-:Y:S02]  /*ffd0*/  LOP3.LUT R7, R30, 0xff, RZ, 0xc0, !PT ;  /* 0x000000ff1e077812 */ /* 0x000fe400078ec0ff */
[----:B------:R-:W-:Y:S02]  /*ffe0*/  LOP3.LUT R6, R6, 0xff, RZ, 0xc0, !PT ;  /* 0x000000ff06067812 */ /* 0x000fe400078ec0ff */
[----:B------:R-:W-:Y:S02]  /*fff0*/  PRMT R45, R20, 0x7604, R25 ;  /* 0x00007604142d7816 */ /* 0x000fe40000000019 */
[----:B------:R-:W-:-:S02]  /*10000*/  PRMT R47, R24, 0x7604, R27 ;  /* 0x00007604182f7816 */ /* 0x000fc4000000001b */
[----:B------:R-:W-:Y:S02]  /*10010*/  PRMT R51, R26, 0x7604, R49 ;  /* 0x000076041a337816 */ /* 0x000fe40000000031 */
[----:B------:R-:W0:Y:S01]  /*10020*/  LDS.128 R24, [R3+0x10400] ;  /* 0x0104000003187984 */ /* 0x000e220000000c00 */
[----:B----4-:R-:W-:Y:S02]  /*10030*/  PRMT R39, R6, 0x7604, R7 ;  /* 0x0000760406277816 */ /* 0x010fe40000000007 */
[----:B------:R-:W-:Y:S02]  /*10040*/  SHF.R.U32.HI R36, RZ, 0x10, R29 ;  /* 0x00000010ff247819 */ /* 0x000fe4000001161d */
[----:B------:R-:W-:Y:S02]  /*10050*/  SHF.R.U32.HI R20, RZ, 0x10, R28 ;  /* 0x00000010ff147819 */ /* 0x000fe4000001161c */
[----:B------:R-:W-:Y:S02]  /*10060*/  SHF.R.U32.HI R38, RZ, 0x10, R30 ;  /* 0x00000010ff267819 */ /* 0x000fe4000001161e */
[----:B------:R-:W-:-:S02]  /*10070*/  LOP3.LUT R36, R36, 0xff, RZ, 0xc0, !PT ;  /* 0x000000ff24247812 */ /* 0x000fc400078ec0ff */
[----:B------:R-:W-:Y:S02]  /*10080*/  LOP3.LUT R20, R20, 0xff, RZ, 0xc0, !PT ;  /* 0x000000ff14147812 */ /* 0x000fe400078ec0ff */
[----:B------:R-:W-:Y:S02]  /*10090*/  LOP3.LUT R38, R38, 0xff, RZ, 0xc0, !PT ;  /* 0x000000ff26267812 */ /* 0x000fe400078ec0ff */
[----:B------:R-:W-:Y:S02]  /*100a0*/  PRMT R37, R36, 0x7054, R37 ;  /* 0x0000705424257816 */ /* 0x000fe40000000025 */
[----:B------:R-:W-:Y:S02]  /*100b0*/  SHF.R.U32.HI R36, RZ, 0x10, R9 ;  /* 0x00000010ff247819 */ /* 0x000fe40000011609 */
[----:B------:R-:W-:Y:S02]  /*100c0*/  PRMT R21, R20, 0x7054, R21 ;  /* 0x0000705414157816 */ /* 0x000fe40000000015 */
[----:B------:R-:W-:-:S02]  /*100d0*/  PRMT R39, R38, 0x7054, R39 ;  /* 0x0000705426277816 */ /* 0x000fc40000000027 */
[----:B------:R-:W-:Y:S02]  /*100e0*/  SHF.R.U32.HI R20, RZ, 0x10, R8 ;  /* 0x00000010ff147819 */ /* 0x000fe40000011608 */
[----:B------:R-:W-:Y:S02]  /*100f0*/  SHF.R.U32.HI R38, RZ, 0x10, R10 ;  /* 0x00000010ff267819 */ /* 0x000fe4000001160a */
[----:B------:R-:W-:Y:S02]  /*10100*/  LOP3.LUT R36, R36, 0xff, RZ, 0xc0, !PT ;  /* 0x000000ff24247812 */ /* 0x000fe400078ec0ff */
[----:B------:R-:W-:Y:S02]  /*10110*/  LOP3.LUT R20, R20, 0xff, RZ, 0xc0, !PT ;  /* 0x000000ff14147812 */ /* 0x000fe400078ec0ff */
[----:B------:R-:W-:Y:S02]  /*10120*/  LOP3.LUT R38, R38, 0xff, RZ, 0xc0, !PT ;  /* 0x000000ff26267812 */ /* 0x000fe400078ec0ff */
[----:B------:R-:W-:-:S02]  /*10130*/  PRMT R45, R36, 0x7054, R45 ;  /* 0x00007054242d7816 */ /* 0x000fc4000000002d */
[----:B------:R-:W-:Y:S02]  /*10140*/  PRMT R43, R20, 0x7054, R43 ;  /* 0x00007054142b7816 */ /* 0x000fe4000000002b */
[----:B------:R-:W-:Y:S02]  /*10150*/  PRMT R49, R38, 0x7054, R47 ;  /* 0x0000705426317816 */ /* 0x000fe4000000002f */
[----:B------:R-:W-:Y:S02]  /*10160*/  SHF.R.U32.HI R40, RZ, 0x10, R31 ;  /* 0x00000010ff287819 */ /* 0x000fe4000001161f */
[----:B------:R-:W-:Y:S02]  /*10170*/  LOP3.LUT R47, R45, 0xff000000, R9, 0xf8, !PT ;  /* 0xff0000002d2f7812 */ /* 0x000fe400078ef809 */
[----:B------:R-:W-:Y:S02]  /*10180*/  LOP3.LUT R36, R37, 0xff000000, R29, 0xf8, !PT ;  /* 0xff00000025247812 */ /* 0x000fe400078ef81d */
[----:B------:R-:W-:-:S02]  /*10190*/  LOP3.LUT R37, R43, 0xff000000, R8, 0xf8, !PT ;  /* 0xff0000002b257812 */ /* 0x000fc400078ef808 */
[----:B------:R-:W-:Y:S02]  /*101a0*/  LOP3.LUT R8, R49, 0xff000000, R10, 0xf8, !PT ;  /* 0xff00000031087812 */ /* 0x000fe400078ef80a */
[----:B------:R-:W-:Y:S02]  /*101b0*/  LOP3.LUT R40, R40, 0xff, RZ, 0xc0, !PT ;  /* 0x000000ff28287812 */ /* 0x000fe400078ec0ff */
[----:B------:R-:W-:Y:S02]  /*101c0*/  F2FP.F16.E4M3.UNPACK_B R49, R47 ;  /* 0x0000002fff31723e */ /* 0x000fe400020006ff */
[----:B0-----:R-:W-:Y:S02]  /*101d0*/  F2FP.F16.E4M3.UNPACK_B R29, R25 ;  /* 0x00000019ff1d723e */ /* 0x001fe400020006ff */
[----:B------:R-:W-:Y:S01]  /*101e0*/  LOP3.LUT R21, R21, 0xff000000, R28, 0xf8, !PT ;  /* 0xff00000015157812 */ /* 0x000fe200078ef81c */
[--C-:B------:R-:W-:Y:S01]  /*101f0*/  HADD2.F32 R50, -RZ, R49.reuse.H0_H0 ;  /* 0x20000031ff327230 */ /* 0x100fe20000004100 */
[----:B------:R-:W-:Y:S01]  /*10200*/  F2FP.F16.E4M3.UNPACK_B R42, R36 ;  /* 0x00000024ff2a723e */ /* 0x000fe200020006ff */
[----:B------:R-:W-:Y:S01]  /*10210*/  HADD2.F32 R49, -RZ, R49.H1_H1 ;  /* 0x30000031ff317230 */ /* 0x000fe20000004100 */
[----:B------:R-:W-:-:S02]  /*10220*/  PRMT R41, R40, 0x7054, R41 ;  /* 0x0000705428297816 */ /* 0x000fc40000000029 */
[-C--:B------:R-:W-:Y:S01]  /*10230*/  F2FP.F16.E4M3.UNPACK_B R43, R24.reuse.H1 ;  /* 0x00000018ff2b723e */ /* 0x080fe200030006ff */
[--C-:B------:R-:W-:Y:S01]  /*10240*/  HADD2.F32 R46, -RZ, R42.reuse.H0_H0 ;  /* 0x2000002aff2e7230 */ /* 0x100fe20000004100 */
[----:B------:R-:W-:Y:S01]  /*10250*/  LOP3.LUT R48, R41, 0xff000000, R31, 0xf8, !PT ;  /* 0xff00000029307812 */ /* 0x000fe200078ef81f */
[----:B------:R-:W-:Y:S01]  /*10260*/  HADD2.F32 R42, -RZ, R42.H1_H1 ;  /* 0x3000002aff2a7230 */ /* 0x000fe20000004100 */
[----:B------:R-:W-:Y:S02]  /*10270*/  F2FP.F16.E4M3.UNPACK_B R31, R24 ;  /* 0x00000018ff1f723e */ /* 0x000fe400020006ff */
[----:B------:R-:W-:Y:S02]  /*10280*/  LOP3.LUT R20, R39, 0xff000000, R30, 0xf8, !PT ;  /* 0xff00000027147812 */ /* 0x000fe400078ef81e */
[----:B------:R-:W-:Y:S02]  /*10290*/  SHF.R.U32.HI R40, RZ, 0x10, R11 ;  /* 0x00000010ff287819 */ /* 0x000fe4000001160b */
[----:B------:R-:W-:-:S02]  /*102a0*/  F2FP.F16.E4M3.UNPACK_B R30, R25.H1 ;  /* 0x00000019ff1e723e */ /* 0x000fc400030006ff */
[----:B------:R-:W-:Y:S02]  /*102b0*/  F2FP.F16.E4M3.UNPACK_B R36, R36.H1 ;  /* 0x00000024ff24723e */ /* 0x000fe400030006ff */
[----:B------:R-:W-:Y:S02]  /*102c0*/  LOP3.LUT R40, R40, 0xff, RZ, 0xc0, !PT ;  /* 0x000000ff28287812 */ /* 0x000fe400078ec0ff */
[-C--:B------:R-:W-:Y:S02]  /*102d0*/  F2FP.F16.E4M3.UNPACK_B R39, R27.reuse ;  /* 0x0000001bff27723e */ /* 0x080fe400020006ff */
[----:B------:R-:W-:Y:S02]  /*102e0*/  PRMT R51, R40, 0x7054, R51 ;  /* 0x0000705428337816 */ /* 0x000fe40000000033 */
[----:B------:R-:W-:Y:S02]  /*102f0*/  F2FP.F16.E4M3.UNPACK_B R45, R27.H1 ;  /* 0x0000001bff2d723e */ /* 0x000fe400030006ff */
[----:B------:R-:W-:Y:S01]  /*10300*/  LOP3.LUT R51, R51, 0xff000000, R11, 0xf8, !PT ;  /* 0xff00000033337812 */ /* 0x000fe200078ef80b */
[----:B---3--:R-:W0:Y:S02]  /*10310*/  LDS.128 R4, [R61+0x10400] ;  /* 0x010400003d047984 */ /* 0x008e240000000c00 */
        /* <DEDUP_REMOVED lines=8> */
[----:B------:R-:W-:Y:S01]  /*103a0*/  FMUL.FTZ R25, R5, R46 ;  /* 0x0000002e05197220 */ /* 0x000fe20000410000 */
[----:B------:R-:W-:Y:S01]  /*103b0*/  HADD2.F32 R10, -RZ, R10.H1_H1 ;  /* 0x3000000aff0a7230 */ /* 0x000fe20000004100 */
[----:B------:R-:W-:Y:S01]  /*103c0*/  F2FP.F16.E4M3.UNPACK_B R40, R4.H1 ;  /* 0x00000004ff28723e */ /* 0x000fe200030006ff */
[C---:B------:R-:W-:Y:S01]  /*103d0*/  FFMA.FTZ R5, R9.reuse, R46, -R24 ;  /* 0x0000002e09057223 */ /* 0x040fe20000010818 */
[----:B------:R-:W-:Y:S01]  /*103e0*/  F2FP.F16.E4M3.UNPACK_B R46, R47.H1 ;  /* 0x0000002fff2e723e */ /* 0x000fe200030006ff */
[----:B------:R-:W-:Y:S01]  /*103f0*/  FFMA.FTZ R9, R9, R50, R25 ;  /* 0x0000003209097223 */ /* 0x000fe20000010019 */
[----:B------:R-:W-:-:S02]  /*10400*/  HADD2.F32 R24, -RZ, R30.H0_H0 ;  /* 0x2000001eff187230 */ /* 0x000fc40000004100 */
[C---:B------:R-:W-:Y:S01]  /*10410*/  FMUL.FTZ R53, R29.reuse, R49 ;  /* 0x000000311d357220 */ /* 0x040fe20000410000 */
[----:B------:R-:W-:Y:S02]  /*10420*/  HADD2.F32 R25, -RZ, R36.H0_H0 ;  /* 0x20000024ff197230 */ /* 0x000fe40000004100 */
[----:B------:R-:W-:Y:S01]  /*10430*/  FMUL.FTZ R50, R29, R42 ;  /* 0x0000002a1d327220 */ /* 0x000fe20000410000 */
[----:B------:R-:W-:Y:S01]  /*10440*/  HADD2.F32 R47, -RZ, R46.H0_H0 ;  /* 0x2000002eff2f7230 */ /* 0x000fe20000004100 */
[----:B------:R-:W-:Y:S01]  /*10450*/  F2FP.F16.E4M3.UNPACK_B R11, R4 ;  /* 0x00000004ff0b723e */ /* 0x000fe200020006ff */
[----:B------:R-:W-:Y:S02]  /*10460*/  HADD2.F32 R27, -RZ, R28.H0_H0 ;  /* 0x2000001cff1b7230 */ /* 0x000fe40000004100 */
[C---:B------:R-:W-:Y:S01]  /*10470*/  FMUL.FTZ R54, R24.reuse, R25 ;  /* 0x0000001918367220 */ /* 0x040fe20000410000 */
[----:B------:R-:W-:Y:S02]  /*10480*/  HADD2.F32 R30, -RZ, R30.H1_H1 ;  /* 0x3000001eff1e7230 */ /* 0x000fe40000004100 */
[----:B------:R-:W-:Y:S01]  /*10490*/  FMUL.FTZ R52, R24, R47 ;  /* 0x0000002f18347220 */ /* 0x000fe20000410000 */
[C---:B------:R-:W-:Y:S01]  /*104a0*/  FFMA.FTZ R24, R10.reuse, R42, -R53 ;  /* 0x0000002a0a187223 */ /* 0x040fe20000010835 */
[----:B------:R-:W-:Y:S01]  /*104b0*/  FFMA.FTZ R10, R10, R49, R50 ;  /* 0x000000310a0a7223 */ /* 0x000fe20000010032 */
[----:B------:R-:W-:Y:S01]  /*104c0*/  F2FP.F16.E4M3.UNPACK_B R50, R51 ;  /* 0x00000033ff32723e */ /* 0x000fe200020006ff */
[C---:B------:R-:W-:Y:S01]  /*104d0*/  FFMA.FTZ R25, R27.reuse, R25, -R52 ;  /* 0x000000191b197223 */ /* 0x040fe20000010834 */
[-C--:B------:R-:W-:Y:S01]  /*104e0*/  F2FP.F16.E4M3.UNPACK_B R42, R48.reuse ;  /* 0x00000030ff2a723e */ /* 0x080fe200020006ff */
[----:B------:R-:W-:Y:S01]  /*104f0*/  FFMA.FTZ R27, R27, R47, R54 ;  /* 0x0000002f1b1b7223 */ /* 0x000fe20000010036 */
[----:B------:R-:W-:Y:S01]  /*10500*/  HADD2.F32 R49, -RZ, R46.H1_H1 ;  /* 0x3000002eff317230 */ /* 0x000fe20000004100 */
[----:B------:R-:W-:Y:S01]  /*10510*/  F2FP.F16.E4M3.UNPACK_B R51, R51.H1 ;  /* 0x00000033ff33723e */ /* 0x000fe200030006ff */
[----:B------:R-:W-:Y:S01]  /*10520*/  HADD2.F32 R47, -RZ, R36.H1_H1 ;  /* 0x30000024ff2f7230 */ /* 0x000fe20000004100 */
[----:B------:R-:W-:Y:S01]  /*10530*/  F2FP.F16.E4M3.UNPACK_B R48, R48.H1 ;  /* 0x00000030ff30723e */ /* 0x000fe200030006ff */
[----:B------:R-:W-:-:S02]  /*10540*/  HADD2.F32 R36, -RZ, R28.H1_H1 ;  /* 0x3000001cff247230 */ /* 0x000fc40000004100 */
[C---:B------:R-:W-:Y:S01]  /*10550*/  FMUL.FTZ R53, R30.reuse, R49 ;  /* 0x000000311e357220 */ /* 0x040fe20000410000 */
[----:B------:R-:W-:Y:S02]  /*10560*/  HADD2.F32 R52, -RZ, R50.H0_H0 ;  /* 0x20000032ff347230 */ /* 0x000fe40000004100 */
[----:B------:R-:W-:Y:S01]  /*10570*/  FMUL.FTZ R30, R30, R47 ;  /* 0x0000002f1e1e7220 */ /* 0x000fe20000410000 */
[----:B------:R-:W-:Y:S01]  /*10580*/  HADD2.F32 R28, -RZ, R39.H0_H0 ;  /* 0x20000027ff1c7230 */ /* 0x000fe20000004100 */
[-C--:B------:R-:W-:Y:S01]  /*10590*/  F2FP.F16.E4M3.UNPACK_B R4, R6.reuse ;  /* 0x00000006ff04723e */ /* 0x080fe200020006ff */
[----:B------:R-:W-:Y:S01]  /*105a0*/  HADD2.F32 R46, -RZ, R42.H0_H0 ;  /* 0x2000002aff2e7230 */ /* 0x000fe20000004100 */
[----:B------:R-:W-:Y:S01]  /*105b0*/  F2FP.F16.E4M3.UNPACK_B R7, R6.H1 ;  /* 0x00000006ff07723e */ /* 0x000fe200030006ff */
[----:B------:R-:W-:Y:S02]  /*105c0*/  HADD2.F32 R29, -RZ, R38.H0_H0 ;  /* 0x20000026ff1d7230 */ /* 0x000fe40000004100 */
[----:B------:R-:W-:Y:S01]  /*105d0*/  FMUL.FTZ R54, R28, R52 ;  /* 0x000000341c367220 */ /* 0x000fe20000410000 */
[----:B------:R-:W-:-:S02]  /*105e0*/  HADD2.F32 R50, -RZ, R50.H1_H1 ;  /* 0x30000032ff327230 */ /* 0x000fc40000004100 */
[-C--:B------:R-:W-:Y:S01]  /*105f0*/  FMUL.FTZ R55, R28, R46.reuse ;  /* 0x0000002e1c377220 */ /* 0x080fe20000410000 */
[C---:B------:R-:W-:Y:S01]  /*10600*/  FFMA.FTZ R28, R36.reuse, R47, -R53 ;  /* 0x0000002f241c7223 */ /* 0x040fe20000010835 */
[----:B------:R-:W-:Y:S02]  /*10610*/  HADD2.F32 R39, -RZ, R39.H1_H1 ;  /* 0x30000027ff277230 */ /* 0x000fe40000004100 */
[----:B------:R-:W-:Y:S01]  /*10620*/  FFMA.FTZ R36, R36, R49, R30 ;  /* 0x0000003124247223 */ /* 0x000fe2000001001e */
[----:B------:R-:W-:Y:S02]  /*10630*/  HADD2.F32 R47, -RZ, R42.H1_H1 ;  /* 0x3000002aff2f7230 */ /* 0x000fe40000004100 */
[C---:B------:R-:W-:Y:S01]  /*10640*/  FFMA.FTZ R30, R29.reuse, R46, -R54 ;  /* 0x0000002e1d1e7223 */ /* 0x040fe20000010836 */
[----:B------:R-:W-:Y:S01]  /*10650*/  FFMA.FTZ R29, R29, R52, R55 ;  /* 0x000000341d1d7223 */ /* 0x000fe20000010037 */
[----:B------:R-:W-:Y:S02]  /*10660*/  HADD2.F32 R38, -RZ, R38.H1_H1 ;  /* 0x30000026ff267230 */ /* 0x000fe40000004100 */
[----:B------:R-:W-:Y:S01]  /*10670*/  FMUL.FTZ R55, R39, R50 ;  /* 0x0000003227377220 */ /* 0x000fe20000410000 */
[----:B------:R-:W-:-:S02]  /*10680*/  HADD2.F32 R53, -RZ, R51.H0_H0 ;  /* 0x20000033ff357230 */ /* 0x000fc40000004100 */
[-C--:B------:R-:W-:Y:S01]  /*10690*/  FMUL.FTZ R57, R39, R47.reuse ;  /* 0x0000002f27397220 */ /* 0x080fe20000410000 */
[----:B------:R-:W-:Y:S02]  /*106a0*/  HADD2.F32 R46, -RZ, R45.H0_H0 ;  /* 0x2000002dff2e7230 */ /* 0x000fe40000004100 */
[C---:B------:R-:W-:Y:S01]  /*106b0*/  FFMA.FTZ R39, R38.reuse, R47, -R55 ;  /* 0x0000002f26277223 */ /* 0x040fe20000010837 */
[--C-:B------:R-:W-:Y:S02]  /*106c0*/  HADD2.F32 R49, -RZ, R48.reuse.H0_H0 ;  /* 0x20000030ff317230 */ /* 0x100fe40000004100 */
[----:B------:R-:W-:Y:S01]  /*106d0*/  FFMA.FTZ R38, R38, R50, R57 ;  /* 0x0000003226267223 */ /* 0x000fe20000010039 */
[----:B------:R-:W-:Y:S02]  /*106e0*/  HADD2.F32 R42, -RZ, R41.H0_H0 ;  /* 0x20000029ff2a7230 */ /* 0x000fe40000004100 */
[C---:B------:R-:W-:Y:S01]  /*106f0*/  FMUL.FTZ R59, R46.reuse, R53 ;  /* 0x000000352e3b7220 */ /* 0x040fe20000410000 */
[----:B------:R-:W-:Y:S01]  /*10700*/  F2FP.F16.E4M3.UNPACK_B R50, R37.H1 ;  /* 0x00000025ff32723e */ /* 0x000fe200030006ff */
[----:B------:R-:W-:Y:S01]  /*10710*/  FMUL.FTZ R46, R46, R49 ;  /* 0x000000312e2e7220 */ /* 0x000fe20000410000 */
[----:B------:R-:W-:Y:S01]  /*10720*/  F2FP.F16.E4M3.UNPACK_B R47, R21.H1 ;  /* 0x00000015ff2f723e */ /* 0x000fe200030006ff */
[----:B------:R-:W-:Y:S01]  /*10730*/  FFMA.FTZ R59, R42, R49, -R59 ;  /* 0x000000312a3b7223 */ /* 0x000fe2000001083b */
[----:B------:R-:W-:-:S02]  /*10740*/  HADD2.F32 R49, -RZ, R48.H1_H1 ;  /* 0x30000030ff317230 */ /* 0x000fc40000004100 */
[----:B------:R-:W-:Y:S01]  /*10750*/  FFMA.FTZ R55, R42, R53, R46 ;  /* 0x000000352a377223 */ /* 0x000fe2000001002e */
[----:B------:R-:W-:Y:S01]  /*10760*/  HADD2.F32 R51, -RZ, R51.H1_H1 ;  /* 0x30000033ff337230 */ /* 0x000fe20000004100 */
[-C--:B------:R-:W-:Y:S01]  /*10770*/  F2FP.F16.E4M3.UNPACK_B R6, R26.reuse ;  /* 0x0000001aff06723e */ /* 0x080fe200020006ff */
[----:B------:R-:W-:Y:S01]  /*10780*/  HADD2.F32 R46, -RZ, R45.H1_H1 ;  /* 0x3000002dff2e7230 */ /* 0x000fe20000004100 */
[----:B------:R-:W-:Y:S01]  /*10790*/  F2FP.F16.E4M3.UNPACK_B R26, R26.H1 ;  /* 0x0000001aff1a723e */ /* 0x000fe200030006ff */
[----:B------:R-:W-:Y:S01]  /*107a0*/  HADD2.F32 R52, -RZ, R50.H0_H0 ;  /* 0x20000032ff347230 */ /* 0x000fe20000004100 */
[----:B------:R-:W-:Y:S01]  /*107b0*/  F2FP.SATFINITE.E4M3.F32.PACK_AB_MERGE_C R25, R28, R25, RZ ;  /* 0x000000191c19723e */ /* 0x000fe200048070ff */
[----:B------:R-:W-:Y:S02]  /*107c0*/  HADD2.F32 R45, -RZ, R43.H0_H0 ;  /* 0x2000002bff2d7230 */ /* 0x000fe40000004100 */
[----:B------:R-:W-:Y:S01]  /*107d0*/  FMUL.FTZ R53, R46, R51 ;  /* 0x000000332e357220 */ /* 0x000fe20000410000 */
[----:B------:R-:W-:-:S02]  /*107e0*/  HADD2.F32 R48, -RZ, R47.H0_H0 ;  /* 0x2000002fff307230 */ /* 0x000fc40000004100 */
[-C--:B------:R-:W-:Y:S01]  /*107f0*/  FMUL.FTZ R54, R46, R49.reuse ;  /* 0x000000312e367220 */ /* 0x080fe20000410000 */
[----:B------:R-:W-:Y:S02]  /*10800*/  HADD2.F32 R42, -RZ, R41.H1_H1 ;  /* 0x30000029ff2a7230 */ /* 0x000fe40000004100 */
[C---:B------:R-:W-:Y:S01]  /*10810*/  FMUL.FTZ R46, R45.reuse, R52 ;  /* 0x000000342d2e7220 */ /* 0x040fe20000410000 */
[----:B------:R-:W-:Y:S02]  /*10820*/  HADD2.F32 R41, -RZ, R40.H0_H0 ;  /* 0x20000028ff297230 */ /* 0x000fe40000004100 */
[----:B------:R-:W-:Y:S01]  /*10830*/  FMUL.FTZ R45, R45, R48 ;  /* 0x000000302d2d7220 */ /* 0x000fe20000410000 */
[----:B------:R-:W-:Y:S02]  /*10840*/  HADD2.F32 R50, -RZ, R50.H1_H1 ;  /* 0x30000032ff327230 */ /* 0x000fe40000004100 */
[----:B------:R-:W-:Y:S01]  /*10850*/  FFMA.FTZ R58, R42, R49, -R53 ;  /* 0x000000312a3a7223 */ /* 0x000fe20000010835 */
[----:B------:R-:W-:-:S02]  /*10860*/  HADD2.F32 R43, -RZ, R43.H1_H1 ;  /* 0x3000002bff2b7230 */ /* 0x000fc40000004100 */
[----:B------:R-:W-:Y:S01]  /*10870*/  FFMA.FTZ R60, R42, R51, R54 ;  /* 0x000000332a3c7223 */ /* 0x000fe20000010036 */
[----:B------:R-:W-:Y:S01]  /*10880*/  HADD2.F32 R47, -RZ, R47.H1_H1 ;  /* 0x3000002fff2f7230 */ /* 0x000fe20000004100 */
[----:B------:R-:W-:Y:S01]  /*10890*/  F2FP.F16.E4M3.UNPACK_B R42, R37 ;  /* 0x00000025ff2a723e */ /* 0x000fe200020006ff */
[C---:B------:R-:W-:Y:S01]  /*108a0*/  FFMA.FTZ R49, R41.reuse, R48, -R46 ;  /* 0x0000003029317223 */ /* 0x040fe2000001082e */
[----:B------:R-:W-:Y:S01]  /*108b0*/  FFMA.FTZ R51, R41, R52, R45 ;  /* 0x0000003429337223 */ /* 0x000fe2000001002d */
[----:B------:R-:W-:Y:S01]  /*108c0*/  F2FP.F16.E4M3.UNPACK_B R41, R21 ;  /* 0x00000015ff29723e */ /* 0x000fe200020006ff */
[----:B------:R-:W-:Y:S02]  /*108d0*/  HADD2.F32 R40, -RZ, R40.H1_H1 ;  /* 0x30000028ff287230 */ /* 0x000fe40000004100 */
[C---:B------:R-:W-:Y:S01]  /*108e0*/  FMUL.FTZ R21, R43.reuse, R50 ;  /* 0x000000322b157220 */ /* 0x040fe20000410000 */
[----:B------:R-:W-:Y:S01]  /*108f0*/  FMUL.FTZ R43, R43, R47 ;  /* 0x0000002f2b2b7220 */ /* 0x000fe20000410000 */
[----:B------:R-:W-:Y:S01]  /*10900*/  HADD2.F32 R46, -RZ, R42.H0_H0 ;  /* 0x2000002aff2e7230 */ /* 0x000fe20000004100 */
[----:B------:R-:W-:Y:S01]  /*10910*/  F2FP.SATFINITE.E4M3.F32.PACK_AB_MERGE_C R27, R36, R27, RZ ;  /* 0x0000001b241b723e */ /* 0x000fe200048070ff */
[----:B------:R-:W-:-:S02]  /*10920*/  HADD2.F32 R37, -RZ, R31.H0_H0 ;  /* 0x2000001fff257230 */ /* 0x000fc40000004100 */
[C---:B------:R-:W-:Y:S01]  /*10930*/  FFMA.FTZ R54, R40.reuse, R47, -R21 ;  /* 0x0000002f28367223 */ /* 0x040fe20000010815 */
[----:B------:R-:W-:Y:S01]  /*10940*/  FFMA.FTZ R56, R40, R50, R43 ;  /* 0x0000003228387223 */ /* 0x000fe2000001002b */
[----:B------:R-:W-:Y:S01]  /*10950*/  HADD2.F32 R40, -RZ, R41.H0_H0 ;  /* 0x20000029ff287230 */ /* 0x000fe20000004100 */
[----:B------:R-:W-:Y:S01]  /*10960*/  F2FP.SATFINITE.E4M3.F32.PACK_AB_MERGE_C R5, R24, R5, R25 ;  /* 0x000000051805723e */ /* 0x000fe20004807019 */
[----:B------:R-:W-:Y:S02]  /*10970*/  HADD2.F32 R21, -RZ, R11.H0_H0 ;  /* 0x2000000bff157230 */ /* 0x000fe40000004100 */
[C---:B------:R-:W-:Y:S01]  /*10980*/  FMUL.FTZ R48, R37.reuse, R46 ;  /* 0x0000002e25307220 */ /* 0x040fe20000410000 */
[----:B------:R-:W-:Y:S02]  /*10990*/  HADD2.F32 R42, -RZ, R42.H1_H1 ;  /* 0x3000002aff2a7230 */ /* 0x000fe40000004100 */
[----:B------:R-:W-:Y:S01]  /*109a0*/  FMUL.FTZ R50, R37, R40 ;  /* 0x0000002825327220 */ /* 0x000fe20000410000 */
[----:B------:R-:W-:-:S02]  /*109b0*/  HADD2.F32 R31, -RZ, R31.H1_H1 ;  /* 0x3000001fff1f7230 */ /* 0x000fc40000004100 */
[----:B------:R-:W-:Y:S01]  /*109c0*/  FFMA.FTZ R48, R21, R40, -R48 ;  /* 0x0000002815307223 */ /* 0x000fe20000010830 */
[----:B------:R-:W-:Y:S01]  /*109d0*/  HADD2.F32 R40, -RZ, R41.H1_H1 ;  /* 0x30000029ff287230 */ /* 0x000fe20000004100 */
[----:B------:R-:W-:Y:S01]  /*109e0*/  F2FP.F16.E4M3.UNPACK_B R41, R8.H1 ;  /* 0x00000008ff29723e */ /* 0x000fe200030006ff */
[----:B------:R-:W-:Y:S02]  /*109f0*/  HADD2.F32 R11, -RZ, R11.H1_H1 ;  /* 0x3000000bff0b7230 */ /* 0x000fe40000004100 */
[----:B------:R-:W-:Y:S01]  /*10a00*/  FMUL.FTZ R52, R31, R42 ;  /* 0x0000002a1f347220 */ /* 0x000fe20000410000 */
[----:B------:R-:W-:Y:S01]  /*10a10*/  FFMA.FTZ R50, R21, R46, R50 ;  /* 0x0000002e15327223 */ /* 0x000fe20000010032 */
        /* <DEDUP_REMOVED lines=14> */
[----:B------:R-:W-:Y:S01]  /*10b00*/  HADD2.F32 R37, -RZ, R37.H1_H1 ;  /* 0x30000025ff257230 */ /* 0x000fe20000004100 */
[----:B------:R-:W-:Y:S01]  /*10b10*/  F2FP.F16.E4M3.UNPACK_B R8, R8 ;  /* 0x00000008ff08723e */ /* 0x000fe200020006ff */
[----:B------:R-:W-:-:S02]  /*10b20*/  HADD2.F32 R7, -RZ, R7.H1_H1 ;  /* 0x30000007ff077230 */ /* 0x000fc40000004100 */
[C---:B------:R-:W-:Y:S01]  /*10b30*/  FMUL.FTZ R40, R26.reuse, R41 ;  /* 0x000000291a287220 */ /* 0x040fe20000410000 */
[----:B------:R-:W-:Y:S01]  /*10b40*/  FFMA.FTZ R52, R11, R46, R52 ;  /* 0x0000002e0b347223 */ /* 0x000fe20000010034 */
[-C--:B------:R-:W-:Y:S01]  /*10b50*/  FMUL.FTZ R26, R26, R37.reuse ;  /* 0x000000251a1a7220 */ /* 0x080fe20000410000 */
[--C-:B------:R-:W-:Y:S02]  /*10b60*/  HADD2.F32 R11, -RZ, R20.reuse.H0_H0 ;  /* 0x20000014ff0b7230 */ /* 0x100fe40000004100 */
[C---:B------:R-:W-:Y:S01]  /*10b70*/  FFMA.FTZ R47, R7.reuse, R37, -R40 ;  /* 0x00000025072f7223 */ /* 0x040fe20000010828 */
[----:B------:R-:W-:Y:S02]  /*10b80*/  HADD2.F32 R21, -RZ, R20.H1_H1 ;  /* 0x30000014ff157230 */ /* 0x000fe40000004100 */
[----:B------:R-:W-:Y:S01]  /*10b90*/  FFMA.FTZ R53, R7, R41, R26 ;  /* 0x0000002907357223 */ /* 0x000fe2000001001a */
[----:B------:R-:W-:Y:S01]  /*10ba0*/  HADD2.F32 R20, -RZ, R8.H0_H0 ;  /* 0x20000008ff147230 */ /* 0x000fe20000004100 */
[----:B------:R-:W-:Y:S01]  /*10bb0*/  F2FP.SATFINITE.E4M3.F32.PACK_AB_MERGE_C R9, R10, R9, R27 ;  /* 0x000000090a09723e */ /* 0x000fe2000480701b */
[----:B------:R-:W-:Y:S01]  /*10bc0*/  HADD2.F32 R7, -RZ, R6.H0_H0 ;  /* 0x20000006ff077230 */ /* 0x000fe20000004100 */
[----:B------:R-:W-:Y:S01]  /*10bd0*/  F2FP.SATFINITE.E4M3.F32.PACK_AB_MERGE_C R42, R47, R42, RZ ;  /* 0x0000002a2f2a723e */ /* 0x000fe200048070ff */
[----:B------:R-:W-:Y:S01]  /*10be0*/  HADD2.F32 R31, -RZ, R8.H1_H1 ;  /* 0x30000008ff1f7230 */ /* 0x000fe20000004100 */
[----:B------:R-:W-:Y:S01]  /*10bf0*/  F2FP.SATFINITE.E4M3.F32.PACK_AB_MERGE_C R52, R53, R52, RZ ;  /* 0x000000343534723e */ /* 0x000fe200048070ff */
[----:B------:R-:W-:-:S02]  /*10c00*/  HADD2.F32 R8, -RZ, R6.H1_H1 ;  /* 0x30000006ff087230 */ /* 0x000fc40000004100 */
[CC--:B------:R-:W-:Y:S01]  /*10c10*/  FMUL.FTZ R37, R7.reuse, R20.reuse ;  /* 0x0000001407257220 */ /* 0x0c0fe20000410000 */
[--C-:B------:R-:W-:Y:S02]  /*10c20*/  HADD2.F32 R6, -RZ, R4.reuse.H0_H0 ;  /* 0x20000004ff067230 */ /* 0x100fe40000004100 */
[----:B------:R-:W-:Y:S01]  /*10c30*/  FMUL.FTZ R7, R7, R11 ;  /* 0x0000000b07077220 */ /* 0x000fe20000410000 */
[----:B------:R-:W-:Y:S02]  /*10c40*/  HADD2.F32 R4, -RZ, R4.H1_H1 ;  /* 0x30000004ff047230 */ /* 0x000fe40000004100 */
[C---:B------:R-:W-:Y:S01]  /*10c50*/  FMUL.FTZ R41, R8.reuse, R31 ;  /* 0x0000001f08297220 */ /* 0x040fe20000410000 */
[----:B------:R-:W-:Y:S01]  /*10c60*/  FMUL.FTZ R8, R8, R21 ;  /* 0x0000001508087220 */ /* 0x000fe20000410000 */
        /* <DEDUP_REMOVED lines=16> */
.L_x_1709:
[----:B------:R-:W-:Y:S05]  /*10d70*/  BSYNC B1 ;  /* 0x0000000000017941 */ /* 0x000fea0003800000 */
.L_x_1708:
[----:B------:R-:W-:Y:S05]  /*10d80*/  @P2 BRA `(.L_x_1690) ;  /* 0x0000000c00dc2947 */ /* 0x000fea0003800000 */
[----:B------:R-:W3:Y:S01]  /*10d90*/  LDL R49, [R1+0x48] ;  /* 0x0000480001317983 */ /* 0x000ee20000100800 */
[----:B01---5:R-:W-:Y:S02]  /*10da0*/  SHF.R.U32.HI R4, RZ, 0x8, R32 ;  /* 0x00000008ff047819 */ /* 0x023fe40000011620 */
        /* <DEDUP_REMOVED lines=8> */
[----:B------:R-:W-:Y:S02]  /*10e30*/  LOP3.LUT R7, R34, 0xff, RZ, 0xc0, !PT ;  /* 0x000000ff22077812 */ /* 0x000fe400078ec0ff */
[----:B------:R-:W-:Y:S01]  /*10e40*/  LOP3.LUT R8, R8, 0xff, RZ, 0xc0, !PT ;  /* 0x000000ff08087812 */ /* 0x000fe200078ec0ff */
[----:B------:R-:W-:Y:S01]  /*10e50*/  IMAD.SHL.U32 R4, R4, 0x800, RZ ;  /* 0x0000080004047824 */ /* 0x000fe200078e00ff */
[----:B------:R-:W-:Y:S02]  /*10e60*/  LOP3.LUT R3, R181, 0x30, R0, 0xf8, !PT ;  /* 0x00000030b5037812 */ /* 0x000fe400078ef800 */
[----:B------:R-:W-:-:S02]  /*10e70*/  PRMT R25, R8, 0x7604, R7 ;  /* 0x0000760408197816 */ /* 0x000fc40000000007 */
[----:B------:R-:W-:Y:S02]  /*10e80*/  SHF.R.U32.HI R6, RZ, 0x8, R33 ;  /* 0x00000008ff067819 */ /* 0x000fe40000011621 */
[----:B------:R-:W-:Y:S02]  /*10e90*/  SHF.R.U32.HI R8, RZ, 0x8, R12 ;  /* 0x00000008ff087819 */ /* 0x000fe4000001160c */
[----:B------:R-:W-:Y:S02]  /*10ea0*/  LOP3.LUT R3, R3, R182, RZ, 0x3c, !PT ;  /* 0x000000b603037212 */ /* 0x000fe400078e3cff */
[----:B------:R-:W-:Y:S02]  /*10eb0*/  LOP3.LUT R0, R4, 0xffffe000, RZ, 0xc0, !PT ;  /* 0xffffe00004007812 */ /* 0x000fe400078ec0ff */
[----:B------:R-:W-:Y:S02]  /*10ec0*/  LOP3.LUT R5, R33, 0xff, RZ, 0xc0, !PT ;  /* 0x000000ff21057812 */ /* 0x000fe400078ec0ff */
[----:B------:R-:W-:-:S02]  /*10ed0*/  LOP3.LUT R6, R6, 0xff, RZ, 0xc0, !PT ;  /* 0x000000ff06067812 */ /* 0x000fc400078ec0ff */
        /* <DEDUP_REMOVED lines=8> */
[----:B------:R-:W-:Y:S02]  /*10f60*/  LOP3.LUT R5, R35, 0xff, RZ, 0xc0, !PT ;  /* 0x000000ff23057812 */ /* 0x000fe400078ec0ff */
[----:B------:R-:W-:Y:S02]  /*10f70*/  LOP3.LUT R6, R6, 0xff, RZ, 0xc0, !PT ;  /* 0x000000ff06067812 */ /* 0x000fe400078ec0ff */
[----:B------:R-:W-:Y:S02]  /*10f80*/  LOP3.LUT R3, R8, 0xff, RZ, 0xc0, !PT ;  /* 0x000000ff08037812 */ /* 0x000fe400078ec0ff */
[----:B------:R-:W0:Y:S01]  /*10f90*/  LDS.128 R8, [R0+0x10400] ;  /* 0x0104000000087984 */ /* 0x000e220000000c00 */
[----:B------:R-:W-:Y:S02]  /*10fa0*/  PRMT R24, R6, 0x7604, R5 ;  /* 0x0000760406187816 */ /* 0x000fe40000000005 */
[----:B------:R-:W-:-:S02]  /*10fb0*/  SHF.R.U32.HI R31, RZ, 0x8, R15 ;  /* 0x00000008ff1f7819 */ /* 0x000fc4000001160f */
[----:B------:R-:W-:Y:S02]  /*10fc0*/  LOP3.LUT R30, R15, 0xff, RZ, 0xc0, !PT ;  /* 0x000000ff0f1e7812 */ /* 0x000fe400078ec0ff */
[----:B------:R-:W-:Y:S02]  /*10fd0*/  LOP3.LUT R31, R31, 0xff, RZ, 0xc0, !PT ;  /* 0x000000ff1f1f7812 */ /* 0x000fe400078ec0ff */
[----:B------:R-:W-:Y:S02]  /*10fe0*/  LOP3.LUT R26, R13, 0xff, RZ, 0xc0, !PT ;  /* 0x000000ff0d1a7812 */ /* 0x000fe400078ec0ff */
[----:B------:R-:W-:Y:S02]  /*10ff0*/  SHF.R.U32.HI R28, RZ, 0x8, R14 ;  /* 0x00000008ff1c7819 */ /* 0x000fe4000001160e */
[----:B------:R-:W-:Y:S02]  /*11000*/  PRMT R30, R31, 0x7604, R30 ;  /* 0x000076041f1e7816 */ /* 0x000fe4000000001e */
[----:B------:R-:W-:-:S02]  /*11010*/  PRMT R26, R3, 0x7604, R26 ;  /* 0x00007604031a7816 */ /* 0x000fc4000000001a */
[----:B------:R-:W-:Y:S02]  /*11020*/  SHF.R.U32.HI R31, RZ, 0x10, R13 ;  /* 0x00000010ff1f7819 */ /* 0x000fe4000001160d */
[----:B------:R-:W-:Y:S02]  /*11030*/  SHF.R.U32.HI R3, RZ, 0x10, R33 ;  /* 0x00000010ff037819 */ /* 0x000fe40000011621 */
[----:B------:R-:W-:Y:S01]  /*11040*/  LOP3.LUT R27, R14, 0xff, RZ, 0xc0, !PT ;  /* 0x000000ff0e1b7812 */ /* 0x000fe200078ec0ff */
[----:B------:R-:W-:Y:S01]  /*11050*/  IMAD.U32 R31, R31, 0x10000, RZ ;  /* 0x000100001f1f7824 */ /* 0x000fe200078e00ff */
[----:B------:R-:W-:Y:S01]  /*11060*/  LOP3.LUT R28, R28, 0xff, RZ, 0xc0, !PT ;  /* 0x000000ff1c1c7812 */ /* 0x000fe200078ec0ff */
[----:B------:R-:W-:Y:S01]  /*11070*/  IMAD.U32 R3, R3, 0x10000, RZ ;  /* 0x0001000003037824 */ /* 0x000fe200078e00ff */
[----:B----4-:R-:W-:Y:S02]  /*11080*/  SHF.R.U32.HI R39, RZ, 0x10, R15 ;  /* 0x00000010ff277819 */ /* 0x010fe4000001160f */
[----:B--2---:R-:W-:-:S02]  /*11090*/  PRMT R37, R28, 0x7604, R27 ;  /* 0x000076041c257816 */ /* 0x004fc4000000001b */
[----:B------:R-:W-:Y:S01]  /*110a0*/  SHF.R.U32.HI R27, RZ, 0x10, R35 ;  /* 0x00000010ff1b7819 */ /* 0x000fe20000011623 */
[----:B------:R-:W-:Y:S01]  /*110b0*/  IMAD.U32 R39, R39, 0x10000, RZ ;  /* 0x0001000027277824 */ /* 0x000fe200078e00ff */
[----:B------:R-:W-:Y:S02]  /*110c0*/  LOP3.LUT R31, R26, 0xff0000, R31, 0xf8, !PT ;  /* 0x00ff00001a1f7812 */ /* 0x000fe400078ef81f */
[----:B------:R-:W-:Y:S01]  /*110d0*/  LOP3.LUT R3, R20, 0xff0000, R3, 0xf8, !PT ;  /* 0x00ff000014037812 */ /* 0x000fe200078ef803 */
[----:B------:R-:W-:Y:S01]  /*110e0*/  IMAD.U32 R27, R27, 0x10000, RZ ;  /* 0x000100001b1b7824 */ /* 0x000fe200078e00ff */
[----:B------:R-:W-:Y:S02]  /*110f0*/  LOP3.LUT R41, R30, 0xff0000, R39, 0xf8, !PT ;  /* 0x00ff00001e297812 */ /* 0x000fe400078ef827 */
[----:B------:R-:W-:Y:S02]  /*11100*/  LOP3.LUT R25, R25, 0xff0000, R34, 0xf8, !PT ;  /* 0x00ff000019197812 */ /* 0x000fe400078ef822 */
[----:B------:R-:W-:-:S02]  /*11110*/  LOP3.LUT R39, R31, 0xff000000, R13, 0xf8, !PT ;  /* 0xff0000001f277812 */ /* 0x000fc400078ef80d */
[----:B------:R-:W-:Y:S02]  /*11120*/  LOP3.LUT R36, R3, 0xff000000, R33, 0xf8, !PT ;  /* 0xff00000003247812 */ /* 0x000fe400078ef821 */
[----:B------:R-:W-:Y:S02]  /*11130*/  LOP3.LUT R27, R24, 0xff0000, R27, 0xf8, !PT ;  /* 0x00ff0000181b7812 */ /* 0x000fe400078ef81b */
[----:B------:R-:W-:Y:S02]  /*11140*/  LOP3.LUT R3, R25, 0xff000000, R34, 0xf8, !PT ;  /* 0xff00000019037812 */ /* 0x000fe400078ef822 */
[----:B------:R-:W-:Y:S02]  /*11150*/  F2FP.F16.E4M3.UNPACK_B R40, R39 ;  /* 0x00000027ff28723e */ /* 0x000fe400020006ff */
[----:B0-----:R-:W-:Y:S02]  /*11160*/  F2FP.F16.E4M3.UNPACK_B R24, R9 ;  /* 0x00000009ff18723e */ /* 0x001fe400020006ff */
[----:B------:R-:W-:-:S02]  /*11170*/  F2FP.F16.E4M3.UNPACK_B R34, R36 ;  /* 0x00000024ff22723e */ /* 0x000fc400020006ff */
[----:B------:R-:W-:Y:S01]  /*11180*/  LOP3.LUT R42, R41, 0xff000000, R15, 0xf8, !PT ;  /* 0xff000000292a7812 */ /* 0x000fe200078ef80f */
[--C-:B------:R-:W-:Y:S01]  /*11190*/  HADD2.F32 R41, -RZ, R40.reuse.H0_H0 ;  /* 0x20000028ff297230 */ /* 0x100fe20000004100 */
[----:B------:R-:W-:Y:S01]  /*111a0*/  LOP3.LUT R33, R37, 0xff0000, R14, 0xf8, !PT ;  /* 0x00ff000025217812 */ /* 0x000fe200078ef80e */
[----:B------:R-:W-:Y:S01]  /*111b0*/  HADD2.F32 R40, -RZ, R40.H1_H1 ;  /* 0x30000028ff287230 */ /* 0x000fe20000004100 */
[--C-:B------:R-:W-:Y:S02]  /*111c0*/  LOP3.LUT R21, R21, 0xff0000, R32.reuse, 0xf8, !PT ;  /* 0x00ff000015157812 */ /* 0x100fe400078ef820 */
[----:B------:R-:W-:Y:S01]  /*111d0*/  LOP3.LUT R37, R27, 0xff000000, R35, 0xf8, !PT ;  /* 0xff0000001b257812 */ /* 0x000fe200078ef823 */
[--C-:B------:R-:W-:Y:S01]  /*111e0*/  HADD2.F32 R35, -RZ, R34.reuse.H0_H0 ;  /* 0x20000022ff237230 */ /* 0x100fe20000004100 */
[----:B------:R-:W-:Y:S01]  /*111f0*/  LOP3.LUT R21, R21, 0xff000000, R32, 0xf8, !PT ;  /* 0xff00000015157812 */ /* 0x000fe200078ef820 */
[----:B------:R-:W-:Y:S01]  /*11200*/  HADD2.F32 R34, -RZ, R34.H1_H1 ;  /* 0x30000022ff227230 */ /* 0x000fe20000004100 */
[----:B------:R-:W-:-:S02]  /*11210*/  LOP3.LUT R29, R29, 0xff0000, R12, 0xf8, !PT ;  /* 0x00ff00001d1d7812 */ /* 0x000fc400078ef80c */
[----:B------:R-:W-:Y:S02]  /*11220*/  F2FP.F16.E4M3.UNPACK_B R26, R9.H1 ;  /* 0x00000009ff1a723e */ /* 0x000fe400030006ff */
[-C--:B------:R-:W-:Y:S02]  /*11230*/  F2FP.F16.E4M3.UNPACK_B R31, R8.reuse ;  /* 0x00000008ff1f723e */ /* 0x080fe400020006ff */
[----:B------:R-:W-:Y:S02]  /*11240*/  F2FP.F16.E4M3.UNPACK_B R32, R8.H1 ;  /* 0x00000008ff20723e */ /* 0x000fe400030006ff */
[----:B------:R-:W-:Y:S02]  /*11250*/  F2FP.F16.E4M3.UNPACK_B R39, R39.H1 ;  /* 0x00000027ff27723e */ /* 0x000fe400030006ff */
[----:B------:R-:W-:Y:S02]  /*11260*/  F2FP.F16.E4M3.UNPACK_B R36, R36.H1 ;  /* 0x00000024ff24723e */ /* 0x000fe400030006ff */
[----:B------:R-:W-:-:S02]  /*11270*/  LOP3.LUT R38, R29, 0xff000000, R12, 0xf8, !PT ;  /* 0xff0000001d267812 */ /* 0x000fc400078ef80c */
[----:B------:R-:W-:Y:S02]  /*11280*/  LOP3.LUT R12, R33, 0xff000000, R14, 0xf8, !PT ;  /* 0xff000000210c7812 */ /* 0x000fe400078ef80e */
[-C--:B------:R-:W-:Y:S02]  /*11290*/  F2FP.F16.E4M3.UNPACK_B R30, R11.reuse ;  /* 0x0000000bff1e723e */ /* 0x080fe400020006ff */
[----:B------:R-:W-:Y:S01]  /*112a0*/  F2FP.F16.E4M3.UNPACK_B R33, R11.H1 ;  /* 0x0000000bff21723e */ /* 0x000fe200030006ff */
[--C-:B------:R-:W-:Y:S01]  /*112b0*/  HADD2.F32 R11, -RZ, R36.reuse.H0_H0 ;  /* 0x20000024ff0b7230 */ /* 0x100fe20000004100 */
[----:B------:R-:W-:Y:S01]  /*112c0*/  F2FP.F16.E4M3.UNPACK_B R14, R10.H1 ;  /* 0x0000000aff0e723e */ /* 0x000fe200030006ff */
[----:B------:R-:W-:Y:S01]  /*112d0*/  HADD2.F32 R36, -RZ, R36.H1_H1 ;  /* 0x30000024ff247230 */ /* 0x000fe20000004100 */
        /* <DEDUP_REMOVED lines=10> */
[----:B------:R-:W-:Y:S01]  /*11380*/  F2FP.F16.E4M3.UNPACK_B R25, R4 ;  /* 0x00000004ff19723e */ /* 0x000fe200020006ff */
[----:B------:R-:W-:-:S02]  /*11390*/  HADD2.F32 R13, -RZ, R13.H1_H1 ;  /* 0x3000000dff0d7230 */ /* 0x000fc40000004100 */
[C---:B------:R-:W-:Y:S01]  /*113a0*/  FFMA.FTZ R5, R20.reuse, R35, -R9 ;  /* 0x0000002314057223 */ /* 0x040fe20000010809 */
[----:B------:R-:W-:Y:S01]  /*113b0*/  F2FP.F16.E4M3.UNPACK_B R27, R4.H1 ;  /* 0x00000004ff1b723e */ /* 0x000fe200030006ff */
[----:B------:R-:W-:Y:S01]  /*113c0*/  FFMA.FTZ R9, R20, R41, R8 ;  /* 0x0000002914097223 */ /* 0x000fe20000010008 */
[-C--:B------:R-:W-:Y:S01]  /*113d0*/  F2FP.F16.E4M3.UNPACK_B R4, R6.reuse ;  /* 0x00000006ff04723e */ /* 0x080fe200020006ff */
[----:B------:R-:W-:Y:S01]  /*113e0*/  HADD2.F32 R35, -RZ, R39.H0_H0 ;  /* 0x20000027ff237230 */ /* 0x000fe20000004100 */
[----:B------:R-:W-:Y:S01]  /*113f0*/  F2FP.F16.E4M3.UNPACK_B R7, R6.H1 ;  /* 0x00000006ff07723e */ /* 0x000fe200030006ff */
[----:B------:R-:W-:Y:S01]  /*11400*/  HADD2.F32 R8, -RZ, R26.H0_H0 ;  /* 0x2000001aff087230 */ /* 0x000fe20000004100 */
[----:B------:R-:W-:Y:S01]  /*11410*/  F2FP.F16.E4M3.UNPACK_B R6, R10 ;  /* 0x0000000aff06723e */ /* 0x000fe200020006ff */
[C---:B------:R-:W-:Y:S01]  /*11420*/  FMUL.FTZ R10, R24.reuse, R40 ;  /* 0x00000028180a7220 */ /* 0x040fe20000410000 */
[----:B------:R-:W-:Y:S01]  /*11430*/  FMUL.FTZ R41, R24, R34 ;  /* 0x0000002218297220 */ /* 0x000fe20000410000 */
[----:B------:R-:W-:-:S02]  /*11440*/  HADD2.F32 R20, -RZ, R15.H0_H0 ;  /* 0x2000000fff147230 */ /* 0x000fc40000004100 */
[C---:B------:R-:W-:Y:S01]  /*11450*/  FMUL.FTZ R43, R8.reuse, R35 ;  /* 0x00000023082b7220 */ /* 0x040fe20000410000 */
[-C--:B------:R-:W-:Y:S01]  /*11460*/  FMUL.FTZ R24, R8, R11.reuse ;  /* 0x0000000b08187220 */ /* 0x080fe20000410000 */
[C---:B------:R-:W-:Y:S01]  /*11470*/  FFMA.FTZ R8, R13.reuse, R34, -R10 ;  /* 0x000000220d087223 */ /* 0x040fe2000001080a */
[----:B------:R-:W-:Y:S01]  /*11480*/  FFMA.FTZ R10, R13, R40, R41 ;  /* 0x000000280d0a7223 */ /* 0x000fe20000010029 */
[-C--:B------:R-:W-:Y:S01]  /*11490*/  F2FP.F16.E4M3.UNPACK_B R40, R42.reuse ;  /* 0x0000002aff28723e */ /* 0x080fe200020006ff */
[C---:B------:R-:W-:Y:S01]  /*114a0*/  FFMA.FTZ R11, R20.reuse, R11, -R43 ;  /* 0x0000000b140b7223 */ /* 0x040fe2000001082b */
[----:B------:R-:W-:Y:S01]  /*114b0*/  F2FP.F16.E4M3.UNPACK_B R34, R37 ;  /* 0x00000025ff22723e */ /* 0x000fe200020006ff */
[----:B------:R-:W-:Y:S01]  /*114c0*/  FFMA.FTZ R13, R20, R35, R24 ;  /* 0x00000023140d7223 */ /* 0x000fe20000010018 */
[----:B------:R-:W-:Y:S01]  /*114d0*/  HADD2.F32 R39, -RZ, R39.H1_H1 ;  /* 0x30000027ff277230 */ /* 0x000fe20000004100 */
[----:B------:R-:W-:Y:S01]  /*114e0*/  F2FP.F16.E4M3.UNPACK_B R42, R42.H1 ;  /* 0x0000002aff2a723e */ /* 0x000fe200030006ff */
[----:B------:R-:W-:Y:S01]  /*114f0*/  HADD2.F32 R20, -RZ, R26.H1_H1 ;  /* 0x3000001aff147230 */ /* 0x000fe20000004100 */
[----:B------:R-:W-:Y:S01]  /*11500*/  F2FP.F16.E4M3.UNPACK_B R37, R37.H1 ;  /* 0x00000025ff25723e */ /* 0x000fe200030006ff */
[----:B------:R-:W-:-:S02]  /*11510*/  HADD2.F32 R41, -RZ, R40.H0_H0 ;  /* 0x20000028ff297230 */ /* 0x000fc40000004100 */
[----:B------:R-:W-:Y:S02]  /*11520*/  HADD2.F32 R24, -RZ, R30.H0_H0 ;  /* 0x2000001eff187230 */ /* 0x000fe40000004100 */
[C---:B------:R-:W-:Y:S01]  /*11530*/  FMUL.FTZ R46, R20.reuse, R39 ;  /* 0x00000027142e7220 */ /* 0x040fe20000410000 */
[----:B------:R-:W-:Y:S02]  /*11540*/  HADD2.F32 R35, -RZ, R34.H0_H0 ;  /* 0x20000022ff237230 */ /* 0x000fe40000004100 */
[----:B------:R-:W-:Y:S01]  /*11550*/  FMUL.FTZ R48, R20, R36 ;  /* 0x0000002414307220 */ /* 0x000fe20000410000 */
[----:B------:R-:W-:Y:S02]  /*11560*/  HADD2.F32 R15, -RZ, R15.H1_H1 ;  /* 0x3000000fff0f7230 */ /* 0x000fe40000004100 */
[C---:B------:R-:W-:Y:S01]  /*11570*/  FMUL.FTZ R43, R24.reuse, R41 ;  /* 0x00000029182b7220 */ /* 0x040fe20000410000 */
[--C-:B------:R-:W-:Y:S02]  /*11580*/  HADD2.F32 R26, -RZ, R28.reuse.H0_H0 ;  /* 0x2000001cff1a7230 */ /* 0x100fe40000004100 */
[----:B------:R-:W-:Y:S01]  /*11590*/  FMUL.FTZ R50, R24, R35 ;  /* 0x0000002318327220 */ /* 0x000fe20000410000 */
[----:B------:R-:W-:-:S02]  /*115a0*/  HADD2.F32 R28, -RZ, R28.H1_H1 ;  /* 0x3000001cff1c7230 */ /* 0x000fc40000004100 */
[C---:B------:R-:W-:Y:S01]  /*115b0*/  FFMA.FTZ R20, R15.reuse, R36, -R46 ;  /* 0x000000240f147223 */ /* 0x040fe2000001082e */
[----:B------:R-:W-:Y:S01]  /*115c0*/  FFMA.FTZ R24, R15, R39, R48 ;  /* 0x000000270f187223 */ /* 0x000fe20000010030 */
[C---:B------:R-:W-:Y:S01]  /*115d0*/  FFMA.FTZ R15, R26.reuse, R35, -R43 ;  /* 0x000000231a0f7223 */ /* 0x040fe2000001082b */
[----:B------:R-:W-:Y:S01]  /*115e0*/  FFMA.FTZ R26, R26, R41, R50 ;  /* 0x000000291a1a7223 */ /* 0x000fe20000010032 */
[----:B------:R-:W-:Y:S01]  /*115f0*/  HADD2.F32 R41, -RZ, R40.H1_H1 ;  /* 0x30000028ff297230 */ /* 0x000fe20000004100 */
[----:B------:R-:W-:Y:S01]  /*11600*/  F2FP.SATFINITE.E4M3.F32.PACK_AB_MERGE_C R11, R20, R11, RZ ;  /* 0x0000000b140b723e */ /* 0x000fe200048070ff */
[----:B------:R-:W-:Y:S01]  /*11610*/  HADD2.F32 R39, -RZ, R34.H1_H1 ;  /* 0x30000022ff277230 */ /* 0x000fe20000004100 */
[----:B------:R-:W-:Y:S01]  /*11620*/  F2FP.SATFINITE.E4M3.F32.PACK_AB_MERGE_C R13, R24, R13, RZ ;  /* 0x0000000d180d723e */ /* 0x000fe200048070ff */
[----:B------:R-:W-:Y:S01]  /*11630*/  HADD2.F32 R40, -RZ, R42.H0_H0 ;  /* 0x2000002aff287230 */ /* 0x000fe20000004100 */
[----:B------:R-:W-:Y:S01]  /*11640*/  F2FP.SATFINITE.E4M3.F32.PACK_AB_MERGE_C R5, R8, R5, R11 ;  /* 0x000000050805723e */ /* 0x000fe2000480700b */
[----:B------:R-:W-:Y:S01]  /*11650*/  HADD2.F32 R35, -RZ, R33.H0_H0 ;  /* 0x20000021ff237230 */ /* 0x000fe20000004100 */
[----:B------:R-:W-:Y:S01]  /*11660*/  F2FP.SATFINITE.E4M3.F32.PACK_AB_MERGE_C R9, R10, R9, R13 ;  /* 0x000000090a09723e */ /* 0x000fe2000480700d */
[----:B------:R-:W-:-:S02]  /*11670*/  HADD2.F32 R34, -RZ, R30.H1_H1 ;  /* 0x3000001eff227230 */ /* 0x000fc40000004100 */
[----:B------:R-:W-:Y:S02]  /*11680*/  HADD2.F32 R36, -RZ, R37.H0_H0 ;  /* 0x20000025ff247230 */ /* 0x000fe40000004100 */
[C---:B------:R-:W-:Y:S01]  /*11690*/  FMUL.FTZ R45, R35.reuse, R40 ;  /* 0x00000028232d7220 */ /* 0x040fe20000410000 */
[----:B------:R-:W-:Y:S02]  /*116a0*/  HADD2.F32 R30, -RZ, R29.H0_H0 ;  /* 0x2000001dff1e7230 */ /* 0x000fe40000004100 */
[C---:B------:R-:W-:Y:S01]  /*116b0*/  FMUL.FTZ R43, R34.reuse, R41 ;  /* 0x00000029222b7220 */ /* 0x040fe20000410000 */
[----:B------:R-:W-:Y:S01]  /*116c0*/  FMUL.FTZ R34, R34, R39 ;  /* 0x0000002722227220 */ /* 0x000fe20000410000 */
[-C--:B------:R-:W-:Y:S01]  /*116d0*/  FMUL.FTZ R35, R35, R36.reuse ;  /* 0x0000002423237220 */ /* 0x080fe20000410000 */
[----:B------:R-:W-:Y:S02]  /*116e0*/  HADD2.F32 R42, -RZ, R42.H1_H1 ;  /* 0x3000002aff2a7230 */ /* 0x000fe40000004100 */
[----:B------:R-:W-:Y:S01]  /*116f0*/  FFMA.FTZ R45, R30, R36, -R45 ;  /* 0x000000241e2d7223 */ /* 0x000fe2000001082d */
[----:B------:R-:W-:-:S02]  /*11700*/  HADD2.F32 R36, -RZ, R37.H1_H1 ;  /* 0x30000025ff247230 */ /* 0x000fc40000004100 */
[C---:B------:R-:W-:Y:S01]  /*11710*/  FFMA.FTZ R41, R28.reuse, R41, R34 ;  /* 0x000000291c297223 */ /* 0x040fe20000010022 */
[----:B------:R-:W-:Y:S01]  /*11720*/  F2FP.F16.E4M3.UNPACK_B R37, R38.H1 ;  /* 0x00000026ff25723e */ /* 0x000fe200030006ff */
[----:B------:R-:W-:Y:S01]  /*11730*/  HADD2.F32 R33, -RZ, R33.H1_H1 ;  /* 0x30000021ff217230 */ /* 0x000fe20000004100 */
[----:B------:R-:W-:Y:S01]  /*11740*/  F2FP.F16.E4M3.UNPACK_B R34, R21.H1 ;  /* 0x00000015ff22723e */ /* 0x000fe200030006ff */
[----:B------:R-:W-:Y:S01]  /*11750*/  FFMA.FTZ R48, R28, R39, -R43 ;  /* 0x000000271c307223 */ /* 0x000fe2000001082b */
[----:B------:R-:W-:Y:S01]  /*11760*/  FFMA.FTZ R43, R30, R40, R35 ;  /* 0x000000281e2b7223 */ /* 0x000fe20000010023 */
[----:B------:R-:W-:Y:S02]  /*11770*/  HADD2.F32 R29, -RZ, R29.H1_H1 ;  /* 0x3000001dff1d7230 */ /* 0x000fe40000004100 */
[C---:B------:R-:W-:Y:S01]  /*11780*/  FMUL.FTZ R40, R33.reuse, R42 ;  /* 0x0000002a21287220 */ /* 0x040fe20000410000 */
[----:B------:R-:W-:Y:S02]  /*11790*/  HADD2.F32 R39, -RZ, R37.H0_H0 ;  /* 0x20000025ff277230 */ /* 0x000fe40000004100 */
[----:B------:R-:W-:Y:S01]  /*117a0*/  FMUL.FTZ R47, R33, R36 ;  /* 0x00000024212f7220 */ /* 0x000fe20000410000 */
[----:B------:R-:W-:-:S02]  /*117b0*/  HADD2.F32 R30, -RZ, R32.H0_H0 ;  /* 0x20000020ff1e7230 */ /* 0x000fc40000004100 */
[C---:B------:R-:W-:Y:S01]  /*117c0*/  FFMA.FTZ R50, R29.reuse, R36, -R40 ;  /* 0x000000241d327223 */ /* 0x040fe20000010828 */
[----:B------:R-:W-:Y:S02]  /*117d0*/  HADD2.F32 R35, -RZ, R34.H0_H0 ;  /* 0x20000022ff237230 */ /* 0x000fe40000004100 */
[----:B------:R-:W-:Y:S01]  /*117e0*/  FFMA.FTZ R52, R29, R42, R47 ;  /* 0x0000002a1d347223 */ /* 0x000fe2000001002f */
        /* <DEDUP_REMOVED lines=8> */
[----:B------:R-:W-:Y:S01]  /*11870*/  HADD2.F32 R27, -RZ, R27.H1_H1 ;  /* 0x3000001bff1b7230 */ /* 0x000fe20000004100 */
[----:B------:R-:W-:Y:S01]  /*11880*/  F2FP.F16.E4M3.UNPACK_B R29, R21 ;  /* 0x00000015ff1d723e */ /* 0x000fe200020006ff */
[-C--:B------:R-:W-:Y:S01]  /*11890*/  FMUL.FTZ R32, R32, R34.reuse ;  /* 0x0000002220207220 */ /* 0x080fe20000410000 */
[C---:B------:R-:W-:Y:S01]  /*118a0*/  FFMA.FTZ R35, R28.reuse, R35, -R33 ;  /* 0x000000231c237223 */ /* 0x040fe20000010821 */
[----:B------:R-:W-:Y:S01]  /*118b0*/  FFMA.FTZ R39, R28, R39, R30 ;  /* 0x000000271c277223 */ /* 0x000fe2000001001e */
[C---:B------:R-:W-:Y:S01]  /*118c0*/  FFMA.FTZ R40, R27.reuse, R34, -R36 ;  /* 0x000000221b287223 */ /* 0x040fe20000010824 */
[----:B------:R-:W-:Y:S01]  /*118d0*/  FFMA.FTZ R42, R27, R37, R32 ;  /* 0x000000251b2a7223 */ /* 0x000fe20000010020 */
[----:B------:R-:W-:Y:S01]  /*118e0*/  HADD2.F32 R30, -RZ, R38.H0_H0 ;  /* 0x20000026ff1e7230 */ /* 0x000fe20000004100 */
[----:B------:R-:W-:Y:S01]  /*118f0*/  F2FP.SATFINITE.E4M3.F32.PACK_AB_MERGE_C R43, R52, R43, RZ ;  /* 0x0000002b342b723e */ /* 0x000fe200048070ff */
[----:B------:R-:W-:-:S02]  /*11900*/  HADD2.F32 R28, -RZ, R31.H0_H0 ;  /* 0x2000001fff1c7230 */ /* 0x000fc40000004100 */
[----:B------:R-:W-:Y:S01]  /*11910*/  HADD2.F32 R27, -RZ, R29.H0_H0 ;  /* 0x2000001dff1b7230 */ /* 0x000fe20000004100 */
[----:B------:R-:W-:Y:S01]  /*11920*/  F2FP.SATFINITE.E4M3.F32.PACK_AB_MERGE_C R39, R42, R39, RZ ;  /* 0x000000272a27723e */ /* 0x000fe200048070ff */
[----:B------:R-:W-:Y:S02]  /*11930*/  HADD2.F32 R21, -RZ, R25.H0_H0 ;  /* 0x20000019ff157230 */ /* 0x000fe40000004100 */
[C---:B------:R-:W-:Y:S01]  /*11940*/  FMUL.FTZ R32, R28.reuse, R30 ;  /* 0x0000001e1c207220 */ /* 0x040fe20000410000 */
[----:B------:R-:W-:Y:S02]  /*11950*/  HADD2.F32 R38, -RZ, R38.H1_H1 ;  /* 0x30000026ff267230 */ /* 0x000fe40000004100 */
[-C--:B------:R-:W-:Y:S01]  /*11960*/  FMUL.FTZ R34, R28, R27.reuse ;  /* 0x0000001b1c227220 */ /* 0x080fe20000410000 */
[----:B------:R-:W-:Y:S02]  /*11970*/  HADD2.F32 R31, -RZ, R31.H1_H1 ;  /* 0x3000001fff1f7230 */ /* 0x000fe40000004100 */
[----:B------:R-:W-:Y:S01]  /*11980*/  FFMA.FTZ R32, R21, R27, -R32 ;  /* 0x0000001b15207223 */ /* 0x000fe20000010820 */
[----:B------:R-:W-:Y:S01]  /*11990*/  HADD2.F32 R28, -RZ, R29.H1_H1 ;  /* 0x3000001dff1c7230 */ /* 0x000fe20000004100 */
[----:B------:R-:W-:Y:S01]  /*119a0*/  F2FP.F16.E4M3.UNPACK_B R29, R12.H1 ;  /* 0x0000000cff1d723e */ /* 0x000fe200030006ff */
[----:B------:R-:W-:-:S02]  /*119b0*/  HADD2.F32 R25, -RZ, R25.H1_H1 ;  /* 0x30000019ff197230 */ /* 0x000fc40000004100 */
[----:B------:R-:W-:Y:S01]  /*119c0*/  FFMA.FTZ R34, R21, R30, R34 ;  /* 0x0000001e15227223 */ /* 0x000fe20000010022 */
[C---:B------:R-:W-:Y:S01]  /*119d0*/  FMUL.FTZ R36, R31.reuse, R38 ;  /* 0x000000261f247220 */ /* 0x040fe20000410000 */
[-C--:B------:R-:W-:Y:S01]  /*119e0*/  F2FP.F16.E4M3.UNPACK_B R21, R3.reuse.H1 ;  /* 0x00000003ff15723e */ /* 0x080fe200030006ff */
[-C--:B------:R-:W-:Y:S01]  /*119f0*/  FMUL.FTZ R33, R31, R28.reuse ;  /* 0x0000001c1f217220 */ /* 0x080fe20000410000 */
[----:B------:R-:W-:Y:S02]  /*11a00*/  HADD2.F32 R30, -RZ, R29.H0_H0 ;  /* 0x2000001dff1e7230 */ /* 0x000fe40000004100 */
[C---:B------:R-:W-:Y:S01]  /*11a10*/  FFMA.FTZ R31, R25.reuse, R28, -R36 ;  /* 0x0000001c191f7223 */ /* 0x040fe20000010824 */
[----:B------:R-:W-:Y:S02]  /*11a20*/  HADD2.F32 R27, -RZ, R14.H0_H0 ;  /* 0x2000000eff1b7230 */ /* 0x000fe40000004100 */
[----:B------:R-:W-:Y:S01]  /*11a30*/  FFMA.FTZ R33, R25, R38, R33 ;  /* 0x0000002619217223 */ /* 0x000fe20000010021 */
[--C-:B------:R-:W-:Y:S01]  /*11a40*/  HADD2.F32 R28, -RZ, R21.reuse.H0_H0 ;  /* 0x20000015ff1c7230 */ /* 0x100fe20000004100 */
[----:B------:R-:W-:Y:S01]  /*11a50*/  F2FP.F16.E4M3.UNPACK_B R3, R3 ;  /* 0x00000003ff03723e */ /* 0x000fe200020006ff */
[----:B------:R-:W-:-:S02]  /*11a60*/  HADD2.F32 R25, -RZ, R21.H1_H1 ;  /* 0x30000015ff197230 */ /* 0x000fc40000004100 */
[C---:B------:R-:W-:Y:S01]  /*11a70*/  FMUL.FTZ R36, R27.reuse, R30 ;  /* 0x0000001e1b247220 */ /* 0x040fe20000410000 */
[----:B------:R-:W-:Y:S02]  /*11a80*/  HADD2.F32 R21, -RZ, R7.H0_H0 ;  /* 0x20000007ff157230 */ /* 0x000fe40000004100 */
[----:B------:R-:W-:Y:S01]  /*11a90*/  FMUL.FTZ R38, R27, R28 ;  /* 0x0000001c1b267220 */ /* 0x000fe20000410000 */
[----:B------:R-:W-:Y:S01]  /*11aa0*/  HADD2.F32 R29, -RZ, R29.H1_H1 ;  /* 0x3000001dff1d7230 */ /* 0x000fe20000004100 */
[----:B------:R-:W-:Y:S01]  /*11ab0*/  F2FP.SATFINITE.E4M3.F32.PACK_AB_MERGE_C R11, R41, R26, R43 ;  /* 0x0000001a290b723e */ /* 0x000fe2000480702b */
[----:B------:R-:W-:Y:S02]  /*11ac0*/  HADD2.F32 R14, -RZ, R14.H1_H1 ;  /* 0x3000000eff0e7230 */ /* 0x000fe40000004100 */
[C---:B------:R-:W-:Y:S01]  /*11ad0*/  FFMA.FTZ R36, R21.reuse, R28, -R36 ;  /* 0x0000001c15247223 */ /* 0x040fe20000010824 */
[----:B------:R-:W-:Y:S02]  /*11ae0*/  HADD2.F32 R7, -RZ, R7.H1_H1 ;  /* 0x30000007ff077230 */ /* 0x000fe40000004100 */
[----:B------:R-:W-:Y:S01]  /*11af0*/  FFMA.FTZ R38, R21, R30, R38 ;  /* 0x0000001e15267223 */ /* 0x000fe20000010026 */
[----:B------:R-:W-:-:S02]  /*11b00*/  HADD2.F32 R21, -RZ, R3.H1_H1 ;  /* 0x30000003ff157230 */ /* 0x000fc40000004100 */
[C---:B------:R-:W-:Y:S01]  /*11b10*/  FMUL.FTZ R28, R14.reuse, R29 ;  /* 0x0000001d0e1c7220 */ /* 0x040fe20000410000 */
[-C--:B------:R-:W-:Y:S01]  /*11b20*/  FMUL.FTZ R46, R14, R25.reuse ;  /* 0x000000190e2e7220 */ /* 0x080fe20000410000 */
[----:B------:R-:W-:Y:S01]  /*11b30*/  F2FP.F16.E4M3.UNPACK_B R14, R12 ;  /* 0x0000000cff0e723e */ /* 0x000fe200020006ff */
[----:B------:R-:W-:Y:S02]  /*11b40*/  HADD2.F32 R12, -RZ, R3.H0_H0 ;  /* 0x20000003ff0c7230 */ /* 0x000fe40000004100 */
[C---:B------:R-:W-:Y:S01]  /*11b50*/  FFMA.FTZ R37, R7.reuse, R25, -R28 ;  /* 0x0000001907257223 */ /* 0x040fe2000001081c */
[----:B------:R-:W-:Y:S01]  /*11b60*/  FFMA.FTZ R29, R7, R29, R46 ;  /* 0x0000001d071d7223 */ /* 0x000fe2000001002e */
[----:B------:R-:W-:Y:S01]  /*11b70*/  HADD2.F32 R7, -RZ, R6.H0_H0 ;  /* 0x20000006ff077230 */ /* 0x000fe20000004100 */
[----:B------:R-:W-:Y:S01]  /*11b80*/  F2FP.SATFINITE.E4M3.F32.PACK_AB_MERGE_C R8, R33, R34, R39 ;  /* 0x000000222108723e */ /* 0x000fe20004807027 */
[--C-:B------:R-:W-:Y:S01]  /*11b90*/  HADD2.F32 R28, -RZ, R14.reuse.H0_H0 ;  /* 0x2000000eff1c7230 */ /* 0x100fe20000004100 */
[----:B------:R-:W-:Y:S01]  /*11ba0*/  F2FP.SATFINITE.E4M3.F32.PACK_AB_MERGE_C R36, R37, R36, RZ ;  /* 0x000000242524723e */ /* 0x000fe200048070ff */
[----:B------:R-:W-:Y:S01]  /*11bb0*/  HADD2.F32 R25, -RZ, R14.H1_H1 ;  /* 0x3000000eff197230 */ /* 0x000fe20000004100 */
[----:B------:R-:W-:Y:S01]  /*11bc0*/  F2FP.SATFINITE.E4M3.F32.PACK_AB_MERGE_C R29, R29, R38, RZ ;  /* 0x000000261d1d723e */ /* 0x000fe200048070ff */
[----:B------:R-:W-:-:S02]  /*11bd0*/  HADD2.F32 R6, -RZ, R6.H1_H1 ;  /* 0x30000006ff067230 */ /* 0x000fc40000004100 */
[C---:B------:R-:W-:Y:S01]  /*11be0*/  FMUL.FTZ R14, R7.reuse, R28 ;  /* 0x0000001c070e7220 */ /* 0x040fe20000410000 */
[--C-:B------:R-:W-:Y:S02]  /*11bf0*/  HADD2.F32 R3, -RZ, R4.reuse.H0_H0 ;  /* 0x20000004ff037230 */ /* 0x100fe40000004100 */
        /* <DEDUP_REMOVED lines=10> */
[----:B------:R-:W-:Y:S02]  /*11ca0*/  F2FP.SATFINITE.E4M3.F32.PACK_AB_MERGE_C R7, R48, R15, R7 ;  /* 0x0000000f3007723e */ /* 0x000fe40004807007 */
[----:B------:R-:W-:Y:S02]  /*11cb0*/  F2FP.SATFINITE.E4M3.F32.PACK_AB_MERGE_C R4, R31, R32, R4 ;  /* 0x000000201f04723e */ /* 0x000fe40004807004 */
[----:B------:R-:W-:Y:S02]  /*11cc0*/  F2FP.SATFINITE.E4M3.F32.PACK_AB_MERGE_C R6, R27, R6, R36 ;  /* 0x000000061b06723e */ /* 0x000fe40004807024 */
[----:B------:R-:W-:-:S03]  /*11cd0*/  F2FP.SATFINITE.E4M3.F32.PACK_AB_MERGE_C R10, R30, R3, R29 ;  /* 0x000000031e0a723e */ /* 0x000fc6000480701d */
[----:B------:R0:W-:Y:S04]  /*11ce0*/  STS.128 [R49+0x10400], R4 ;  /* 0x0104000431007388 */ /* 0x0001e80000000c00 */
[----:B------:R0:W-:Y:S02]  /*11cf0*/  STS.128 [R0+0x10400], R8 ;  /* 0x0104000800007388 */ /* 0x0001e40000000c00 */
.L_x_1690:
[----:B------:R-:W-:Y:S05]  /*11d00*/  BSYNC B0 ;  /* 0x0000000000007941 */ /* 0x000fea0003800000 */
.L_x_1683:
        /* <DEDUP_REMOVED lines=8> */
.L_x_1681:
[----:B0--3--:R-:W-:-:S05]  /*11d90*/  IMAD.U32 R0, RZ, RZ, UR40 ;  /* 0x00000028ff007e24 */ /* 0x009fca000f8e00ff */
[----:B------:R-:W-:-:S13]  /*11da0*/  ISETP.NE.AND P0, PT, R0, 0x3, PT ;  /* 0x000000030000780c */ /* 0x000fda0003f05270 */
[----:B------:R-:W-:Y:S05]  /*11db0*/  @!P0 BRA `(.L_x_1710) ;  /* 0x0000000000048947 */ /* 0x000fea0003800000 */
[----:B------:R-:W-:Y:S01]  /*11dc0*/  BPT.TRAP 0x1 ;  /* 0x000000040000795c */ /* 0x000fe20000300000 */
.L_x_1710:
[----:B-1----:R-:W-:Y:S01]  /*11dd0*/  IMAD R3, R23, 0x8, R16 ;  /* 0x0000000817037824 */ /* 0x002fe200078e0210 */
[----:B------:R-:W-:-:S04]  /*11de0*/  SHF.L.U32 R0, R168, 0x1f, RZ ;  /* 0x0000001fa8007819 */ /* 0x000fc800000006ff */
[----:B------:R0:W1:Y:S01]  /*11df0*/  SYNCS.PHASECHK.TRANS64.TRYWAIT P1, [R3+URZ+0x22830], R0 ;  /* 0x02283000030075a7 */ /* 0x000062000802017f */
[----:B------:R-:W-:Y:S05]  /*11e00*/  @!P0 BRA `(.L_x_1711) ;  /* 0x0000000000048947 */ /* 0x000fea0003800000 */
[----:B------:R-:W-:Y:S01]  /*11e10*/  BPT.TRAP 0x1 ;  /* 0x000000040000795c */ /* 0x000fe20000300000 */
.L_x_1711:
[----:B-1----:R-:W-:Y:S05]  /*11e20*/  @P1 BRA `(.L_x_1712) ;  /* 0x0000000000081947 */ /* 0x002fea0003800000 */
[----:B------:R-:W1:Y:S02]  /*11e30*/  SYNCS.PHASECHK.TRANS64.TRYWAIT P1, [R3+URZ+0x22830], R0 ;  /* 0x02283000030075a7 */ /* 0x000e64000802017f */
[----:B-1----:R-:W-:Y:S05]  /*11e40*/  @!P1 BRA `(.L_x_1713) ;  /* 0x0000019000949947 */ /* 0x002fea0003800000 */
.L_x_1712:
[----:B------:R-:W-:Y:S05]  /*11e50*/  WARPSYNC.ALL ;  /* 0x0000000000007948 */ /* 0x000fea0003800000 */
[----:B01----:R-:W-:Y:S01]  /*11e60*/  VIADD R0, R16, 0x16400 ;  /* 0x0001640010007836 */ /* 0x003fe20000000000 */
[----:B------:R-:W-:Y:S01]  /*11e70*/  R2UR UR24, R44 ;  /* 0x000000002c1872ca */ /* 0x000fe200000e0000 */
[----:B--2--5:R-:W-:Y:S01]  /*11e80*/  IMAD.MOV.U32 R5, RZ, RZ, -0x7fffffe0 ;  /* 0x80000020ff057424 */ /* 0x024fe200078e00ff */
[----:B----4-:R-:W-:Y:S01]  /*11e90*/  WARPGROUP.ARRIVE ;  /* 0x00000000000079c5 */ /* 0x010fe20000000000 */
[----:B------:R-:W-:Y:S01]  /*11ea0*/  UMOV UR25, 0x80000020 ;  /* 0x8000002000197882 */ /* 0x000fe20000000000 */
[----:B------:R-:W-:Y:S01]  /*11eb0*/  SHF.R.U32.HI R0, RZ, 0x4, R0 ;  /* 0x00000004ff007819 */ /* 0x000fe20000011600 */
[----:B------:R-:W-:Y:S01]  /*11ec0*/  IMAD.MOV.U32 R9, RZ, RZ, -0x7fffffe0 ;  /* 0x80000020ff097424 */ /* 0x000fe200078e00ff */
[----:B------:R-:W-:Y:S01]  /*11ed0*/  R2UR UR27, R5 ;  /* 0x00000000051b72ca */ /* 0x000fe200000e0000 */
[----:B------:R-:W-:Y:S01]  /*11ee0*/  UMOV UR5, 0x80000020 ;  /* 0x8000002000057882 */ /* 0x000fe20000000000 */
[----:B------:R-:W-:Y:S01]  /*11ef0*/  LOP3.LUT R0, R0, 0x3fff, RZ, 0xc0, !PT ;  /* 0x00003fff00007812 */ /* 0x000fe200078ec0ff */
[----:B------:R-:W-:Y:S01]  /*11f00*/  UMOV UR9, 0x80000020 ;  /* 0x8000002000097882 */ /* 0x000fe20000000000 */
[----:B------:R-:W-:Y:S01]  /*11f10*/  R2UR UR7, R9 ;  /* 0x00000000090772ca */ /* 0x000fe200000e0000 */
[----:B------:R-:W-:Y:S01]  /*11f20*/  IMAD.MOV.U32 R9, RZ, RZ, -0x7fffffe0 ;  /* 0x80000020ff097424 */ /* 0x000fe200078e00ff */
[----:B------:R-:W-:Y:S01]  /*11f30*/  LOP3.LUT R7, R0, 0x10000, RZ, 0xfc, !PT ;  /* 0x0001000000077812 */ /* 0x000fe200078efcff */
[----:B------:R-:W-:Y:S01]  /*11f40*/  ULOP3.LUT UR24, UR24, 0x10000, URZ, 0xfc, !UPT ;  /* 0x0001000018187892 */ /* 0x000fe2000f8efc3f */
[----:B------:R-:W-:Y:S01]  /*11f50*/  IMAD.MOV.U32 R5, RZ, RZ, -0x7fffffe0 ;  /* 0x80000020ff057424 */ /* 0x000fe200078e00ff */
[----:B------:R-:W-:Y:S01]  /*11f60*/  UMOV UR13, 0x80000020 ;  /* 0x80000020000d7882 */ /* 0x000fe20000000000 */
[----:B------:R-:W-:Y:S01]  /*11f70*/  R2UR UR11, R9 ;  /* 0x00000000090b72ca */ /* 0x000fe200000e0000 */
[----:B------:R-:W-:Y:S01]  /*11f80*/  IMAD R4, R23, 0x600, R7 ;  /* 0x0000060017047824 */ /* 0x000fe200078e0207 */
[----:B------:R-:W-:Y:S01]  /*11f90*/  UIADD3 UR4, UR24, 0x2, URZ ;  /* 0x0000000218047890 */ /* 0x000fe2000fffe03f */
[----:B------:R-:W-:Y:S01]  /*11fa0*/  IMAD.MOV.U32 R9, RZ, RZ, -0x7fffffe0 ;  /* 0x80000020ff097424 */ /* 0x000fe200078e00ff */
[----:B------:R-:W-:Y:S01]  /*11fb0*/  UIADD3 UR8, UR24, 0x200, URZ ;  /* 0x0000020018087890 */ /* 0x000fe2000fffe03f */
[C---:B------:R-:W-:Y:S01]  /*11fc0*/  VIADD R8, R4.reuse, 0x2 ;  /* 0x0000000204087836 */ /* 0x040fe20000000000 */
[----:B------:R-:W-:Y:S01]  /*11fd0*/  R2UR UR26, R4 ;  /* 0x00000000041a72ca */ /* 0x000fe200000e0000 */
[----:B------:R-:W-:Y:S01]  /*11fe0*/  UIADD3 UR12, UR24, 0x202, URZ ;  /* 0x00000202180c7890 */ /* 0x000fe2000fffe03f */
[----:B------:R-:W-:Y:S01]  /*11ff0*/  R2UR UR15, R9 ;  /* 0x00000000090f72ca */ /* 0x000fe200000e0000 */
[----:B------:R-:W-:Y:S01]  /*12000*/  IMAD.MOV.U32 R9, RZ, RZ, -0x7fffffe0 ;  /* 0x80000020ff097424 */ /* 0x000fe200078e00ff */
[----:B------:R-:W-:Y:S01]  /*12010*/  R2UR UR6, R8 ;  /* 0x00000000080672ca */ /* 0x000fe200000e0000 */
[----:B------:R-:W-:Y:S01]  /*12020*/  VIADD R8, R4, 0x200 ;  /* 0x0000020004087836 */ /* 0x000fe20000000000 */
[----:B------:R-:W-:Y:S01]  /*12030*/  UIADD3 UR16, UR24, 0x400, URZ ;  /* 0x0000040018107890 */ /* 0x000fe2000fffe03f */
[----:B------:R-:W-:Y:S01]  /*12040*/  R2UR UR23, R5 ;  /* 0x00000000051772ca */ /* 0x000fe200000e0000 */
[----:B------:R-:W-:Y:S01]  /*12050*/  UMOV UR17, 0x80000020 ;  /* 0x8000002000117882 */ /* 0x000fe20000000000 */
[----:B------:R-:W-:Y:S01]  /*12060*/  R2UR UR19, R9 ;  /* 0x00000000091372ca */ /* 0x000fe200000e0000 */
[----:B------:R-:W-:Y:S01]  /*12070*/  UIADD3 UR20, UR24, 0x402, URZ ;  /* 0x0000040218147890 */ /* 0x000fe2000fffe03f */
[----:B------:R-:W-:Y:S01]  /*12080*/  R2UR UR10, R8 ;  /* 0x00000000080a72ca */ /* 0x000fe200000e0000 */
[----:B------:R-:W-:Y:S01]  /*12090*/  VIADD R8, R4, 0x202 ;  /* 0x0000020204087836 */ /* 0x000fe20000000000 */
[----:B------:R-:W-:Y:S01]  /*120a0*/  QGMMA.64x128x32.F32.E4M3.E4M3 R24, gdesc[UR24], RZ, !UPT, gsb0 ;  /* 0x01e00000181879f3 */ /* 0x000fe2000c0008ff */
[----:B------:R-:W-:-:S03]  /*120b0*/  UMOV UR21, 0x80000020 ;  /* 0x8000002000157882 */ /* 0x000fc60000000000 */
[----:B------:R-:W-:Y:S01]  /*120c0*/  R2UR UR14, R8 ;  /* 0x00000000080e72ca */ /* 0x000fe200000e0000 */
[C---:B------:R-:W-:Y:S02]  /*120d0*/  VIADD R8, R4.reuse, 0x400 ;  /* 0x0000040004087836 */ /* 0x040fe40000000000 */
[----:B------:R-:W-:-:S03]  /*120e0*/  VIADD R4, R4, 0x402 ;  /* 0x0000040204047836 */ /* 0x000fc60000000000 */
[----:B------:R-:W-:Y:S02]  /*120f0*/  R2UR UR18, R8 ;  /* 0x00000000081272ca */ /* 0x000fe400000e0000 */
[----:B------:R-:W-:Y:S01]  /*12100*/  R2UR UR22, R4 ;  /* 0x00000000041672ca */ /* 0x000fe200000e0000 */
        /* <DEDUP_REMOVED lines=18> */
.L_x_1714:
[----:B------:R-:W0:Y:S01]  /*12230*/  LDC R193, c[0x0][0x448] ;  /* 0x00011200ffc17b82 */ /* 0x000e220000000800 */
[----:B------:R-:W-:Y:S01]  /*12240*/  IMAD.IADD R10, R198, 0x1, R178 ;  /* 0x00000001c60a7824 */ /* 0x000fe200078e02b2 */
[----:B------:R-:W-:Y:S01]  /*12250*/  LOP3.LUT R17, R17, 0xfffffff7, RZ, 0xc0, !PT ;  /* 0xfffffff711117812 */ /* 0x000fe200078ec0ff */
[----:B------:R-:W-:Y:S01]  /*12260*/  IMAD.MOV.U32 R20, RZ, RZ, -0x80 ;  /* 0xffffff80ff147424 */ /* 0x000fe200078e00ff */
[----:B------:R-:W-:Y:S02]  /*12270*/  ULDC UR34, c[0x0][0x9dc] ;  /* 0x0002770000227ab9 */ /* 0x000fe40000000800 */
[----:B------:R-:W-:Y:S01]  /*12280*/  ULOP3.LUT UR6, URZ, UR34, URZ, 0x33, !UPT ;  /* 0x000000223f067292 */ /* 0x000fe2000f8e333f */
[----:B------:R-:W-:Y:S01]  /*12290*/  IMAD R20, R89, R20, 0x80 ;  /* 0x0000008059147424 */ /* 0x000fe200078e0214 */
[----:B------:R-:W1:Y:S04]  /*122a0*/  LDC.64 R8, c[0x0][0x9e0] ;  /* 0x00027800ff087b82 */ /* 0x000e680000000a00 */
[----:B------:R-:W-:-:S02]  /*122b0*/  IADD3 R103, -R171, R172, R20 ;  /* 0x000000acab677210 */ /* 0x000fc40007ffe114 */
[----:B0-----:R-:W-:-:S13]  /*122c0*/  ISETP.NE.AND P1, PT, R193, 0x1, PT ;  /* 0x00000001c100780c */ /* 0x001fda0003f25270 */
[----:B------:R-:W0:Y:S01]  /*122d0*/  @P1 LDC R5, c[0x0][0x44c] ;  /* 0x00011300ff051b82 */ /* 0x000e220000000800 */
[----:B------:R-:W-:-:S04]  /*122e0*/  @P1 LOP3.LUT R17, R17, 0x8, RZ, 0xfc, !PT ;  /* 0x0000000811111812 */ /* 0x000fc800078efcff */
[----:B------:R-:W-:-:S03]  /*122f0*/  LOP3.LUT R17, R17, 0xfffffffb, RZ, 0xc0, !PT ;  /* 0xfffffffb11117812 */ /* 0x000fc600078ec0ff */
[----:B------:R-:W2:Y:S01]  /*12300*/  @P1 LDC R11, c[0x0][0x450] ;  /* 0x00011400ff0b1b82 */ /* 0x000ea20000000800 */
[----:B0-----:R-:W-:-:S05]  /*12310*/  @P1 IMAD.HI.U32 R0, R10, R5, RZ ;  /* 0x000000050a001227 */ /* 0x001fca00078e00ff */
[----:B--2---:R-:W-:Y:S01]  /*12320*/  @P1 SHF.R.U32.HI R10, RZ, R11, R0 ;  /* 0x0000000bff0a1219 */ /* 0x004fe20000011600 */
[----:B------:R-:W-:Y:S01]  /*12330*/  VIADD R0, R3, 0x22840 ;  /* 0x0002284003007836 */ /* 0x000fe20000000000 */
[----:B-1----:R-:W-:Y:S01]  /*12340*/  ISETP.GE.AND P1, PT, R9, 0x1, PT ;  /* 0x000000010900780c */ /* 0x002fe20003f26270 */
[----:B------:R-:W-:Y:S02]  /*12350*/  IMAD.U32 R3, RZ, RZ, UR38 ;  /* 0x00000026ff037e24 */ /* 0x000fe4000f8e00ff */
[----:B------:R-:W0:Y:S03]  /*12360*/  SHFL.IDX PT, R11, R10, RZ, 0x1c1f ;  /* 0x001c1fff0a0b7589 */ /* 0x000e2600000e0000 */
[----:B------:R-:W-:Y:S02]  /*12370*/  PRMT R0, R3, 0x654, R0 ;  /* 0x0000065403007816 */ /* 0x000fe40000000000 */
[----:B------:R-:W-:-:S02]  /*12380*/  IADD3 R3, -R171, 0x1, R20 ;  /* 0x00000001ab037810 */ /* 0x000fc40007ffe114 */
[----:B------:R1:W-:Y:S02]  /*12390*/  SYNCS.ARRIVE.TRANS64.RED.A1T0 RZ, [R0+URZ], RZ ;  /* 0x000000ff00ff79a7 */ /* 0x0003e4000810043f */
[----:B------:R-:W-:Y:S02]  /*123a0*/  IADD3 R5, -R170, R3, R172 ;  /* 0x00000003aa057210 */ /* 0x000fe40007ffe1ac */
[----:B------:R-:W-:-:S03]  /*123b0*/  @P1 LOP3.LUT R17, R17, 0x4, RZ, 0xfc, !PT ;  /* 0x0000000411111812 */ /* 0x000fc600078efcff */
[----:B------:R-:W-:Y:S01]  /*123c0*/  IMAD.IADD R6, R5, 0x1, R8 ;  /* 0x0000000105067824 */ /* 0x000fe200078e0208 */
[----:B-1----:R-:W-:Y:S01]  /*123d0*/  LEA R0, R89, 0xffffff80, 0x7 ;  /* 0xffffff8059007811 */ /* 0x002fe200078e38ff */
[----:B------:R-:W-:-:S04]  /*123e0*/  VIADD R3, R5, UR6 ;  /* 0x0000000605037c36 */ /* 0x000fc80008000000 */
[----:B0-----:R-:W-:Y:S01]  /*123f0*/  IMAD.IADD R14, R3, 0x1, R11 ;  /* 0x00000001030e7824 */ /* 0x001fe200078e020b */
[----:B------:R-:W-:Y:S01]  /*12400*/  VIADDMNMX R12, R11, R6, R103, PT ;  /* 0x000000060b0c7246 */ /* 0x000fe20003800167 */
[----:B------:R-:W-:Y:S06]  /*12410*/  @!P1 BRA `(.L_x_1715) ;  /* 0x0000000000509947 */ /* 0x000fec0003800000 */
[----:B------:R-:W-:Y:S01]  /*12420*/  IADD3 R11, -R170, R172, R11 ;  /* 0x000000acaa0b7210 */ /* 0x000fe20007ffe10b */
[----:B------:R-:W-:Y:S03]  /*12430*/  BSSY B0, `(.L_x_1716) ;  /* 0x000000e000007945 */ /* 0x000fe60003800000 */
        /* <DEDUP_REMOVED lines=9> */
.L_x_1717:
[----:B------:R-:W-:-:S13]  /*124d0*/  ISETP.NE.AND P1, PT, R9, 0x1, PT ;  /* 0x000000010900780c */ /* 0x000fda0003f25270 */
[----:B------:R-:W0:Y:S02]  /*124e0*/  @P1 LDC.64 R4, c[0x0][0x9e8] ;  /* 0x00027a00ff041b82 */ /* 0x000e240000000a00 */
[----:B0-----:R-:W-:-:S05]  /*124f0*/  @P1 IMAD.HI.U32 R4, R11, R4, RZ ;  /* 0x000000040b041227 */ /* 0x001fca00078e00ff */
[----:B------:R-:W-:-:S07]  /*12500*/  @P1 SHF.R.U32.HI R11, RZ, R5, R4 ;  /* 0x00000005ff0b1219 */ /* 0x000fce0000011604 */
.L_x_1718:
[----:B------:R-:W-:Y:S05]  /*12510*/  BSYNC B0 ;  /* 0x0000000000007941 */ /* 0x000fea0003800000 */
.L_x_1716:
[----:B------:R-:W-:-:S04]  /*12520*/  IMAD R4, R11, R9, -R0 ;  /* 0x000000090b047224 */ /* 0x000fc800078e0a00 */
[----:B------:R-:W-:-:S05]  /*12530*/  IMAD.IADD R5, R4, 0x1, -R171 ;  /* 0x0000000104057824 */ /* 0x000fca00078e0aab */
[----:B------:R-:W-:Y:S02]  /*12540*/  VIMNMX R14, R14, R5, !PT ;  /* 0x000000050e0e7248 */ /* 0x000fe40007fe0100 */
[----:B------:R-:W-:-:S07]  /*12550*/  VIADDMNMX R12, R5, R9, R12, PT ;  /* 0x00000009050c7246 */ /* 0x000fce000380010c */
.L_x_1715:
[C---:B------:R-:W-:Y:S01]  /*12560*/  ISETP.GE.AND P1, PT, R20.reuse, 0x2, PT ;  /* 0x000000021400780c */ /* 0x040fe20003f26270 */
[----:B------:R-:W0:Y:S01]  /*12570*/  SHFL.IDX PT, R5, R10, 0x1, 0x1c1f ;  /* 0x003c1f000a057f89 */ /* 0x000e2200000e0000 */
[----:B------:R-:W-:Y:S02]  /*12580*/  ISETP.GE.AND P6, PT, R20, 0x9, PT ;  /* 0x000000091400780c */ /* 0x000fe40003fc6270 */
[----:B------:R-:W-:Y:S02]  /*12590*/  ISETP.GT.AND P2, PT, R14, 0x1, !P1 ;  /* 0x000000010e00780c */ /* 0x000fe40004f44270 */
[----:B------:R-:W-:Y:S02]  /*125a0*/  ISETP.GE.AND P3, PT, R20, 0xa, PT ;  /* 0x0000000a1400780c */ /* 0x000fe40003f66270 */
[----:B------:R-:W-:Y:S02]  /*125b0*/  ISETP.LT.OR P2, PT, R12, 0x2, P2 ;  /* 0x000000020c00780c */ /* 0x000fe40001741670 */
[----:B------:R-:W-:-:S02]  /*125c0*/  P2R R98, PR, RZ, 0x8 ;  /* 0x00000008ff627803 */ /* 0x000fc40000000000 */
[----:B------:R-:W-:Y:S02]  /*125d0*/  FSEL R25, R25, -INF , !P2 ;  /* 0xff80000019197808 */ /* 0x000fe40005000000 */
[----:B------:R-:W-:Y:S02]  /*125e0*/  ISETP.GT.AND P2, PT, R14, 0x8, !P6 ;  /* 0x000000080e00780c */ /* 0x000fe40007744270 */
[----:B------:R-:W-:Y:S02]  /*125f0*/  ISETP.GE.AND P5, PT, R20, 0x1, PT ;  /* 0x000000011400780c */ /* 0x000fe40003fa6270 */
[----:B------:R-:W-:-:S04]  /*12600*/  ISETP.LT.OR P2, PT, R12, 0x9, P2 ;  /* 0x000000090c00780c */ /* 0x000fc80001741670 */
[----:B------:R-:W-:Y:S02]  /*12610*/  FSEL R11, R28, -INF , !P2 ;  /* 0xff8000001c0b7808 */ /* 0x000fe40005000000 */
[----:B------:R-:W-:Y:S02]  /*12620*/  ISETP.GT.AND P2, PT, R14, 0x9, !P3 ;  /* 0x000000090e00780c */ /* 0x000fe40005f44270 */
[----:B------:R-:W-:Y:S02]  /*12630*/  ISETP.GE.AND P3, PT, R20, 0x11, PT ;  /* 0x000000111400780c */ /* 0x000fe40003f66270 */
[----:B------:R-:W-:Y:S02]  /*12640*/  ISETP.LT.OR P2, PT, R12, 0xa, P2 ;  /* 0x0000000a0c00780c */ /* 0x000fe40001741670 */
[----:B------:R-:W-:Y:S02]  /*12650*/  P2R R28, PR, RZ, 0x8 ;  /* 0x00000008ff1c7803 */ /* 0x000fe40000000000 */
[----:B------:R-:W-:-:S02]  /*12660*/  FSEL R29, R29, -INF , !P2 ;  /* 0xff8000001d1d7808 */ /* 0x000fc40005000000 */
[----:B------:R-:W-:Y:S02]  /*12670*/  ISETP.GT.AND P2, PT, R14, 0x10, !P3 ;  /* 0x000000100e00780c */ /* 0x000fe40005f44270 */
[----:B------:R-:W-:Y:S02]  /*12680*/  ISETP.GE.AND P3, PT, R20, 0x12, PT ;  /* 0x000000121400780c */ /* 0x000fe40003f66270 */
[----:B------:R-:W-:Y:S02]  /*12690*/  ISETP.LT.OR P2, PT, R12, 0x11, P2 ;  /* 0x000000110c00780c */ /* 0x000fe40001741670 */
[----:B------:R-:W-:Y:S02]  /*126a0*/  P2R R100, PR, RZ, 0x8 ;  /* 0x00000008ff647803 */ /* 0x000fe40000000000 */
[----:B------:R-:W-:Y:S02]  /*126b0*/  FSEL R13, R32, -INF , !P2 ;  /* 0xff800000200d7808 */ /* 0x000fe40005000000 */
[----:B------:R-:W-:-:S02]  /*126c0*/  ISETP.GT.AND P2, PT, R14, 0x11, !P3 ;  /* 0x000000110e00780c */ /* 0x000fc40005f44270 */
[----:B------:R-:W-:Y:S02]  /*126d0*/  ISETP.GE.AND P3, PT, R20, 0x19, PT ;  /* 0x000000191400780c */ /* 0x000fe40003f66270 */
[----:B------:R-:W-:Y:S02]  /*126e0*/  ISETP.LT.OR P2, PT, R12, 0x12, P2 ;  /* 0x000000120c00780c */ /* 0x000fe40001741670 */
[----:B------:R-:W-:Y:S02]  /*126f0*/  P2R R106, PR, RZ, 0x8 ;  /* 0x00000008ff6a7803 */ /* 0x000fe40000000000 */
[----:B------:R-:W-:Y:S02]  /*12700*/  FSEL R33, R33, -INF , !P2 ;  /* 0xff80000021217808 */ /* 0x000fe40005000000 */
[----:B------:R-:W-:Y:S02]  /*12710*/  ISETP.GT.AND P2, PT, R14, 0x18, !P3 ;  /* 0x000000180e00780c */ /* 0x000fe40005f44270 */
[----:B------:R-:W-:-:S02]  /*12720*/  ISETP.GE.AND P3, PT, R20, 0x1a, PT ;  /* 0x0000001a1400780c */ /* 0x000fc40003f66270 */
[----:B------:R-:W-:Y:S02]  /*12730*/  ISETP.LT.OR P2, PT, R12, 0x19, P2 ;  /* 0x000000190c00780c */ /* 0x000fe40001741670 */
[----:B------:R-:W-:Y:S02]  /*12740*/  P2R R32, PR, RZ, 0x8 ;  /* 0x00000008ff207803 */ /* 0x000fe40000000000 */
[----:B------:R-:W-:Y:S02]  /*12750*/  FSEL R15, R36, -INF , !P2 ;  /* 0xff800000240f7808 */ /* 0x000fe40005000000 */
[----:B------:R-:W-:Y:S02]  /*12760*/  ISETP.GT.AND P2, PT, R14, 0x19, !P3 ;  /* 0x000000190e00780c */ /* 0x000fe40005f44270 */
[----:B------:R-:W-:Y:S02]  /*12770*/  ISETP.GE.AND P3, PT, R20, 0x21, PT ;  /* 0x000000211400780c */ /* 0x000fe40003f66270 */
[----:B------:R-:W-:-:S02]  /*12780*/  ISETP.LT.OR P2, PT, R12, 0x1a, P2 ;  /* 0x0000001a0c00780c */ /* 0x000fc40001741670 */
[----:B------:R-:W-:Y:S02]  /*12790*/  P2R R36, PR, RZ, 0x8 ;  /* 0x00000008ff247803 */ /* 0x000fe40000000000 */
[----:B------:R-:W-:Y:S02]  /*127a0*/  FSEL R37, R37, -INF , !P2 ;  /* 0xff80000025257808 */ /* 0x000fe40005000000 */
[----:B------:R-:W-:Y:S02]  /*127b0*/  ISETP.GT.AND P2, PT, R14, 0x20, !P3 ;  /* 0x000000200e00780c */ /* 0x000fe40005f44270 */
[----:B------:R-:W-:Y:S02]  /*127c0*/  ISETP.GE.AND P3, PT, R20, 0x22, PT ;  /* 0x000000221400780c */ /* 0x000fe40003f66270 */
[----:B------:R-:W-:Y:S02]  /*127d0*/  ISETP.LT.OR P2, PT, R12, 0x21, P2 ;  /* 0x000000210c00780c */ /* 0x000fe40001741670 */
[----:B0-----:R-:W-:-:S02]  /*127e0*/  VIADDMNMX R6, R5, R6, R103, PT ;  /* 0x0000000605067246 */ /* 0x001fc40003800167 */
        /* <DEDUP_REMOVED lines=110> */
[----:B------:R-:W-:Y:S02]  /*12ed0*/  FSEL R24, R24, -INF , !P4 ;  /* 0xff80000018187808 */ /* 0x000fe40006000000 */
[----:B------:R-:W-:-:S04]  /*12ee0*/  ISETP.GE.AND P4, PT, R20, 0x7a, PT ;  /* 0x0000007a1400780c */ /* 0x000fc80003f86270 */
[----:B------:R-:W-:Y:S02]  /*12ef0*/  P2R R20, PR, RZ, 0x10 ;  /* 0x00000010ff147803 */ /* 0x000fe40000000000 */
[----:B------:R-:W-:-:S04]  /*12f00*/  ISETP.GT.AND P4, PT, R14, 0x79, !P4 ;  /* 0x000000790e00780c */ /* 0x000fc80006784270 */
[----:B------:R-:W-:Y:S01]  /*12f10*/  ISETP.LT.OR P4, PT, R12, 0x7a, P4 ;  /* 0x0000007a0c00780c */ /* 0x000fe20002781670 */
[----:B------:R-:W-:-:S03]  /*12f20*/  IMAD.IADD R12, R3, 0x1, R5 ;  /* 0x00000001030c7824 */ /* 0x000fc600078e0205 */
[----:B------:R-:W-:Y:S02]  /*12f30*/  FSEL R85, R85, -INF , !P4 ;  /* 0xff80000055557808 */ /* 0x000fe40006000000 */
[----:B------:R-:W-:-:S13]  /*12f40*/  ISETP.GE.AND P4, PT, R9, 0x1, PT ;  /* 0x000000010900780c */ /* 0x000fda0003f86270 */
[----:B------:R-:W-:Y:S05]  /*12f50*/  @!P4 BRA `(.L_x_1719) ;  /* 0x000000000050c947 */ /* 0x000fea0003800000 */
        /* <DEDUP_REMOVED lines=11> */
.L_x_1721:
[----:B------:R-:W-:-:S13]  /*13010*/  ISETP.NE.AND P4, PT, R9, 0x1, PT ;  /* 0x000000010900780c */ /* 0x000fda0003f85270 */
[----:B------:R-:W0:Y:S02]  /*13020*/  @P4 LDC.64 R4, c[0x0][0x9e8] ;  /* 0x00027a00ff044b82 */ /* 0x000e240000000a00 */
[----:B0-----:R-:W-:-:S05]  /*13030*/  @P4 IMAD.HI.U32 R4, R3, R4, RZ ;  /* 0x0000000403044227 */ /* 0x001fca00078e00ff */
[----:B------:R-:W-:-:S07]  /*13040*/  @P4 SHF.R.U32.HI R3, RZ, R5, R4 ;  /* 0x00000005ff034219 */ /* 0x000fce0000011604 */
.L_x_1722:
[----:B------:R-:W-:Y:S05]  /*13050*/  BSYNC B0 ;  /* 0x0000000000007941 */ /* 0x000fea0003800000 */
.L_x_1720:
[----:B------:R-:W-:-:S04]  /*13060*/  IMAD R0, R3, R9, -R0 ;  /* 0x0000000903007224 */ /* 0x000fc800078e0a00 */
[----:B------:R-:W-:-:S05]  /*13070*/  IMAD.IADD R3, R0, 0x1, -R171 ;  /* 0x0000000100037824 */ /* 0x000fca00078e0aab */
[----:B------:R-:W-:Y:S02]  /*13080*/  VIMNMX R12, R12, R3, !PT ;  /* 0x000000030c0c7248 */ /* 0x000fe40007fe0100 */
[----:B------:R-:W-:-:S07]  /*13090*/  VIADDMNMX R6, R3, R9, R6, PT ;  /* 0x0000000903067246 */ /* 0x000fce0003800106 */
.L_x_1719:
        /* <DEDUP_REMOVED lines=30> */
[----:B------:R-:W-:Y:S02]  /*13280*/  ISETP.NE.AND P6, PT, R110, RZ, PT ;  /* 0x000000ff6e00720c */ /* 0x000fe40003fc5270 */
[----:B------:R-:W-:Y:S02]  /*13290*/  ISETP.GT.AND P1, PT, R12, 0x19, !P1 ;  /* 0x000000190c00780c */ /* 0x000fe40004f24270 */
[----:B------:R-:W-:Y:S02]  /*132a0*/  FMNMX.FTZ R0, R21, R0, !PT ;  /* 0x0000000015007209 */ /* 0x000fe40007810000 */
[----:B------:R-:W-:Y:S02]  /*132b0*/  ISETP.LT.OR P1, PT, R6, 0x1a, P1 ;  /* 0x0000001a0600780c */ /* 0x000fe40000f21670 */
[----:B------:R-:W-:Y:S02]  /*132c0*/  FMNMX.FTZ R0, R41, R0, !PT ;  /* 0x0000000029007209 */ /* 0x000fe40007810000 */
[----:B------:R-:W-:-:S02]  /*132d0*/  FSEL R39, R39, -INF , !P1 ;  /* 0xff80000027277808 */ /* 0x000fc40004800000 */
[----:B------:R-:W-:Y:S02]  /*132e0*/  ISETP.NE.AND P1, PT, R36, RZ, PT ;  /* 0x000000ff2400720c */ /* 0x000fe40003f25270 */
[----:B------:R-:W-:Y:S02]  /*132f0*/  ISETP.NE.AND P4, PT, R114, RZ, PT ;  /* 0x000000ff7200720c */ /* 0x000fe40003f85270 */
        /* <DEDUP_REMOVED lines=52> */
[C---:B------:R-:W-:Y:S01]  /*13640*/  ISETP.GT.AND P5, PT, R12.reuse, RZ, !P5 ;  /* 0x000000ff0c00720c */ /* 0x040fe20006fa4270 */
[----:B------:R-:W0:Y:S01]  /*13650*/  SHFL.BFLY PT, R3, R0, 0x2, 0x1f ;  /* 0x0c401f0000037f89 */ /* 0x000e2200000e0000 */
[----:B------:R-:W-:Y:S02]  /*13660*/  FSEL R55, R55, -INF , !P1 ;  /* 0xff80000037377808 */ /* 0x000fe40004800000 */
[----:B------:R-:W-:Y:S02]  /*13670*/  ISETP.GT.AND P1, PT, R12, 0x40, !P6 ;  /* 0x000000400c00780c */ /* 0x000fe40007724270 */
[C---:B------:R-:W-:Y:S02]  /*13680*/  ISETP.LT.OR P5, PT, R6.reuse, 0x1, P5 ;  /* 0x000000010600780c */ /* 0x040fe40002fa1670 */
[----:B------:R-:W-:Y:S02]  /*13690*/  ISETP.LT.OR P1, PT, R6, 0x41, P1 ;  /* 0x000000410600780c */ /* 0x000fe40000f21670 */
[----:B------:R-:W-:-:S02]  /*136a0*/  FSEL R26, R26, -INF , !P5 ;  /* 0xff8000001a1a7808 */ /* 0x000fc40006800000 */
[----:B------:R-:W-:Y:S02]  /*136b0*/  FSEL R127, R58, -INF , !P1 ;  /* 0xff8000003a7f7808 */ /* 0x000fe40004800000 */
[----:B------:R-:W-:Y:S02]  /*136c0*/  ISETP.GT.AND P1, PT, R12, 0x41, !P4 ;  /* 0x000000410c00780c */ /* 0x000fe40006724270 */
[----:B------:R-:W-:Y:S02]  /*136d0*/  ISETP.NE.AND P6, PT, R76, RZ, PT ;  /* 0x000000ff4c00720c */ /* 0x000fe40003fc5270 */
[----:B------:R-:W-:Y:S02]  /*136e0*/  ISETP.LT.OR P1, PT, R6, 0x42, P1 ;  /* 0x000000420600780c */ /* 0x000fe40000f21670 */
[----:B------:R-:W-:Y:S02]  /*136f0*/  FMNMX.FTZ R10, R26, R27, !PT ;  /* 0x0000001b1a0a7209 */ /* 0x000fe40007810000 */
[----:B------:R-:W-:-:S02]  /*13700*/  FSEL R59, R59, -INF , !P1 ;  /* 0xff8000003b3b7808 */ /* 0x000fc40004800000 */
[----:B------:R-:W-:Y:S02]  /*13710*/  ISETP.NE.AND P1, PT, R56, RZ, PT ;  /* 0x000000ff3800720c */ /* 0x000fe40003f25270 */
[----:B0-----:R-:W-:Y:S02]  /*13720*/  FMNMX.FTZ R4, R0, R3, !PT ;  /* 0x0000000300047209 */ /* 0x001fe40007810000 */
[----:B------:R-:W-:Y:S02]  /*13730*/  ISETP.GT.AND P1, PT, R12, 0x48, !P1 ;  /* 0x000000480c00780c */ /* 0x000fe40004f24270 */
[----:B------:R-:W-:Y:S01]  /*13740*/  FMNMX.FTZ R14, R103, R10, !PT ;  /* 0x0000000a670e7209 */ /* 0x000fe20007810000 */
[----:B------:R-:W0:Y:S01]  /*13750*/  SHFL.BFLY PT, R3, R4, 0x1, 0x1f ;  /* 0x0c201f0004037f89 */ /* 0x000e2200000e0000 */
[----:B------:R-:W-:Y:S02]  /*13760*/  ISETP.LT.OR P1, PT, R6, 0x49, P1 ;  /* 0x000000490600780c */ /* 0x000fe40000f21670 */
[----:B------:R-:W-:-:S02]  /*13770*/  FMNMX.FTZ R14, R31, R14, !PT ;  /* 0x0000000e1f0e7209 */ /* 0x000fc40007810000 */
[----:B------:R-:W-:Y:S02]  /*13780*/  FSEL R129, R62, -INF , !P1 ;  /* 0xff8000003e817808 */ /* 0x000fe40004800000 */
[----:B------:R-:W-:Y:S02]  /*13790*/  ISETP.NE.AND P1, PT, R60, RZ, PT ;  /* 0x000000ff3c00720c */ /* 0x000fe40003f25270 */
[----:B------:R-:W-:Y:S02]  /*137a0*/  ISETP.NE.AND P4, PT, R112, RZ, PT ;  /* 0x000000ff7000720c */ /* 0x000fe40003f85270 */
[----:B------:R-:W-:Y:S02]  /*137b0*/  ISETP.GT.AND P1, PT, R12, 0x49, !P1 ;  /* 0x000000490c00780c */ /* 0x000fe40004f24270 */
[----:B------:R-:W-:Y:S02]  /*137c0*/  FMNMX.FTZ R14, R115, R14, !PT ;  /* 0x0000000e730e7209 */ /* 0x000fe40007810000 */
[----:B------:R-:W-:-:S02]  /*137d0*/  ISETP.LT.OR P1, PT, R6, 0x4a, P1 ;  /* 0x0000004a0600780c */ /* 0x000fc40000f21670 */
[----:B------:R-:W-:Y:S02]  /*137e0*/  FMNMX.FTZ R14, R35, R14, !PT ;  /* 0x0000000e230e7209 */ /* 0x000fe40007810000 */
[----:B------:R-:W-:Y:S02]  /*137f0*/  FSEL R63, R63, -INF , !P1 ;  /* 0xff8000003f3f7808 */ /* 0x000fe40004800000 */
[----:B------:R-:W-:Y:S02]  /*13800*/  ISETP.NE.AND P1, PT, R96, RZ, PT ;  /* 0x000000ff6000720c */ /* 0x000fe40003f25270 */
[C---:B------:R-:W-:Y:S02]  /*13810*/  ISETP.GT.AND P2, PT, R12.reuse, 0x71, !P2 ;  /* 0x000000710c00780c */ /* 0x040fe40005744270 */
[----:B------:R-:W-:Y:S02]  /*13820*/  ISETP.GT.AND P1, PT, R12, 0x50, !P1 ;  /* 0x000000500c00780c */ /* 0x000fe40004f24270 */
[----:B0-----:R-:W-:-:S02]  /*13830*/  FMNMX.FTZ R3, R4, R3, !PT ;  /* 0x0000000304037209 */ /* 0x001fc40007810000 */
[----:B------:R-:W-:Y:S02]  /*13840*/  ISETP.LT.OR P1, PT, R6, 0x51, P1 ;  /* 0x000000510600780c */ /* 0x000fe40000f21670 */
[----:B------:R-:W-:Y:S01]  /*13850*/  ISETP.GT.AND P3, PT, R12, 0x78, !P3 ;  /* 0x000000780c00780c */ /* 0x000fe20005f64270 */
[----:B------:R-:W-:-:S01]  /*13860*/  FFMA.FTZ R141, R2, R3, -8 ;  /* 0xc1000000028d7423 */ /* 0x000fc20000010003 */
[----:B------:R-:W-:Y:S02]  /*13870*/  FSEL R131, R66, -INF , !P1 ;  /* 0xff80000042837808 */ /* 0x000fe40004800000 */
[----:B------:R-:W-:Y:S02]  /*13880*/  ISETP.NE.AND P1, PT, R64, RZ, PT ;  /* 0x000000ff4000720c */ /* 0x000fe40003f25270 */
[----:B------:R-:W-:Y:S02]  /*13890*/  ISETP.LT.OR P2, PT, R6, 0x72, P2 ;  /* 0x000000720600780c */ /* 0x000fe40001741670 */
[----:B------:R-:W-:-:S02]  /*138a0*/  ISETP.GT.AND P1, PT, R12, 0x51, !P1 ;  /* 0x000000510c00780c */ /* 0x000fc40004f24270 */
[C---:B------:R-:W-:Y:S02]  /*138b0*/  ISETP.LT.OR P3, PT, R6.reuse, 0x79, P3 ;  /* 0x000000790600780c */ /* 0x040fe40001f61670 */
[----:B------:R-:W-:Y:S02]  /*138c0*/  ISETP.LT.OR P1, PT, R6, 0x52, P1 ;  /* 0x000000520600780c */ /* 0x000fe40000f21670 */
[----:B------:R-:W-:Y:S02]  /*138d0*/  FSEL R83, R83, -INF , !P2 ;  /* 0xff80000053537808 */ /* 0x000fe40005000000 */
        /* <DEDUP_REMOVED lines=21> */
[----:B------:R-:W-:-:S04]  /*13a30*/  ISETP.GT.AND P1, PT, R12, 0x69, !P6 ;  /* 0x000000690c00780c */ /* 0x000fc80007724270 */
[----:B------:R-:W-:-:S04]  /*13a40*/  ISETP.LT.OR P1, PT, R6, 0x6a, P1 ;  /* 0x0000006a0600780c */ /* 0x000fc80000f21670 */
[----:B------:R-:W-:Y:S02]  /*13a50*/  FSEL R79, R79, -INF , !P1 ;  /* 0xff8000004f4f7808 */ /* 0x000fe40004800000 */
[----:B------:R-:W-:Y:S02]  /*13a60*/  ISETP.GT.AND P1, PT, R12, 0x70, !P4 ;  /* 0x000000700c00780c */ /* 0x000fe40006724270 */
[----:B------:R-:W-:Y:S02]  /*13a70*/  ISETP.NE.AND P4, PT, R20, RZ, PT ;  /* 0x000000ff1400720c */ /* 0x000fe40003f85270 */
[----:B------:R-:W-:Y:S02]  /*13a80*/  ISETP.LT.OR P1, PT, R6, 0x71, P1 ;  /* 0x000000710600780c */ /* 0x000fe40000f21670 */
[----:B------:R-:W-:Y:S02]  /*13a90*/  FMNMX.FTZ R20, R117, R14, !PT ;  /* 0x0000000e75147209 */ /* 0x000fe40007810000 */
[----:B------:R-:W-:-:S02]  /*13aa0*/  FSEL R139, R82, -INF , !P1 ;  /* 0xff800000528b7808 */ /* 0x000fc40004800000 */
[----:B------:R-:W-:Y:S02]  /*13ab0*/  FSETP.NEU.FTZ.AND P1, PT, R3, -INF , PT ;  /* 0xff8000000300780b */ /* 0x000fe40003f3d000 */
[----:B------:R-:W-:Y:S02]  /*13ac0*/  FMNMX.FTZ R20, R39, R20, !PT ;  /* 0x0000001427147209 */ /* 0x000fe40007810000 */
[----:B------:R-:W-:Y:S02]  /*13ad0*/  FSEL R141, R141, RZ, P1 ;  /* 0x000000ff8d8d7208 */ /* 0x000fe40000800000 */
[----:B------:R-:W-:Y:S02]  /*13ae0*/  FMNMX.FTZ R20, R119, R20, !PT ;  /* 0x0000001477147209 */ /* 0x000fe40007810000 */
[----:B------:R-:W-:Y:S01]  /*13af0*/  ISETP.GT.AND P1, PT, R12, 0x79, !P4 ;  /* 0x000000790c00780c */ /* 0x000fe20006724270 */
[----:B------:R-:W-:-:S01]  /*13b00*/  FFMA.FTZ R24, R2, R24, -R141 ;  /* 0x0000001802187223 */ /* 0x000fc2000001088d */
[----:B------:R-:W-:Y:S01]  /*13b10*/  FMNMX.FTZ R20, R43, R20, !PT ;  /* 0x000000142b147209 */ /* 0x000fe20007810000 */
[----:B------:R-:W-:-:S01]  /*13b20*/  FFMA.FTZ R28, R2, R15, -R141 ;  /* 0x0000000f021c7223 */ /* 0x000fc2000001088d */
[--C-:B------:R-:W-:Y:S01]  /*13b30*/  FFMA.FTZ R5, R2, R13, -R141.reuse ;  /* 0x0000000d02057223 */ /* 0x100fe2000001088d */
[----:B------:R0:W-:Y:S01]  /*13b40*/  MUFU.EX2 R0, R24 ;  /* 0x0000001800007308 */ /* 0x0001e20000000800 */
[----:B------:R-:W-:Y:S01]  /*13b50*/  ISETP.LT.OR P1, PT, R6, 0x7a, P1 ;  /* 0x0000007a0600780c */ /* 0x000fe20000f21670 */
[C-C-:B------:R-:W-:Y:S01]  /*13b60*/  FFMA.FTZ R25, R2.reuse, R25, -R141.reuse ;  /* 0x0000001902197223 */ /* 0x140fe2000001088d */
[----:B------:R-:W-:-:S01]  /*13b70*/  FFMA.FTZ R4, R2, R11, -R141 ;  /* 0x0000000b02047223 */ /* 0x000fc2000001088d */
[C-C-:B------:R-:W-:Y:S01]  /*13b80*/  FFMA.FTZ R11, R2.reuse, R29, -R141.reuse ;  /* 0x0000001d020b7223 */ /* 0x140fe2000001088d */
[----:B------:R-:W-:Y:S01]  /*13b90*/  FSEL R87, R87, -INF , !P1 ;  /* 0xff80000057577808 */ /* 0x000fe20004800000 */
[C-C-:B------:R-:W-:Y:S01]  /*13ba0*/  FFMA.FTZ R13, R2.reuse, R33, -R141.reuse ;  /* 0x00000021020d7223 */ /* 0x140fe2000001088d */
[----:B------:R-:W-:-:S01]  /*13bb0*/  FFMA.FTZ R15, R2, R37, -R141 ;  /* 0x00000025020f7223 */ /* 0x000fc2000001088d */
[----:B------:R1:W-:Y:S01]  /*13bc0*/  MUFU.EX2 R14, R28 ;  /* 0x0000001c000e7308 */ /* 0x0003e20000000800 */
[----:B0-----:R-:W-:Y:S01]  /*13bd0*/  FMNMX.FTZ R24, R121, R20, !PT ;  /* 0x0000001479187209 */ /* 0x001fe20007810000 */
[C-C-:B------:R-:W-:Y:S01]  /*13be0*/  FFMA.FTZ R37, R2.reuse, R53, -R141.reuse ;  /* 0x0000003502257223 */ /* 0x140fe2000001088d */
[----:B------:R-:W-:-:S01]  /*13bf0*/  FFMA.FTZ R53, R2, R65, -R141 ;  /* 0x0000004102357223 */ /* 0x000fc2000001088d */
[C-C-:B------:R-:W-:Y:S01]  /*13c00*/  FFMA.FTZ R65, R2.reuse, R77, -R141.reuse ;  /* 0x0000004d02417223 */ /* 0x140fe2000001088d */
[----:B------:R-:W-:Y:S01]  /*13c10*/  FMNMX.FTZ R24, R47, R24, !PT ;  /* 0x000000182f187209 */ /* 0x000fe20007810000 */
[C-C-:B------:R-:W-:Y:S01]  /*13c20*/  FFMA.FTZ R91, R2.reuse, R91, -R141.reuse ;  /* 0x0000005b025b7223 */ /* 0x140fe2000001088d */
[----:B------:R-:W-:-:S01]  /*13c30*/  FFMA.FTZ R29, R2, R45, -R141 ;  /* 0x0000002d021d7223 */ /* 0x000fc2000001088d */
[----:B------:R0:W-:Y:S01]  /*13c40*/  MUFU.EX2 R10, R5 ;  /* 0x00000005000a7308 */ /* 0x0001e20000000800 */
[----:B------:R-:W-:Y:S01]  /*13c50*/  FMNMX.FTZ R24, R123, R24, !PT ;  /* 0x000000187b187209 */ /* 0x000fe20007810000 */
[C-C-:B------:R-:W-:Y:S01]  /*13c60*/  FFMA.FTZ R93, R2.reuse, R93, -R141.reuse ;  /* 0x0000005d025d7223 */ /* 0x140fe2000001088d */
[----:B------:R-:W-:-:S01]  /*13c70*/  FFMA.FTZ R33, R2, R49, -R141 ;  /* 0x0000003102217223 */ /* 0x000fc2000001088d */
[C-C-:B------:R-:W-:Y:S01]  /*13c80*/  FFMA.FTZ R95, R2.reuse, R95, -R141.reuse ;  /* 0x0000005f025f7223 */ /* 0x140fe2000001088d */
[----:B------:R-:W-:Y:S01]  /*13c90*/  FMNMX.FTZ R24, R51, R24, !PT ;  /* 0x0000001833187209 */ /* 0x000fe20007810000 */
[C-C-:B------:R-:W-:Y:S01]  /*13ca0*/  FFMA.FTZ R6, R2.reuse, R99, -R141.reuse ;  /* 0x0000006302067223 */ /* 0x140fe2000001088d */
[----:B------:R-:W-:-:S01]  /*13cb0*/  FFMA.FTZ R49, R2, R61, -R141 ;  /* 0x0000003d02317223 */ /* 0x000fc2000001088d */
[----:B------:R-:W-:Y:S01]  /*13cc0*/  MUFU.EX2 R25, R25 ;  /* 0x0000001900197308 */ /* 0x000fe20000000800 */
[----:B-1----:R-:W-:Y:S01]  /*13cd0*/  FMNMX.FTZ R28, R125, R24, !PT ;  /* 0x000000187d1c7209 */ /* 0x002fe20007810000 */
[C-C-:B0-----:R-:W-:Y:S01]  /*13ce0*/  FFMA.FTZ R5, R2.reuse, R21, -R141.reuse ;  /* 0x0000001502057223 */ /* 0x141fe2000001088d */
[----:B------:R-:W-:-:S01]  /*13cf0*/  FFMA.FTZ R21, R2, R41, -R141 ;  /* 0x0000002902157223 */ /* 0x000fc2000001088d */
[----:B------:R-:W-:Y:S01]  /*13d00*/  FSEL R41, R86, -INF , !P3 ;  /* 0xff80000056297808 */ /* 0x000fe20005800000 */
[----:B------:R-:W-:-:S01]  /*13d10*/  FFMA.FTZ R45, R2, R57, -R141 ;  /* 0x00000039022d7223 */ /* 0x000fc2000001088d */
[----:B------:R-:W-:Y:S01]  /*13d20*/  FMNMX.FTZ R28, R55, R28, !PT ;  /* 0x0000001c371c7209 */ /* 0x000fe20007810000 */
[----:B------:R-:W-:-:S01]  /*13d30*/  FFMA.FTZ R97, R2, R97, -R141 ;  /* 0x0000006102617223 */ /* 0x000fc2000001088d */
[----:B------:R-:W-:Y:S01]  /*13d40*/  MUFU.EX2 R20, R5 ;  /* 0x0000000500147308 */ /* 0x000fe20000000800 */
[----:B------:R-:W-:-:S01]  /*13d50*/  FFMA.FTZ R34, R2, R105, -R141 ;  /* 0x0000006902227223 */ /* 0x000fc2000001088d */
[----:B------:R-:W-:Y:S01]  /*13d60*/  FMNMX.FTZ R28, R127, R28, !PT ;  /* 0x0000001c7f1c7209 */ /* 0x000fe20007810000 */
[----:B------:R-:W-:-:S01]  /*13d70*/  FFMA.FTZ R57, R2, R69, -R141 ;  /* 0x0000004502397223 */ /* 0x000fc2000001088d */
[----:B------:R-:W-:Y:S01]  /*13d80*/  ISETP.NE.AND P4, PT, R193, 0x1, PT ;  /* 0x00000001c100780c */ /* 0x000fe20003f85270 */
        /* <DEDUP_REMOVED lines=9> */
[----:B------:R-:W-:-:S02]  /*13e20*/  FMNMX.FTZ R30, R63, R30, !PT ;  /* 0x0000001e3f1e7209 */ /* 0x000fc40007810000 */
[----:B------:R-:W0:Y:S02]  /*13e30*/  MUFU.EX2 R11, R11 ;  /* 0x0000000b000b7308 */ /* 0x000e240000000800 */
[----:B------:R-:W-:-:S04]  /*13e40*/  FMNMX.FTZ R30, R131, R30, !PT ;  /* 0x0000001e831e7209 */ /* 0x000fc80007810000 */
[----:B------:R-:W-:Y:S02]  /*13e50*/  FMNMX.FTZ R30, R67, R30, !PT ;  /* 0x0000001e431e7209 */ /* 0x000fe40007810000 */
[----:B------:R-:W-:Y:S02]  /*13e60*/  MUFU.EX2 R13, R13 ;  /* 0x0000000d000d7308 */ /* 0x000fe40000000800 */
[----:B------:R-:W-:-:S04]  /*13e70*/  FMNMX.FTZ R32, R133, R30, !PT ;  /* 0x0000001e85207209 */ /* 0x000fc80007810000 */
[----:B------:R-:W-:Y:S02]  /*13e80*/  FMNMX.FTZ R32, R71, R32, !PT ;  /* 0x0000002047207209 */ /* 0x000fe40007810000 */
[----:B------:R-:W1:Y:S01]  /*13e90*/  MUFU.EX2 R15, R15 ;  /* 0x0000000f000f7308 */ /* 0x000e620000000800 */
[----:B0-----:R-:W-:Y:S02]  /*13ea0*/  F2FP.SATFINITE.E4M3.F32.PACK_AB_MERGE_C R164, R11, R4, RZ ;  /* 0x000000040ba4723e */ /* 0x001fe400048070ff */
[----:B------:R-:W-:Y:S02]  /*13eb0*/  FMNMX.FTZ R32, R135, R32, !PT ;  /* 0x0000002087207209 */ /* 0x000fe40007810000 */
[----:B------:R-:W-:Y:S02]  /*13ec0*/  F2FP.SATFINITE.E4M3.F32.PACK_AB_MERGE_C R164, R25, R0, R164 ;  /* 0x0000000019a4723e */ /* 0x000fe400048070a4 */
        /* <DEDUP_REMOVED lines=9> */
[----:B------:R-:W0:Y:S03]  /*13f60*/  MUFU.EX2 R29, R29 ;  /* 0x0000001d001d7308 */ /* 0x000e260000000800 */
[----:B------:R-:W-:-:S04]  /*13f70*/  FMNMX.FTZ R32, R41, R32, !PT ;  /* 0x0000002029207209 */ /* 0x000fc80007810000 */
[----:B------:R-:W-:Y:S01]  /*13f80*/  FMNMX.FTZ R5, R87, R32, !PT ;  /* 0x0000002057057209 */ /* 0x000fe20007810000 */
[----:B------:R-:W-:Y:S01]  /*13f90*/  MUFU.EX2 R28, R93 ;  /* 0x0000005d001c7308 */ /* 0x000fe20000000800 */
[----:B------:R-:W-:-:S03]  /*13fa0*/  FFMA.FTZ R32, R2, R101, -R141 ;  /* 0x0000006502207223 */ /* 0x000fc6000001088d */
[----:B------:R-:W1:Y:S04]  /*13fb0*/  SHFL.BFLY PT, R36, R5, 0x2, 0x1f ;  /* 0x0c401f0005247f89 */ /* 0x000e6800000e0000 */
[----:B------:R-:W-:Y:S01]  /*13fc0*/  MUFU.EX2 R33, R33 ;  /* 0x0000002100217308 */ /* 0x000fe20000000800 */
[----:B0-----:R-:W-:-:S04]  /*13fd0*/  F2FP.SATFINITE.E4M3.F32.PACK_AB_MERGE_C R160, R29, R24, RZ ;  /* 0x000000181da0723e */ /* 0x001fc800048070ff */
[----:B------:R-:W-:-:S03]  /*13fe0*/  F2FP.SATFINITE.E4M3.F32.PACK_AB_MERGE_C R160, R21, R20, R160 ;  /* 0x0000001415a0723e */ /* 0x000fc600048070a0 */
[----:B------:R-:W-:Y:S08]  /*13ff0*/  MUFU.EX2 R30, R95 ;  /* 0x0000005f001e7308 */ /* 0x000ff00000000800 */
[----:B------:R-:W0:Y:S01]  /*14000*/  MUFU.EX2 R37, R37 ;  /* 0x0000002500257308 */ /* 0x000e220000000800 */
[----:B-1----:R-:W-:-:S07]  /*14010*/  FMNMX.FTZ R42, R5, R36, !PT ;  /* 0x00000024052a7209 */ /* 0x002fce0007810000 */
[----:B------:R-:W-:Y:S01]  /*14020*/  MUFU.EX2 R6, R6 ;  /* 0x0000000600067308 */ /* 0x000fe20000000800 */
[----:B------:R-:W1:Y:S07]  /*14030*/  SHFL.BFLY PT, R5, R42, 0x1, 0x1f ;  /* 0x0c201f002a057f89 */ /* 0x000e6e00000e0000 */
[----:B------:R-:W2:Y:S01]  /*14040*/  MUFU.EX2 R49, R49 ;  /* 0x0000003100317308 */ /* 0x000ea20000000800 */
[----:B0-----:R-:W-:-:S04]  /*14050*/  F2FP.SATFINITE.E4M3.F32.PACK_AB_MERGE_C R162, R37, R30, RZ ;  /* 0x0000001e25a2723e */ /* 0x001fc800048070ff */
[----:B------:R-:W-:-:S03]  /*14060*/  F2FP.SATFINITE.E4M3.F32.PACK_AB_MERGE_C R162, R33, R28, R162 ;  /* 0x0000001c21a2723e */ /* 0x000fc600048070a2 */
[----:B------:R-:W-:Y:S08]  /*14070*/  MUFU.EX2 R12, R97 ;  /* 0x00000061000c7308 */ /* 0x000ff00000000800 */
[----:B------:R-:W0:Y:S01]  /*14080*/  MUFU.EX2 R45, R45 ;  /* 0x0000002d002d7308 */ /* 0x000e220000000800 */
[----:B-1----:R-:W-:Y:S01]  /*14090*/  FMNMX.FTZ R5, R42, R5, !PT ;  /* 0x000000052a057209 */ /* 0x002fe20007810000 */
[----:B------:R-:W-:Y:S01]  /*140a0*/  FFMA.FTZ R42, R2, R81, -R141 ;  /* 0x00000051022a7223 */ /* 0x000fe2000001088d */
[----:B------:R-:W-:-:S01]  /*140b0*/  FADD.FTZ R81, R0, R25 ;  /* 0x0000001900517221 */ /* 0x000fc20000010000 */
[----:B--2---:R-:W-:-:S02]  /*140c0*/  F2FP.SATFINITE.E4M3.F32.PACK_AB_MERGE_C R156, R49, R6, RZ ;  /* 0x00000006319c723e */ /* 0x004fc400048070ff */
[----:B------:R-:W-:-:S01]  /*140d0*/  FFMA.FTZ R44, R2, R5, -8 ;  /* 0xc1000000022c7423 */ /* 0x000fc20000010005 */
[----:B------:R-:W-:Y:S01]  /*140e0*/  FSETP.NEU.FTZ.AND P1, PT, R5, -INF , PT ;  /* 0xff8000000500780b */ /* 0x000fe20003f3d000 */
[----:B------:R-:W-:-:S01]  /*140f0*/  FADD.FTZ R62, R4, R81 ;  /* 0x00000051043e7221 */ /* 0x000fc20000010000 */
[----:B------:R-:W-:Y:S02]  /*14100*/  MUFU.EX2 R34, R34 ;  /* 0x0000002200227308 */ /* 0x000fe40000000800 */
[----:B------:R-:W-:Y:S01]  /*14110*/  FSEL R44, R44, RZ, P1 ;  /* 0x000000ff2c2c7208 */ /* 0x000fe20000800000 */
[----:B------:R-:W-:-:S04]  /*14120*/  FADD.FTZ R81, R11, R62 ;  /* 0x0000003e0b517221 */ /* 0x000fc80000010000 */
        /* <DEDUP_REMOVED lines=8> */
[----:B------:R-:W-:Y:S01]  /*141b0*/  FFMA.FTZ R62, R2, R63, -R44 ;  /* 0x0000003f023e7223 */ /* 0x000fe2000001082c */
[----:B------:R-:W-:-:S01]  /*141c0*/  FADD.FTZ R64, R10, R81 ;  /* 0x000000510a407221 */ /* 0x000fc20000010000 */
[C-C-:B------:R-:W-:Y:S01]  /*141d0*/  FFMA.FTZ R39, R2.reuse, R39, -R44.reuse ;  /* 0x0000002702277223 */ /* 0x140fe2000001082c */
[----:B------:R-:W-:-:S01]  /*141e0*/  FFMA.FTZ R35, R2, R119, -R44 ;  /* 0x0000007702237223 */ /* 0x000fc2000001082c */
[----:B------:R-:W-:Y:S01]  /*141f0*/  FFMA.FTZ R52, R2, R43, -R44 ;  /* 0x0000002b02347223 */ /* 0x000fe2000001082c */
[----:B------:R-:W-:-:S01]  /*14200*/  FADD.FTZ R81, R13, R64 ;  /* 0x000000400d517221 */ /* 0x000fc20000010000 */
[----:B------:R-:W1:Y:S01]  /*14210*/  MUFU.EX2 R27, R27 ;  /* 0x0000001b001b7308 */ /* 0x000e620000000800 */
[----:B------:R-:W-:-:S01]  /*14220*/  FFMA.FTZ R43, R2, R121, -R44 ;  /* 0x00000079022b7223 */ /* 0x000fc2000001082c */
[----:B------:R-:W-:Y:S01]  /*14230*/  FFMA.FTZ R54, R2, R47, -R44 ;  /* 0x0000002f02367223 */ /* 0x000fe2000001082c */
[----:B------:R-:W-:-:S01]  /*14240*/  FADD.FTZ R66, R14, R81 ;  /* 0x000000510e427221 */ /* 0x000fc20000010000 */
[C-C-:B------:R-:W-:Y:S01]  /*14250*/  FFMA.FTZ R47, R2.reuse, R123, -R44.reuse ;  /* 0x0000007b022f7223 */ /* 0x140fe2000001082c */
[----:B------:R-:W-:-:S01]  /*14260*/  FFMA.FTZ R56, R2, R51, -R44 ;  /* 0x0000003302387223 */ /* 0x000fc2000001082c */
[----:B------:R-:W-:Y:S01]  /*14270*/  FFMA.FTZ R51, R2, R125, -R44 ;  /* 0x0000007d02337223 */ /* 0x000fe2000001082c */
[----:B------:R-:W-:-:S01]  /*14280*/  FADD.FTZ R81, R15, R66 ;  /* 0x000000420f517221 */ /* 0x000fc20000010000 */
[----:B------:R-:W2:Y:S01]  /*14290*/  MUFU.EX2 R46, R46 ;  /* 0x0000002e002e7308 */ /* 0x000ea20000000800 */
[----:B------:R-:W-:-:S01]  /*142a0*/  FFMA.FTZ R58, R2, R55, -R44 ;  /* 0x00000037023a7223 */ /* 0x000fc2000001082c */
[----:B------:R-:W-:Y:S01]  /*142b0*/  FFMA.FTZ R55, R2, R127, -R44 ;  /* 0x0000007f02377223 */ /* 0x000fe2000001082c */
[----:B------:R-:W-:-:S01]  /*142c0*/  FADD.FTZ R14, R20, R81 ;  /* 0x00000051140e7221 */ /* 0x000fc20000010000 */
[C-C-:B------:R-:W-:Y:S01]  /*142d0*/  FFMA.FTZ R60, R2.reuse, R59, -R44.reuse ;  /* 0x0000003b023c7223 */ /* 0x140fe2000001082c */
[----:B------:R-:W-:-:S01]  /*142e0*/  FFMA.FTZ R59, R2, R129, -R44 ;  /* 0x00000081023b7223 */ /* 0x000fc2000001082c */
[----:B0-----:R-:W-:Y:S01]  /*142f0*/  F2FP.SATFINITE.E4M3.F32.PACK_AB_MERGE_C R156, R45, R12, R156 ;  /* 0x0000000c2d9c723e */ /* 0x001fe2000480709c */
[----:B------:R-:W-:-:S01]  /*14300*/  FADD.FTZ R15, R21, R14 ;  /* 0x0000000e150f7221 */ /* 0x000fc20000010000 */
[----:B------:R-:W0:Y:S01]  /*14310*/  MUFU.EX2 R77, R77 ;  /* 0x0000004d004d7308 */ /* 0x000e220000000800 */
[----:B-1----:R-:W-:-:S01]  /*14320*/  FADD.FTZ R63, R26, R27 ;  /* 0x0000001b1a3f7221 */ /* 0x002fc20000010000 */
[----:B------:R-:W-:Y:S01]  /*14330*/  FFMA.FTZ R4, R2, R67, -R44 ;  /* 0x0000004302047223 */ /* 0x000fe2000001082c */
[----:B------:R-:W-:-:S01]  /*14340*/  FADD.FTZ R10, R24, R15 ;  /* 0x0000000f180a7221 */ /* 0x000fc20000010000 */
[C-C-:B------:R-:W-:Y:S01]  /*14350*/  FFMA.FTZ R133, R2.reuse, R133, -R44.reuse ;  /* 0x0000008502857223 */ /* 0x140fe2000001082c */
[----:B------:R-:W-:-:S01]  /*14360*/  FFMA.FTZ R71, R2, R71, -R44 ;  /* 0x0000004702477223 */ /* 0x000fc2000001082c */
[----:B------:R-:W-:Y:S01]  /*14370*/  FFMA.FTZ R135, R2, R135, -R44 ;  /* 0x0000008702877223 */ /* 0x000fe2000001082c */
[----:B------:R-:W-:-:S01]  /*14380*/  FADD.FTZ R29, R29, R10 ;  /* 0x0000000a1d1d7221 */ /* 0x000fc20000010000 */
[----:B------:R-:W1:Y:S01]  /*14390*/  MUFU.EX2 R31, R31 ;  /* 0x0000001f001f7308 */ /* 0x000e620000000800 */
[----:B--2---:R-:W-:-:S01]  /*143a0*/  FADD.FTZ R64, R46, R63 ;  /* 0x0000003f2e407221 */ /* 0x004fc20000010000 */
[----:B------:R-:W-:Y:S01]  /*143b0*/  FFMA.FTZ R63, R2, R131, -R44 ;  /* 0x00000083023f7223 */ /* 0x000fe2000001082c */
[----:B------:R-:W-:-:S01]  /*143c0*/  FADD.FTZ R14, R28, R29 ;  /* 0x0000001d1c0e7221 */ /* 0x000fc20000010000 */
[C-C-:B------:R-:W-:Y:S01]  /*143d0*/  FFMA.FTZ R75, R2.reuse, R75, -R44.reuse ;  /* 0x0000004b024b7223 */ /* 0x140fe2000001082c */
[----:B------:R-:W2:Y:S01]  /*143e0*/  @P4 LDC R15, c[0x0][0x44c] ;  /* 0x00011300ff0f4b82 */ /* 0x000ea20000000800 */
[----:B------:R-:W-:-:S01]  /*143f0*/  FFMA.FTZ R137, R2, R137, -R44 ;  /* 0x0000008902897223 */ /* 0x000fc2000001082c */
[----:B------:R-:W-:Y:S01]  /*14400*/  FADD.FTZ R13, R33, R14 ;  /* 0x0000000e210d7221 */ /* 0x000fe20000010000 */
[----:B------:R-:W3:Y:S01]  /*14410*/  MUFU.EX2 R48, R48 ;  /* 0x0000003000307308 */ /* 0x000ee20000000800 */
        /* <DEDUP_REMOVED lines=8> */
[----:B-1----:R-:W-:-:S01]  /*144a0*/  FADD.FTZ R11, R31, R64 ;  /* 0x000000401f0b7221 */ /* 0x002fc20000010000 */
[----:B------:R-:W-:Y:S01]  /*144b0*/  FFMA.FTZ R44, R2, R87, -R44 ;  /* 0x00000057022c7223 */ /* 0x000fe2000001082c */
[----:B------:R-:W-:-:S01]  /*144c0*/  FADD.FTZ R14, R12, R37 ;  /* 0x000000250c0e7221 */ /* 0x000fc20000010000 */
[----:B------:R-:W-:-:S03]  /*144d0*/  F2FP.SATFINITE.E4M3.F32.PACK_AB_MERGE_C R46, R77, R46, RZ ;  /* 0x0000002e4d2e723e */ /* 0x000fc600048070ff */
[----:B------:R-:W-:Y:S01]  /*144e0*/  FADD.FTZ R45, R45, R14 ;  /* 0x0000000e2d2d7221 */ /* 0x000fe20000010000 */
[----:B------:R-:W1:Y:S01]  /*144f0*/  MUFU.EX2 R39, R39 ;  /* 0x0000002700277308 */ /* 0x000e620000000800 */
[----:B---3--:R-:W-:-:S01]  /*14500*/  FADD.FTZ R11, R48, R11 ;  /* 0x0000000b300b7221 */ /* 0x008fc20000010000 */
[----:B------:R-:W-:Y:S01]  /*14510*/  F2FP.SATFINITE.E4M3.F32.PACK_AB_MERGE_C R165, R27, R26, R46 ;  /* 0x0000001a1ba5723e */ /* 0x000fe2000480702e */
[----:B------:R-:W-:-:S01]  /*14520*/  FADD.FTZ R14, R6, R45 ;  /* 0x0000002d060e7221 */ /* 0x000fc20000010000 */
[----:B--2---:R-:W-:-:S04]  /*14530*/  @P4 IMAD.HI.U32 R15, R178, R15, RZ ;  /* 0x0000000fb20f4227 */ /* 0x004fc800078e00ff */
[----:B------:R-:W-:Y:S01]  /*14540*/  FADD.FTZ R49, R49, R14 ;  /* 0x0000000e31317221 */ /* 0x000fe20000010000 */
[----:B------:R-:W2:Y:S01]  /*14550*/  MUFU.EX2 R35, R35 ;  /* 0x0000002300237308 */ /* 0x000ea20000000800 */
[----:B0-----:R-:W-:-:S07]  /*14560*/  FADD.FTZ R0, R50, R11 ;  /* 0x0000000b32007221 */ /* 0x001fce0000010000 */
[----:B------:R-:W0:Y:S01]  /*14570*/  MUFU.EX2 R52, R52 ;  /* 0x0000003400347308 */ /* 0x000e220000000800 */
[----:B-1----:R-:W-:-:S01]  /*14580*/  FADD.FTZ R0, R39, R0 ;  /* 0x0000000027007221 */ /* 0x002fc20000010000 */
        /* <DEDUP_REMOVED lines=20> */
[----:B------:R-:W-:-:S04]  /*146d0*/  F2FP.SATFINITE.E4M3.F32.PACK_AB_MERGE_C R51, R58, R51, RZ ;  /* 0x000000333a33723e */ /* 0x000fc800048070ff */
[----:B------:R-:W-:Y:S02]  /*146e0*/  F2FP.SATFINITE.E4M3.F32.PACK_AB_MERGE_C R163, R56, R47, R51 ;  /* 0x0000002f38a3723e */ /* 0x000fe40004807033 */
        /* <DEDUP_REMOVED lines=12> */
[----:B------:R-:W-:Y:S01]  /*147b0*/  MUFU.EX2 R32, R32 ;  /* 0x0000002000207308 */ /* 0x000fe20000000800 */
[----:B0-----:R-:W-:-:S07]  /*147c0*/  F2FP.SATFINITE.E4M3.F32.PACK_AB_MERGE_C R13, R57, R34, RZ ;  /* 0x00000022390d723e */ /* 0x001fce00048070ff */
[----:B------:R-:W0:Y:S01]  /*147d0*/  MUFU.EX2 R53, R53 ;  /* 0x0000003500357308 */ /* 0x000e220000000800 */
[----:B-1----:R-:W-:-:S07]  /*147e0*/  FADD.FTZ R14, R4, R11 ;  /* 0x0000000b040e7221 */ /* 0x002fce0000010000 */
[----:B------:R-:W1:Y:S08]  /*147f0*/  MUFU.EX2 R133, R133 ;  /* 0x0000008500857308 */ /* 0x000e700000000800 */
[----:B------:R-:W-:Y:S01]  /*14800*/  MUFU.EX2 R38, R38 ;  /* 0x0000002600267308 */ /* 0x000fe20000000800 */
[----:B0-----:R-:W-:Y:S01]  /*14810*/  F2FP.SATFINITE.E4M3.F32.PACK_AB_MERGE_C R158, R53, R32, R13 ;  /* 0x00000020359e723e */ /* 0x001fe2000480700d */
[----:B------:R-:W-:-:S04]  /*14820*/  FADD.FTZ R32, R32, R49 ;  /* 0x0000003120207221 */ /* 0x000fc80000010000 */
[----:B------:R-:W-:Y:S02]  /*14830*/  FADD.FTZ R53, R53, R32 ;  /* 0x0000002035357221 */ /* 0x000fe40000010000 */
[----:B------:R-:W0:Y:S01]  /*14840*/  MUFU.EX2 R65, R65 ;  /* 0x0000004100417308 */ /* 0x000e220000000800 */
[----:B-1----:R-:W-:-:S01]  /*14850*/  FADD.FTZ R11, R133, R14 ;  /* 0x0000000e850b7221 */ /* 0x002fc20000010000 */
[----:B------:R-:W-:Y:S01]  /*14860*/  FADD.FTZ R34, R34, R53 ;  /* 0x0000003522227221 */ /* 0x000fe20000010000 */
[----:B------:R-:W1:Y:S03]  /*14870*/  @P4 LDC R14, c[0x0][0x450] ;  /* 0x00011400ff0e4b82 */ /* 0x000e660000000800 */
[----:B------:R-:W-:-:S02]  /*14880*/  FADD.FTZ R57, R57, R34 ;  /* 0x0000002239397221 */ /* 0x000fc40000010000 */
[----:B------:R-:W2:Y:S08]  /*14890*/  MUFU.EX2 R0, R71 ;  /* 0x0000004700007308 */ /* 0x000eb00000000800 */
[----:B------:R-:W-:Y:S01]  /*148a0*/  MUFU.EX2 R36, R107 ;  /* 0x0000006b00247308 */ /* 0x000fe20000000800 */
[----:B0-----:R-:W-:-:S07]  /*148b0*/  F2FP.SATFINITE.E4M3.F32.PACK_AB_MERGE_C R13, R65, R38, RZ ;  /* 0x00000026410d723e */ /* 0x001fce00048070ff */
[----:B------:R-:W0:Y:S01]  /*148c0*/  MUFU.EX2 R61, R61 ;  /* 0x0000003d003d7308 */ /* 0x000e220000000800 */
[C---:B--2---:R-:W-:Y:S01]  /*148d0*/  F2FP.SATFINITE.E4M3.F32.PACK_AB_MERGE_C R133, R0.reuse, R133, RZ ;  /* 0x000000850085723e */ /* 0x044fe200048070ff */
[----:B------:R-:W-:-:S03]  /*148e0*/  FADD.FTZ R0, R0, R11 ;  /* 0x0000000b00007221 */ /* 0x000fc60000010000 */
[----:B------:R-:W-:-:S03]  /*148f0*/  F2FP.SATFINITE.E4M3.F32.PACK_AB_MERGE_C R159, R4, R63, R133 ;  /* 0x0000003f049f723e */ /* 0x000fc60004807085 */
[----:B------:R-:W2:Y:S08]  /*14900*/  MUFU.EX2 R135, R135 ;  /* 0x0000008700877308 */ /* 0x000eb00000000800 */
[----:B------:R-:W3:Y:S01]  /*14910*/  MUFU.EX2 R10, R75 ;  /* 0x0000004b000a7308 */ /* 0x000ee20000000800 */
[----:B0-----:R-:W-:Y:S01]  /*14920*/  F2FP.SATFINITE.E4M3.F32.PACK_AB_MERGE_C R152, R61, R36, R13 ;  /* 0x000000243d98723e */ /* 0x001fe2000480700d */
[----:B------:R-:W-:Y:S01]  /*14930*/  FADD.FTZ R36, R36, R57 ;  /* 0x0000003924247221 */ /* 0x000fe20000010000 */
[----:B------:R-:W-:Y:S01]  /*14940*/  IMAD.MOV.U32 R13, RZ, RZ, R178 ;  /* 0x000000ffff0d7224 */ /* 0x000fe200078e00b2 */
[----:B-1----:R-:W-:-:S02]  /*14950*/  @P4 SHF.R.U32.HI R13, RZ, R14, R15 ;  /* 0x0000000eff0d4219 */ /* 0x002fc4000001160f */
[----:B------:R-:W-:-:S01]  /*14960*/  FADD.FTZ R61, R61, R36 ;  /* 0x000000243d3d7221 */ /* 0x000fc20000010000 */
[----:B------:R-:W-:Y:S01]  /*14970*/  ISETP.GE.AND P4, PT, R9, 0x1, PT ;  /* 0x000000010900780c */ /* 0x000fe20003f86270 */
[----:B------:R-:W0:Y:S01]  /*14980*/  MUFU.EX2 R137, R137 ;  /* 0x0000008900897308 */ /* 0x000e220000000800 */
[----:B--2---:R-:W-:-:S01]  /*14990*/  FADD.FTZ R11, R135, R0 ;  /* 0x00000000870b7221 */ /* 0x004fc20000010000 */
[----:B------:R-:W-:Y:S01]  /*149a0*/  FADD.FTZ R38, R38, R61 ;  /* 0x0000003d26267221 */ /* 0x000fe20000010000 */
[----:B------:R-:W-:-:S03]  /*149b0*/  IMAD.IADD R13, R88, 0x1, R13 ;  /* 0x00000001580d7824 */ /* 0x000fc600078e020d */
[----:B------:R-:W-:Y:S01]  /*149c0*/  FADD.FTZ R65, R65, R38 ;  /* 0x0000002641417221 */ /* 0x000fe20000010000 */
[----:B------:R-:W-:Y:S01]  /*149d0*/  IMAD.IADD R8, R13, 0x1, R8 ;  /* 0x000000010d087824 */ /* 0x000fe200078e0208 */
[----:B------:R-:W-:Y:S01]  /*149e0*/  MUFU.EX2 R42, R42 ;  /* 0x0000002a002a7308 */ /* 0x000fe20000000800 */
[----:B---3--:R-:W-:-:S07]  /*149f0*/  FADD.FTZ R0, R10, R11 ;  /* 0x0000000b0a007221 */ /* 0x008fce0000010000 */
        /* <DEDUP_REMOVED lines=14> */
[----:B------:R-:W-:Y:S01]  /*14ae0*/  MUFU.EX2 R41, R41 ;  /* 0x0000002900297308 */ /* 0x000fe20000000800 */
[----:B0-----:R-:W-:-:S01]  /*14af0*/  FADD.FTZ R11, R139, R6 ;  /* 0x000000068b0b7221 */ /* 0x001fc20000010000 */
[----:B------:R-:W-:-:S04]  /*14b00*/  FADD.FTZ R4, R42, R69 ;  /* 0x000000452a047221 */ /* 0x000fc80000010000 */
[----:B------:R-:W-:Y:S02]  /*14b10*/  FADD.FTZ R4, R73, R4 ;  /* 0x0000000449047221 */ /* 0x000fe40000010000 */
[----:B------:R-:W0:Y:S01]  /*14b20*/  MUFU.EX2 R44, R44 ;  /* 0x0000002c002c7308 */ /* 0x000e220000000800 */
[----:B--2---:R-:W-:-:S01]  /*14b30*/  FADD.FTZ R0, R12, R11 ;  /* 0x0000000b0c007221 */ /* 0x004fc20000010000 */
[----:B0-----:R-:W-:-:S03]  /*14b40*/  F2FP.SATFINITE.E4M3.F32.PACK_AB_MERGE_C R6, R44, R41, RZ ;  /* 0x000000292c06723e */ /* 0x001fc600048070ff */
[----:B------:R-:W-:Y:S01]  /*14b50*/  FADD.FTZ R41, R41, R0 ;  /* 0x0000000029297221 */ /* 0x000fe20000010000 */
[----:B------:R-:W-:-:S03]  /*14b60*/  F2FP.SATFINITE.E4M3.F32.PACK_AB_MERGE_C R155, R12, R139, R6 ;  /* 0x0000008b0c9b723e */ /* 0x000fc60004807006 */
[----:B------:R-:W-:Y:S01]  /*14b70*/  FADD.FTZ R0, R44, R41 ;  /* 0x000000292c007221 */ /* 0x000fe20000010000 */
[----:B------:R-:W-:Y:S01]  /*14b80*/  VIADD R6, R89, 0xfffffffe ;  /* 0xfffffffe59067836 */ /* 0x000fe20000000000 */
        /* <DEDUP_REMOVED lines=12> */
.L_x_1725:
[----:B------:R-:W-:-:S13]  /*14c50*/  ISETP.NE.AND P1, PT, R9, 0x1, PT ;  /* 0x000000010900780c */ /* 0x000fda0003f25270 */
[----:B------:R-:W0:Y:S02]  /*14c60*/  @P1 LDC.64 R10, c[0x0][0x9e8] ;  /* 0x00027a00ff0a1b82 */ /* 0x000e240000000a00 */
[----:B0-----:R-:W-:-:S05]  /*14c70*/  @P1 IMAD.HI.U32 R10, R12, R10, RZ ;  /* 0x0000000a0c0a1227 */ /* 0x001fca00078e00ff */
[----:B------:R-:W-:-:S07]  /*14c80*/  @P1 SHF.R.U32.HI R12, RZ, R11, R10 ;  /* 0x0000000bff0c1219 */ /* 0x000fce000001160a */
.L_x_1726:
[----:B------:R-:W-:Y:S05]  /*14c90*/  BSYNC B0 ;  /* 0x0000000000007941 */ /* 0x000fea0003800000 */
.L_x_1724:
[----:B------:R-:W-:-:S05]  /*14ca0*/  IMAD R9, R12, R9, R9 ;  /* 0x000000090c097224 */ /* 0x000fca00078e0209 */
[----:B------:R-:W-:-:S07]  /*14cb0*/  VIMNMX R8, R8, R9, PT ;  /* 0x0000000908087248 */ /* 0x000fce0003fe0100 */
.L_x_1723:
[----:B------:R-:W-:Y:S01]  /*14cc0*/  SHF.R.S32.HI R9, RZ, 0x1f, R8 ;  /* 0x0000001fff097819 */ /* 0x000fe20000011408 */
[----:B------:R-:W-:Y:S01]  /*14cd0*/  ULDC UR29, c[0x0][0x9e4] ;  /* 0x00027900001d7ab9 */ /* 0x000fe20000000800 */
[----:B------:R-:W-:Y:S01]  /*14ce0*/  ULDC UR28, c[0x0][0x9e4] ;  /* 0x00027900001c7ab9 */ /* 0x000fe20000000800 */
[----:B------:R-:W-:Y:S01]  /*14cf0*/  ULDC UR30, c[0x0][0x9dc] ;  /* 0x00027700001e7ab9 */ /* 0x000fe20000000800 */
[----:B------:R-:W-:Y:S01]  /*14d00*/  LEA.HI R9, R9, R8, RZ, 0x7 ;  /* 0x0000000809097211 */ /* 0x000fe200078f38ff */
[----:B------:R-:W-:Y:S01]  /*14d10*/  ULDC UR32, c[0x0][0x9dc] ;  /* 0x0002770000207ab9 */ /* 0x000fe20000000800 */
[----:B------:R-:W-:Y:S01]  /*14d20*/  ULDC UR33, c[0x0][0x9e0] ;  /* 0x0002780000217ab9 */ /* 0x000fe20000000800 */
[----:B------:R-:W-:Y:S01]  /*14d30*/  ULDC UR31, c[0x0][0x9e0] ;  /* 0x00027800001f7ab9 */ /* 0x000fe20000000800 */
[----:B------:R-:W-:Y:S02]  /*14d40*/  SHF.R.S32.HI R9, RZ, 0x7, R9 ;  /* 0x00000007ff097819 */ /* 0x000fe40000011409 */
[----:B------:R-:W-:-:S02]  /*14d50*/  CS2R R88, SRZ ;  /* 0x0000000000587805 */ /* 0x000fc4000001ff00 */
[----:B------:R-:W-:Y:S02]  /*14d60*/  CS2R R90, SRZ ;  /* 0x00000000005a7805 */ /* 0x000fe4000001ff00 */
[----:B------:R-:W-:Y:S02]  /*14d70*/  CS2R R92, SRZ ;  /* 0x00000000005c7805 */ /* 0x000fe4000001ff00 */
[----:B------:R-:W-:Y:S02]  /*14d80*/  VIMNMX R12, R192, R9, !PT ;  /* 0x00000009c00c7248 */ /* 0x000fe40007fe0100 */
[----:B------:R-:W-:Y:S02]  /*14d90*/  CS2R R94, SRZ ;  /* 0x00000000005e7805 */ /* 0x000fe4000001ff00 */
[----:B------:R-:W-:Y:S02]  /*14da0*/  CS2R R96, SRZ ;  /* 0x0000000000607805 */ /* 0x000fe4000001ff00 */
[----:B------:R-:W-:-:S02]  /*14db0*/  CS2R R98, SRZ ;  /* 0x0000000000627805 */ /* 0x000fc4000001ff00 */
[----:B------:R-:W-:Y:S02]  /*14dc0*/  ISETP.GE.AND P1, PT, R6, R12, PT ;  /* 0x0000000c0600720c */ /* 0x000fe40003f26270 */
        /* <DEDUP_REMOVED lines=25> */
[----:B------:R-:W-:Y:S01]  /*14f60*/  CS2R R150, SRZ ;  /* 0x0000000000967805 */ /* 0x000fe2000001ff00 */
[----:B------:R-:W-:Y:S06]  /*14f70*/  @!P1 BRA `(.L_x_1727) ;  /* 0x0000003000a49947 */ /* 0x000fec0003800000 */
        /* <DEDUP_REMOVED lines=31> */
[----:B------:R-:W-:-:S07]  /*15170*/  CS2R R88, SRZ ;  /* 0x0000000000587805 */ /* 0x000fce000001ff00 */
.L_x_1747:
[----:B------:R-:W-:Y:S01]  /*15180*/  ISETP.NE.AND P1, PT, R184, RZ, PT ;  /* 0x000000ffb800720c */ /* 0x000fe20003f25270 */
[----:B------:R-:W-:Y:S01]  /*15190*/  VIADD R13, R23, 0x1 ;  /* 0x00000001170d7836 */ /* 0x000fe20000000000 */
[----:B------:R-:W-:Y:S05]  /*151a0*/  YIELD ;  /* 0x0000000000007946 */ /* 0x000fea0003800000 */
[----:B------:R-:W-:-:S04]  /*151b0*/  ISETP.NE.AND P2, PT, R13, 0x2, PT ;  /* 0x000000020d00780c */ /* 0x000fc80003f45270 */
[----:B------:R-:W-:Y:S02]  /*151c0*/  SEL R9, RZ, 0x1, P2 ;  /* 0x00000001ff097807 */ /* 0x000fe40001000000 */
[----:B------:R-:W-:Y:S02]  /*151d0*/  SEL R13, R13, RZ, P2 ;  /* 0x000000ff0d0d7207 */ /* 0x000fe40001000000 */
[----:B------:R-:W-:Y:S01]  /*151e0*/  LOP3.LUT R14, R168, R9, RZ, 0x3c, !PT ;  /* 0x00000009a80e7212 */ /* 0x000fe200078e3cff */
[----:B------:R-:W-:Y:S06]  /*151f0*/  @P1 BRA `(.L_x_1728) ;  /* 0x0000000000301947 */ /* 0x000fec0003800000 */
[----:B------:R-:W-:Y:S05]  /*15200*/  @!P0 BRA `(.L_x_1729) ;  /* 0x0000000000048947 */ /* 0x000fea0003800000 */
[----:B------:R-:W-:Y:S01]  /*15210*/  BPT.TRAP 0x1 ;  /* 0x000000040000795c */ /* 0x000fe20000300000 */
.L_x_1729:
[----:B------:R-:W-:Y:S01]  /*15220*/  IMAD R9, R13, 0x8, R16 ;  /* 0x000000080d097824 */ /* 0x000fe200078e0210 */
[----:B------:R-:W-:-:S04]  /*15230*/  SHF.L.U32 R8, R14, 0x1f, RZ ;  /* 0x0000001f0e087819 */ /* 0x000fc800000006ff */
[----:B------:R0:W1:Y:S01]  /*15240*/  SYNCS.PHASECHK.TRANS64.TRYWAIT P2, [R9+URZ+0x22830], R8 ;  /* 0x02283008090075a7 */ /* 0x000062000804017f */
[----:B------:R-:W-:Y:S05]  /*15250*/  @!P0 BRA `(.L_x_1730) ;  /* 0x0000000000048947 */ /* 0x000fea0003800000 */
[----:B------:R-:W-:Y:S01]  /*15260*/  BPT.TRAP 0x1 ;  /* 0x000000040000795c */ /* 0x000fe20000300000 */
.L_x_1730:
[----:B------:R-:W-:Y:S04]  /*15270*/  BSSY B0, `(.L_x_1728) ;  /* 0x0000004000007945 */ /* 0x000fe80003800000 */
[----:B-1----:R-:W-:Y:S05]  /*15280*/  @P2 BRA `(.L_x_1731) ;  /* 0x0000000000082947 */ /* 0x002fea0003800000 */
[----:B------:R-:W1:Y:S02]  /*15290*/  SYNCS.PHASECHK.TRANS64.TRYWAIT P2, [R9+URZ+0x22830], R8 ;  /* 0x02283008090075a7 */ /* 0x000e64000804017f */
[----:B-1----:R-:W-:Y:S05]  /*152a0*/  @!P2 BRA `(.L_x_1732) ;  /* 0x0000015c0090a947 */ /* 0x002fea0003800000 */
.L_x_1731:
[----:B------:R-:W-:Y:S05]  /*152b0*/  BSYNC B0 ;  /* 0x0000000000007941 */ /* 0x000fea0003800000 */
.L_x_1728:
[----:B01----:R-:W0:Y:S01]  /*152c0*/  S2R R8, SR_TID.X ;  /* 0x0000000000087919 */ /* 0x003e220000002100 */
[----:B------:R-:W-:Y:S05]  /*152d0*/  WARPSYNC.ALL ;  /* 0x0000000000007948 */ /* 0x000fea0003800000 */
[----:B------:R-:W-:Y:S02]  /*152e0*/  IMAD.MOV.U32 R9, RZ, RZ, -0x7fffffe0 ;  /* 0x80000020ff097424 */ /* 0x000fe400078e00ff */
[----:B------:R-:W-:Y:S02]  /*152f0*/  IMAD.MOV.U32 R25, RZ, RZ, -0x7fffffe0 ;  /* 0x80000020ff197424 */ /* 0x000fe400078e00ff */
[----:B------:R-:W-:Y:S01]  /*15300*/  IMAD.MOV.U32 R21, RZ, RZ, -0x7fffffe0 ;  /* 0x80000020ff157424 */ /* 0x000fe200078e00ff */
[----:B------:R-:W-:Y:S01]  /*15310*/  R2UR UR27, R9 ;  /* 0x00000000091b72ca */ /* 0x000fe200000e0000 */
[----:B------:R-:W-:Y:S01]  /*15320*/  IMAD.MOV.U32 R11, RZ, RZ, -0x7fffffe0 ;  /* 0x80000020ff0b7424 */ /* 0x000fe200078e00ff */
[----:B------:R-:W-:-:S02]  /*15330*/  R2UR UR19, R25 ;  /* 0x00000000191372ca */ /* 0x000fc400000e0000 */
[----:B------:R-:W-:Y:S02]  /*15340*/  R2UR UR7, R21 ;  /* 0x00000000150772ca */ /* 0x000fe400000e0000 */
[----:B------:R-:W-:Y:S02]  /*15350*/  R2UR UR11, R11 ;  /* 0x000000000b0b72ca */ /* 0x000fe400000e0000 */
[----:B------:R-:W-:Y:S02]  /*15360*/  R2UR UR15, R21 ;  /* 0x00000000150f72ca */ /* 0x000fe400000e0000 */
[----:B------:R-:W-:Y:S02]  /*15370*/  R2UR UR23, R9 ;  /* 0x00000000091772ca */ /* 0x000fe400000e0000 */
[----:B0-----:R-:W-:Y:S01]  /*15380*/  SHF.R.U32.HI R10, RZ, 0x7, R8 ;  /* 0x00000007ff0a7819 */ /* 0x001fe20000011608 */
[----:B------:R-:W-:-:S04]  /*15390*/  IMAD R8, R13, 0x600, R7 ;  /* 0x000006000d087824 */ /* 0x000fc800078e0207 */
[----:B------:R-:W-:Y:S01]  /*153a0*/  VIADD R15, R10, 0x8 ;  /* 0x000000080a0f7836 */ /* 0x000fe20000000000 */
[C---:B------:R-:W-:Y:S01]  /*153b0*/  R2UR UR26, R8.reuse ;  /* 0x00000000081a72ca */ /* 0x040fe200000e0000 */
[C---:B------:R-:W-:Y:S02]  /*153c0*/  VIADD R24, R8.reuse, 0x400 ;  /* 0x0000040008187836 */ /* 0x040fe40000000000 */
[C---:B------:R-:W-:Y:S01]  /*153d0*/  VIADD R20, R8.reuse, 0x2 ;  /* 0x0000000208147836 */ /* 0x040fe20000000000 */
[----:B------:R0:W-:Y:S01]  /*153e0*/  BAR.SYNC.DEFER_BLOCKING R15, 0x100 ;  /* 0x0004000f0000751d */ /* 0x0001e20000010000 */
[----:B------:R-:W-:Y:S01]  /*153f0*/  VIADD R10, R8, 0x200 ;  /* 0x00000200080a7836 */ /* 0x000fe20000000000 */
[----:B------:R-:W-:Y:S02]  /*15400*/  R2UR UR18, R24 ;  /* 0x00000000181272ca */ /* 0x000fe400000e0000 */
[----:B------:R-:W-:Y:S01]  /*15410*/  R2UR UR6, R20 ;  /* 0x00000000140672ca */ /* 0x000fe200000e0000 */
[----:B------:R-:W-:Y:S01]  /*15420*/  VIADD R20, R8, 0x202 ;  /* 0x0000020208147836 */ /* 0x000fe20000000000 */
[----:B------:R-:W-:Y:S01]  /*15430*/  R2UR UR10, R10 ;  /* 0x000000000a0a72ca */ /* 0x000fe200000e0000 */
[----:B------:R-:W-:-:S03]  /*15440*/  VIADD R8, R8, 0x402 ;  /* 0x0000040208087836 */ /* 0x000fc60000000000 */
[----:B------:R-:W-:Y:S02]  /*15450*/  R2UR UR14, R20 ;  /* 0x00000000140e72ca */ /* 0x000fe400000e0000 */
[----:B------:R-:W-:Y:S01]  /*15460*/  R2UR UR22, R8 ;  /* 0x00000000081672ca */ /* 0x000fe200000e0000 */
        /* <DEDUP_REMOVED lines=21> */
.L_x_1734:
[----:B------:R-:W-:Y:S01]  /*155c0*/  SHF.L.U32 R8, R168, 0x1f, RZ ;  /* 0x0000001fa8087819 */ /* 0x000fe200000006ff */
[----:B------:R-:W-:-:S04]  /*155d0*/  IMAD R9, R23, 0x8, R16 ;  /* 0x0000000817097824 */ /* 0x000fc800078e0210 */
[----:B------:R0:W1:Y:S01]  /*155e0*/  SYNCS.PHASECHK.TRANS64.TRYWAIT P1, [R9+URZ+0x22850], R8 ;  /* 0x02285008090075a7 */ /* 0x000062000802017f */
[----:B------:R-:W-:Y:S05]  /*155f0*/  @!P0 BRA `(.L_x_1735) ;  /* 0x0000000000048947 */ /* 0x000fea0003800000 */
[----:B------:R-:W-:Y:S01]  /*15600*/  BPT.TRAP 0x1 ;  /* 0x000000040000795c */ /* 0x000fe20000300000 */
.L_x_1735:
[----:B-1----:R-:W-:Y:S05]  /*15610*/  @P1 BRA `(.L_x_1733) ;  /* 0x0000000000081947 */ /* 0x002fea0003800000 */
[----:B------:R-:W1:Y:S02]  /*15620*/  SYNCS.PHASECHK.TRANS64.TRYWAIT P1, [R9+URZ+0x22850], R8 ;  /* 0x02285008090075a7 */ /* 0x000e64000802017f */
[----:B-1----:R-:W-:Y:S05]  /*15630*/  @!P1 BRA `(.L_x_1736) ;  /* 0x0000015800c09947 */ /* 0x002fea0003800000 */
.L_x_1733:
[----:B01----:R-:W-:Y:S01]  /*15640*/  VIADD R8, R16, 0x400 ;  /* 0x0000040010087836 */ /* 0x003fe20000000000 */
[----:B------:R-:W-:Y:S05]  /*15650*/  WARPSYNC.ALL ;  /* 0x0000000000007948 */ /* 0x000fea0003800000 */
[----:B------:R-:W-:Y:S01]  /*15660*/  SHF.R.U32.HI R8, RZ, 0x4, R8 ;  /* 0x00000004ff087819 */ /* 0x000fe20000011608 */
[----:B------:R-:W-:Y:S01]  /*15670*/  IMAD.MOV.U32 R9, RZ, RZ, 0x40000040 ;  /* 0x40000040ff097424 */ /* 0x000fe200078e00ff */
[----:B------:R-:W-:Y:S01]  /*15680*/  WARPGROUP.ARRIVE ;  /* 0x00000000000079c5 */ /* 0x000fe20000000000 */
[----:B------:R-:W-:Y:S01]  /*15690*/  IMAD.MOV.U32 R11, RZ, RZ, 0x40000040 ;  /* 0x40000040ff0b7424 */ /* 0x000fe200078e00ff */
[----:B------:R-:W-:-:S04]  /*156a0*/  LOP3.LUT R8, R8, 0x3fff, RZ, 0xc0, !PT ;  /* 0x00003fff08087812 */ /* 0x000fc800078ec0ff */
[----:B------:R-:W0:Y:S01]  /*156b0*/  S2R R15, SR_TID.X ;  /* 0x00000000000f7919 */ /* 0x000e220000002100 */
[----:B------:R-:W-:Y:S01]  /*156c0*/  R2UR UR7, R9 ;  /* 0x00000000090772ca */ /* 0x000fe200000e0000 */
[----:B------:R-:W-:Y:S01]  /*156d0*/  IMAD.MOV.U32 R9, RZ, RZ, 0x40000040 ;  /* 0x40000040ff097424 */ /* 0x000fe200078e00ff */
[----:B------:R-:W-:-:S05]  /*156e0*/  LOP3.LUT R8, R8, 0x10000, RZ, 0xfc, !PT ;  /* 0x0001000008087812 */ /* 0x000fca00078efcff */
[----:B------:R-:W-:-:S04]  /*156f0*/  IMAD R8, R23, 0x400, R8 ;  /* 0x0000040017087824 */ /* 0x000fc800078e0208 */
[C---:B------:R-:W-:Y:S01]  /*15700*/  VIADD R10, R8.reuse, 0x2 ;  /* 0x00000002080a7836 */ /* 0x040fe20000000000 */
[----:B------:R-:W-:-:S13]  /*15710*/  R2UR UR6, R8 ;  /* 0x00000000080672ca */ /* 0x000fda00000e0000 */
[----:B------:R-:W-:Y:S01]  /*15720*/  QGMMA.64x128x32.F32.E4M3.E4M3 R88, R164, gdesc[UR4], R88, gsb0 ;  /* 0x01e00004a4587df3 */ /* 0x000fe20008000858 */
[----:B------:R-:W-:Y:S01]  /*15730*/  R2UR UR6, R10 ;  /* 0x000000000a0672ca */ /* 0x000fe200000e0000 */
[C---:B------:R-:W-:Y:S01]  /*15740*/  VIADD R10, R8.reuse, 0x4 ;  /* 0x00000004080a7836 */ /* 0x040fe20000000000 */
[----:B------:R-:W-:Y:S01]  /*15750*/  R2UR UR7, R11 ;  /* 0x000000000b0772ca */ /* 0x000fe200000e0000 */
[----:B------:R-:W-:Y:S02]  /*15760*/  IMAD.MOV.U32 R11, RZ, RZ, 0x40000040 ;  /* 0x40000040ff0b7424 */ /* 0x000fe400078e00ff */
[----:B------:R-:W-:Y:S01]  /*15770*/  VIADD R8, R8, 0x6 ;  /* 0x0000000608087836 */ /* 0x000fe20000000000 */
[----:B0-----:R-:W-:Y:S01]  /*15780*/  SHF.R.U32.HI R15, RZ, 0x7, R15 ;  /* 0x00000007ff0f7819 */ /* 0x001fe2000001160f */
[----:B------:R-:W-:Y:S02]  /*15790*/  WARPGROUP.DEPBAR.LE gsb0, 0x0 ;  /* 0x00008000000079c5 */ /* 0x000fe40000010000 */
[----:B------:R-:W-:-:S06]  /*157a0*/  WARPGROUP.ARRIVE ;  /* 0x00000000000079c5 */ /* 0x000fcc0000000000 */
[----:B------:R-:W-:Y:S01]  /*157b0*/  QGMMA.64x128x32.F32.E4M3.E4M3 R88, R160, gdesc[UR4], R88, gsb0 ;  /* 0x01e00004a0587df3 */ /* 0x000fe20008000858 */
[----:B------:R-:W-:Y:S02]  /*157c0*/  R2UR UR6, R10 ;  /* 0x000000000a0672ca */ /* 0x000fe400000e0000 */
[----:B------:R-:W-:Y:S01]  /*157d0*/  R2UR UR7, R11 ;  /* 0x000000000b0772ca */ /* 0x000fe200000e0000 */
[----:B------:R-:W-:Y:S02]  /*157e0*/  WARPGROUP.DEPBAR.LE gsb0, 0x0 ;  /* 0x00008000000079c5 */ /* 0x000fe40000010000 */
[----:B------:R-:W-:-:S10]  /*157f0*/  WARPGROUP.ARRIVE ;  /* 0x00000000000079c5 */ /* 0x000fd40000000000 */
[----:B------:R-:W-:Y:S01]  /*15800*/  QGMMA.64x128x32.F32.E4M3.E4M3 R88, R156, gdesc[UR4], R88, gsb0 ;  /* 0x01e000049c587df3 */ /* 0x000fe20008000858 */
[----:B------:R-:W-:Y:S02]  /*15810*/  R2UR UR6, R8 ;  /* 0x00000000080672ca */ /* 0x000fe400000e0000 */
[----:B------:R-:W-:Y:S02]  /*15820*/  R2UR UR7, R9 ;  /* 0x00000000090772ca */ /* 0x000fe400000e0000 */
[----:B------:R-:W-:Y:S01]  /*15830*/  IADD3 R8, -R15, 0xb, RZ ;  /* 0x0000000b0f087810 */ /* 0x000fe20007ffe1ff */
[----:B------:R-:W-:Y:S02]  /*15840*/  WARPGROUP.DEPBAR.LE gsb0, 0x0 ;  /* 0x00008000000079c5 */ /* 0x000fe40000010000 */
[----:B------:R-:W-:-:S08]  /*15850*/  WARPGROUP.ARRIVE ;  /* 0x00000000000079c5 */ /* 0x000fd00000000000 */
[----:B------:R-:W-:Y:S03]  /*15860*/  QGMMA.64x128x32.F32.E4M3.E4M3 R88, R152, gdesc[UR4], R88, gsb0 ;  /* 0x01e0000498587df3 */ /* 0x000fe60008000858 */
[----:B------:R-:W-:Y:S02]  /*15870*/  WARPGROUP.DEPBAR.LE gsb0, 0x0 ;  /* 0x00008000000079c5 */ /* 0x000fe40000010000 */
[----:B------:R0:W-:Y:S06]  /*15880*/  BAR.ARV R8, 0x100 ;  /* 0x000400080000751d */ /* 0x0001ec0000002000 */
[----:B------:R-:W-:Y:S05]  /*15890*/  @!P0 BRA `(.L_x_1737) ;  /* 0x0000000000048947 */ /* 0x000fea0003800000 */
[----:B------:R-:W-:Y:S01]  /*158a0*/  BPT.TRAP 0x1 ;  /* 0x000000040000795c */ /* 0x000fe20000300000 */
.L_x_1737:
[----:B------:R-:W-:Y:S01]  /*158b0*/  ISETP.NE.AND P1, PT, R193, 0x1, PT ;  /* 0x00000001c100780c */ /* 0x000fe20003f25270 */
[----:B------:R-:W-:Y:S01]  /*158c0*/  IMAD.IADD R11, R198, 0x1, R178 ;  /* 0x00000001c60b7824 */ /* 0x000fe200078e02b2 */
[----:B------:R-:W-:Y:S01]  /*158d0*/  LOP3.LUT P3, RZ, R17, 0x4, RZ, 0xc0, !PT ;  /* 0x0000000411ff7812 */ /* 0x000fe2000786c0ff */
[----:B------:R-:W-:Y:S01]  /*158e0*/  IMAD.SHL.U32 R10, R6, 0x80, RZ ;  /* 0x00000080060a7824 */ /* 0x000fe200078e00ff */
[----:B------:R-:W-:Y:S02]  /*158f0*/  UMOV UR34, UR30 ;  /* 0x0000001e00227c82 */ /* 0x000fe40008000000 */
[----:B------:R-:W-:Y:S02]  /*15900*/  ULOP3.LUT UR6, URZ, UR34, URZ, 0x33, !UPT ;  /* 0x000000223f067292 */ /* 0x000fe4000f8e333f */
[----:B------:R-:W-:-:S04]  /*15910*/  IADD3 R20, -R171, 0x1, -R10 ;  /* 0x00000001ab147810 */ /* 0x000fc80007ffe90a */
[----:B------:R-:W-:Y:S01]  /*15920*/  IADD3 R20, -R170, R20, R172 ;  /* 0x00000014aa147210 */ /* 0x000fe20007ffe1ac */
[----:B------:R-:W1:Y:S04]  /*15930*/  @P1 LDC R9, c[0x0][0x44c] ;  /* 0x00011300ff091b82 */ /* 0x000e680000000800 */
[C---:B------:R-:W-:Y:S02]  /*15940*/  VIADD R15, R20.reuse, UR33 ;  /* 0x00000021140f7c36 */ /* 0x040fe40008000000 */
[----:B------:R-:W-:Y:S02]  /*15950*/  VIADD R20, R20, UR6 ;  /* 0x0000000614147c36 */ /* 0x000fe40008000000 */
[----:B0-----:R-:W0:Y:S01]  /*15960*/  @P1 LDC R8, c[0x0][0x450] ;  /* 0x00011400ff081b82 */ /* 0x001e220000000800 */
[----:B-1----:R-:W-:-:S05]  /*15970*/  @P1 IMAD.HI.U32 R9, R11, R9, RZ ;  /* 0x000000090b091227 */ /* 0x002fca00078e00ff */
[----:B0-----:R-:W-:Y:S01]  /*15980*/  @P1 SHF.R.U32.HI R11, RZ, R8, R9 ;  /* 0x00000008ff0b1219 */ /* 0x001fe20000011609 */
[----:B------:R-:W-:Y:S02]  /*15990*/  IMAD R8, R13, 0x8, R16 ;  /* 0x000000080d087824 */ /* 0x000fe400078e0210 */
[----:B------:R-:W-:Y:S02]  /*159a0*/  IMAD.U32 R9, RZ, RZ, UR38 ;  /* 0x00000026ff097e24 */ /* 0x000fe4000f8e00ff */
[----:B------:R-:W0:Y:S01]  /*159b0*/  SHFL.IDX PT, R153, R11, RZ, 0x1c1f ;  /* 0x001c1fff0b997589 */ /* 0x000e2200000e0000 */
[----:B------:R-:W-:-:S05]  /*159c0*/  VIADD R8, R8, 0x22840 ;  /* 0x0002284008087836 */ /* 0x000fca0000000000 */
[----:B------:R-:W-:-:S04]  /*159d0*/  PRMT R8, R9, 0x654, R8 ;  /* 0x0000065409087816 */ /* 0x000fc80000000008 */
[----:B------:R1:W-:Y:S01]  /*159e0*/  SYNCS.ARRIVE.TRANS64.RED.A1T0 RZ, [R8+URZ], RZ ;  /* 0x000000ff08ff79a7 */ /* 0x0003e2000810043f */
[--C-:B0-----:R-:W-:Y:S02]  /*159f0*/  IMAD.IADD R21, R15, 0x1, R153.reuse ;  /* 0x000000010f157824 */ /* 0x101fe400078e0299 */
[----:B------:R-:W-:Y:S01]  /*15a00*/  IMAD.IADD R152, R20, 0x1, R153 ;  /* 0x0000000114987824 */ /* 0x000fe200078e0299 */
[----:B-1----:R-:W-:Y:S06]  /*15a10*/  @!P3 BRA `(.L_x_1738) ;  /* 0x000000000058b947 */ /* 0x002fec0003800000 */
[----:B------:R-:W-:Y:S01]  /*15a20*/  IADD3 R153, -R170, R172, R153 ;  /* 0x000000acaa997210 */ /* 0x000fe20007ffe199 */
[----:B------:R-:W-:Y:S03]  /*15a30*/  BSSY B0, `(.L_x_1739) ;  /* 0x0000010000007945 */ /* 0x000fe60003800000 */
        /* <DEDUP_REMOVED lines=10> */
.L_x_1740:
[----:B------:R-:W-:-:S05]  /*15ae0*/  IMAD.U32 R154, RZ, RZ, UR29 ;  /* 0x0000001dff9a7e24 */ /* 0x000fca000f8e00ff */
[----:B------:R-:W-:-:S13]  /*15af0*/  ISETP.NE.AND P1, PT, R154, 0x1, PT ;  /* 0x000000019a00780c */ /* 0x000fda0003f25270 */
[----:B------:R-:W0:Y:S02]  /*15b00*/  @P1 LDC.64 R8, c[0x0][0x9e8] ;  /* 0x00027a00ff081b82 */ /* 0x000e240000000a00 */
[----:B0-----:R-:W-:-:S05]  /*15b10*/  @P1 IMAD.HI.U32 R8, R153, R8, RZ ;  /* 0x0000000899081227 */ /* 0x001fca00078e00ff */
[----:B------:R-:W-:-:S07]  /*15b20*/  @P1 SHF.R.U32.HI R153, RZ, R9, R8 ;  /* 0x00000009ff991219 */ /* 0x000fce0000011608 */
.L_x_1741:
[----:B------:R-:W-:Y:S05]  /*15b30*/  BSYNC B0 ;  /* 0x0000000000007941 */ /* 0x000fea0003800000 */
.L_x_1739:
[----:B------:R-:W-:-:S04]  /*15b40*/  IMAD R153, R153, R154, -R10 ;  /* 0x0000009a99997224 */ /* 0x000fc800078e0a0a */
[----:B------:R-:W-:-:S05]  /*15b50*/  IMAD.IADD R153, R153, 0x1, -R171 ;  /* 0x0000000199997824 */ /* 0x000fca00078e0aab */
[----:B------:R-:W-:Y:S02]  /*15b60*/  VIMNMX R152, R152, R153, !PT ;  /* 0x0000009998987248 */ /* 0x000fe40007fe0100 */
[----:B------:R-:W-:-:S07]  /*15b70*/  VIADDMNMX R21, R153, R154, R21, PT ;  /* 0x0000009a99157246 */ /* 0x000fce0003800115 */
.L_x_1738:
        /* <DEDUP_REMOVED lines=9> */
[----:B------:R-:W-:Y:S02]  /*15c10*/  ISETP.GT.AND P1, PT, R152, 0x9, P5 ;  /* 0x000000099800780c */ /* 0x000fe40002f24270 */
[C---:B------:R-:W-:Y:S02]  /*15c20*/  ISETP.LT.OR P2, PT, R21.reuse, 0x9, P2 ;  /* 0x000000091500780c */ /* 0x040fe40001741670 */
[----:B------:R-:W-:-:S02]  /*15c30*/  ISETP.LT.OR P1, PT, R21, 0xa, P1 ;  /* 0x0000000a1500780c */ /* 0x000fc40000f21670 */
[----:B------:R-:W-:Y:S01]  /*15c40*/  FSEL R28, R28, -INF , !P2 ;  /* 0xff8000001c1c7808 */ /* 0x000fe20005000000 */
[--C-:B0-----:R-:W-:Y:S01]  /*15c50*/  IMAD.IADD R15, R15, 0x1, R11.reuse ;  /* 0x000000010f0f7824 */ /* 0x101fe200078e020b */
[----:B------:R-:W-:Y:S01]  /*15c60*/  FSEL R29, R29, -INF , !P1 ;  /* 0xff8000001d1d7808 */ /* 0x000fe20004800000 */
[----:B------:R-:W-:Y:S01]  /*15c70*/  IMAD.IADD R20, R20, 0x1, R11 ;  /* 0x0000000114147824 */ /* 0x000fe200078e020b */
[C---:B------:R-:W-:Y:S02]  /*15c80*/  ISETP.GT.AND P2, PT, R152.reuse, 0x10, P5 ;  /* 0x000000109800780c */ /* 0x040fe40002f44270 */
        /* <DEDUP_REMOVED lines=82> */
[----:B------:R-:W-:Y:S01]  /*161b0*/  FSEL R85, R85, -INF , !P1 ;  /* 0xff80000055557808 */ /* 0x000fe20004800000 */
[----:B------:R-:W-:Y:S08]  /*161c0*/  @!P3 BRA `(.L_x_1742) ;  /* 0x000000000058b947 */ /* 0x000ff00003800000 */
        /* <DEDUP_REMOVED lines=12> */
.L_x_1744:
[----:B------:R-:W-:-:S05]  /*16290*/  IMAD.U32 R21, RZ, RZ, UR29 ;  /* 0x0000001dff157e24 */ /* 0x000fca000f8e00ff */
[----:B------:R-:W-:-:S13]  /*162a0*/  ISETP.NE.AND P1, PT, R21, 0x1, PT ;  /* 0x000000011500780c */ /* 0x000fda0003f25270 */
[----:B------:R-:W0:Y:S02]  /*162b0*/  @P1 LDC.64 R8, c[0x0][0x9e8] ;  /* 0x00027a00ff081b82 */ /* 0x000e240000000a00 */
[----:B0-----:R-:W-:-:S05]  /*162c0*/  @P1 IMAD.HI.U32 R8, R11, R8, RZ ;  /* 0x000000080b081227 */ /* 0x001fca00078e00ff */
[----:B------:R-:W-:-:S07]  /*162d0*/  @P1 SHF.R.U32.HI R11, RZ, R9, R8 ;  /* 0x00000009ff0b1219 */ /* 0x000fce0000011608 */
.L_x_1745:
[----:B------:R-:W-:Y:S05]  /*162e0*/  BSYNC B0 ;  /* 0x0000000000007941 */ /* 0x000fea0003800000 */
.L_x_1743:
[----:B------:R-:W-:-:S04]  /*162f0*/  IMAD R10, R11, R21, -R10 ;  /* 0x000000150b0a7224 */ /* 0x000fc800078e0a0a */
[----:B------:R-:W-:-:S05]  /*16300*/  IMAD.IADD R10, R10, 0x1, -R171 ;  /* 0x000000010a0a7824 */ /* 0x000fca00078e0aab */
[----:B------:R-:W-:Y:S02]  /*16310*/  VIMNMX R20, R20, R10, !PT ;  /* 0x0000000a14147248 */ /* 0x000fe40007fe0100 */
[----:B------:R-:W-:-:S07]  /*16320*/  VIADDMNMX R15, R10, R21, R15, PT ;  /* 0x000000150a0f7246 */ /* 0x000fce000380010f */
.L_x_1742:
[----:B------:R-:W-:Y:S02]  /*16330*/  FMNMX.FTZ R8, R24, R3, !PT ;  /* 0x0000000318087209 */ /* 0x000fe40007810000 */
[----:B------:R-:W-:Y:S02]  /*16340*/  ISETP.GT.AND P1, PT, R20, 0x1, P5 ;  /* 0x000000011400780c */ /* 0x000fe40002f24270 */
[----:B------:R-:W-:Y:S02]  /*16350*/  FMNMX.FTZ R8, R25, R8, !PT ;  /* 0x0000000819087209 */ /* 0x000fe40007810000 */
[----:B------:R-:W-:Y:S02]  /*16360*/  LOP3.LUT R17, R17, 0xbfffffff, RZ, 0xc0, !PT ;  /* 0xbfffffff11117812 */ /* 0x000fe400078ec0ff */
[----:B------:R-:W-:Y:S02]  /*16370*/  FMNMX.FTZ R8, R28, R8, !PT ;  /* 0x000000081c087209 */ /* 0x000fe40007810000 */
[----:B------:R-:W-:-:S02]  /*16380*/  ISETP.LT.OR P1, PT, R15, 0x2, P1 ;  /* 0x000000020f00780c */ /* 0x000fc40000f21670 */
[----:B------:R-:W-:Y:S02]  /*16390*/  FMNMX.FTZ R8, R29, R8, !PT ;  /* 0x000000081d087209 */ /* 0x000fe40007810000 */
[----:B------:R-:W-:Y:S02]  /*163a0*/  ISETP.GT.AND P2, PT, R20, 0x8, P5 ;  /* 0x000000081400780c */ /* 0x000fe40002f44270 */
[----:B------:R-:W-:Y:S02]  /*163b0*/  FMNMX.FTZ R8, R32, R8, !PT ;  /* 0x0000000820087209 */ /* 0x000fe40007810000 */
[----:B------:R-:W-:Y:S02]  /*163c0*/  @P0 LOP3.LUT R17, R17, 0x40000000, RZ, 0xfc, !PT ;  /* 0x4000000011110812 */ /* 0x000fe400078efcff */
[----:B------:R-:W-:Y:S02]  /*163d0*/  FMNMX.FTZ R8, R33, R8, !PT ;  /* 0x0000000821087209 */ /* 0x000fe40007810000 */
[----:B------:R-:W-:-:S02]  /*163e0*/  FSEL R27, R27, -INF , !P1 ;  /* 0xff8000001b1b7808 */ /* 0x000fc40004800000 */
[----:B------:R-:W-:Y:S02]  /*163f0*/  FMNMX.FTZ R8, R36, R8, !PT ;  /* 0x0000000824087209 */ /* 0x000fe40007810000 */
[C---:B------:R-:W-:Y:S02]  /*16400*/  ISETP.GT.AND P0, PT, R20.reuse, RZ, P5 ;  /* 0x000000ff1400720c */ /* 0x040fe40002f04270 */
[----:B------:R-:W-:Y:S02]  /*16410*/  FMNMX.FTZ R8, R37, R8, !PT ;  /* 0x0000000825087209 */ /* 0x000fe40007810000 */
[----:B------:R-:W-:Y:S02]  /*16420*/  ISETP.GT.AND P1, PT, R20, 0x9, P5 ;  /* 0x000000091400780c */ /* 0x000fe40002f24270 */
[----:B------:R-:W-:Y:S02]  /*16430*/  FMNMX.FTZ R8, R40, R8, !PT ;  /* 0x0000000828087209 */ /* 0x000fe40007810000 */
[----:B------:R-:W-:-:S02]  /*16440*/  ISETP.LT.OR P2, PT, R15, 0x9, P2 ;  /* 0x000000090f00780c */ /* 0x000fc40001741670 */
[----:B------:R-:W-:Y:S02]  /*16450*/  FMNMX.FTZ R8, R41, R8, !PT ;  /* 0x0000000829087209 */ /* 0x000fe40007810000 */
[C---:B------:R-:W-:Y:S02]  /*16460*/  ISETP.LT.OR P0, PT, R15.reuse, 0x1, P0 ;  /* 0x000000010f00780c */ /* 0x040fe40000701670 */
        /* <DEDUP_REMOVED lines=9> */
[----:B------:R-:W-:-:S02]  /*16500*/  FSEL R31, R31, -INF , !P1 ;  /* 0xff8000001f1f7808 */ /* 0x000fc40004800000 */
[----:B------:R-:W-:Y:S02]  /*16510*/  FMNMX.FTZ R8, R53, R8, !PT ;  /* 0x0000000835087209 */ /* 0x000fe40007810000 */
[----:B------:R-:W-:Y:S02]  /*16520*/  ISETP.GT.AND P1, PT, R20, 0x11, P5 ;  /* 0x000000111400780c */ /* 0x000fe40002f24270 */
[----:B------:R-:W-:Y:S02]  /*16530*/  FMNMX.FTZ R8, R56, R8, !PT ;  /* 0x0000000838087209 */ /* 0x000fe40007810000 */
[----:B------:R-:W-:Y:S02]  /*16540*/  ISETP.LT.OR P2, PT, R15, 0x11, P2 ;  /* 0x000000110f00780c */ /* 0x000fe40001741670 */
[----:B------:R-:W-:Y:S02]  /*16550*/  FMNMX.FTZ R8, R57, R8, !PT ;  /* 0x0000000839087209 */ /* 0x000fe40007810000 */
[----:B------:R-:W-:-:S02]  /*16560*/  FMNMX.FTZ R10, R26, R5, !PT ;  /* 0x000000051a0a7209 */ /* 0x000fc40007810000 */
[----:B------:R-:W-:Y:S02]  /*16570*/  FMNMX.FTZ R8, R60, R8, !PT ;  /* 0x000000083c087209 */ /* 0x000fe40007810000 */
[----:B------:R-:W-:Y:S02]  /*16580*/  ISETP.LT.OR P1, PT, R15, 0x12, P1 ;  /* 0x000000120f00780c */ /* 0x000fe40000f21670 */
[----:B------:R-:W-:Y:S02]  /*16590*/  FMNMX.FTZ R8, R61, R8, !PT ;  /* 0x000000083d087209 */ /* 0x000fe40007810000 */
[----:B------:R-:W-:Y:S02]  /*165a0*/  FSEL R34, R34, -INF , !P2 ;  /* 0xff80000022227808 */ /* 0x000fe40005000000 */
[----:B------:R-:W-:Y:S02]  /*165b0*/  FMNMX.FTZ R8, R64, R8, !PT ;  /* 0x0000000840087209 */ /* 0x000fe40007810000 */
[----:B------:R-:W-:-:S02]  /*165c0*/  ISETP.GT.AND P2, PT, R20, 0x18, P5 ;  /* 0x000000181400780c */ /* 0x000fc40002f44270 */
[----:B------:R-:W-:Y:S02]  /*165d0*/  FMNMX.FTZ R8, R65, R8, !PT ;  /* 0x0000000841087209 */ /* 0x000fe40007810000 */
[----:B------:R-:W-:Y:S02]  /*165e0*/  FMNMX.FTZ R10, R27, R10, !PT ;  /* 0x0000000a1b0a7209 */ /* 0x000fe40007810000 */
[----:B------:R-:W-:Y:S02]  /*165f0*/  FMNMX.FTZ R8, R68, R8, !PT ;  /* 0x0000000844087209 */ /* 0x000fe40007810000 */
[----:B------:R-:W-:Y:S02]  /*16600*/  FSEL R35, R35, -INF , !P1 ;  /* 0xff80000023237808 */ /* 0x000fe40004800000 */
[----:B------:R-:W-:Y:S02]  /*16610*/  FMNMX.FTZ R8, R69, R8, !PT ;  /* 0x0000000845087209 */ /* 0x000fe40007810000 */
[----:B------:R-:W-:-:S02]  /*16620*/  ISETP.GT.AND P1, PT, R20, 0x19, P5 ;  /* 0x000000191400780c */ /* 0x000fc40002f24270 */
[----:B------:R-:W-:Y:S02]  /*16630*/  FMNMX.FTZ R8, R72, R8, !PT ;  /* 0x0000000848087209 */ /* 0x000fe40007810000 */
[----:B------:R-:W-:Y:S02]  /*16640*/  ISETP.LT.OR P2, PT, R15, 0x19, P2 ;  /* 0x000000190f00780c */ /* 0x000fe40001741670 */
[----:B------:R-:W-:Y:S02]  /*16650*/  FMNMX.FTZ R8, R73, R8, !PT ;  /* 0x0000000849087209 */ /* 0x000fe40007810000 */
[----:B------:R-:W-:Y:S02]  /*16660*/  FMNMX.FTZ R10, R30, R10, !PT ;  /* 0x0000000a1e0a7209 */ /* 0x000fe40007810000 */
[----:B------:R-:W-:Y:S02]  /*16670*/  FMNMX.FTZ R8, R76, R8, !PT ;  /* 0x000000084c087209 */ /* 0x000fe40007810000 */
[----:B------:R-:W-:-:S02]  /*16680*/  ISETP.LT.OR P1, PT, R15, 0x1a, P1 ;  /* 0x0000001a0f00780c */ /* 0x000fc40000f21670 */
[----:B------:R-:W-:Y:S02]  /*16690*/  FMNMX.FTZ R8, R77, R8, !PT ;  /* 0x000000084d087209 */ /* 0x000fe40007810000 */
[----:B------:R-:W-:Y:S02]  /*166a0*/  FSEL R38, R38, -INF , !P2 ;  /* 0xff80000026267808 */ /* 0x000fe40005000000 */
[----:B------:R-:W-:Y:S02]  /*166b0*/  FMNMX.FTZ R8, R80, R8, !PT ;  /* 0x0000000850087209 */ /* 0x000fe40007810000 */
[----:B------:R-:W-:Y:S02]  /*166c0*/  ISETP.GT.AND P2, PT, R20, 0x20, P5 ;  /* 0x000000201400780c */ /* 0x000fe40002f44270 */
[----:B------:R-:W-:Y:S02]  /*166d0*/  FMNMX.FTZ R8, R81, R8, !PT ;  /* 0x0000000851087209 */ /* 0x000fe40007810000 */
[----:B------:R-:W-:-:S02]  /*166e0*/  FMNMX.FTZ R10, R31, R10, !PT ;  /* 0x0000000a1f0a7209 */ /* 0x000fc40007810000 */
[----:B------:R-:W-:Y:S02]  /*166f0*/  FMNMX.FTZ R8, R84, R8, !PT ;  /* 0x0000000854087209 */ /* 0x000fe40007810000 */
[----:B------:R-:W-:Y:S02]  /*16700*/  FSEL R39, R39, -INF , !P1 ;  /* 0xff80000027277808 */ /* 0x000fe40004800000 */
[----:B------:R-:W-:Y:S02]  /*16710*/  ISETP.GT.AND P1, PT, R20, 0x21, P5 ;  /* 0x000000211400780c */ /* 0x000fe40002f24270 */
[----:B------:R-:W-:Y:S02]  /*16720*/  ISETP.LT.OR P2, PT, R15, 0x21, P2 ;  /* 0x000000210f00780c */ /* 0x000fe40001741670 */
[----:B------:R-:W-:Y:S02]  /*16730*/  FMNMX.FTZ R10, R34, R10, !PT ;  /* 0x0000000a220a7209 */ /* 0x000fe40007810000 */
[----:B------:R-:W-:-:S02]  /*16740*/  FMNMX.FTZ R8, R85, R8, !PT ;  /* 0x0000000855087209 */ /* 0x000fc40007810000 */
[----:B------:R-:W-:Y:S02]  /*16750*/  ISETP.LT.OR P1, PT, R15, 0x22, P1 ;  /* 0x000000220f00780c */ /* 0x000fe40000f21670 */
[----:B------:R-:W-:Y:S01]  /*16760*/  FSEL R42, R42, -INF , !P2 ;  /* 0xff8000002a2a7808 */ /* 0x000fe20005000000 */
[----:B------:R-:W0:Y:S01]  /*16770*/  SHFL.BFLY PT, R9, R8, 0x2, 0x1f ;  /* 0x0c401f0008097f89 */ /* 0x000e2200000e0000 */
[----:B------:R-:W-:Y:S02]  /*16780*/  FMNMX.FTZ R10, R35, R10, !PT ;  /* 0x0000000a230a7209 */ /* 0x000fe40007810000 */
[----:B------:R-:W-:Y:S02]  /*16790*/  ISETP.GT.AND P2, PT, R20, 0x28, P5 ;  /* 0x000000281400780c */ /* 0x000fe40002f44270 */
[----:B------:R-:W-:Y:S02]  /*167a0*/  FSEL R43, R43, -INF , !P1 ;  /* 0xff8000002b2b7808 */ /* 0x000fe40004800000 */
[----:B------:R-:W-:-:S02]  /*167b0*/  FMNMX.FTZ R10, R38, R10, !PT ;  /* 0x0000000a260a7209 */ /* 0x000fc40007810000 */
[----:B------:R-:W-:Y:S02]  /*167c0*/  ISETP.GT.AND P1, PT, R20, 0x29, P5 ;  /* 0x000000291400780c */ /* 0x000fe40002f24270 */
[----:B------:R-:W-:Y:S02]  /*167d0*/  ISETP.LT.OR P2, PT, R15, 0x29, P2 ;  /* 0x000000290f00780c */ /* 0x000fe40001741670 */
[----:B------:R-:W-:Y:S02]  /*167e0*/  FMNMX.FTZ R10, R39, R10, !PT ;  /* 0x0000000a270a7209 */ /* 0x000fe40007810000 */
[----:B------:R-:W-:Y:S02]  /*167f0*/  ISETP.LT.OR P1, PT, R15, 0x2a, P1 ;  /* 0x0000002a0f00780c */ /* 0x000fe40000f21670 */
[----:B------:R-:W-:Y:S02]  /*16800*/  FSEL R46, R46, -INF , !P2 ;  /* 0xff8000002e2e7808 */ /* 0x000fe40005000000 */
[----:B------:R-:W-:-:S02]  /*16810*/  ISETP.GT.AND P2, PT, R20, 0x30, P5 ;  /* 0x000000301400780c */ /* 0x000fc40002f44270 */
[----:B------:R-:W-:Y:S02]  /*16820*/  FMNMX.FTZ R10, R42, R10, !PT ;  /* 0x0000000a2a0a7209 */ /* 0x000fe40007810000 */
[----:B------:R-:W-:Y:S02]  /*16830*/  FSEL R47, R47, -INF , !P1 ;  /* 0xff8000002f2f7808 */ /* 0x000fe40004800000 */
[----:B------:R-:W-:Y:S02]  /*16840*/  ISETP.GT.AND P1, PT, R20, 0x31, P5 ;  /* 0x000000311400780c */ /* 0x000fe40002f24270 */
[----:B------:R-:W-:Y:S02]  /*16850*/  ISETP.LT.OR P2, PT, R15, 0x31, P2 ;  /* 0x000000310f00780c */ /* 0x000fe40001741670 */
[----:B------:R-:W-:Y:S02]  /*16860*/  FMNMX.FTZ R10, R43, R10, !PT ;  /* 0x0000000a2b0a7209 */ /* 0x000fe40007810000 */
[----:B------:R-:W-:-:S02]  /*16870*/  ISETP.LT.OR P1, PT, R15, 0x32, P1 ;  /* 0x000000320f00780c */ /* 0x000fc40000f21670 */
[----:B------:R-:W-:Y:S02]  /*16880*/  FSEL R50, R50, -INF , !P2 ;  /* 0xff80000032327808 */ /* 0x000fe40005000000 */
[----:B------:R-:W-:Y:S02]  /*16890*/  ISETP.GT.AND P2, PT, R20, 0x38, P5 ;  /* 0x000000381400780c */ /* 0x000fe40002f44270 */
[----:B------:R-:W-:Y:S02]  /*168a0*/  FMNMX.FTZ R10, R46, R10, !PT ;  /* 0x0000000a2e0a7209 */ /* 0x000fe40007810000 */
[----:B------:R-:W-:Y:S02]  /*168b0*/  FSEL R51, R51, -INF , !P1 ;  /* 0xff80000033337808 */ /* 0x000fe40004800000 */
[----:B------:R-:W-:Y:S02]  /*168c0*/  ISETP.GT.AND P1, PT, R20, 0x39, P5 ;  /* 0x000000391400780c */ /* 0x000fe40002f24270 */
[----:B------:R-:W-:-:S02]  /*168d0*/  ISETP.LT.OR P2, PT, R15, 0x39, P2 ;  /* 0x000000390f00780c */ /* 0x000fc40001741670 */
[----:B------:R-:W-:Y:S02]  /*168e0*/  FMNMX.FTZ R10, R47, R10, !PT ;  /* 0x0000000a2f0a7209 */ /* 0x000fe40007810000 */
[----:B------:R-:W-:Y:S02]  /*168f0*/  ISETP.LT.OR P1, PT, R15, 0x3a, P1 ;  /* 0x0000003a0f00780c */ /* 0x000fe40000f21670 */
[----:B------:R-:W-:Y:S02]  /*16900*/  FSEL R54, R54, -INF , !P2 ;  /* 0xff80000036367808 */ /* 0x000fe40005000000 */
[----:B0-----:R-:W-:Y:S02]  /*16910*/  FMNMX.FTZ R8, R8, R9, !PT ;  /* 0x0000000908087209 */ /* 0x001fe40007810000 */
[----:B------:R-:W-:Y:S02]  /*16920*/  ISETP.GT.AND P2, PT, R20, 0x40, P5 ;  /* 0x000000401400780c */ /* 0x000fe40002f44270 */
[----:B------:R-:W-:Y:S01]  /*16930*/  FMNMX.FTZ R10, R50, R10, !PT ;  /* 0x0000000a320a7209 */ /* 0x000fe20007810000 */
[----:B------:R-:W0:Y:S01]  /*16940*/  SHFL.BFLY PT, R9, R8, 0x1, 0x1f ;  /* 0x0c201f0008097f89 */ /* 0x000e2200000e0000 */
[----:B------:R-:W-:-:S02]  /*16950*/  FSEL R55, R55, -INF , !P1 ;  /* 0xff80000037377808 */ /* 0x000fc40004800000 */
[----:B------:R-:W-:Y:S02]  /*16960*/  ISETP.GT.AND P1, PT, R20, 0x41, P5 ;  /* 0x000000411400780c */ /* 0x000fe40002f24270 */
[----:B------:R-:W-:Y:S02]  /*16970*/  ISETP.LT.OR P2, PT, R15, 0x41, P2 ;  /* 0x000000410f00780c */ /* 0x000fe40001741670 */
[----:B------:R-:W-:Y:S02]  /*16980*/  FMNMX.FTZ R10, R51, R10, !PT ;  /* 0x0000000a330a7209 */ /* 0x000fe40007810000 */
[----:B------:R-:W-:Y:S02]  /*16990*/  ISETP.LT.OR P1, PT, R15, 0x42, P1 ;  /* 0x000000420f00780c */ /* 0x000fe40000f21670 */
[----:B------:R-:W-:Y:S02]  /*169a0*/  FSEL R58, R58, -INF , !P2 ;  /* 0xff8000003a3a7808 */ /* 0x000fe40005000000 */
[----:B------:R-:W-:-:S02]  /*169b0*/  FMNMX.FTZ R10, R54, R10, !PT ;  /* 0x0000000a360a7209 */ /* 0x000fc40007810000 */
[C---:B------:R-:W-:Y:S02]  /*169c0*/  ISETP.GT.AND P2, PT, R20.reuse, 0x48, P5 ;  /* 0x000000481400780c */ /* 0x040fe40002f44270 */
[----:B------:R-:W-:Y:S02]  /*169d0*/  FSEL R59, R59, -INF , !P1 ;  /* 0xff8000003b3b7808 */ /* 0x000fe40004800000 */
[----:B------:R-:W-:Y:S02]  /*169e0*/  FMNMX.FTZ R10, R55, R10, !PT ;  /* 0x0000000a370a7209 */ /* 0x000fe40007810000 */
[C---:B------:R-:W-:Y:S02]  /*169f0*/  ISETP.GT.AND P1, PT, R20.reuse, 0x49, P5 ;  /* 0x000000491400780c */ /* 0x040fe40002f24270 */
[----:B------:R-:W-:Y:S02]  /*16a00*/  ISETP.LT.OR P2, PT, R15, 0x49, P2 ;  /* 0x000000490f00780c */ /* 0x000fe40001741670 */
[----:B------:R-:W-:-:S02]  /*16a10*/  ISETP.GT.AND P4, PT, R20, 0x68, P5 ;  /* 0x000000681400780c */ /* 0x000fc40002f84270 */
[----:B------:R-:W-:Y:S02]  /*16a20*/  FMNMX.FTZ R10, R58, R10, !PT ;  /* 0x0000000a3a0a7209 */ /* 0x000fe40007810000 */
[C---:B------:R-:W-:Y:S02]  /*16a30*/  ISETP.LT.OR P1, PT, R15.reuse, 0x4a, P1 ;  /* 0x0000004a0f00780c */ /* 0x040fe40000f21670 */
[----:B------:R-:W-:Y:S02]  /*16a40*/  FSEL R62, R62, -INF , !P2 ;  /* 0xff8000003e3e7808 */ /* 0x000fe40005000000 */
[----:B------:R-:W-:Y:S02]  /*16a50*/  ISETP.LT.OR P4, PT, R15, 0x69, P4 ;  /* 0x000000690f00780c */ /* 0x000fe40002781670 */
[----:B------:R-:W-:Y:S02]  /*16a60*/  ISETP.GT.AND P2, PT, R20, 0x50, P5 ;  /* 0x000000501400780c */ /* 0x000fe40002f44270 */
[----:B------:R-:W-:-:S02]  /*16a70*/  FMNMX.FTZ R10, R59, R10, !PT ;  /* 0x0000000a3b0a7209 */ /* 0x000fc40007810000 */
[----:B------:R-:W-:Y:S02]  /*16a80*/  FSEL R63, R63, -INF , !P1 ;  /* 0xff8000003f3f7808 */ /* 0x000fe40004800000 */
[----:B------:R-:W-:Y:S02]  /*16a90*/  ISETP.GT.AND P1, PT, R20, 0x51, P5 ;  /* 0x000000511400780c */ /* 0x000fe40002f24270 */
[C---:B------:R-:W-:Y:S02]  /*16aa0*/  ISETP.LT.OR P2, PT, R15.reuse, 0x51, P2 ;  /* 0x000000510f00780c */ /* 0x040fe40001741670 */
[----:B------:R-:W-:Y:S02]  /*16ab0*/  FMNMX.FTZ R10, R62, R10, !PT ;  /* 0x0000000a3e0a7209 */ /* 0x000fe40007810000 */
[----:B------:R-:W-:Y:S02]  /*16ac0*/  ISETP.LT.OR P1, PT, R15, 0x52, P1 ;  /* 0x000000520f00780c */ /* 0x000fe40000f21670 */
[----:B------:R-:W-:-:S02]  /*16ad0*/  FSEL R66, R66, -INF , !P2 ;  /* 0xff80000042427808 */ /* 0x000fc40005000000 */
[----:B------:R-:W-:Y:S02]  /*16ae0*/  LOP3.LUT R17, R17, 0xfffffffd, RZ, 0xc0, !PT ;  /* 0xfffffffd11117812 */ /* 0x000fe400078ec0ff */
[C---:B------:R-:W-:Y:S02]  /*16af0*/  ISETP.GT.AND P2, PT, R20.reuse, 0x58, P5 ;  /* 0x000000581400780c */ /* 0x040fe40002f44270 */
[----:B------:R-:W-:Y:S02]  /*16b00*/  ISETP.GT.AND P6, PT, R20, 0x69, P5 ;  /* 0x000000691400780c */ /* 0x000fe40002fc4270 */
[----:B0-----:R-:W-:Y:S02]  /*16b10*/  FMNMX.FTZ R8, R8, R9, !PT ;  /* 0x0000000908087209 */ /* 0x001fe40007810000 */
[----:B------:R-:W-:Y:S02]  /*16b20*/  FMNMX.FTZ R10, R63, R10, !PT ;  /* 0x0000000a3f0a7209 */ /* 0x000fe40007810000 */
[----:B------:R-:W-:-:S02]  /*16b30*/  FSEL R67, R67, -INF , !P1 ;  /* 0xff80000043437808 */ /* 0x000fc40004800000 */
[----:B------:R-:W-:Y:S02]  /*16b40*/  @P4 LOP3.LUT R17, R17, 0x2, RZ, 0xfc, !PT ;  /* 0x0000000211114812 */ /* 0x000fe400078efcff */
[----:B------:R-:W-:Y:S02]  /*16b50*/  ISETP.GT.AND P1, PT, R20, 0x59, P5 ;  /* 0x000000591400780c */ /* 0x000fe40002f24270 */
[C---:B------:R-:W-:Y:S02]  /*16b60*/  ISETP.LT.OR P2, PT, R15.reuse, 0x59, P2 ;  /* 0x000000590f00780c */ /* 0x040fe40001741670 */
[----:B------:R-:W-:Y:S02]  /*16b70*/  ISETP.LT.OR P4, PT, R15, 0x6a, P6 ;  /* 0x0000006a0f00780c */ /* 0x000fe40003781670 */
[----:B------:R-:W-:Y:S02]  /*16b80*/  FSETP.NEU.FTZ.AND P6, PT, R8, -INF , PT ;  /* 0xff8000000800780b */ /* 0x000fe40003fdd000 */
[----:B------:R-:W-:-:S02]  /*16b90*/  FMNMX.FTZ R10, R66, R10, !PT ;  /* 0x0000000a420a7209 */ /* 0x000fc40007810000 */
[----:B------:R-:W-:Y:S02]  /*16ba0*/  ISETP.LT.OR P1, PT, R15, 0x5a, P1 ;  /* 0x0000005a0f00780c */ /* 0x000fe40000f21670 */
[----:B------:R-:W-:Y:S02]  /*16bb0*/  FSEL R70, R70, -INF , !P2 ;  /* 0xff80000046467808 */ /* 0x000fe40005000000 */
[----:B------:R-:W-:Y:S02]  /*16bc0*/  ISETP.GT.AND P2, PT, R20, 0x60, P5 ;  /* 0x000000601400780c */ /* 0x000fe40002f44270 */
[----:B------:R-:W-:Y:S02]  /*16bd0*/  FSEL R9, R8, RZ, P6 ;  /* 0x000000ff08097208 */ /* 0x000fe40003000000 */
[----:B------:R-:W-:Y:S02]  /*16be0*/  FMNMX.FTZ R10, R67, R10, !PT ;  /* 0x0000000a430a7209 */ /* 0x000fe40007810000 */
[----:B------:R-:W-:Y:S01]  /*16bf0*/  FSEL R71, R71, -INF , !P1 ;  /* 0xff80000047477808 */ /* 0x000fe20004800000 */
[----:B------:R-:W-:-:S01]  /*16c00*/  FADD.FTZ R3, -R9, R3 ;  /* 0x0000000309037221 */ /* 0x000fc20000010100 */
[----:B------:R-:W-:Y:S01]  /*16c10*/  ISETP.GT.AND P1, PT, R20, 0x61, P5 ;  /* 0x000000611400780c */ /* 0x000fe20002f24270 */
[----:B------:R-:W-:-:S01]  /*16c20*/  FFMA.FTZ R9, R2, R8, -8 ;  /* 0xc100000002097423 */ /* 0x000fc20000010008 */
[----:B------:R-:W-:Y:S01]  /*16c30*/  ISETP.LT.OR P2, PT, R15, 0x61, P2 ;  /* 0x000000610f00780c */ /* 0x000fe20001741670 */
[----:B------:R-:W-:Y:S01]  /*16c40*/  FMUL.FTZ R3, R2, R3 ;  /* 0x0000000302037220 */ /* 0x000fe20000410000 */
[----:B------:R-:W-:-:S02]  /*16c50*/  FMNMX.FTZ R10, R70, R10, !PT ;  /* 0x0000000a460a7209 */ /* 0x000fc40007810000 */
[----:B------:R-:W-:Y:S02]  /*16c60*/  ISETP.LT.OR P1, PT, R15, 0x62, P1 ;  /* 0x000000620f00780c */ /* 0x000fe40000f21670 */
[----:B------:R-:W-:Y:S01]  /*16c70*/  FSEL R74, R74, -INF , !P2 ;  /* 0xff8000004a4a7808 */ /* 0x000fe20005000000 */
[----:B------:R-:W-:Y:S01]  /*16c80*/  MUFU.EX2 R3, R3 ;  /* 0x0000000300037308 */ /* 0x000fe20000000800 */
[----:B------:R-:W-:Y:S02]  /*16c90*/  FMNMX.FTZ R10, R71, R10, !PT ;  /* 0x0000000a470a7209 */ /* 0x000fe40007810000 */
[----:B------:R-:W-:Y:S02]  /*16ca0*/  FSEL R9, R9, RZ, P6 ;  /* 0x000000ff09097208 */ /* 0x000fe40003000000 */
[----:B------:R-:W-:Y:S02]  /*16cb0*/  FSEL R75, R75, -INF , !P1 ;  /* 0xff8000004b4b7808 */ /* 0x000fe40004800000 */
[----:B------:R-:W-:Y:S01]  /*16cc0*/  LOP3.LUT P6, RZ, R17, 0x2, RZ, 0xc0, !PT ;  /* 0x0000000211ff7812 */ /* 0x000fe200078cc0ff */
[----:B------:R-:W-:-:S01]  /*16cd0*/  FFMA.FTZ R24, R2, R24, -R9 ;  /* 0x0000001802187223 */ /* 0x000fc20000010809 */
[----:B------:R-:W-:Y:S01]  /*16ce0*/  FMNMX.FTZ R10, R74, R10, !PT ;  /* 0x0000000a4a0a7209 */ /* 0x000fe20007810000 */
[----:B------:R-:W-:-:S01]  /*16cf0*/  FFMA.FTZ R25, R2, R25, -R9 ;  /* 0x0000001902197223 */ /* 0x000fc20000010809 */
[----:B------:R-:W-:Y:S01]  /*16d00*/  ISETP.GT.AND P3, PT, R20, 0x70, P5 ;  /* 0x000000701400780c */ /* 0x000fe20002f64270 */
[----:B------:R-:W-:-:S01]  /*16d10*/  FFMA.FTZ R28, R2, R28, -R9 ;  /* 0x0000001c021c7223 */ /* 0x000fc20000010809 */
[----:B------:R-:W-:Y:S01]  /*16d20*/  FSEL R78, R78, -INF , !P6 ;  /* 0xff8000004e4e7808 */ /* 0x000fe20007000000 */
[----:B------:R-:W0:Y:S01]  /*16d30*/  MUFU.EX2 R24, R24 ;  /* 0x0000001800187308 */ /* 0x000e220000000800 */
[----:B------:R-:W-:Y:S01]  /*16d40*/  FMNMX.FTZ R10, R75, R10, !PT ;  /* 0x0000000a4b0a7209 */ /* 0x000fe20007810000 */
[--C-:B------:R-:W-:Y:S01]  /*16d50*/  FFMA.FTZ R29, R2, R29, -R9.reuse ;  /* 0x0000001d021d7223 */ /* 0x100fe20000010809 */
[----:B------:R-:W-:Y:S01]  /*16d60*/  ISETP.GT.AND P2, PT, R20, 0x71, P5 ;  /* 0x000000711400780c */ /* 0x000fe20002f44270 */
[C-C-:B------:R-:W-:Y:S01]  /*16d70*/  FFMA.FTZ R32, R2.reuse, R32, -R9.reuse ;  /* 0x0000002002207223 */ /* 0x140fe20000010809 */
[----:B------:R-:W-:Y:S01]  /*16d80*/  ISETP.LT.OR P3, PT, R15, 0x71, P3 ;  /* 0x000000710f00780c */ /* 0x000fe20001f61670 */
[--C-:B------:R-:W-:Y:S01]  /*16d90*/  FFMA.FTZ R33, R2, R33, -R9.reuse ;  /* 0x0000002102217223 */ /* 0x100fe20000010809 */
[----:B------:R-:W-:Y:S01]  /*16da0*/  FSEL R79, R79, -INF , !P4 ;  /* 0xff8000004f4f7808 */ /* 0x000fe20006000000 */
[----:B------:R-:W1:Y:S01]  /*16db0*/  MUFU.EX2 R25, R25 ;  /* 0x0000001900197308 */ /* 0x000e620000000800 */
[----:B------:R-:W-:Y:S01]  /*16dc0*/  FMNMX.FTZ R10, R78, R10, !PT ;  /* 0x0000000a4e0a7209 */ /* 0x000fe20007810000 */
[--C-:B------:R-:W-:Y:S01]  /*16dd0*/  FFMA.FTZ R36, R2, R36, -R9.reuse ;  /* 0x0000002402247223 */ /* 0x100fe20000010809 */
[----:B------:R-:W-:Y:S01]  /*16de0*/  ISETP.GT.AND P1, PT, R20, 0x78, P5 ;  /* 0x000000781400780c */ /* 0x000fe20002f24270 */
[C-C-:B------:R-:W-:Y:S01]  /*16df0*/  FFMA.FTZ R37, R2.reuse, R37, -R9.reuse ;  /* 0x0000002502257223 */ /* 0x140fe20000010809 */
[----:B------:R-:W-:Y:S01]  /*16e00*/  ISETP.LT.OR P2, PT, R15, 0x72, P2 ;  /* 0x000000720f00780c */ /* 0x000fe20001741670 */
[--C-:B------:R-:W-:Y:S01]  /*16e10*/  FFMA.FTZ R40, R2, R40, -R9.reuse ;  /* 0x0000002802287223 */ /* 0x100fe20000010809 */
[----:B------:R-:W-:Y:S01]  /*16e20*/  FSEL R82, R82, -INF , !P3 ;  /* 0xff80000052527808 */ /* 0x000fe20005800000 */
[----:B------:R-:W-:Y:S01]  /*16e30*/  MUFU.EX2 R28, R28 ;  /* 0x0000001c001c7308 */ /* 0x000fe20000000800 */
[----:B------:R-:W-:Y:S01]  /*16e40*/  FMNMX.FTZ R10, R79, R10, !PT ;  /* 0x0000000a4f0a7209 */ /* 0x000fe20007810000 */
[----:B0-----:R-:W-:Y:S01]  /*16e50*/  FFMA.FTZ R4, R3, R4, R24 ;  /* 0x0000000403047223 */ /* 0x001fe20000010018 */
[----:B------:R-:W-:Y:S01]  /*16e60*/  ISETP.GT.AND P5, PT, R20, 0x79, P5 ;  /* 0x000000791400780c */ /* 0x000fe20002fa4270 */
[C-C-:B------:R-:W-:Y:S01]  /*16e70*/  FFMA.FTZ R41, R2.reuse, R41, -R9.reuse ;  /* 0x0000002902297223 */ /* 0x140fe20000010809 */
[----:B------:R-:W-:Y:S01]  /*16e80*/  ISETP.LT.OR P1, PT, R15, 0x79, P1 ;  /* 0x000000790f00780c */ /* 0x000fe20000f21670 */
[--C-:B------:R-:W-:Y:S01]  /*16e90*/  FFMA.FTZ R44, R2, R44, -R9.reuse ;  /* 0x0000002c022c7223 */ /* 0x100fe20000010809 */
[----:B------:R-:W-:Y:S01]  /*16ea0*/  FSEL R83, R83, -INF , !P2 ;  /* 0xff80000053537808 */ /* 0x000fe20005000000 */
[----:B------:R-:W-:Y:S01]  /*16eb0*/  MUFU.EX2 R29, R29 ;  /* 0x0000001d001d7308 */ /* 0x000fe20000000800 */
[----:B------:R-:W-:Y:S01]  /*16ec0*/  FMNMX.FTZ R10, R82, R10, !PT ;  /* 0x0000000a520a7209 */ /* 0x000fe20007810000 */
[----:B-1----:R-:W-:Y:S01]  /*16ed0*/  FADD.FTZ R4, R25, R4 ;  /* 0x0000000419047221 */ /* 0x002fe20000010000 */
[----:B------:R-:W-:Y:S01]  /*16ee0*/  ISETP.LT.OR P5, PT, R15, 0x7a, P5 ;  /* 0x0000007a0f00780c */ /* 0x000fe20002fa1670 */
[--C-:B------:R-:W-:Y:S01]  /*16ef0*/  FFMA.FTZ R45, R2, R45, -R9.reuse ;  /* 0x0000002d022d7223 */ /* 0x100fe20000010809 */
[----:B------:R-:W-:Y:S01]  /*16f00*/  FSEL R86, R86, -INF , !P1 ;  /* 0xff80000056567808 */ /* 0x000fe20004800000 */
[C-C-:B------:R-:W-:Y:S01]  /*16f10*/  FFMA.FTZ R48, R2.reuse, R48, -R9.reuse ;  /* 0x0000003002307223 */ /* 0x140fe20000010809 */
[----:B------:R-:W-:Y:S01]  /*16f20*/  FMNMX.FTZ R10, R83, R10, !PT ;  /* 0x0000000a530a7209 */ /* 0x000fe20007810000 */
[----:B------:R-:W-:Y:S01]  /*16f30*/  MUFU.EX2 R32, R32 ;  /* 0x0000002000207308 */ /* 0x000fe20000000800 */
[----:B------:R-:W-:Y:S01]  /*16f40*/  FSEL R87, R87, -INF , !P5 ;  /* 0xff80000057577808 */ /* 0x000fe20006800000 */
[--C-:B------:R-:W-:Y:S01]  /*16f50*/  FFMA.FTZ R49, R2, R49, -R9.reuse ;  /* 0x0000003102317223 */ /* 0x100fe20000010809 */
[----:B------:R-:W-:Y:S01]  /*16f60*/  FMNMX.FTZ R10, R86, R10, !PT ;  /* 0x0000000a560a7209 */ /* 0x000fe20007810000 */
[C-C-:B------:R-:W-:Y:S01]  /*16f70*/  FFMA.FTZ R52, R2.reuse, R52, -R9.reuse ;  /* 0x0000003402347223 */ /* 0x140fe20000010809 */
[----:B------:R-:W-:-:S01]  /*16f80*/  FFMA.FTZ R53, R2, R53, -R9 ;  /* 0x0000003502357223 */ /* 0x000fc20000010809 */
[C-C-:B------:R-:W-:Y:S01]  /*16f90*/  FFMA.FTZ R56, R2.reuse, R56, -R9.reuse ;  /* 0x0000003802387223 */ /* 0x140fe20000010809 */
[----:B------:R-:W-:Y:S01]  /*16fa0*/  FMNMX.FTZ R10, R87, R10, !PT ;  /* 0x0000000a570a7209 */ /* 0x000fe20007810000 */
[----:B------:R-:W-:Y:S01]  /*16fb0*/  MUFU.EX2 R33, R33 ;  /* 0x0000002100217308 */ /* 0x000fe20000000800 */
[----:B------:R-:W-:-:S01]  /*16fc0*/  FFMA.FTZ R57, R2, R57, -R9 ;  /* 0x0000003902397223 */ /* 0x000fc20000010809 */
[C-C-:B------:R-:W-:Y:S01]  /*16fd0*/  FFMA.FTZ R60, R2.reuse, R60, -R9.reuse ;  /* 0x0000003c023c7223 */ /* 0x140fe20000010809 */
[----:B------:R-:W-:-:S01]  /*16fe0*/  FFMA.FTZ R61, R2, R61, -R9 ;  /* 0x0000003d023d7223 */ /* 0x000fc20000010809 */
[----:B------:R-:W0:Y:S01]  /*16ff0*/  SHFL.BFLY PT, R11, R10, 0x2, 0x1f ;  /* 0x0c401f000a0b7f89 */ /* 0x000e2200000e0000 */
        /* <DEDUP_REMOVED lines=14> */
[----:B------:R-:W-:-:S05]  /*170e0*/  LOP3.LUT P0, RZ, R17, 0x40000000, RZ, 0xc0, !PT ;  /* 0x4000000011ff7812 */ /* 0x000fca000780c0ff */
[----:B------:R-:W-:Y:S01]  /*170f0*/  MUFU.EX2 R40, R40 ;  /* 0x0000002800287308 */ /* 0x000fe20000000800 */
[----:B0-----:R-:W-:-:S07]  /*17100*/  FMNMX.FTZ R10, R10, R11, !PT ;  /* 0x0000000b0a0a7209 */ /* 0x001fce0007810000 */
[----:B------:R-:W-:Y:S01]  /*17110*/  MUFU.EX2 R41, R41 ;  /* 0x0000002900297308 */ /* 0x000fe20000000800 */
[----:B------:R-:W0:Y:S07]  /*17120*/  SHFL.BFLY PT, R11, R10, 0x1, 0x1f ;  /* 0x0c201f000a0b7f89 */ /* 0x000e2e00000e0000 */
[----:B------:R-:W-:Y:S08]  /*17130*/  MUFU.EX2 R44, R44 ;  /* 0x0000002c002c7308 */ /* 0x000ff00000000800 */
[----:B------:R-:W-:Y:S08]  /*17140*/  MUFU.EX2 R45, R45 ;  /* 0x0000002d002d7308 */ /* 0x000ff00000000800 */
[----:B------:R-:W-:Y:S01]  /*17150*/  MUFU.EX2 R48, R48 ;  /* 0x0000003000307308 */ /* 0x000fe20000000800 */
[----:B0-----:R-:W-:-:S04]  /*17160*/  FMNMX.FTZ R10, R10, R11, !PT ;  /* 0x0000000b0a0a7209 */ /* 0x001fc80007810000 */
[----:B------:R-:W-:-:S03]  /*17170*/  FSETP.NEU.FTZ.AND P1, PT, R10, -INF , PT ;  /* 0xff8000000a00780b */ /* 0x000fc60003f3d000 */
[----:B------:R-:W-:Y:S01]  /*17180*/  MUFU.EX2 R49, R49 ;  /* 0x0000003100317308 */ /* 0x000fe20000000800 */
[----:B------:R-:W-:-:S05]  /*17190*/  FSEL R11, R10, RZ, P1 ;  /* 0x000000ff0a0b7208 */ /* 0x000fca0000800000 */
[----:B------:R-:W-:Y:S01]  /*171a0*/  FADD.FTZ R5, -R11, R5 ;  /* 0x000000050b057221 */ /* 0x000fe20000010100 */
[----:B------:R-:W-:-:S01]  /*171b0*/  FFMA.FTZ R11, R2, R10, -8 ;  /* 0xc1000000020b7423 */ /* 0x000fc2000001000a */
[----:B------:R-:W-:Y:S02]  /*171c0*/  MUFU.EX2 R52, R52 ;  /* 0x0000003400347308 */ /* 0x000fe40000000800 */
[----:B------:R-:W-:Y:S02]  /*171d0*/  FMUL.FTZ R5, R2, R5 ;  /* 0x0000000502057220 */ /* 0x000fe40000410000 */
[----:B------:R-:W-:-:S04]  /*171e0*/  FSEL R11, R11, RZ, P1 ;  /* 0x000000ff0b0b7208 */ /* 0x000fc80000800000 */
        /* <DEDUP_REMOVED lines=40> */
[----:B------:R-:W1:Y:S01]  /*17470*/  MUFU.EX2 R34, R34 ;  /* 0x0000002200227308 */ /* 0x000e620000000800 */
[----:B--2---:R-:W-:-:S01]  /*17480*/  FADD.FTZ R4, R30, R15 ;  /* 0x0000000f1e047221 */ /* 0x004fc20000010000 */
[----:B------:R-:W-:Y:S01]  /*17490*/  FADD.FTZ R0, R32, R0 ;  /* 0x0000000020007221 */ /* 0x000fe20000010000 */
[----:B------:R-:W-:-:S03]  /*174a0*/  FFMA.FTZ R11, R2, R87, -R11 ;  /* 0x00000057020b7223 */ /* 0x000fc6000001080b */
        /* <DEDUP_REMOVED lines=102> */
.L_x_1746:
[----:B------:R-:W-:Y:S01]  /*17b10*/  IMAD R15, R23, 0x8, R16 ;  /* 0x00000008170f7824 */ /* 0x000fe200078e0210 */
[----:B------:R-:W-:Y:S01]  /*17b20*/  ISETP.GT.AND P1, PT, R6, R12, PT ;  /* 0x0000000c0600720c */ /* 0x000fe20003f24270 */
[----:B------:R-:W-:Y:S01]  /*17b30*/  IMAD.U32 R20, RZ, RZ, UR38 ;  /* 0x00000026ff147e24 */ /* 0x000fe2000f8e00ff */
[----:B------:R-:W-:Y:S01]  /*17b40*/  F2FP.SATFINITE.E4M3.F32.PACK_AB_MERGE_C R28, R29, R28, RZ ;  /* 0x0000001c1d1c723e */ /* 0x000fe200048070ff */
[----:B------:R-:W-:Y:S01]  /*17b50*/  VIADD R15, R15, 0x22860 ;  /* 0x000228600f0f7836 */ /* 0x000fe20000000000 */
[----:B------:R-:W-:Y:S01]  /*17b60*/  F2FP.SATFINITE.E4M3.F32.PACK_AB_MERGE_C R30, R31, R30, RZ ;  /* 0x0000001e1f1e723e */ /* 0x000fe200048070ff */
[-C--:B------:R-:W-:Y:S01]  /*17b70*/  FMUL.FTZ R88, R88, R3.reuse ;  /* 0x0000000358587220 */ /* 0x080fe20000410000 */
[----:B------:R-:W-:Y:S01]  /*17b80*/  F2FP.SATFINITE.E4M3.F32.PACK_AB_MERGE_C R36, R37, R36, RZ ;  /* 0x000000242524723e */ /* 0x000fe200048070ff */
[-C--:B------:R-:W-:Y:S01]  /*17b90*/  FMUL.FTZ R89, R89, R3.reuse ;  /* 0x0000000359597220 */ /* 0x080fe20000410000 */
[----:B------:R-:W-:Y:S01]  /*17ba0*/  PRMT R15, R20, 0x654, R15 ;  /* 0x00000654140f7816 */ /* 0x000fe2000000000f */
[-C--:B------:R-:W-:Y:S01]  /*17bb0*/  FMUL.FTZ R92, R92, R3.reuse ;  /* 0x000000035c5c7220 */ /* 0x080fe20000410000 */
[----:B------:R-:W-:Y:S01]  /*17bc0*/  F2FP.SATFINITE.E4M3.F32.PACK_AB_MERGE_C R38, R39, R38, RZ ;  /* 0x000000262726723e */ /* 0x000fe200048070ff */
[-C--:B------:R-:W-:Y:S01]  /*17bd0*/  FMUL.FTZ R93, R93, R3.reuse ;  /* 0x000000035d5d7220 */ /* 0x080fe20000410000 */
[----:B------:R-:W-:Y:S01]  /*17be0*/  F2FP.SATFINITE.E4M3.F32.PACK_AB_MERGE_C R44, R45, R44, RZ ;  /* 0x0000002c2d2c723e */ /* 0x000fe200048070ff */
[----:B------:R0:W-:Y:S01]  /*17bf0*/  SYNCS.ARRIVE.TRANS64.RED.A1T0 RZ, [R15+URZ], RZ ;  /* 0x000000ff0fff79a7 */ /* 0x0001e2000810043f */
        /* <DEDUP_REMOVED lines=92> */
[----:B0-----:R-:W-:Y:S06]  /*181c0*/  @P1 BRA `(.L_x_1747) ;  /* 0xffffffcc00ec1947 */ /* 0x001fec000383ffff */
[----:B------:R-:W-:Y:S02]  /*181d0*/  IMAD.MOV.U32 R5, RZ, RZ, R10 ;  /* 0x000000ffff057224 */ /* 0x000fe400078e000a */
[----:B------:R-:W-:Y:S02]  /*181e0*/  IMAD.MOV.U32 R3, RZ, RZ, R8 ;  /* 0x000000ffff037224 */ /* 0x000fe400078e0008 */
[----:B------:R-:W-:Y:S02]  /*181f0*/  IMAD.MOV.U32 R23, RZ, RZ, R13 ;  /* 0x000000ffff177224 */ /* 0x000fe400078e000d */
[----:B------:R-:W-:-:S07]  /*18200*/  IMAD.MOV.U32 R168, RZ, RZ, R14 ;  /* 0x000000ffffa87224 */ /* 0x000fce00078e000e */
.L_x_1727:
[----:B------:R-:W0:Y:S01]  /*18210*/  LDC R8, c[0x0][0x448] ;  /* 0x00011200ff087b82 */ /* 0x000e220000000800 */
[----:B------:R-:W-:Y:S02]  /*18220*/  LOP3.LUT R17, R17, 0xfffffffb, RZ, 0xc0, !PT ;  /* 0xfffffffb11117812 */ /* 0x000fe400078ec0ff */
[----:B------:R-:W-:-:S05]  /*18230*/  IADD3 R11, R172, 0x1, -R170 ;  /* 0x00000001ac0b7810 */ /* 0x000fca0007ffe8aa */
[----:B------:R-:W1:Y:S01]  /*18240*/  LDC R194, c[0x0][0x9e4] ;  /* 0x00027900ffc27b82 */ /* 0x000e620000000800 */
[----:B0-----:R-:W-:Y:S01]  /*18250*/  ISETP.NE.AND P1, PT, R8, 0x1, PT ;  /* 0x000000010800780c */ /* 0x001fe20003f25270 */
[----:B------:R-:W-:-:S12]  /*18260*/  VIADD R8, R178, 0x7f ;  /* 0x0000007fb2087836 */ /* 0x000fd80000000000 */
[----:B------:R-:W0:Y:S01]  /*18270*/  @P1 LDC R9, c[0x0][0x44c] ;  /* 0x00011300ff091b82 */ /* 0x000e220000000800 */
[----:B------:R-:W-:-:S04]  /*18280*/  @P1 LOP3.LUT R17, R17, 0x4, RZ, 0xfc, !PT ;  /* 0x0000000411111812 */ /* 0x000fc800078efcff */
[----:B------:R-:W-:-:S03]  /*18290*/  LOP3.LUT R17, R17, 0xfffffff7, RZ, 0xc0, !PT ;  /* 0xfffffff711117812 */ /* 0x000fc600078ec0ff */
[----:B------:R-:W2:Y:S01]  /*182a0*/  @P1 LDC R10, c[0x0][0x450] ;  /* 0x00011400ff0a1b82 */ /* 0x000ea20000000800 */
[----:B0-----:R-:W-:-:S05]  /*182b0*/  @P1 IMAD.HI.U32 R9, R8, R9, RZ ;  /* 0x0000000908091227 */ /* 0x001fca00078e00ff */
[----:B--2---:R-:W-:Y:S02]  /*182c0*/  @P1 SHF.R.U32.HI R8, RZ, R10, R9 ;  /* 0x0000000aff081219 */ /* 0x004fe40000011609 */
[----:B-1----:R-:W-:-:S03]  /*182d0*/  ISETP.GE.AND P1, PT, R194, 0x1, PT ;  /* 0x00000001c200780c */ /* 0x002fc60003f26270 */
[----:B------:R-:W-:-:S04]  /*182e0*/  IMAD.IADD R8, R11, 0x1, R8 ;  /* 0x000000010b087824 */ /* 0x000fc800078e0208 */
[----:B------:R-:W-:-:S06]  /*182f0*/  VIADD R10, R8, -UR34 ;  /* 0x80000022080a7c36 */ /* 0x000fcc0008000000 */
[----:B------:R-:W-:Y:S01]  /*18300*/  @P1 LOP3.LUT R17, R17, 0x8, RZ, 0xfc, !PT ;  /* 0x0000000811111812 */ /* 0x000fe200078efcff */
[----:B------:R-:W-:Y:S06]  /*18310*/  @!P1 BRA `(.L_x_1748) ;  /* 0x0000000000489947 */ /* 0x000fec0003800000 */
[----:B------:R-:W-:Y:S01]  /*18320*/  IMAD.MOV.U32 R11, RZ, RZ, R8 ;  /* 0x000000ffff0b7224 */ /* 0x000fe200078e0008 */
[----:B------:R-:W-:Y:S04]  /*18330*/  BSSY B0, `(.L_x_1749) ;  /* 0x000000e000007945 */ /* 0x000fe80003800000 */
        /* <DEDUP_REMOVED lines=9> */
.L_x_1750:
[----:B------:R-:W-:-:S13]  /*183d0*/  ISETP.NE.AND P1, PT, R194, 0x1, PT ;  /* 0x00000001c200780c */ /* 0x000fda0003f25270 */
[----:B------:R-:W0:Y:S02]  /*183e0*/  @P1 LDC.64 R8, c[0x0][0x9e8] ;  /* 0x00027a00ff081b82 */ /* 0x000e240000000a00 */
[----:B0-----:R-:W-:-:S05]  /*183f0*/  @P1 IMAD.HI.U32 R8, R11, R8, RZ ;  /* 0x000000080b081227 */ /* 0x001fca00078e00ff */
[----:B------:R-:W-:-:S07]  /*18400*/  @P1 SHF.R.U32.HI R11, RZ, R9, R8 ;  /* 0x00000009ff0b1219 */ /* 0x000fce0000011608 */
.L_x_1751:
[----:B------:R-:W-:Y:S05]  /*18410*/  BSYNC B0 ;  /* 0x0000000000007941 */ /* 0x000fea0003800000 */
.L_x_1749:
[----:B------:R-:W-:-:S05]  /*18420*/  IMAD R11, R11, R194, RZ ;  /* 0x000000c20b0b7224 */ /* 0x000fca00078e02ff */
[----:B------:R-:W-:-:S07]  /*18430*/  VIMNMX R10, R10, R11, !PT ;  /* 0x0000000b0a0a7248 */ /* 0x000fce0007fe0100 */
.L_x_1748:
[----:B------:R-:W-:-:S05]  /*18440*/  VIADD R10, R10, 0x7f ;  /* 0x0000007f0a0a7836 */ /* 0x000fca0000000000 */
[----:B------:R-:W-:-:S04]  /*18450*/  SHF.R.S32.HI R9, RZ, 0x1f, R10 ;  /* 0x0000001fff097819 */ /* 0x000fc8000001140a */
[----:B------:R-:W-:-:S04]  /*18460*/  LEA.HI R9, R9, R10, RZ, 0x7 ;  /* 0x0000000a09097211 */ /* 0x000fc800078f38ff */
[----:B------:R-:W-:-:S04]  /*18470*/  SHF.R.S32.HI R9, RZ, 0x7, R9 ;  /* 0x00000007ff097819 */ /* 0x000fc80000011409 */
[----:B------:R-:W-:-:S04]  /*18480*/  VIMNMX R12, R192, R9, !PT ;  /* 0x00000009c00c7248 */ /* 0x000fc80007fe0100 */
[----:B------:R-:W-:-:S13]  /*18490*/  ISETP.GE.AND P1, PT, R6, R12, PT ;  /* 0x0000000c0600720c */ /* 0x000fda0003f26270 */
[----:B------:R-:W-:Y:S05]  /*184a0*/  @!P1 BRA `(.L_x_1752) ;  /* 0x0000001c00f89947 */ /* 0x000fea0003800000 */
[----:B------:R-:W-:Y:S02]  /*184b0*/  IMAD.MOV.U32 R13, RZ, RZ, R5 ;  /* 0x000000ffff0d7224 */ /* 0x000fe400078e0005 */
[----:B------:R-:W-:Y:S02]  /*184c0*/  IMAD.MOV.U32 R14, RZ, RZ, R3 ;  /* 0x000000ffff0e7224 */ /* 0x000fe400078e0003 */
[----:B------:R-:W-:Y:S02]  /*184d0*/  IMAD.MOV.U32 R193, RZ, RZ, R168 ;  /* 0x000000ffffc17224 */ /* 0x000fe400078e00a8 */
[----:B------:R-:W-:-:S07]  /*184e0*/  IMAD.MOV.U32 R15, RZ, RZ, R23 ;  /* 0x000000ffff0f7224 */ /* 0x000fce00078e0017 */
.L_x_1764:
        /* <DEDUP_REMOVED lines=8> */
.L_x_1754:
[----:B------:R-:W-:Y:S01]  /*18570*/  VIADD R3, R15, 0x1 ;  /* 0x000000010f037836 */ /* 0x000fe20000000000 */
[----:B------:R-:W-:-:S04]  /*18580*/  SHF.L.U32 R8, R168, 0x1f, RZ ;  /* 0x0000001fa8087819 */ /* 0x000fc800000006ff */
[----:B------:R-:W-:-:S04]  /*18590*/  ISETP.NE.AND P2, PT, R3, 0x2, PT ;  /* 0x000000020300780c */ /* 0x000fc80003f45270 */
[----:B------:R-:W-:-:S05]  /*185a0*/  SEL R3, R3, RZ, P2 ;  /* 0x000000ff03037207 */ /* 0x000fca0001000000 */
[----:B------:R-:W-:-:S04]  /*185b0*/  IMAD R3, R3, 0x8, R16 ;  /* 0x0000000803037824 */ /* 0x000fc800078e0210 */
[----:B------:R0:W1:Y:S01]  /*185c0*/  SYNCS.PHASECHK.TRANS64.TRYWAIT P2, [R3+URZ+0x22830], R8 ;  /* 0x02283008030075a7 */ /* 0x000062000804017f */
[----:B------:R-:W-:Y:S05]  /*185d0*/  @!P0 BRA `(.L_x_1755) ;  /* 0x0000000000048947 */ /* 0x000fea0003800000 */
[----:B------:R-:W-:Y:S01]  /*185e0*/  BPT.TRAP 0x1 ;  /* 0x000000040000795c */ /* 0x000fe20000300000 */
.L_x_1755:
[----:B------:R-:W-:Y:S04]  /*185f0*/  BSSY B0, `(.L_x_1753) ;  /* 0x0000004000007945 */ /* 0x000fe80003800000 */
[----:B-1----:R-:W-:Y:S05]  /*18600*/  @P2 BRA `(.L_x_1756) ;  /* 0x0000000000082947 */ /* 0x002fea0003800000 */
[----:B------:R-:W1:Y:S02]  /*18610*/  SYNCS.PHASECHK.TRANS64.TRYWAIT P2, [R3+URZ+0x22830], R8 ;  /* 0x02283008030075a7 */ /* 0x000e64000804017f */
[----:B-1----:R-:W-:Y:S05]  /*18620*/  @!P2 BRA `(.L_x_1757) ;  /* 0x0000012800d8a947 */ /* 0x002fea0003800000 */
.L_x_1756:
[----:B------:R-:W-:Y:S05]  /*18630*/  BSYNC B0 ;  /* 0x0000000000007941 */ /* 0x000fea0003800000 */
.L_x_1753:
[----:B01----:R-:W0:Y:S01]  /*18640*/  S2R R3, SR_TID.X ;  /* 0x0000000000037919 */ /* 0x003e220000002100 */
[----:B------:R-:W-:Y:S01]  /*18650*/  VIADD R23, R15, 0x1 ;  /* 0x000000010f177836 */ /* 0x000fe20000000000 */
[----:B------:R-:W-:Y:S05]  /*18660*/  WARPSYNC.ALL ;  /* 0x0000000000007948 */ /* 0x000fea0003800000 */
[C---:B------:R-:W-:Y:S01]  /*18670*/  ISETP.NE.AND P2, PT, R23.reuse, 0x2, PT ;  /* 0x000000021700780c */ /* 0x040fe20003f45270 */
[----:B------:R-:W-:Y:S02]  /*18680*/  IMAD.MOV.U32 R9, RZ, RZ, -0x7fffffe0 ;  /* 0x80000020ff097424 */ /* 0x000fe400078e00ff */
[----:B------:R-:W-:Y:S01]  /*18690*/  IMAD.MOV.U32 R25, RZ, RZ, -0x7fffffe0 ;  /* 0x80000020ff197424 */ /* 0x000fe200078e00ff */
[----:B------:R-:W-:Y:S01]  /*186a0*/  SEL R23, R23, RZ, P2 ;  /* 0x000000ff17177207 */ /* 0x000fe20001000000 */
[----:B------:R-:W-:Y:S01]  /*186b0*/  IMAD.MOV.U32 R21, RZ, RZ, -0x7fffffe0 ;  /* 0x80000020ff157424 */ /* 0x000fe200078e00ff */
[----:B------:R-:W-:Y:S01]  /*186c0*/  R2UR UR27, R9 ;  /* 0x00000000091b72ca */ /* 0x000fe200000e0000 */
[----:B------:R-:W-:Y:S01]  /*186d0*/  IMAD.MOV.U32 R11, RZ, RZ, -0x7fffffe0 ;  /* 0x80000020ff0b7424 */ /* 0x000fe200078e00ff */
[----:B------:R-:W-:Y:S01]  /*186e0*/  R2UR UR19, R25 ;  /* 0x00000000191372ca */ /* 0x000fe200000e0000 */
[----:B------:R-:W-:Y:S01]  /*186f0*/  IMAD R8, R23, 0x600, R7 ;  /* 0x0000060017087824 */ /* 0x000fe200078e0207 */
[----:B------:R-:W-:-:S02]  /*18700*/  R2UR UR7, R21 ;  /* 0x00000000150772ca */ /* 0x000fc400000e0000 */
[----:B------:R-:W-:Y:S01]  /*18710*/  R2UR UR11, R11 ;  /* 0x000000000b0b72ca */ /* 0x000fe200000e0000 */
[C---:B------:R-:W-:Y:S01]  /*18720*/  VIADD R24, R8.reuse, 0x400 ;  /* 0x0000040008187836 */ /* 0x040fe20000000000 */
[C---:B------:R-:W-:Y:S01]  /*18730*/  R2UR UR26, R8.reuse ;  /* 0x00000000081a72ca */ /* 0x040fe200000e0000 */
[C---:B------:R-:W-:Y:S01]  /*18740*/  VIADD R20, R8.reuse, 0x2 ;  /* 0x0000000208147836 */ /* 0x040fe20000000000 */
[----:B------:R-:W-:Y:S01]  /*18750*/  R2UR UR15, R21 ;  /* 0x00000000150f72ca */ /* 0x000fe200000e0000 */
[----:B------:R-:W-:Y:S01]  /*18760*/  VIADD R10, R8, 0x200 ;  /* 0x00000200080a7836 */ /* 0x000fe20000000000 */
[----:B------:R-:W-:Y:S02]  /*18770*/  R2UR UR18, R24 ;  /* 0x00000000181272ca */ /* 0x000fe400000e0000 */
[----:B------:R-:W-:Y:S01]  /*18780*/  R2UR UR6, R20 ;  /* 0x00000000140672ca */ /* 0x000fe200000e0000 */
[----:B------:R-:W-:Y:S01]  /*18790*/  VIADD R20, R8, 0x202 ;  /* 0x0000020208147836 */ /* 0x000fe20000000000 */
[----:B------:R-:W-:Y:S01]  /*187a0*/  R2UR UR10, R10 ;  /* 0x000000000a0a72ca */ /* 0x000fe200000e0000 */
[----:B------:R-:W-:Y:S01]  /*187b0*/  VIADD R8, R8, 0x402 ;  /* 0x0000040208087836 */ /* 0x000fe20000000000 */
[----:B------:R-:W-:-:S02]  /*187c0*/  R2UR UR23, R9 ;  /* 0x00000000091772ca */ /* 0x000fc400000e0000 */
[----:B0-----:R-:W-:Y:S02]  /*187d0*/  SHF.R.U32.HI R3, RZ, 0x7, R3 ;  /* 0x00000007ff037819 */ /* 0x001fe40000011603 */
[----:B------:R-:W-:Y:S02]  /*187e0*/  R2UR UR14, R20 ;  /* 0x00000000140e72ca */ /* 0x000fe400000e0000 */
[----:B------:R-:W-:Y:S01]  /*187f0*/  R2UR UR22, R8 ;  /* 0x00000000081672ca */ /* 0x000fe200000e0000 */
[----:B------:R-:W-:-:S05]  /*18800*/  VIADD R3, R3, 0x8 ;  /* 0x0000000803037836 */ /* 0x000fca0000000000 */
        /* <DEDUP_REMOVED lines=22> */
.L_x_1759:
[----:B------:R-:W-:Y:S01]  /*18970*/  SHF.L.U32 R3, R193, 0x1f, RZ ;  /* 0x0000001fc1037819 */ /* 0x000fe200000006ff */
[----:B------:R-:W-:-:S04]  /*18980*/  IMAD R5, R15, 0x8, R16 ;  /* 0x000000080f057824 */ /* 0x000fc800078e0210 */
[----:B------:R0:W1:Y:S01]  /*18990*/  SYNCS.PHASECHK.TRANS64.TRYWAIT P1, [R5+URZ+0x22850], R3 ;  /* 0x02285003050075a7 */ /* 0x000062000802017f */
[----:B------:R-:W-:Y:S05]  /*189a0*/  @!P0 BRA `(.L_x_1760) ;  /* 0x0000000000048947 */ /* 0x000fea0003800000 */
[----:B------:R-:W-:Y:S01]  /*189b0*/  BPT.TRAP 0x1 ;  /* 0x000000040000795c */ /* 0x000fe20000300000 */
.L_x_1760:
[----:B-1----:R-:W-:Y:S05]  /*189c0*/  @P1 BRA `(.L_x_1758) ;  /* 0x0000000000081947 */ /* 0x002fea0003800000 */
[----:B------:R-:W1:Y:S02]  /*189d0*/  SYNCS.PHASECHK.TRANS64.TRYWAIT P1, [R5+URZ+0x22850], R3 ;  /* 0x02285003050075a7 */ /* 0x000e64000802017f */
[----:B-1----:R-:W-:Y:S05]  /*189e0*/  @!P1 BRA `(.L_x_1761) ;  /* 0x0000012400fc9947 */ /* 0x002fea0003800000 */
.L_x_1758:
        /* <DEDUP_REMOVED lines=20> */
[----:B0-----:R-:W-:-:S04]  /*18b30*/  SHF.R.U32.HI R20, RZ, 0x7, R20 ;  /* 0x00000007ff147819 */ /* 0x001fc80000011614 */
[----:B------:R-:W-:Y:S01]  /*18b40*/  IADD3 R3, -R20, 0xb, RZ ;  /* 0x0000000b14037810 */ /* 0x000fe20007ffe1ff */
        /* <DEDUP_REMOVED lines=17> */
.L_x_1762:
[----:B0-----:R-:W-:Y:S02]  /*18c60*/  IMAD R3, R23, 0x8, R16 ;  /* 0x0000000817037824 */ /* 0x001fe400078e0210 */
[----:B------:R-:W-:Y:S02]  /*18c70*/  IMAD.U32 R5, RZ, RZ, UR38 ;  /* 0x00000026ff057e24 */ /* 0x000fe4000f8e00ff */
        /* <DEDUP_REMOVED lines=40> */
[----:B------:R-:W-:Y:S01]  /*18f00*/  FFMA.FTZ R9, R2, R3, -8 ;  /* 0xc100000002097423 */ /* 0x000fe20000010003 */
[----:B------:R-:W-:-:S03]  /*18f10*/  FMNMX.FTZ R5, R27, R5, !PT ;  /* 0x000000051b057209 */ /* 0x000fc60007810000 */
        /* <DEDUP_REMOVED lines=50> */
[----:B------:R-:W-:-:S03]  /*19240*/  FFMA.FTZ R9, R2, R85, -R9 ;  /* 0x0000005502097223 */ /* 0x000fc60000010809 */
[----:B------:R-:W-:Y:S01]  /*19250*/  FMNMX.FTZ R5, R55, R5, !PT ;  /* 0x0000000537057209 */ /* 0x000fe20007810000 */
[----:B------:R-:W-:Y:S03]  /*19260*/  MUFU.EX2 R36, R36 ;  /* 0x0000002400247308 */ /* 0x000fe60000000800 */
[----:B------:R-:W-:-:S04]  /*19270*/  FMNMX.FTZ R5, R58, R5, !PT ;  /* 0x000000053a057209 */ /* 0x000fc80007810000 */
        /* <DEDUP_REMOVED lines=22> */
[----:B------:R-:W-:Y:S04]  /*193e0*/  MUFU.EX2 R52, R52 ;  /* 0x0000003400347308 */ /* 0x000fe80000000800 */
[----:B------:R-:W0:Y:S04]  /*193f0*/  SHFL.BFLY PT, R8, R5, 0x2, 0x1f ;  /* 0x0c401f0005087f89 */ /* 0x000e2800000e0000 */
[----:B------:R-:W-:Y:S08]  /*19400*/  MUFU.EX2 R53, R53 ;  /* 0x0000003500357308 */ /* 0x000ff00000000800 */
[----:B------:R-:W-:Y:S08]  /*19410*/  MUFU.EX2 R56, R56 ;  /* 0x0000003800387308 */ /* 0x000ff00000000800 */
[----:B------:R-:W-:Y:S01]  /*19420*/  MUFU.EX2 R57, R57 ;  /* 0x0000003900397308 */ /* 0x000fe20000000800 */
[----:B0-----:R-:W-:-:S07]  /*19430*/  FMNMX.FTZ R5, R5, R8, !PT ;  /* 0x0000000805057209 */ /* 0x001fce0007810000 */
[----:B------:R-:W-:Y:S01]  /*19440*/  MUFU.EX2 R60, R60 ;  /* 0x0000003c003c7308 */ /* 0x000fe20000000800 */
[----:B------:R-:W0:Y:S07]  /*19450*/  SHFL.BFLY PT, R8, R5, 0x1, 0x1f ;  /* 0x0c201f0005087f89 */ /* 0x000e2e00000e0000 */
[----:B------:R-:W-:Y:S08]  /*19460*/  MUFU.EX2 R61, R61 ;  /* 0x0000003d003d7308 */ /* 0x000ff00000000800 */
[----:B------:R-:W-:Y:S08]  /*19470*/  MUFU.EX2 R64, R64 ;  /* 0x0000004000407308 */ /* 0x000ff00000000800 */
[----:B------:R-:W-:Y:S01]  /*19480*/  MUFU.EX2 R65, R65 ;  /* 0x0000004100417308 */ /* 0x000fe20000000800 */
[----:B0-----:R-:W-:Y:S01]  /*19490*/  FMNMX.FTZ R5, R5, R8, !PT ;  /* 0x0000000805057209 */ /* 0x001fe20007810000 */
[----:B------:R-:W-:-:S04]  /*194a0*/  FADD.FTZ R8, -R3, R14 ;  /* 0x0000000e03087221 */ /* 0x000fc80000010100 */
[----:B------:R-:W-:Y:S01]  /*194b0*/  FADD.FTZ R10, -R5, R13 ;  /* 0x0000000d050a7221 */ /* 0x000fe20000010100 */
[----:B------:R-:W-:-:S01]  /*194c0*/  FFMA.FTZ R11, R2, R5, -8 ;  /* 0xc1000000020b7423 */ /* 0x000fc20000010005 */
[C---:B------:R-:W-:Y:S01]  /*194d0*/  FMUL.FTZ R8, R2.reuse, R8 ;  /* 0x0000000802087220 */ /* 0x040fe20000410000 */
[----:B------:R-:W-:Y:S01]  /*194e0*/  MUFU.EX2 R68, R68 ;  /* 0x0000004400447308 */ /* 0x000fe20000000800 */
[C---:B------:R-:W-:Y:S01]  /*194f0*/  FMUL.FTZ R10, R2.reuse, R10 ;  /* 0x0000000a020a7220 */ /* 0x040fe20000410000 */
        /* <DEDUP_REMOVED lines=23> */
[----:B0-----:R-:W-:-:S01]  /*19670*/  FFMA.FTZ R4, R8, R4, R24 ;  /* 0x0000000408047223 */ /* 0x001fc20000010018 */
[C-C-:B------:R-:W-:Y:S01]  /*19680*/  FFMA.FTZ R66, R2.reuse, R66, -R11.reuse ;  /* 0x0000004202427223 */ /* 0x140fe2000001080b */
[----:B------:R-:W-:-:S01]  /*19690*/  FFMA.FTZ R67, R2, R67, -R11 ;  /* 0x0000004302437223 */ /* 0x000fc2000001080b */
[----:B------:R-:W-:Y:S01]  /*196a0*/  FFMA.FTZ R70, R2, R70, -R11 ;  /* 0x0000004602467223 */ /* 0x000fe2000001080b */
[----:B------:R-:W-:-:S01]  /*196b0*/  FADD.FTZ R4, R25, R4 ;  /* 0x0000000419047221 */ /* 0x000fc20000010000 */
        /* <DEDUP_REMOVED lines=11> */
[----:B-1----:R-:W-:-:S07]  /*19770*/  FFMA.FTZ R0, R10, R0, R26 ;  /* 0x000000000a007223 */ /* 0x002fce000001001a */
[----:B------:R-:W1:Y:S01]  /*19780*/  MUFU.EX2 R31, R31 ;  /* 0x0000001f001f7308 */ /* 0x000e620000000800 */
[----:B0-----:R-:W-:-:S01]  /*19790*/  FADD.FTZ R13, R27, R0 ;  /* 0x000000001b0d7221 */ /* 0x001fc20000010000 */
[----:B------:R-:W-:-:S04]  /*197a0*/  FADD.FTZ R0, R28, R4 ;  /* 0x000000041c007221 */ /* 0x000fc80000010000 */
[----:B------:R-:W-:Y:S02]  /*197b0*/  FADD.FTZ R0, R29, R0 ;  /* 0x000000001d007221 */ /* 0x000fe40000010000 */
[----:B------:R-:W0:Y:S01]  /*197c0*/  MUFU.EX2 R34, R34 ;  /* 0x0000002200227308 */ /* 0x000e220000000800 */
[----:B--2---:R-:W-:-:S01]  /*197d0*/  FADD.FTZ R4, R30, R13 ;  /* 0x0000000d1e047221 */ /* 0x004fc20000010000 */
[----:B------:R-:W-:-:S04]  /*197e0*/  FADD.FTZ R0, R32, R0 ;  /* 0x0000000020007221 */ /* 0x000fc80000010000 */
[----:B------:R-:W-:Y:S02]  /*197f0*/  FADD.FTZ R0, R33, R0 ;  /* 0x0000000021007221 */ /* 0x000fe40000010000 */
        /* <DEDUP_REMOVED lines=34> */
[----:B------:R-:W-:-:S06]  /*19a20*/  FADD.FTZ R0, R68, R0 ;  /* 0x0000000044007221 */ /* 0x000fcc0000010000 */
        /* <DEDUP_REMOVED lines=54> */
[----:B-1----:R-:W-:-:S03]  /*19d90*/  FADD.FTZ R4, R9, R0 ;  /* 0x0000000009047221 */ /* 0x002fc60000010000 */
[----:B0-----:R-:W-:Y:S01]  /*19da0*/  FADD.FTZ R0, R11, R13 ;  /* 0x0000000d0b007221 */ /* 0x001fe20000010000 */
[----:B------:R-:W-:Y:S06]  /*19db0*/  @!P0 BRA `(.L_x_1763) ;  /* 0x0000000000048947 */ /* 0x000fec0003800000 */
[----:B------:R-:W-:Y:S01]  /*19dc0*/  BPT.TRAP 0x1 ;  /* 0x000000040000795c */ /* 0x000fe20000300000 */
.L_x_1763:
[----:B------:R-:W-:Y:S01]  /*19dd0*/  IMAD R13, R15, 0x8, R16 ;  /* 0x000000080f0d7824 */ /* 0x000fe200078e0210 */
[----:B------:R-:W-:Y:S01]  /*19de0*/  ISETP.GT.AND P1, PT, R6, R12, PT ;  /* 0x0000000c0600720c */ /* 0x000fe20003f24270 */
[----:B------:R-:W-:Y:S01]  /*19df0*/  IMAD.U32 R14, RZ, RZ, UR38 ;  /* 0x00000026ff0e7e24 */ /* 0x000fe2000f8e00ff */
[----:B------:R-:W-:Y:S01]  /*19e00*/  F2FP.SATFINITE.E4M3.F32.PACK_AB_MERGE_C R28, R29, R28, RZ ;  /* 0x0000001c1d1c723e */ /* 0x000fe200048070ff */
        /* <DEDUP_REMOVED lines=99> */
[----:B0-----:R-:W-:Y:S02]  /*1a440*/  IMAD.MOV.U32 R13, RZ, RZ, R5 ;  /* 0x000000ffff0d7224 */ /* 0x001fe400078e0005 */
[----:B------:R-:W-:Y:S02]  /*1a450*/  IMAD.MOV.U32 R14, RZ, RZ, R3 ;  /* 0x000000ffff0e7224 */ /* 0x000fe400078e0003 */
[----:B------:R-:W-:Y:S02]  /*1a460*/  IMAD.MOV.U32 R193, RZ, RZ, R168 ;  /* 0x000000ffffc17224 */ /* 0x000fe400078e00a8 */
[----:B------:R-:W-:Y:S01]  /*1a470*/  IMAD.MOV.U32 R15, RZ, RZ, R23 ;  /* 0x000000ffff0f7224 */ /* 0x000fe200078e0017 */
[----:B------:R-:W-:Y:S06]  /*1a480*/  @P1 BRA `(.L_x_1764) ;  /* 0xffffffe000181947 */ /* 0x000fec000383ffff */
.L_x_1752:
[----:B------:R-:W-:-:S13]  /*1a490*/  ISETP.GE.AND P1, PT, R6, R192, PT ;  /* 0x000000c00600720c */ /* 0x000fda0003f26270 */
[----:B------:R-:W-:Y:S05]  /*1a4a0*/  @!P1 BRA `(.L_x_1765) ;  /* 0x0000003000349947 */ /* 0x000fea0003800000 */
[----:B------:R-:W-:Y:S02]  /*1a4b0*/  IMAD.MOV.U32 R12, RZ, RZ, R5 ;  /* 0x000000ffff0c7224 */ /* 0x000fe400078e0005 */
[----:B------:R-:W-:Y:S02]  /*1a4c0*/  IMAD.MOV.U32 R13, RZ, RZ, R3 ;  /* 0x000000ffff0d7224 */ /* 0x000fe400078e0003 */
[----:B------:R-:W-:Y:S02]  /*1a4d0*/  IMAD.MOV.U32 R15, RZ, RZ, R168 ;  /* 0x000000ffff0f7224 */ /* 0x000fe400078e00a8 */
[----:B------:R-:W-:-:S07]  /*1a4e0*/  IMAD.MOV.U32 R14, RZ, RZ, R23 ;  /* 0x000000ffff0e7224 */ /* 0x000fce00078e0017 */
.L_x_1785:
        /* <DEDUP_REMOVED lines=8> */
.L_x_1767:
        /* <DEDUP_REMOVED lines=8> */
.L_x_1768:
[----:B------:R-:W-:Y:S04]  /*1a5f0*/  BSSY B0, `(.L_x_1766) ;  /* 0x0000004000007945 */ /* 0x000fe80003800000 */
[----:B-1----:R-:W-:Y:S05]  /*1a600*/  @P2 BRA `(.L_x_1769) ;  /* 0x0000000000082947 */ /* 0x002fea0003800000 */
[----:B------:R-:W1:Y:S02]  /*1a610*/  SYNCS.PHASECHK.TRANS64.TRYWAIT P2, [R3+URZ+0x22830], R8 ;  /* 0x02283008030075a7 */ /* 0x000e64000804017f */
[----:B-1----:R-:W-:Y:S05]  /*1a620*/  @!P2 BRA `(.L_x_1770) ;  /* 0x0000010c0000a947 */ /* 0x002fea0003800000 */
.L_x_1769:
[----:B------:R-:W-:Y:S05]  /*1a630*/  BSYNC B0 ;  /* 0x0000000000007941 */ /* 0x000fea0003800000 */
.L_x_1766:
        /* <DEDUP_REMOVED lines=51> */
.L_x_1772:
[----:B------:R-:W-:Y:S01]  /*1a970*/  SHF.L.U32 R3, R15, 0x1f, RZ ;  /* 0x0000001f0f037819 */ /* 0x000fe200000006ff */
[----:B------:R-:W-:-:S04]  /*1a980*/  IMAD R5, R14, 0x8, R16 ;  /* 0x000000080e057824 */ /* 0x000fc800078e0210 */
[----:B------:R0:W1:Y:S01]  /*1a990*/  SYNCS.PHASECHK.TRANS64.TRYWAIT P1, [R5+URZ+0x22850], R3 ;  /* 0x02285003050075a7 */ /* 0x000062000802017f */
[----:B------:R-:W-:Y:S05]  /*1a9a0*/  @!P0 BRA `(.L_x_1773) ;  /* 0x0000000000048947 */ /* 0x000fea0003800000 */
[----:B------:R-:W-:Y:S01]  /*1a9b0*/  BPT.TRAP 0x1 ;  /* 0x000000040000795c */ /* 0x000fe20000300000 */
.L_x_1773:
[----:B-1----:R-:W-:Y:S05]  /*1a9c0*/  @P1 BRA `(.L_x_1771) ;  /* 0x0000000000081947 */ /* 0x002fea0003800000 */
[----:B------:R-:W1:Y:S02]  /*1a9d0*/  SYNCS.PHASECHK.TRANS64.TRYWAIT P1, [R5+URZ+0x22850], R3 ;  /* 0x02285003050075a7 */ /* 0x000e64000802017f */
[----:B-1----:R-:W-:Y:S05]  /*1a9e0*/  @!P1 BRA `(.L_x_1774) ;  /* 0x0000010800249947 */ /* 0x002fea0003800000 */
.L_x_1771:
        /* <DEDUP_REMOVED lines=39> */
.L_x_1775:
[----:B0-----:R-:W0:Y:S01]  /*1ac60*/  LDC R3, c[0x0][0x448] ;  /* 0x00011200ff037b82 */ /* 0x001e220000000800 */
[----:B------:R-:W-:Y:S01]  /*1ac70*/  IMAD.IADD R5, R198, 0x1, R178 ;  /* 0x00000001c6057824 */ /* 0x000fe200078e02b2 */
[----:B------:R-:W-:Y:S01]  /*1ac80*/  ISETP.GE.AND P3, PT, R194, 0x1, PT ;  /* 0x00000001c200780c */ /* 0x000fe20003f66270 */
[----:B------:R-:W-:Y:S01]  /*1ac90*/  ULOP3.LUT UR6, URZ, UR32, URZ, 0x33, !UPT ;  /* 0x000000203f067292 */ /* 0x000fe2000f8e333f */
[----:B0-----:R-:W-:-:S13]  /*1aca0*/  ISETP.NE.AND P1, PT, R3, 0x1, PT ;  /* 0x000000010300780c */ /* 0x001fda0003f25270 */
[----:B------:R-:W0:Y:S08]  /*1acb0*/  @P1 LDC R8, c[0x0][0x44c] ;  /* 0x00011300ff081b82 */ /* 0x000e300000000800 */
[----:B------:R-:W1:Y:S01]  /*1acc0*/  @P1 LDC R3, c[0x0][0x450] ;  /* 0x00011400ff031b82 */ /* 0x000e620000000800 */
[----:B0-----:R-:W-:-:S05]  /*1acd0*/  @P1 IMAD.HI.U32 R8, R5, R8, RZ ;  /* 0x0000000805081227 */ /* 0x001fca00078e00ff */
[----:B-1----:R-:W-:Y:S01]  /*1ace0*/  @P1 SHF.R.U32.HI R5, RZ, R3, R8 ;  /* 0x00000003ff051219 */ /* 0x002fe20000011608 */
[----:B------:R-:W-:Y:S02]  /*1acf0*/  IMAD R3, R23, 0x8, R16 ;  /* 0x0000000817037824 */ /* 0x000fe400078e0210 */
[----:B------:R-:W-:Y:S02]  /*1ad00*/  IMAD.U32 R8, RZ, RZ, UR38 ;  /* 0x00000026ff087e24 */ /* 0x000fe4000f8e00ff */
[----:B------:R-:W-:Y:S01]  /*1ad10*/  VIADD R3, R3, 0x22840 ;  /* 0x0002284003037836 */ /* 0x000fe20000000000 */
[----:B------:R-:W0:Y:S04]  /*1ad20*/  SHFL.IDX PT, R21, R5, RZ, 0x1c1f ;  /* 0x001c1fff05157589 */ /* 0x000e2800000e0000 */
[----:B------:R-:W-:-:S04]  /*1ad30*/  PRMT R3, R8, 0x654, R3 ;  /* 0x0000065408037816 */ /* 0x000fc80000000003 */
[----:B------:R1:W-:Y:S02]  /*1ad40*/  SYNCS.ARRIVE.TRANS64.RED.A1T0 RZ, [R3+URZ], RZ ;  /* 0x000000ff03ff79a7 */ /* 0x0003e4000810043f */
[----:B-1----:R-:W-:-:S05]  /*1ad50*/  IMAD.SHL.U32 R3, R6, 0x80, RZ ;  /* 0x0000008006037824 */ /* 0x002fca00078e00ff */
[----:B------:R-:W-:-:S04]  /*1ad60*/  IADD3 R11, -R171, 0x1, -R3 ;  /* 0x00000001ab0b7810 */ /* 0x000fc80007ffe903 */
[----:B------:R-:W-:-:S05]  /*1ad70*/  IADD3 R11, -R170, R11, R172 ;  /* 0x0000000baa0b7210 */ /* 0x000fca0007ffe1ac */
[C---:B------:R-:W-:Y:S02]  /*1ad80*/  VIADD R10, R11.reuse, UR31 ;  /* 0x0000001f0b0a7c36 */ /* 0x040fe40008000000 */
[----:B------:R-:W-:Y:S02]  /*1ad90*/  VIADD R11, R11, UR6 ;  /* 0x000000060b0b7c36 */ /* 0x000fe40008000000 */
[--C-:B0-----:R-:W-:Y:S02]  /*1ada0*/  IMAD.IADD R15, R10, 0x1, R21.reuse ;  /* 0x000000010a0f7824 */ /* 0x101fe400078e0215 */
[----:B------:R-:W-:Y:S01]  /*1adb0*/  IMAD.IADD R20, R11, 0x1, R21 ;  /* 0x000000010b147824 */ /* 0x000fe200078e0215 */
[----:B------:R-:W-:Y:S06]  /*1adc0*/  @!P3 BRA `(.L_x_1776) ;  /* 0x000000000058b947 */ /* 0x000fec0003800000 */
        /* <DEDUP_REMOVED lines=12> */
.L_x_1778:
[----:B------:R-:W-:-:S05]  /*1ae90*/  IMAD.U32 R152, RZ, RZ, UR28 ;  /* 0x0000001cff987e24 */ /* 0x000fca000f8e00ff */
[----:B------:R-:W-:-:S13]  /*1aea0*/  ISETP.NE.AND P1, PT, R152, 0x1, PT ;  /* 0x000000019800780c */ /* 0x000fda0003f25270 */
[----:B------:R-:W0:Y:S02]  /*1aeb0*/  @P1 LDC.64 R8, c[0x0][0x9e8] ;  /* 0x00027a00ff081b82 */ /* 0x000e240000000a00 */
[----:B0-----:R-:W-:-:S05]  /*1aec0*/  @P1 IMAD.HI.U32 R8, R21, R8, RZ ;  /* 0x0000000815081227 */ /* 0x001fca00078e00ff */
[----:B------:R-:W-:-:S07]  /*1aed0*/  @P1 SHF.R.U32.HI R21, RZ, R9, R8 ;  /* 0x00000009ff151219 */ /* 0x000fce0000011608 */
.L_x_1779:
[----:B------:R-:W-:Y:S05]  /*1aee0*/  BSYNC B0 ;  /* 0x0000000000007941 */ /* 0x000fea0003800000 */
.L_x_1777:
[----:B------:R-:W-:-:S04]  /*1aef0*/  IMAD R21, R21, R152, -R3 ;  /* 0x0000009815157224 */ /* 0x000fc800078e0a03 */
[----:B------:R-:W-:-:S05]  /*1af00*/  IMAD.IADD R21, R21, 0x1, -R171 ;  /* 0x0000000115157824 */ /* 0x000fca00078e0aab */
[----:B------:R-:W-:Y:S02]  /*1af10*/  VIMNMX R20, R20, R21, !PT ;  /* 0x0000001514147248 */ /* 0x000fe40007fe0100 */
[----:B------:R-:W-:-:S07]  /*1af20*/  VIADDMNMX R15, R21, R152, R15, PT ;  /* 0x00000098150f7246 */ /* 0x000fce000380010f */
.L_x_1776:
        /* <DEDUP_REMOVED lines=113> */
.L_x_1782:
[----:B------:R-:W-:-:S05]  /*1b640*/  IMAD.U32 R15, RZ, RZ, UR28 ;  /* 0x0000001cff0f7e24 */ /* 0x000fca000f8e00ff */
[----:B------:R-:W-:-:S13]  /*1b650*/  ISETP.NE.AND P1, PT, R15, 0x1, PT ;  /* 0x000000010f00780c */ /* 0x000fda0003f25270 */
[----:B------:R-:W0:Y:S02]  /*1b660*/  @P1 LDC.64 R8, c[0x0][0x9e8] ;  /* 0x00027a00ff081b82 */ /* 0x000e240000000a00 */
[----:B0-----:R-:W-:-:S05]  /*1b670*/  @P1 IMAD.HI.U32 R8, R5, R8, RZ ;  /* 0x0000000805081227 */ /* 0x001fca00078e00ff */
[----:B------:R-:W-:-:S07]  /*1b680*/  @P1 SHF.R.U32.HI R5, RZ, R9, R8 ;  /* 0x00000009ff051219 */ /* 0x000fce0000011608 */
.L_x_1783:
[----:B------:R-:W-:Y:S05]  /*1b690*/  BSYNC B0 ;  /* 0x0000000000007941 */ /* 0x000fea0003800000 */
.L_x_1781:
[----:B------:R-:W-:-:S04]  /*1b6a0*/  IMAD R3, R5, R15, -R3 ;  /* 0x0000000f05037224 */ /* 0x000fc800078e0a03 */
[----:B------:R-:W-:-:S05]  /*1b6b0*/  IMAD.IADD R3, R3, 0x1, -R171 ;  /* 0x0000000103037824 */ /* 0x000fca00078e0aab */
[----:B------:R-:W-:Y:S02]  /*1b6c0*/  VIMNMX R11, R11, R3, !PT ;  /* 0x000000030b0b7248 */ /* 0x000fe40007fe0100 */
[----:B------:R-:W-:-:S07]  /*1b6d0*/  VIADDMNMX R10, R3, R15, R10, PT ;  /* 0x0000000f030a7246 */ /* 0x000fce000380010a */
.L_x_1780:
[----:B------:R-:W-:Y:S02]  /*1b6e0*/  FMNMX.FTZ R3, R24, R13, !PT ;  /* 0x0000000d18037209 */ /* 0x000fe40007810000 */
[----:B------:R-:W-:Y:S02]  /*1b6f0*/  ISETP.GT.AND P4, PT, R11, 0x68, P5 ;  /* 0x000000680b00780c */ /* 0x000fe40002f84270 */
[----:B------:R-:W-:Y:S02]  /*1b700*/  FMNMX.FTZ R3, R25, R3, !PT ;  /* 0x0000000319037209 */ /* 0x000fe40007810000 */
[----:B------:R-:W-:Y:S02]  /*1b710*/  ISETP.LT.OR P4, PT, R10, 0x69, P4 ;  /* 0x000000690a00780c */ /* 0x000fe40002781670 */
[----:B------:R-:W-:Y:S02]  /*1b720*/  FMNMX.FTZ R3, R28, R3, !PT ;  /* 0x000000031c037209 */ /* 0x000fe40007810000 */
[----:B------:R-:W-:-:S02]  /*1b730*/  LOP3.LUT R17, R17, 0xbfffffff, RZ, 0xc0, !PT ;  /* 0xbfffffff11117812 */ /* 0x000fc400078ec0ff */
[----:B------:R-:W-:Y:S02]  /*1b740*/  FMNMX.FTZ R3, R29, R3, !PT ;  /* 0x000000031d037209 */ /* 0x000fe40007810000 */
[----:B------:R-:W-:Y:S02]  /*1b750*/  @P0 LOP3.LUT R17, R17, 0x40000000, RZ, 0xfc, !PT ;  /* 0x4000000011110812 */ /* 0x000fe400078efcff */
[----:B------:R-:W-:Y:S02]  /*1b760*/  FMNMX.FTZ R3, R32, R3, !PT ;  /* 0x0000000320037209 */ /* 0x000fe40007810000 */
[----:B------:R-:W-:Y:S02]  /*1b770*/  ISETP.GT.AND P1, PT, R11, 0x1, P5 ;  /* 0x000000010b00780c */ /* 0x000fe40002f24270 */
[----:B------:R-:W-:Y:S02]  /*1b780*/  FMNMX.FTZ R3, R33, R3, !PT ;  /* 0x0000000321037209 */ /* 0x000fe40007810000 */
[----:B------:R-:W-:-:S02]  /*1b790*/  ISETP.LT.OR P1, PT, R10, 0x2, P1 ;  /* 0x000000020a00780c */ /* 0x000fc40000f21670 */
[----:B------:R-:W-:Y:S02]  /*1b7a0*/  FMNMX.FTZ R3, R36, R3, !PT ;  /* 0x0000000324037209 */ /* 0x000fe40007810000 */
[----:B------:R-:W-:Y:S02]  /*1b7b0*/  LOP3.LUT R17, R17, 0xfffffffd, RZ, 0xc0, !PT ;  /* 0xfffffffd11117812 */ /* 0x000fe400078ec0ff */
[----:B------:R-:W-:Y:S02]  /*1b7c0*/  FMNMX.FTZ R3, R37, R3, !PT ;  /* 0x0000000325037209 */ /* 0x000fe40007810000 */
[C---:B------:R-:W-:Y:S02]  /*1b7d0*/  ISETP.GT.AND P2, PT, R11.reuse, 0x8, P5 ;  /* 0x000000080b00780c */ /* 0x040fe40002f44270 */
[----:B------:R-:W-:Y:S02]  /*1b7e0*/  FMNMX.FTZ R3, R40, R3, !PT ;  /* 0x0000000328037209 */ /* 0x000fe40007810000 */
[----:B------:R-:W-:-:S02]  /*1b7f0*/  ISETP.GT.AND P6, PT, R11, 0x69, P5 ;  /* 0x000000690b00780c */ /* 0x000fc40002fc4270 */
[----:B------:R-:W-:Y:S02]  /*1b800*/  FMNMX.FTZ R3, R41, R3, !PT ;  /* 0x0000000329037209 */ /* 0x000fe40007810000 */
[----:B------:R-:W-:Y:S02]  /*1b810*/  FSEL R27, R27, -INF , !P1 ;  /* 0xff8000001b1b7808 */ /* 0x000fe40004800000 */
[----:B------:R-:W-:Y:S02]  /*1b820*/  FMNMX.FTZ R3, R44, R3, !PT ;  /* 0x000000032c037209 */ /* 0x000fe40007810000 */
[----:B------:R-:W-:Y:S02]  /*1b830*/  ISETP.GT.AND P0, PT, R11, RZ, P5 ;  /* 0x000000ff0b00720c */ /* 0x000fe40002f04270 */
[----:B------:R-:W-:Y:S02]  /*1b840*/  FMNMX.FTZ R3, R45, R3, !PT ;  /* 0x000000032d037209 */ /* 0x000fe40007810000 */
[----:B------:R-:W-:-:S02]  /*1b850*/  @P4 LOP3.LUT R17, R17, 0x2, RZ, 0xfc, !PT ;  /* 0x0000000211114812 */ /* 0x000fc400078efcff */
[----:B------:R-:W-:Y:S02]  /*1b860*/  FMNMX.FTZ R3, R48, R3, !PT ;  /* 0x0000000330037209 */ /* 0x000fe40007810000 */
[----:B------:R-:W-:Y:S02]  /*1b870*/  ISETP.GT.AND P1, PT, R11, 0x9, P5 ;  /* 0x000000090b00780c */ /* 0x000fe40002f24270 */
[----:B------:R-:W-:Y:S02]  /*1b880*/  FMNMX.FTZ R3, R49, R3, !PT ;  /* 0x0000000331037209 */ /* 0x000fe40007810000 */
[----:B------:R-:W-:Y:S02]  /*1b890*/  ISETP.LT.OR P2, PT, R10, 0x9, P2 ;  /* 0x000000090a00780c */ /* 0x000fe40001741670 */
[----:B------:R-:W-:Y:S02]  /*1b8a0*/  FMNMX.FTZ R3, R52, R3, !PT ;  /* 0x0000000334037209 */ /* 0x000fe40007810000 */
[----:B------:R-:W-:-:S02]  /*1b8b0*/  ISETP.LT.OR P4, PT, R10, 0x6a, P6 ;  /* 0x0000006a0a00780c */ /* 0x000fc40003781670 */
[----:B------:R-:W-:Y:S02]  /*1b8c0*/  FMNMX.FTZ R3, R53, R3, !PT ;  /* 0x0000000335037209 */ /* 0x000fe40007810000 */
[----:B------:R-:W-:Y:S02]  /*1b8d0*/  ISETP.LT.OR P0, PT, R10, 0x1, P0 ;  /* 0x000000010a00780c */ /* 0x000fe40000701670 */
        /* <DEDUP_REMOVED lines=13> */
[C---:B------:R-:W-:Y:S02]  /*1b9b0*/  ISETP.LT.OR P2, PT, R10.reuse, 0x11, P2 ;  /* 0x000000110a00780c */ /* 0x040fe40001741670 */
[----:B------:R-:W-:Y:S02]  /*1b9c0*/  FMNMX.FTZ R3, R69, R3, !PT ;  /* 0x0000000345037209 */ /* 0x000fe40007810000 */
[----:B------:R-:W-:-:S02]  /*1b9d0*/  ISETP.LT.OR P1, PT, R10, 0x12, P1 ;  /* 0x000000120a00780c */ /* 0x000fc40000f21670 */
[----:B------:R-:W-:Y:S02]  /*1b9e0*/  FMNMX.FTZ R3, R72, R3, !PT ;  /* 0x0000000348037209 */ /* 0x000fe40007810000 */
[----:B------:R-:W-:Y:S02]  /*1b9f0*/  FSEL R34, R34, -INF , !P2 ;  /* 0xff80000022227808 */ /* 0x000fe40005000000 */
[----:B------:R-:W-:Y:S02]  /*1ba00*/  FMNMX.FTZ R3, R73, R3, !PT ;  /* 0x0000000349037209 */ /* 0x000fe40007810000 */
[----:B------:R-:W-:Y:S02]  /*1ba10*/  ISETP.GT.AND P2, PT, R11, 0x18, P5 ;  /* 0x000000180b00780c */ /* 0x000fe40002f44270 */
        /* <DEDUP_REMOVED lines=12> */
[----:B------:R-:W-:Y:S01]  /*1bae0*/  FSEL R39, R39, -INF , !P1 ;  /* 0xff80000027277808 */ /* 0x000fe20004800000 */
[----:B------:R-:W0:Y:S01]  /*1baf0*/  SHFL.BFLY PT, R5, R3, 0x2, 0x1f ;  /* 0x0c401f0003057f89 */ /* 0x000e2200000e0000 */
[----:B------:R-:W-:-:S02]  /*1bb00*/  ISETP.GT.AND P1, PT, R11, 0x21, P5 ;  /* 0x000000210b00780c */ /* 0x000fc40002f24270 */
[C---:B------:R-:W-:Y:S02]  /*1bb10*/  ISETP.LT.OR P2, PT, R10.reuse, 0x21, P2 ;  /* 0x000000210a00780c */ /* 0x040fe40001741670 */
[----:B------:R-:W-:Y:S02]  /*1bb20*/  ISETP.LT.OR P1, PT, R10, 0x22, P1 ;  /* 0x000000220a00780c */ /* 0x000fe40000f21670 */
[----:B------:R-:W-:Y:S02]  /*1bb30*/  FSEL R42, R42, -INF , !P2 ;  /* 0xff8000002a2a7808 */ /* 0x000fe40005000000 */
[----:B------:R-:W-:Y:S02]  /*1bb40*/  ISETP.GT.AND P2, PT, R11, 0x28, P5 ;  /* 0x000000280b00780c */ /* 0x000fe40002f44270 */
[----:B------:R-:W-:Y:S02]  /*1bb50*/  FSEL R43, R43, -INF , !P1 ;  /* 0xff8000002b2b7808 */ /* 0x000fe40004800000 */
[----:B------:R-:W-:-:S02]  /*1bb60*/  ISETP.GT.AND P1, PT, R11, 0x29, P5 ;  /* 0x000000290b00780c */ /* 0x000fc40002f24270 */
[C---:B------:R-:W-:Y:S02]  /*1bb70*/  ISETP.LT.OR P2, PT, R10.reuse, 0x29, P2 ;  /* 0x000000290a00780c */ /* 0x040fe40001741670 */
[----:B------:R-:W-:Y:S02]  /*1bb80*/  ISETP.LT.OR P1, PT, R10, 0x2a, P1 ;  /* 0x0000002a0a00780c */ /* 0x000fe40000f21670 */
[----:B------:R-:W-:Y:S02]  /*1bb90*/  FSEL R46, R46, -INF , !P2 ;  /* 0xff8000002e2e7808 */ /* 0x000fe40005000000 */
[----:B------:R-:W-:Y:S02]  /*1bba0*/  ISETP.GT.AND P2, PT, R11, 0x30, P5 ;  /* 0x000000300b00780c */ /* 0x000fe40002f44270 */
[----:B------:R-:W-:Y:S02]  /*1bbb0*/  FSEL R47, R47, -INF , !P1 ;  /* 0xff8000002f2f7808 */ /* 0x000fe40004800000 */
[----:B0-----:R-:W-:-:S02]  /*1bbc0*/  FMNMX.FTZ R3, R3, R5, !PT ;  /* 0x0000000503037209 */ /* 0x001fc40007810000 */
[C---:B------:R-:W-:Y:S02]  /*1bbd0*/  ISETP.GT.AND P1, PT, R11.reuse, 0x31, P5 ;  /* 0x000000310b00780c */ /* 0x040fe40002f24270 */
[C---:B------:R-:W-:Y:S01]  /*1bbe0*/  ISETP.LT.OR P2, PT, R10.reuse, 0x31, P2 ;  /* 0x000000310a00780c */ /* 0x040fe20001741670 */
[----:B------:R-:W0:Y:S01]  /*1bbf0*/  SHFL.BFLY PT, R5, R3, 0x1, 0x1f ;  /* 0x0c201f0003057f89 */ /* 0x000e2200000e0000 */
[----:B------:R-:W-:Y:S02]  /*1bc00*/  ISETP.LT.OR P1, PT, R10, 0x32, P1 ;  /* 0x000000320a00780c */ /* 0x000fe40000f21670 */
[----:B------:R-:W-:Y:S02]  /*1bc10*/  FSEL R50, R50, -INF , !P2 ;  /* 0xff80000032327808 */ /* 0x000fe40005000000 */
[----:B------:R-:W-:Y:S02]  /*1bc20*/  ISETP.GT.AND P2, PT, R11, 0x38, P5 ;  /* 0x000000380b00780c */ /* 0x000fe40002f44270 */
[----:B------:R-:W-:-:S02]  /*1bc30*/  FSEL R51, R51, -INF , !P1 ;  /* 0xff80000033337808 */ /* 0x000fc40004800000 */
[C---:B------:R-:W-:Y:S02]  /*1bc40*/  ISETP.GT.AND P1, PT, R11.reuse, 0x39, P5 ;  /* 0x000000390b00780c */ /* 0x040fe40002f24270 */
[C---:B------:R-:W-:Y:S02]  /*1bc50*/  ISETP.LT.OR P2, PT, R10.reuse, 0x39, P2 ;  /* 0x000000390a00780c */ /* 0x040fe40001741670 */
[----:B------:R-:W-:Y:S02]  /*1bc60*/  ISETP.LT.OR P1, PT, R10, 0x3a, P1 ;  /* 0x0000003a0a00780c */ /* 0x000fe40000f21670 */
[----:B------:R-:W-:Y:S02]  /*1bc70*/  FSEL R54, R54, -INF , !P2 ;  /* 0xff80000036367808 */ /* 0x000fe40005000000 */
[----:B------:R-:W-:Y:S02]  /*1bc80*/  ISETP.GT.AND P2, PT, R11, 0x40, P5 ;  /* 0x000000400b00780c */ /* 0x000fe40002f44270 */
[----:B------:R-:W-:-:S02]  /*1bc90*/  FSEL R55, R55, -INF , !P1 ;  /* 0xff80000037377808 */ /* 0x000fc40004800000 */
[----:B------:R-:W-:Y:S02]  /*1bca0*/  ISETP.GT.AND P1, PT, R11, 0x41, P5 ;  /* 0x000000410b00780c */ /* 0x000fe40002f24270 */
[C---:B------:R-:W-:Y:S02]  /*1bcb0*/  ISETP.LT.OR P2, PT, R10.reuse, 0x41, P2 ;  /* 0x000000410a00780c */ /* 0x040fe40001741670 */
[----:B0-----:R-:W-:Y:S02]  /*1bcc0*/  FMNMX.FTZ R3, R3, R5, !PT ;  /* 0x0000000503037209 */ /* 0x001fe40007810000 */
[----:B------:R-:W-:Y:S02]  /*1bcd0*/  ISETP.LT.OR P1, PT, R10, 0x42, P1 ;  /* 0x000000420a00780c */ /* 0x000fe40000f21670 */
[----:B------:R-:W-:Y:S01]  /*1bce0*/  FSETP.NEU.FTZ.AND P6, PT, R3, -INF , PT ;  /* 0xff8000000300780b */ /* 0x000fe20003fdd000 */
[----:B------:R-:W-:-:S01]  /*1bcf0*/  FFMA.FTZ R5, R2, R3, -8 ;  /* 0xc100000002057423 */ /* 0x000fc20000010003 */
[----:B------:R-:W-:-:S02]  /*1bd00*/  FSEL R58, R58, -INF , !P2 ;  /* 0xff8000003a3a7808 */ /* 0x000fc40005000000 */
[----:B------:R-:W-:Y:S02]  /*1bd10*/  ISETP.GT.AND P2, PT, R11, 0x48, P5 ;  /* 0x000000480b00780c */ /* 0x000fe40002f44270 */
[----:B------:R-:W-:Y:S02]  /*1bd20*/  FSEL R5, R5, RZ, P6 ;  /* 0x000000ff05057208 */ /* 0x000fe40003000000 */
[----:B------:R-:W-:Y:S02]  /*1bd30*/  FSEL R59, R59, -INF , !P1 ;  /* 0xff8000003b3b7808 */ /* 0x000fe40004800000 */
[----:B------:R-:W-:Y:S01]  /*1bd40*/  ISETP.GT.AND P1, PT, R11, 0x49, P5 ;  /* 0x000000490b00780c */ /* 0x000fe20002f24270 */
        /* <DEDUP_REMOVED lines=31> */
[----:B------:R-:W-:Y:S01]  /*1bf40*/  FFMA.FTZ R85, R2, R85, -R5 ;  /* 0x0000005502557223 */ /* 0x000fe20000010805 */
[----:B------:R-:W-:Y:S01]  /*1bf50*/  FMNMX.FTZ R5, R26, R12, !PT ;  /* 0x0000000c1a057209 */ /* 0x000fe20007810000 */
[----:B------:R-:W-:Y:S01]  /*1bf60*/  MUFU.EX2 R24, R24 ;  /* 0x0000001800187308 */ /* 0x000fe20000000800 */
[----:B------:R-:W-:-:S02]  /*1bf70*/  ISETP.LT.OR P2, PT, R10, 0x49, P2 ;  /* 0x000000490a00780c */ /* 0x000fc40001741670 */
[----:B------:R-:W-:Y:S02]  /*1bf80*/  FMNMX.FTZ R5, R27, R5, !PT ;  /* 0x000000051b057209 */ /* 0x000fe40007810000 */
[----:B------:R-:W-:Y:S02]  /*1bf90*/  ISETP.LT.OR P1, PT, R10, 0x4a, P1 ;  /* 0x0000004a0a00780c */ /* 0x000fe40000f21670 */
[----:B------:R-:W-:Y:S01]  /*1bfa0*/  FMNMX.FTZ R5, R30, R5, !PT ;  /* 0x000000051e057209 */ /* 0x000fe20007810000 */
[----:B------:R-:W-:Y:S01]  /*1bfb0*/  MUFU.EX2 R25, R25 ;  /* 0x0000001900197308 */ /* 0x000fe20000000800 */
[----:B------:R-:W-:Y:S02]  /*1bfc0*/  FSEL R62, R62, -INF , !P2 ;  /* 0xff8000003e3e7808 */ /* 0x000fe40005000000 */
[----:B------:R-:W-:Y:S02]  /*1bfd0*/  FMNMX.FTZ R5, R31, R5, !PT ;  /* 0x000000051f057209 */ /* 0x000fe40007810000 */
[----:B------:R-:W-:-:S02]  /*1bfe0*/  ISETP.GT.AND P2, PT, R11, 0x50, P5 ;  /* 0x000000500b00780c */ /* 0x000fc40002f44270 */
[----:B------:R-:W-:Y:S01]  /*1bff0*/  FMNMX.FTZ R5, R34, R5, !PT ;  /* 0x0000000522057209 */ /* 0x000fe20007810000 */
[----:B------:R-:W-:Y:S01]  /*1c000*/  MUFU.EX2 R28, R28 ;  /* 0x0000001c001c7308 */ /* 0x000fe20000000800 */
[----:B------:R-:W-:Y:S02]  /*1c010*/  FSEL R63, R63, -INF , !P1 ;  /* 0xff8000003f3f7808 */ /* 0x000fe40004800000 */
[----:B------:R-:W-:Y:S02]  /*1c020*/  FMNMX.FTZ R5, R35, R5, !PT ;  /* 0x0000000523057209 */ /* 0x000fe40007810000 */
[----:B------:R-:W-:Y:S02]  /*1c030*/  ISETP.GT.AND P1, PT, R11, 0x51, P5 ;  /* 0x000000510b00780c */ /* 0x000fe40002f24270 */
        /* <DEDUP_REMOVED lines=39> */
[----:B------:R-:W-:-:S02]  /*1c2b0*/  FSEL R8, R3, RZ, P6 ;  /* 0x000000ff03087208 */ /* 0x000fc40003000000 */
[----:B------:R-:W-:Y:S01]  /*1c2c0*/  FMNMX.FTZ R5, R70, R5, !PT ;  /* 0x0000000546057209 */ /* 0x000fe20007810000 */
[----:B------:R-:W-:Y:S01]  /*1c2d0*/  MUFU.EX2 R45, R45 ;  /* 0x0000002d002d7308 */ /* 0x000fe20000000800 */
[----:B------:R-:W-:Y:S01]  /*1c2e0*/  FSEL R75, R75, -INF , !P1 ;  /* 0xff8000004b4b7808 */ /* 0x000fe20004800000 */
[----:B------:R-:W-:Y:S01]  /*1c2f0*/  FADD.FTZ R8, -R8, R13 ;  /* 0x0000000d08087221 */ /* 0x000fe20000010100 */
[----:B------:R-:W-:Y:S02]  /*1c300*/  FMNMX.FTZ R5, R71, R5, !PT ;  /* 0x0000000547057209 */ /* 0x000fe40007810000 */
[----:B------:R-:W-:Y:S01]  /*1c310*/  LOP3.LUT P6, RZ, R17, 0x2, RZ, 0xc0, !PT ;  /* 0x0000000211ff7812 */ /* 0x000fe200078cc0ff */
[----:B------:R-:W-:Y:S01]  /*1c320*/  FMUL.FTZ R8, R2, R8 ;  /* 0x0000000802087220 */ /* 0x000fe20000410000 */
[----:B------:R-:W-:Y:S01]  /*1c330*/  FMNMX.FTZ R5, R74, R5, !PT ;  /* 0x000000054a057209 */ /* 0x000fe20007810000 */
[----:B------:R-:W-:Y:S01]  /*1c340*/  MUFU.EX2 R48, R48 ;  /* 0x0000003000307308 */ /* 0x000fe20000000800 */
[----:B------:R-:W-:-:S02]  /*1c350*/  ISETP.GT.AND P3, PT, R11, 0x70, P5 ;  /* 0x000000700b00780c */ /* 0x000fc40002f64270 */
[----:B------:R-:W-:Y:S02]  /*1c360*/  FSEL R78, R78, -INF , !P6 ;  /* 0xff8000004e4e7808 */ /* 0x000fe40007000000 */
[----:B------:R-:W-:Y:S02]  /*1c370*/  FMNMX.FTZ R5, R75, R5, !PT ;  /* 0x000000054b057209 */ /* 0x000fe40007810000 */
[----:B------:R-:W-:Y:S01]  /*1c380*/  ISETP.GT.AND P2, PT, R11, 0x71, P5 ;  /* 0x000000710b00780c */ /* 0x000fe20002f44270 */
[----:B------:R-:W0:Y:S01]  /*1c390*/  MUFU.EX2 R8, R8 ;  /* 0x0000000800087308 */ /* 0x000e220000000800 */
[----:B------:R-:W-:Y:S02]  /*1c3a0*/  ISETP.LT.OR P3, PT, R10, 0x71, P3 ;  /* 0x000000710a00780c */ /* 0x000fe40001f61670 */
[----:B------:R-:W-:Y:S02]  /*1c3b0*/  FSEL R79, R79, -INF , !P4 ;  /* 0xff8000004f4f7808 */ /* 0x000fe40006000000 */
[----:B------:R-:W-:-:S02]  /*1c3c0*/  FMNMX.FTZ R5, R78, R5, !PT ;  /* 0x000000054e057209 */ /* 0x000fc40007810000 */
[----:B------:R-:W-:Y:S01]  /*1c3d0*/  ISETP.GT.AND P1, PT, R11, 0x78, P5 ;  /* 0x000000780b00780c */ /* 0x000fe20002f24270 */
[----:B------:R-:W-:Y:S01]  /*1c3e0*/  MUFU.EX2 R49, R49 ;  /* 0x0000003100317308 */ /* 0x000fe20000000800 */
[----:B------:R-:W-:Y:S02]  /*1c3f0*/  ISETP.LT.OR P2, PT, R10, 0x72, P2 ;  /* 0x000000720a00780c */ /* 0x000fe40001741670 */
[----:B------:R-:W-:Y:S02]  /*1c400*/  FSEL R82, R82, -INF , !P3 ;  /* 0xff80000052527808 */ /* 0x000fe40005800000 */
[----:B------:R-:W-:Y:S02]  /*1c410*/  FMNMX.FTZ R5, R79, R5, !PT ;  /* 0x000000054f057209 */ /* 0x000fe40007810000 */
[----:B------:R-:W-:Y:S01]  /*1c420*/  ISETP.GT.AND P5, PT, R11, 0x79, P5 ;  /* 0x000000790b00780c */ /* 0x000fe20002fa4270 */
[----:B------:R-:W-:Y:S01]  /*1c430*/  MUFU.EX2 R52, R52 ;  /* 0x0000003400347308 */ /* 0x000fe20000000800 */
[----:B------:R-:W-:Y:S01]  /*1c440*/  ISETP.LT.OR P1, PT, R10, 0x79, P1 ;  /* 0x000000790a00780c */ /* 0x000fe20000f21670 */
[----:B0-----:R-:W-:Y:S01]  /*1c450*/  FFMA.FTZ R4, R8, R4, R24 ;  /* 0x0000000408047223 */ /* 0x001fe20000010018 */
[----:B------:R-:W-:-:S02]  /*1c460*/  FSEL R83, R83, -INF , !P2 ;  /* 0xff80000053537808 */ /* 0x000fc40005000000 */
[----:B------:R-:W-:Y:S01]  /*1c470*/  FMNMX.FTZ R5, R82, R5, !PT ;  /* 0x0000000552057209 */ /* 0x000fe20007810000 */
[----:B------:R-:W-:-:S01]  /*1c480*/  FADD.FTZ R4, R25, R4 ;  /* 0x0000000419047221 */ /* 0x000fc20000010000 */
[----:B------:R-:W-:Y:S01]  /*1c490*/  ISETP.LT.OR P5, PT, R10, 0x7a, P5 ;  /* 0x0000007a0a00780c */ /* 0x000fe20002fa1670 */
[----:B------:R-:W-:Y:S01]  /*1c4a0*/  MUFU.EX2 R53, R53 ;  /* 0x0000003500357308 */ /* 0x000fe20000000800 */
[----:B------:R-:W-:Y:S02]  /*1c4b0*/  FSEL R86, R86, -INF , !P1 ;  /* 0xff80000056567808 */ /* 0x000fe40004800000 */
[----:B------:R-:W-:Y:S02]  /*1c4c0*/  FMNMX.FTZ R5, R83, R5, !PT ;  /* 0x0000000553057209 */ /* 0x000fe40007810000 */
[----:B------:R-:W-:Y:S02]  /*1c4d0*/  FSEL R87, R87, -INF , !P5 ;  /* 0xff80000057577808 */ /* 0x000fe40006800000 */
[----:B------:R-:W-:Y:S01]  /*1c4e0*/  FMNMX.FTZ R5, R86, R5, !PT ;  /* 0x0000000556057209 */ /* 0x000fe20007810000 */
[----:B------:R-:W-:Y:S01]  /*1c4f0*/  MUFU.EX2 R56, R56 ;  /* 0x0000003800387308 */ /* 0x000fe20000000800 */
[----:B------:R-:W-:-:S02]  /*1c500*/  LOP3.LUT P0, RZ, R17, 0x40000000, RZ, 0xc0, !PT ;  /* 0x4000000011ff7812 */ /* 0x000fc4000780c0ff */
[----:B------:R-:W-:-:S05]  /*1c510*/  FMNMX.FTZ R5, R87, R5, !PT ;  /* 0x0000000557057209 */ /* 0x000fca0007810000 */
[----:B------:R-:W0:Y:S01]  /*1c520*/  SHFL.BFLY PT, R9, R5, 0x2, 0x1f ;  /* 0x0c401f0005097f89 */ /* 0x000e2200000e0000 */
        /* <DEDUP_REMOVED lines=10> */
[----:B------:R-:W-:Y:S01]  /*1c5d0*/  FSETP.NEU.FTZ.AND P1, PT, R5, -INF , PT ;  /* 0xff8000000500780b */ /* 0x000fe20003f3d000 */
[----:B------:R-:W-:-:S02]  /*1c5e0*/  FFMA.FTZ R10, R2, R5, -8 ;  /* 0xc1000000020a7423 */ /* 0x000fc40000010005 */
[----:B------:R-:W-:Y:S01]  /*1c5f0*/  MUFU.EX2 R72, R72 ;  /* 0x0000004800487308 */ /* 0x000fe20000000800 */
[----:B------:R-:W-:Y:S02]  /*1c600*/  FSEL R9, R5, RZ, P1 ;  /* 0x000000ff05097208 */ /* 0x000fe40000800000 */
[----:B------:R-:W-:-:S03]  /*1c610*/  FSEL R11, R10, RZ, P1 ;  /* 0x000000ff0a0b7208 */ /* 0x000fc60000800000 */
[----:B------:R-:W-:Y:S02]  /*1c620*/  FADD.FTZ R9, -R9, R12 ;  /* 0x0000000c09097221 */ /* 0x000fe40000010100 */
[----:B------:R-:W-:Y:S01]  /*1c630*/  MUFU.EX2 R73, R73 ;  /* 0x0000004900497308 */ /* 0x000fe20000000800 */
[----:B------:R-:W-:-:S01]  /*1c640*/  FFMA.FTZ R26, R2, R26, -R11 ;  /* 0x0000001a021a7223 */ /* 0x000fc2000001080b */
[C-C-:B------:R-:W-:Y:S01]  /*1c650*/  FFMA.FTZ R27, R2.reuse, R27, -R11.reuse ;  /* 0x0000001b021b7223 */ /* 0x140fe2000001080b */
[C---:B------:R-:W-:Y:S01]  /*1c660*/  FMUL.FTZ R9, R2.reuse, R9 ;  /* 0x0000000902097220 */ /* 0x040fe20000410000 */
        /* <DEDUP_REMOVED lines=34> */
[----:B------:R-:W-:-:S02]  /*1c890*/  FFMA.FTZ R11, R2, R87, -R11 ;  /* 0x00000057020b7223 */ /* 0x000fc4000001080b */
        /* <DEDUP_REMOVED lines=94> */
[----:B0-----:R-:W-:-:S03]  /*1ce80*/  FADD.FTZ R4, R85, R0 ;  /* 0x0000000055047221 */ /* 0x001fc60000010000 */
[----:B-1----:R-:W-:Y:S01]  /*1ce90*/  FADD.FTZ R0, R11, R10 ;  /* 0x0000000a0b007221 */ /* 0x002fe20000010000 */
[----:B------:R-:W-:Y:S06]  /*1cea0*/  @!P0 BRA `(.L_x_1784) ;  /* 0x0000000000048947 */ /* 0x000fec0003800000 */
[----:B------:R-:W-:Y:S01]  /*1ceb0*/  BPT.TRAP 0x1 ;  /* 0x000000040000795c */ /* 0x000fe20000300000 */
.L_x_1784:
        /* <DEDUP_REMOVED lines=105> */
[----:B------:R-:W-:Y:S02]  /*1d550*/  IMAD.MOV.U32 R15, RZ, RZ, R168 ;  /* 0x000000ffff0f7224 */ /* 0x000fe400078e00a8 */
[----:B------:R-:W-:Y:S01]  /*1d560*/  IMAD.MOV.U32 R14, RZ, RZ, R23 ;  /* 0x000000ffff0e7224 */ /* 0x000fe200078e0017 */
[----:B0-----:R-:W-:Y:S06]  /*1d570*/  @P1 BRA `(.L_x_1785) ;  /* 0xffffffcc00dc1947 */ /* 0x001fec000383ffff */
.L_x_1765:
[----:B------:R-:W-:Y:S05]  /*1d580*/  WARPSYNC.ALL ;  /* 0x0000000000007948 */ /* 0x000fea0003800000 */
[----:B------:R-:W-:Y:S06]  /*1d590*/  BAR.ARV 0x8, 0x180 ;  /* 0x0206000000007b1d */ /* 0x000fec0000002000 */
[----:B------:R-:W-:Y:S05]  /*1d5a0*/  @!P0 BRA `(.L_x_1786) ;  /* 0x0000000000048947 */ /* 0x000fea0003800000 */
[----:B------:R-:W-:Y:S01]  /*1d5b0*/  BPT.TRAP 0x1 ;  /* 0x000000040000795c */ /* 0x000fe20000300000 */
.L_x_1786:
[----:B------:R-:W-:Y:S01]  /*1d5c0*/  IMAD R14, R23, 0x8, R16 ;  /* 0x00000008170e7824 */ /* 0x000fe200078e0210 */
[----:B------:R-:W-:-:S04]  /*1d5d0*/  SHF.L.U32 R7, R168, 0x1f, RZ ;  /* 0x0000001fa8077819 */ /* 0x000fc800000006ff */
[----:B------:R0:W1:Y:S01]  /*1d5e0*/  SYNCS.PHASECHK.TRANS64.TRYWAIT P1, [R14+URZ+0x22850], R7 ;  /* 0x022850070e0075a7 */ /* 0x000062000802017f */
[----:B------:R-:W-:Y:S05]  /*1d5f0*/  @!P0 BRA `(.L_x_1787) ;  /* 0x0000000000048947 */ /* 0x000fea0003800000 */
[----:B------:R-:W-:Y:S01]  /*1d600*/  BPT.TRAP 0x1 ;  /* 0x000000040000795c */ /* 0x000fe20000300000 */
.L_x_1787:
[----:B------:R-:W-:-:S05]  /*1d610*/  VIADD R16, R16, 0x400 ;  /* 0x0000040010107836 */ /* 0x000fca0000000000 */
[----:B------:R-:W-:-:S04]  /*1d620*/  SHF.R.U32.HI R16, RZ, 0x4, R16 ;  /* 0x00000004ff107819 */ /* 0x000fc80000011610 */
[----:B------:R-:W-:-:S04]  /*1d630*/  LOP3.LUT R16, R16, 0x3fff, RZ, 0xc0, !PT ;  /* 0x00003fff10107812 */ /* 0x000fc800078ec0ff */
[----:B------:R-:W-:Y:S01]  /*1d640*/  LOP3.LUT R16, R16, 0x10000, RZ, 0xfc, !PT ;  /* 0x0001000010107812 */ /* 0x000fe200078efcff */
[----:B-1----:R-:W-:Y:S06]  /*1d650*/  @P1 BRA `(.L_x_1788) ;  /* 0x0000000000081947 */ /* 0x002fec0003800000 */
[----:B------:R-:W1:Y:S02]  /*1d660*/  SYNCS.PHASECHK.TRANS64.TRYWAIT P1, [R14+URZ+0x22850], R7 ;  /* 0x022850070e0075a7 */ /* 0x000e64000802017f */
[----:B-1----:R-:W-:Y:S05]  /*1d670*/  @!P1 BRA `(.L_x_1789) ;  /* 0x000000dc00149947 */ /* 0x002fea0003800000 */
.L_x_1788:
[----:B------:R-:W-:Y:S01]  /*1d680*/  IMAD R6, R23, 0x400, R16 ;  /* 0x0000040017067824 */ /* 0x000fe200078e0210 */
[----:B------:R-:W-:Y:S05]  /*1d690*/  WARPSYNC.ALL ;  /* 0x0000000000007948 */ /* 0x000fea0003800000 */
[----:B01----:R-:W-:Y:S01]  /*1d6a0*/  IMAD.MOV.U32 R7, RZ, RZ, 0x40000040 ;  /* 0x40000040ff077424 */ /* 0x003fe200078e00ff */
[----:B------:R-:W-:Y:S01]  /*1d6b0*/  R2UR UR6, R6 ;  /* 0x00000000060672ca */ /* 0x000fe200000e0000 */
[----:B------:R-:W-:Y:S01]  /*1d6c0*/  WARPGROUP.ARRIVE ;  /* 0x00000000000079c5 */ /* 0x000fe20000000000 */
[----:B------:R-:W-:Y:S01]  /*1d6d0*/  ULDC.64 UR4, c[0x0][0x9a0] ;  /* 0x0002680000047ab9 */ /* 0x000fe20000000a00 */
[----:B------:R-:W-:Y:S01]  /*1d6e0*/  IMAD.MOV.U32 R13, RZ, RZ, 0x40000040 ;  /* 0x40000040ff0d7424 */ /* 0x000fe200078e00ff */
[----:B------:R-:W-:-:S02]  /*1d6f0*/  R2UR UR7, R7 ;  /* 0x00000000070772ca */ /* 0x000fc400000e0000 */
[----:B------:R-:W-:-:S04]  /*1d700*/  ISETP.NE.U32.AND P1, PT, RZ, UR4, PT ;  /* 0x00000004ff007c0c */ /* 0x000fc8000bf25070 */
[----:B------:R-:W-:-:S07]  /*1d710*/  ISETP.NE.AND.EX P1, PT, RZ, UR5, PT, P1 ;  /* 0x00000005ff007c0c */ /* 0x000fce000bf25310 */
[----:B------:R-:W-:Y:S06]  /*1d720*/  QGMMA.64x128x32.F32.E4M3.E4M3 R88, R164, gdesc[UR4], R88, gsb0 ;  /* 0x01e00004a4587df3 */ /* 0x000fec0008000858 */
[----:B------:R-:W0:Y:S01]  /*1d730*/  @P1 LDC.64 R10, c[0x0][0x9c8] ;  /* 0x00027200ff0a1b82 */ /* 0x000e220000000a00 */
[----:B------:R-:W-:-:S07]  /*1d740*/  @P1 SHF.R.S32.HI R7, RZ, 0x1f, R195 ;  /* 0x0000001fff071819 */ /* 0x000fce00000114c3 */
[----:B------:R-:W1:Y:S01]  /*1d750*/  @P1 LDC.64 R8, c[0x0][0x9d0] ;  /* 0x00027400ff081b82 */ /* 0x000e620000000a00 */
[----:B------:R-:W-:Y:S01]  /*1d760*/  R2UR UR7, R13 ;  /* 0x000000000d0772ca */ /* 0x000fe200000e0000 */
[----:B0-----:R-:W-:-:S04]  /*1d770*/  @P1 IMAD R12, R7, R10, RZ ;  /* 0x0000000a070c1224 */ /* 0x001fc800078e02ff */
[C---:B------:R-:W-:Y:S02]  /*1d780*/  @P1 IMAD R7, R195.reuse, R11, R12 ;  /* 0x0000000bc3071224 */ /* 0x040fe400078e020c */
[----:B------:R-:W-:Y:S02]  /*1d790*/  VIADD R12, R6, 0x2 ;  /* 0x00000002060c7836 */ /* 0x000fe40000000000 */
[----:B------:R-:W-:-:S03]  /*1d7a0*/  @P1 IMAD.WIDE.U32 R10, R195, R10, RZ ;  /* 0x0000000ac30a1225 */ /* 0x000fc600078e00ff */
[----:B------:R-:W-:Y:S01]  /*1d7b0*/  R2UR UR6, R12 ;  /* 0x000000000c0672ca */ /* 0x000fe200000e0000 */
[----:B------:R-:W-:Y:S02]  /*1d7c0*/  @P1 IMAD.IADD R11, R11, 0x1, R7 ;  /* 0x000000010b0b1824 */ /* 0x000fe400078e0207 */
[----:B-1----:R-:W-:-:S04]  /*1d7d0*/  @P1 IMAD.WIDE.U32 R10, R169, R8, R10 ;  /* 0x00000008a90a1225 */ /* 0x002fc800078e000a */
[----:B------:R-:W-:Y:S01]  /*1d7e0*/  @P1 IMAD R9, R169, R9, R11 ;  /* 0x00000009a9091224 */ /* 0x000fe200078e020b */
[----:B------:R-:W-:-:S04]  /*1d7f0*/  @P1 LEA R8, P2, R10, UR4, 0x2 ;  /* 0x000000040a081c11 */ /* 0x000fc8000f8410ff */
[----:B------:R-:W-:Y:S01]  /*1d800*/  @P1 LEA.HI.X R9, R10, UR5, R9, 0x2, P2 ;  /* 0x000000050a091c11 */ /* 0x000fe200090f1409 */
[----:B------:R-:W-:-:S06]  /*1d810*/  IMAD.MOV.U32 R10, RZ, RZ, 0x3f800000 ;  /* 0x3f800000ff0a7424 */ /* 0x000fcc00078e00ff */
[----:B------:R0:W2:Y:S01]  /*1d820*/  @P1 LDG.E R10, desc[UR42][R8.64] ;  /* 0x0000002a080a1981 */ /* 0x0000a2000c1e1900 */
[----:B------:R-:W-:Y:S02]  /*1d830*/  WARPGROUP.DEPBAR.LE gsb0, 0x0 ;  /* 0x00008000000079c5 */ /* 0x000fe40000010000 */
[----:B------:R-:W-:-:S06]  /*1d840*/  WARPGROUP.ARRIVE ;  /* 0x00000000000079c5 */ /* 0x000fcc0000000000 */
[----:B------:R-:W-:Y:S01]  /*1d850*/  QGMMA.64x128x32.F32.E4M3.E4M3 R88, R160, gdesc[UR4], R88, gsb0 ;  /* 0x01e00004a0587df3 */ /* 0x000fe20008000858 */
[----:B0-----:R-:W-:Y:S02]  /*1d860*/  VIADD R8, R6, 0x4 ;  /* 0x0000000406087836 */ /* 0x001fe40000000000 */
[----:B------:R-:W-:-:S03]  /*1d870*/  IMAD.MOV.U32 R9, RZ, RZ, 0x40000040 ;  /* 0x40000040ff097424 */ /* 0x000fc600078e00ff */
[----:B------:R-:W-:Y:S02]  /*1d880*/  R2UR UR6, R8 ;  /* 0x00000000080672ca */ /* 0x000fe400000e0000 */
[----:B------:R-:W-:Y:S01]  /*1d890*/  R2UR UR7, R9 ;  /* 0x00000000090772ca */ /* 0x000fe200000e0000 */
[----:B------:R-:W-:Y:S02]  /*1d8a0*/  VIADD R6, R6, 0x6 ;  /* 0x0000000606067836 */ /* 0x000fe40000000000 */
[----:B------:R-:W-:Y:S01]  /*1d8b0*/  IMAD.MOV.U32 R7, RZ, RZ, 0x40000040 ;  /* 0x40000040ff077424 */ /* 0x000fe200078e00ff */
[----:B------:R-:W0:Y:S01]  /*1d8c0*/  SHFL.BFLY PT, R11, R4, 0x2, 0x1f ;  /* 0x0c401f00040b7f89 */ /* 0x000e2200000e0000 */
[----:B------:R-:W-:Y:S02]  /*1d8d0*/  WARPGROUP.DEPBAR.LE gsb0, 0x0 ;  /* 0x00008000000079c5 */ /* 0x000fe40000010000 */
[----:B------:R-:W-:-:S06]  /*1d8e0*/  WARPGROUP.ARRIVE ;  /* 0x00000000000079c5 */ /* 0x000fcc0000000000 */
[----:B------:R-:W-:Y:S01]  /*1d8f0*/  QGMMA.64x128x32.F32.E4M3.E4M3 R88, R156, gdesc[UR4], R88, gsb0 ;  /* 0x01e000049c587df3 */ /* 0x000fe20008000858 */
[----:B------:R-:W-:Y:S02]  /*1d900*/  R2UR UR6, R6 ;  /* 0x00000000060672ca */ /* 0x000fe400000e0000 */
[----:B------:R-:W-:Y:S02]  /*1d910*/  R2UR UR7, R7 ;  /* 0x00000000070772ca */ /* 0x000fe400000e0000 */
[----:B------:R-:W1:Y:S01]  /*1d920*/  SHFL.BFLY PT, R7, R0, 0x2, 0x1f ;  /* 0x0c401f0000077f89 */ /* 0x000e6200000e0000 */
[----:B0-----:R-:W-:-:S05]  /*1d930*/  FADD.FTZ R11, R11, R4 ;  /* 0x000000040b0b7221 */ /* 0x001fca0000010000 */
[----:B------:R-:W0:Y:S01]  /*1d940*/  SHFL.BFLY PT, R6, R11, 0x1, 0x1f ;  /* 0x0c201f000b067f89 */ /* 0x000e2200000e0000 */
[----:B-1----:R-:W-:-:S05]  /*1d950*/  FADD.FTZ R7, R7, R0 ;  /* 0x0000000007077221 */ /* 0x002fca0000010000 */
[----:B------:R-:W1:Y:S01]  /*1d960*/  SHFL.BFLY PT, R8, R7, 0x1, 0x1f ;  /* 0x0c201f0007087f89 */ /* 0x000e6200000e0000 */
[----:B0-----:R-:W-:-:S05]  /*1d970*/  FADD.FTZ R12, R11, R6 ;  /* 0x000000060b0c7221 */ /* 0x001fca0000010000 */
[C---:B------:R-:W-:Y:S01]  /*1d980*/  FSETP.NE.FTZ.AND P1, PT, R12.reuse, RZ, PT ;  /* 0x000000ff0c00720b */ /* 0x040fe20003f35000 */
[----:B------:R-:W-:Y:S01]  /*1d990*/  FMUL.FTZ R4, R12, 0.00390625 ;  /* 0x3b8000000c047820 */ /* 0x000fe20000410000 */
[----:B------:R-:W-:-:S04]  /*1d9a0*/  IMAD.MOV.U32 R9, RZ, RZ, RZ ;  /* 0x000000ffff097224 */ /* 0x000fc800078e00ff */
[----:B------:R-:W-:Y:S01]  /*1d9b0*/  FSETP.NE.FTZ.AND P2, PT, R4, RZ, PT ;  /* 0x000000ff0400720b */ /* 0x000fe20003f55000 */
[----:B-1----:R-:W-:-:S04]  /*1d9c0*/  FADD.FTZ R8, R7, R8 ;  /* 0x0000000807087221 */ /* 0x002fc80000010000 */
[----:B------:R-:W-:Y:S02]  /*1d9d0*/  FMUL.FTZ R13, R8, 0.00390625 ;  /* 0x3b800000080d7820 */ /* 0x000fe40000410000 */
[----:B------:R-:W-:Y:S03]  /*1d9e0*/  @P1 MUFU.RCP R9, R12 ;  /* 0x0000000c00091308 */ /* 0x000fe60000001000 */
[----:B------:R-:W-:Y:S01]  /*1d9f0*/  FSETP.NE.FTZ.AND P3, PT, R13, RZ, PT ;  /* 0x000000ff0d00720b */ /* 0x000fe20003f75000 */
[----:B------:R-:W-:Y:S02]  /*1da00*/  WARPGROUP.DEPBAR.LE gsb0, 0x0 ;  /* 0x00008000000079c5 */ /* 0x000fe40000010000 */
[----:B------:R-:W-:-:S06]  /*1da10*/  WARPGROUP.ARRIVE ;  /* 0x00000000000079c5 */ /* 0x000fcc0000000000 */
[----:B------:R-:W-:Y:S01]  /*1da20*/  QGMMA.64x128x32.F32.E4M3.E4M3 R88, R152, gdesc[UR4], R88, gsb0 ;  /* 0x01e0000498587df3 */ /* 0x000fe20008000858 */
[----:B------:R-:W-:Y:S01]  /*1da30*/  FSETP.NE.FTZ.AND P1, PT, R8, RZ, PT ;  /* 0x000000ff0800720b */ /* 0x000fe20003f35000 */
[----:B------:R-:W-:Y:S01]  /*1da40*/  IMAD.MOV.U32 R11, RZ, RZ, RZ ;  /* 0x000000ffff0b7224 */ /* 0x000fe200078e00ff */
[----:B------:R-:W0:Y:S08]  /*1da50*/  @P2 MUFU.LG2 R4, R4 ;  /* 0x0000000400042308 */ /* 0x000e300000000c00 */
[----:B------:R-:W1:Y:S08]  /*1da60*/  @P3 MUFU.LG2 R6, R13 ;  /* 0x0000000d00063308 */ /* 0x000e700000000c00 */
[----:B------:R-:W3:Y:S01]  /*1da70*/  @P1 MUFU.RCP R11, R8 ;  /* 0x00000008000b1308 */ /* 0x000ee20000001000 */
[C---:B------:R-:W-:Y:S01]  /*1da80*/  @P2 FMUL.FTZ R0, R2.reuse, 0.69314718246459960938 ;  /* 0x3f31721802002820 */ /* 0x040fe20000410000 */
[----:B------:R-:W-:Y:S01]  /*1da90*/  @P3 FMUL.FTZ R15, R2, 0.69314718246459960938 ;  /* 0x3f317218020f3820 */ /* 0x000fe20000410000 */
[----:B0-----:R-:W-:Y:S01]  /*1daa0*/  @P2 FMUL.FTZ R7, R4, 0.69314718246459960938 ;  /* 0x3f31721804072820 */ /* 0x001fe20000410000 */
        /* <DEDUP_REMOVED lines=10> */
.L_x_1790:
[----:B------:R-:W-:Y:S02]  /*1db50*/  VIADD R14, R14, 0x22860 ;  /* 0x000228600e0e7836 */ /* 0x000fe40000000000 */
[-C--:B------:R-:W-:Y:S01]  /*1db60*/  FMUL.FTZ R0, R88, R9.reuse ;  /* 0x0000000958007220 */ /* 0x080fe20000410000 */
[----:B------:R-:W-:Y:S02]  /*1db70*/  IMAD.U32 R3, RZ, RZ, UR38 ;  /* 0x00000026ff037e24 */ /* 0x000fe4000f8e00ff */
[-C--:B------:R-:W-:Y:S01]  /*1db80*/  FMUL.FTZ R93, R93, R9.reuse ;  /* 0x000000095d5d7220 */ /* 0x080fe20000410000 */
[----:B------:R-:W-:Y:S02]  /*1db90*/  VIADD R23, R23, 0x1 ;  /* 0x0000000117177836 */ /* 0x000fe40000000000 */
[-C--:B------:R-:W-:Y:S01]  /*1dba0*/  FMUL.FTZ R96, R96, R9.reuse ;  /* 0x0000000960607220 */ /* 0x080fe20000410000 */
[-C--:B------:R-:W-:Y:S01]  /*1dbb0*/  FMUL.FTZ R12, R101, R9.reuse ;  /* 0x00000009650c7220 */ /* 0x080fe20000410000 */
[----:B------:R-:W-:Y:S01]  /*1dbc0*/  PRMT R14, R3, 0x654, R14 ;  /* 0x00000654030e7816 */ /* 0x000fe2000000000e */
[-C--:B------:R-:W-:Y:S01]  /*1dbd0*/  FMUL.FTZ R29, R104, R9.reuse ;  /* 0x00000009681d7220 */ /* 0x080fe20000410000 */
[----:B------:R-:W-:Y:S01]  /*1dbe0*/  ISETP.NE.AND P1, PT, R23, 0x2, PT ;  /* 0x000000021700780c */ /* 0x000fe20003f25270 */
[-C--:B------:R-:W-:Y:S01]  /*1dbf0*/  FMUL.FTZ R33, R109, R9.reuse ;  /* 0x000000096d217220 */ /* 0x080fe20000410000 */
[----:B------:R0:W-:Y:S01]  /*1dc00*/  SYNCS.ARRIVE.TRANS64.RED.A1T0 RZ, [R14+URZ], RZ ;  /* 0x000000ff0eff79a7 */ /* 0x0001e2000810043f */
[-C--:B------:R-:W-:Y:S01]  /*1dc10*/  FMUL.FTZ R112, R112, R9.reuse ;  /* 0x0000000970707220 */ /* 0x080fe20000410000 */
        /* <DEDUP_REMOVED lines=62> */
.L_x_1674:
        /* <DEDUP_REMOVED lines=9> */
[----:B------:R0:W2:Y:S01]  /*1e090*/  LDS.128 R192, [R16+0x228d0] ;  /* 0x0228d00010c07984 */ /* 0x0000a20000000c00 */
        /* <DEDUP_REMOVED lines=13> */
[----:B------:R-:W-:Y:S01]  /*1e170*/  ISETP.EQ.OR P0, PT, R2, 0x3, !P0 ;  /* 0x000000030200780c */ /* 0x000fe20004702670 */
[----:B------:R0:W5:Y:S03]  /*1e180*/  LDG.E.CONSTANT R4, desc[UR42][R4.64] ;  /* 0x0000002a04047981 */ /* 0x000166000c1e9900 */
[----:B------:R-:W-:Y:S02]  /*1e190*/  SEL R3, R0, R7, P0 ;  /* 0x0000000700037207 */ /* 0x000fe40000000000 */
[----:B------:R-:W-:Y:S01]  /*1e1a0*/  SEL R0, R7, R0, P0 ;  /* 0x0000000007007207 */ /* 0x000fe20000000000 */
[----:B------:R-:W-:Y:S01]  /*1e1b0*/  UMOV UR4, 0xffffffff ;  /* 0xffffffff00047882 */ /* 0x000fe20000000000 */
[----:B------:R-:W-:Y:S02]  /*1e1c0*/  SEL R13, R92, R93, P0 ;  /* 0x0000005d5c0d7207 */ /* 0x000fe40000000000 */
[----:B------:R-:W-:Y:S01]  /*1e1d0*/  SEL R2, R93, R92, P0 ;  /* 0x0000005c5d027207 */ /* 0x000fe20000000000 */
[----:B---3--:R-:W-:-:S03]  /*1e1e0*/  IMAD.WIDE R26, R6, 0x2, R60 ;  /* 0x00000002061a7825 */ /* 0x008fc600078e023c */
[C---:B------:R-:W-:Y:S02]  /*1e1f0*/  IADD3 R103, P5, R26.reuse, 0x4060, RZ ;  /* 0x000040601a677810 */ /* 0x040fe40007fbe0ff */
[----:B------:R-:W-:Y:S02]  /*1e200*/  IADD3 R25, P1, R26, 0x4040, RZ ;  /* 0x000040401a197810 */ /* 0x000fe40007f3e0ff */
[----:B------:R-:W-:Y:S02]  /*1e210*/  LOP3.LUT R102, R103, 0x380, RZ, 0xc0, !PT ;  /* 0x0000038067667812 */ /* 0x000fe400078ec0ff */
[----:B-----5:R-:W-:Y:S02]  /*1e220*/  LOP3.LUT R24, R25, 0x380, RZ, 0xc0, !PT ;  /* 0x0000038019187812 */ /* 0x020fe400078ec0ff */
[----:B------:R-:W-:Y:S02]  /*1e230*/  SHF.R.U64 R102, R102, 0x3, RZ ;  /* 0x0000000366667819 */ /* 0x000fe400000012ff */
[----:B------:R-:W-:-:S02]  /*1e240*/  SHF.R.U64 R24, R24, 0x3, RZ ;  /* 0x0000000318187819 */ /* 0x000fc400000012ff */
[----:B------:R-:W-:Y:S01]  /*1e250*/  LOP3.LUT R102, R102, R103, RZ, 0x3c, !PT ;  /* 0x0000006766667212 */ /* 0x000fe200078e3cff */
[--C-:B------:R-:W-:Y:S01]  /*1e260*/  IMAD.X R103, RZ, RZ, R27.reuse, P5 ;  /* 0x000000ffff677224 */ /* 0x100fe200028e061b */
[----:B------:R-:W-:Y:S01]  /*1e270*/  LOP3.LUT R24, R24, R25, RZ, 0x3c, !PT ;  /* 0x0000001918187212 */ /* 0x000fe200078e3cff */
[----:B------:R-:W-:Y:S01]  /*1e280*/  IMAD.X R25, RZ, RZ, R27, P1 ;  /* 0x000000ffff197224 */ /* 0x000fe200008e061b */
[C---:B------:R-:W-:Y:S02]  /*1e290*/  IADD3 R21, P2, R26.reuse, 0x4020, RZ ;  /* 0x000040201a157810 */ /* 0x040fe40007f5e0ff */
[C---:B------:R-:W-:Y:S02]  /*1e2a0*/  IADD3 R15, P3, R26.reuse, 0x4000, RZ ;  /* 0x000040001a0f7810 */ /* 0x040fe40007f7e0ff */
[C---:B------:R-:W-:Y:S02]  /*1e2b0*/  IADD3 R11, P4, R26.reuse, 0x60, RZ ;  /* 0x000000601a0b7810 */ /* 0x040fe40007f9e0ff */
[----:B------:R-:W-:-:S02]  /*1e2c0*/  IADD3 R9, P5, R26, 0x40, RZ ;  /* 0x000000401a097810 */ /* 0x000fc40007fbe0ff */
[----:B------:R-:W-:Y:S02]  /*1e2d0*/  IADD3 R7, P1, R26, 0x20, RZ ;  /* 0x000000201a077810 */ /* 0x000fe40007f3e0ff */
[----:B------:R-:W-:Y:S02]  /*1e2e0*/  LOP3.LUT R20, R21, 0x380, RZ, 0xc0, !PT ;  /* 0x0000038015147812 */ /* 0x000fe400078ec0ff */
[----:B------:R-:W-:Y:S02]  /*1e2f0*/  LOP3.LUT R14, R15, 0x380, RZ, 0xc0, !PT ;  /* 0x000003800f0e7812 */ /* 0x000fe400078ec0ff */
[----:B------:R-:W-:Y:S02]  /*1e300*/  LOP3.LUT R10, R11, 0x380, RZ, 0xc0, !PT ;  /* 0x000003800b0a7812 */ /* 0x000fe400078ec0ff */
[----:B------:R-:W-:Y:S02]  /*1e310*/  LOP3.LUT R8, R9, 0x380, RZ, 0xc0, !PT ;  /* 0x0000038009087812 */ /* 0x000fe400078ec0ff */
[----:B------:R-:W-:-:S02]  /*1e320*/  LOP3.LUT R6, R7, 0x380, RZ, 0xc0, !PT ;  /* 0x0000038007067812 */ /* 0x000fc400078ec0ff */
[----:B0-----:R-:W-:Y:S02]  /*1e330*/  LOP3.LUT R5, R26, 0x380, RZ, 0xc0, !PT ;  /* 0x000003801a057812 */ /* 0x001fe400078ec0ff */
[----:B------:R-:W-:Y:S02]  /*1e340*/  SHF.R.U64 R20, R20, 0x3, RZ ;  /* 0x0000000314147819 */ /* 0x000fe400000012ff */
[----:B------:R-:W-:Y:S02]  /*1e350*/  SHF.R.U64 R14, R14, 0x3, RZ ;  /* 0x000000030e0e7819 */ /* 0x000fe400000012ff */
[----:B------:R-:W-:Y:S02]  /*1e360*/  SHF.R.U64 R10, R10, 0x3, RZ ;  /* 0x000000030a0a7819 */ /* 0x000fe400000012ff */
[----:B------:R-:W-:Y:S02]  /*1e370*/  SHF.R.U64 R8, R8, 0x3, RZ ;  /* 0x0000000308087819 */ /* 0x000fe400000012ff */
[----:B------:R-:W-:-:S02]  /*1e380*/  SHF.R.U64 R6, R6, 0x3, RZ ;  /* 0x0000000306067819 */ /* 0x000fc400000012ff */
        /* <DEDUP_REMOVED lines=12> */
[----:B------:R-:W-:Y:S02]  /*1e450*/  MOV R102, R102 ;  /* 0x0000006600667202 */ /* 0x000fe40000000f00 */
[----:B------:R-:W-:Y:S02]  /*1e460*/  MOV R107, R26 ;  /* 0x0000001a006b7202 */ /* 0x000fe40000000f00 */
[----:B------:R-:W-:Y:S02]  /*1e470*/  MOV R101, R24 ;  /* 0x0000001800657202 */ /* 0x000fe40000000f00 */
[----:B------:R-:W-:Y:S02]  /*1e480*/  MOV R100, R20 ;  /* 0x0000001400647202 */ /* 0x000fe40000000f00 */
[----:B------:R-:W-:Y:S02]  /*1e490*/  MOV R103, R14 ;  /* 0x0000000e00677202 */ /* 0x000fe40000000f00 */
[----:B------:R-:W-:-:S02]  /*1e4a0*/  MOV R106, R10 ;  /* 0x0000000a006a7202 */ /* 0x000fc40000000f00 */
[----:B------:R-:W-:Y:S02]  /*1e4b0*/  MOV R105, R8 ;  /* 0x0000000800697202 */ /* 0x000fe40000000f00 */
[----:B------:R-:W-:Y:S01]  /*1e4c0*/  MOV R104, R6 ;  /* 0x0000000600687202 */ /* 0x000fe20000000f00 */
[----:B------:R-:W-:Y:S06]  /*1e4d0*/  BRA.DIV UR4, `(.L_x_1793) ;  /* 0x000000ce04907947 */ /* 0x000fec000b800000 */
[----:B------:R-:W-:Y:S01]  /*1e4e0*/  SEL R76, R108, R33, P0 ;  /* 0x000000216c4c7207 */ /* 0x000fe20000000000 */
[----:B------:R-:W-:Y:S01]  /*1e4f0*/  SHFL.IDX PT, R95, R13, R4, 0x1c1f ;  /* 0x001c1f040d5f7589 */ /* 0x000fe200000e0000 */
[----:B------:R-:W-:Y:S02]  /*1e500*/  SEL R71, R49, R41, P0 ;  /* 0x0000002931477207 */ /* 0x000fe40000000000 */
[----:B------:R-:W-:Y:S02]  /*1e510*/  LOP3.LUT R25, R4, 0x2, RZ, 0x3c, !PT ;  /* 0x0000000204197812 */ /* 0x000fe400078e3cff */
        /* <DEDUP_REMOVED lines=47> */
[----:B------:R-:W3:Y:S01]  /*1e810*/  SHFL.IDX PT, R10, R10, R25, 0x1c1f ;  /* 0x001c1f190a0a7589 */ /* 0x000ee200000e0000 */
        /* <DEDUP_REMOVED lines=8> */
[----:B------:R-:W-:Y:S01]  /*1e8a0*/  SHFL.IDX PT, R47, R76, R4, 0x1c1f ;  /* 0x001c1f044c2f7589 */ /* 0x000fe200000e0000 */
[----:B------:R-:W-:-:S02]  /*1e8b0*/  SEL R53, R114, R115, P0 ;  /* 0x0000007372357207 */ /* 0x000fc40000000000 */
[----:B------:R-:W-:Y:S01]  /*1e8c0*/  SEL R56, R118, R119, P0 ;  /* 0x0000007776387207 */ /* 0x000fe20000000000 */
[----:B------:R-:W5:Y:S01]  /*1e8d0*/  SHFL.IDX PT, R114, R31, R25, 0x1c1f ;  /* 0x001c1f191f727589 */ /* 0x000f6200000e0000 */
        /* <DEDUP_REMOVED lines=30> */
[----:B------:R-:W-:Y:S02]  /*1eac0*/  SEL R98, R95, R2, P0 ;  /* 0x000000025f627207 */ /* 0x000fe40000000000 */
[----:B---3--:R-:W-:Y:S01]  /*1ead0*/  SEL R94, R78, R10, P0 ;  /* 0x0000000a4e5e7207 */ /* 0x008fe20000000000 */
[----:B------:R-:W3:Y:S01]  /*1eae0*/  SHFL.IDX PT, R115, R9, R25, 0x1c1f ;  /* 0x001c1f1909737589 */ /* 0x000ee200000e0000 */
[----:B------:R-:W-:-:S02]  /*1eaf0*/  SEL R95, R2, R95, P0 ;  /* 0x0000005f025f7207 */ /* 0x000fc40000000000 */
[----:B----4-:R-:W-:Y:S01]  /*1eb00*/  SEL R2, R3, R33, P0 ;  /* 0x0000002103027207 */ /* 0x010fe20000000000 */
[----:B------:R-:W-:Y:S01]  /*1eb10*/  SHFL.IDX PT, R43, R30, R25, 0x1c1f ;  /* 0x001c1f191e2b7589 */ /* 0x000fe200000e0000 */
[----:B------:R-:W-:-:S03]  /*1eb20*/  SEL R3, R33, R3, P0 ;  /* 0x0000000321037207 */ /* 0x000fc60000000000 */
[----:B------:R5:W4:Y:S04]  /*1eb30*/  SHFL.IDX PT, R31, R39, R25, 0x1c1f ;  /* 0x001c1f19271f7589 */ /* 0x000b2800000e0000 */
[----:B------:R3:W1:Y:S04]  /*1eb40*/  SHFL.IDX PT, R117, R40, R25, 0x1c1f ;  /* 0x001c1f1928757589 */ /* 0x00066800000e0000 */
[----:B------:R-:W2:Y:S01]  /*1eb50*/  SHFL.IDX PT, R118, R7, R25, 0x1c1f ;  /* 0x001c1f1907767589 */ /* 0x000ea200000e0000 */
[----:B-----5:R-:W-:-:S03]  /*1eb60*/  SEL R39, R114, R112, P0 ;  /* 0x0000007072277207 */ /* 0x020fc60000000000 */
[----:B------:R-:W5:Y:S01]  /*1eb70*/  SHFL.IDX PT, R28, R28, R25, 0x1c1f ;  /* 0x001c1f191c1c7589 */ /* 0x000f6200000e0000 */
[----:B0-----:R-:W-:Y:S02]  /*1eb80*/  SEL R93, R108, R20, P0 ;  /* 0x000000146c5d7207 */ /* 0x001fe40000000000 */
[----:B------:R-:W-:Y:S01]  /*1eb90*/  SEL R76, R20, R108, P0 ;  /* 0x0000006c144c7207 */ /* 0x000fe20000000000 */
[----:B------:R-:W-:Y:S01]  /*1eba0*/  SHFL.IDX PT, R27, R27, R25, 0x1c1f ;  /* 0x001c1f191b1b7589 */ /* 0x000fe200000e0000 */
[----:B---3--:R-:W-:-:S03]  /*1ebb0*/  SEL R40, R44, R115, P0 ;  /* 0x000000732c287207 */ /* 0x008fc60000000000 */
[----:B------:R-:W-:Y:S04]  /*1ebc0*/  SHFL.IDX PT, R26, R26, R25, 0x1c1f ;  /* 0x001c1f191a1a7589 */ /* 0x000fe800000e0000 */
[----:B------:R0:W3:Y:S01]  /*1ebd0*/  SHFL.IDX PT, R96, R77, R4, 0x1c1f ;  /* 0x001c1f044d607589 */ /* 0x0000e200000e0000 */
[----:B----4-:R-:W-:-:S03]  /*1ebe0*/  SEL R80, R84, R31, P0 ;  /* 0x0000001f54507207 */ /* 0x010fc60000000000 */
[----:B------:R4:W-:Y:S01]  /*1ebf0*/  SHFL.IDX PT, R85, R81, R4, 0x1c1f ;  /* 0x001c1f0451557589 */ /* 0x0009e200000e0000 */
[----:B-1----:R-:W-:Y:S02]  /*1ec00*/  SEL R49, R91, R117, P0 ;  /* 0x000000755b317207 */ /* 0x002fe40000000000 */
[----:B------:R-:W-:Y:S01]  /*1ec10*/  SEL R50, R117, R91, P0 ;  /* 0x0000005b75327207 */ /* 0x000fe20000000000 */
[----:B------:R1:W-:Y:S01]  /*1ec20*/  SHFL.IDX PT, R72, R55, R4, 0x1c1f ;  /* 0x001c1f0437487589 */ /* 0x0003e200000e0000 */
[----:B--2---:R-:W-:Y:S02]  /*1ec30*/  SEL R53, R89, R118, P0 ;  /* 0x0000007659357207 */ /* 0x004fe40000000000 */
[----:B0-----:R-:W-:Y:S01]  /*1ec40*/  SEL R77, R10, R78, P0 ;  /* 0x0000004e0a4d7207 */ /* 0x001fe20000000000 */
[----:B------:R0:W-:Y:S01]  /*1ec50*/  SHFL.IDX PT, R70, R58, R4, 0x1c1f ;  /* 0x001c1f043a467589 */ /* 0x0001e200000e0000 */
[----:B------:R-:W-:Y:S02]  /*1ec60*/  SEL R78, R47, R0, P0 ;  /* 0x000000002f4e7207 */ /* 0x000fe40000000000 */
[----:B----4-:R-:W-:Y:S01]  /*1ec70*/  SEL R81, R31, R84, P0 ;  /* 0x000000541f517207 */ /* 0x010fe20000000000 */
[----:B------:R2:W-:Y:S01]  /*1ec80*/  SHFL.IDX PT, R88, R57, R4, 0x1c1f ;  /* 0x001c1f0439587589 */ /* 0x0005e200000e0000 */
[----:B-----5:R-:W-:-:S02]  /*1ec90*/  SEL R56, R28, R87, P0 ;  /* 0x000000571c387207 */ /* 0x020fc40000000000 */
[----:B-1----:R-:W-:Y:S01]  /*1eca0*/  SEL R55, R87, R28, P0 ;  /* 0x0000001c57377207 */ /* 0x002fe20000000000 */
[----:B------:R1:W-:Y:S01]  /*1ecb0*/  SHFL.IDX PT, R86, R66, R4, 0x1c1f ;  /* 0x001c1f0442567589 */ /* 0x0003e200000e0000 */
[----:B------:R-:W-:Y:S02]  /*1ecc0*/  SEL R0, R0, R47, P0 ;  /* 0x0000002f00007207 */ /* 0x000fe40000000000 */
[----:B0-----:R-:W-:Y:S01]  /*1ecd0*/  SEL R58, R24, R73, P0 ;  /* 0x00000049183a7207 */ /* 0x001fe20000000000 */
[----:B------:R-:W-:Y:S01]  /*1ece0*/  SHFL.IDX PT, R92, R65, R4, 0x1c1f ;  /* 0x001c1f04415c7589 */ /* 0x000fe200000e0000 */
[----:B---3--:R-:W-:Y:S02]  /*1ecf0*/  SEL R20, R96, R29, P0 ;  /* 0x0000001d60147207 */ /* 0x008fe40000000000 */
[----:B--2---:R-:W-:Y:S01]  /*1ed00*/  SEL R57, R73, R24, P0 ;  /* 0x0000001849397207 */ /* 0x004fe20000000000 */
[----:B------:R0:W-:Y:S01]  /*1ed10*/  SHFL.IDX PT, R90, R67, R4, 0x1c1f ;  /* 0x001c1f04435a7589 */ /* 0x0001e200000e0000 */
[----:B-1----:R-:W-:-:S03]  /*1ed20*/  SEL R66, R27, R69, P0 ;  /* 0x000000451b427207 */ /* 0x002fc60000000000 */
[----:B------:R1:W2:Y:S04]  /*1ed30*/  SHFL.IDX PT, R45, R21, R25, 0x1c1f ;  /* 0x001c1f19152d7589 */ /* 0x0002a800000e0000 */
[----:B------:R3:W-:Y:S01]  /*1ed40*/  SHFL.IDX PT, R116, R38, R25, 0x1c1f ;  /* 0x001c1f1926747589 */ /* 0x0007e200000e0000 */
[----:B0-----:R-:W-:-:S03]  /*1ed50*/  SEL R67, R71, R26, P0 ;  /* 0x0000001a47437207 */ /* 0x001fc60000000000 */
[----:B------:R0:W4:Y:S01]  /*1ed60*/  SHFL.IDX PT, R30, R42, R25, 0x1c1f ;  /* 0x001c1f192a1e7589 */ /* 0x00012200000e0000 */
[----:B-1----:R-:W-:Y:S01]  /*1ed70*/  SEL R21, R29, R96, P0 ;  /* 0x000000601d157207 */ /* 0x002fe20000000000 */
[----:B------:R-:W-:Y:S02]  /*1ed80*/  IMAD.MOV.U32 R96, RZ, RZ, RZ ;  /* 0x000000ffff607224 */ /* 0x000fe400078e00ff */
[----:B------:R1:W5:Y:S01]  /*1ed90*/  SHFL.IDX PT, R9, R41, R25, 0x1c1f ;  /* 0x001c1f1929097589 */ /* 0x00036200000e0000 */
[----:B---3--:R-:W-:-:S03]  /*1eda0*/  SEL R38, R112, R114, P0 ;  /* 0x0000007270267207 */ /* 0x008fc60000000000 */
[----:B------:R-:W3:Y:S01]  /*1edb0*/  SHFL.IDX PT, R35, R35, R25, 0x1c1f ;  /* 0x001c1f1923237589 */ /* 0x000ee200000e0000 */
[----:B0-----:R-:W-:-:S03]  /*1edc0*/  SEL R42, R46, R43, P0 ;  /* 0x0000002b2e2a7207 */ /* 0x001fc60000000000 */
[----:B------:R-:W0:Y:S01]  /*1edd0*/  SHFL.IDX PT, R32, R32, R25, 0x1c1f ;  /* 0x001c1f1920207589 */ /* 0x000e2200000e0000 */
[----:B------:R-:W-:Y:S02]  /*1ede0*/  SEL R43, R43, R46, P0 ;  /* 0x0000002e2b2b7207 */ /* 0x000fe40000000000 */
[----:B-1----:R-:W-:Y:S01]  /*1edf0*/  SEL R41, R115, R44, P0 ;  /* 0x0000002c73297207 */ /* 0x002fe20000000000 */
[----:B------:R1:W0:Y:S01]  /*1ee00*/  SHFL.IDX PT, R8, R59, R25, 0x1c1f ;  /* 0x001c1f193b087589 */ /* 0x00022200000e0000 */
[----:B--2---:R-:W-:Y:S02]  /*1ee10*/  SEL R44, R111, R45, P0 ;  /* 0x0000002d6f2c7207 */ /* 0x004fe40000000000 */
[----:B------:R-:W-:Y:S01]  /*1ee20*/  SEL R45, R45, R111, P0 ;  /* 0x0000006f2d2d7207 */ /* 0x000fe20000000000 */
[----:B------:R2:W0:Y:S04]  /*1ee30*/  SHFL.IDX PT, R119, R54, R25, 0x1c1f ;  /* 0x001c1f1936777589 */ /* 0x00042800000e0000 */
[----:B------:R3:W-:Y:S01]  /*1ee40*/  SHFL.IDX PT, R7, R68, R25, 0x1c1f ;  /* 0x001c1f1944077589 */ /* 0x0007e200000e0000 */
[----:B----4-:R-:W-:-:S02]  /*1ee50*/  SEL R84, R85, R30, P0 ;  /* 0x0000001e55547207 */ /* 0x010fc40000000000 */
[----:B-1----:R-:W-:Y:S01]  /*1ee60*/  SEL R59, R69, R27, P0 ;  /* 0x0000001b453b7207 */ /* 0x002fe20000000000 */
[----:B------:R-:W1:Y:S01]  /*1ee70*/  SHFL.IDX PT, R62, R62, R25, 0x1c1f ;  /* 0x001c1f193e3e7589 */ /* 0x000e6200000e0000 */
[----:B-----5:R-:W-:Y:S02]  /*1ee80*/  SEL R51, R52, R9, P0 ;  /* 0x0000000934337207 */ /* 0x020fe40000000000 */
[----:B--2---:R-:W-:Y:S01]  /*1ee90*/  SEL R54, R118, R89, P0 ;  /* 0x0000005976367207 */ /* 0x004fe20000000000 */
[----:B------:R-:W-:Y:S01]  /*1eea0*/  SHFL.IDX PT, R109, R48, R4, 0x1c1f ;  /* 0x001c1f04306d7589 */ /* 0x000fe200000e0000 */
[----:B---3--:R-:W-:Y:S02]  /*1eeb0*/  SEL R69, R70, R35, P0 ;  /* 0x0000002346457207 */ /* 0x008fe40000000000 */
[----:B------:R-:W-:Y:S01]  /*1eec0*/  SEL R68, R26, R71, P0 ;  /* 0x000000471a447207 */ /* 0x000fe20000000000 */
[----:B------:R2:W3:Y:S01]  /*1eed0*/  SHFL.IDX PT, R113, R36, R25, 0x1c1f ;  /* 0x001c1f1924717589 */ /* 0x0004e200000e0000 */
[----:B0-----:R-:W-:-:S02]  /*1eee0*/  SEL R71, R72, R32, P0 ;  /* 0x0000002048477207 */ /* 0x001fc40000000000 */
[----:B------:R-:W-:Y:S01]  /*1eef0*/  SEL R85, R30, R85, P0 ;  /* 0x000000551e557207 */ /* 0x000fe20000000000 */
[----:B------:R-:W0:Y:S01]  /*1ef00*/  SHFL.IDX PT, R34, R34, R25, 0x1c1f ;  /* 0x001c1f1922227589 */ /* 0x000e2200000e0000 */
[----:B------:R-:W-:Y:S02]  /*1ef10*/  SEL R73, R86, R8, P0 ;  /* 0x0000000856497207 */ /* 0x000fe40000000000 */
[----:B------:R-:W-:Y:S01]  /*1ef20*/  SEL R52, R9, R52, P0 ;  /* 0x0000003409347207 */ /* 0x000fe20000000000 */
[----:B------:R4:W4:Y:S01]  /*1ef30*/  SHFL.IDX PT, R5, R5, R4, 0x1c1f ;  /* 0x001c1f0405057589 */ /* 0x00092200000e0000 */
[----:B------:R-:W-:Y:S02]  /*1ef40*/  SEL R87, R88, R119, P0 ;  /* 0x0000007758577207 */ /* 0x000fe40000000000 */
[----:B--2---:R-:W-:Y:S01]  /*1ef50*/  SEL R36, R82, R37, P0 ;  /* 0x0000002552247207 */ /* 0x004fe20000000000 */
[----:B------:R2:W2:Y:S01]  /*1ef60*/  SHFL.IDX PT, R65, R63, R4, 0x1c1f ;  /* 0x001c1f043f417589 */ /* 0x0004a200000e0000 */
[----:B------:R-:W-:-:S02]  /*1ef70*/  SEL R37, R37, R82, P0 ;  /* 0x0000005225257207 */ /* 0x000fc40000000000 */
[----:B------:R-:W-:Y:S01]  /*1ef80*/  SEL R82, R83, R116, P0 ;  /* 0x0000007453527207 */ /* 0x000fe20000000000 */
[----:B------:R0:W2:Y:S01]  /*1ef90*/  SHFL.IDX PT, R4, R64, R25, 0x1c1f ;  /* 0x001c1f1940047589 */ /* 0x0000a200000e0000 */
[----:B-1----:R-:W-:Y:S02]  /*1efa0*/  SEL R91, R92, R62, P0 ;  /* 0x0000003e5c5b7207 */ /* 0x002fe40000000000 */
[----:B------:R-:W-:Y:S01]  /*1efb0*/  SEL R89, R90, R7, P0 ;  /* 0x000000075a597207 */ /* 0x000fe20000000000 */
[----:B------:R1:W1:Y:S01]  /*1efc0*/  SHFL.IDX PT, R14, R6, R25, 0x1c1f ;  /* 0x001c1f19060e7589 */ /* 0x00026200000e0000 */
[----:B------:R-:W-:Y:S02]  /*1efd0*/  SEL R83, R116, R83, P0 ;  /* 0x0000005374537207 */ /* 0x000fe40000000000 */
[----:B------:R-:W-:Y:S02]  /*1efe0*/  SEL R72, R32, R72, P0 ;  /* 0x0000004820487207 */ /* 0x000fe40000000000 */
[----:B---3--:R-:W-:-:S02]  /*1eff0*/  SEL R46, R110, R113, P0 ;  /* 0x000000716e2e7207 */ /* 0x008fc40000000000 */
[----:B------:R-:W-:Y:S02]  /*1f000*/  SEL R47, R113, R110, P0 ;  /* 0x0000006e712f7207 */ /* 0x000fe40000000000 */
[----:B0-----:R-:W-:Y:S02]  /*1f010*/  SEL R48, R109, R34, P0 ;  /* 0x000000226d307207 */ /* 0x001fe40000000000 */
[----:B------:R-:W-:Y:S02]  /*1f020*/  SEL R79, R34, R109, P0 ;  /* 0x0000006d224f7207 */ /* 0x000fe40000000000 */
[----:B------:R-:W-:Y:S02]  /*1f030*/  SEL R70, R35, R70, P0 ;  /* 0x0000004623467207 */ /* 0x000fe40000000000 */
[----:B------:R-:W-:Y:S02]  /*1f040*/  SEL R88, R119, R88, P0 ;  /* 0x0000005877587207 */ /* 0x000fe40000000000 */
[----:B------:R-:W-:-:S02]  /*1f050*/  SEL R86, R8, R86, P0 ;  /* 0x0000005608567207 */ /* 0x000fc40000000000 */
[----:B------:R-:W-:Y:S02]  /*1f060*/  SEL R92, R62, R92, P0 ;  /* 0x0000005c3e5c7207 */ /* 0x000fe40000000000 */
[----:B--2-4-:R-:W-:-:S07]  /*1f070*/  SEL R90, R7, R90, P0 ;  /* 0x0000005a075a7207 */ /* 0x014fce0000000000 */
.L_x_2080:
[----:B------:R-:W-:Y:S05]  /*1f080*/  WARPSYNC.ALL ;  /* 0x0000000000007948 */ /* 0x000fea0003800000 */
[----:B------:R-:W-:Y:S01]  /*1f090*/  BAR.SYNC.DEFER_BLOCKING 0x1, 0x100 ;  /* 0x0044000000007b1d */ /* 0x000fe20000010000 */
[----:B------:R-:W-:Y:S02]  /*1f0a0*/  SEL R63, R65, R4, P0 ;  /* 0x00000004413f7207 */ /* 0x000fe40000000000 */
[----:B-1----:R-:W-:Y:S02]  /*1f0b0*/  SEL R62, R5, R14, P0 ;  /* 0x0000000e053e7207 */ /* 0x002fe40000000000 */
[----:B------:R-:W-:-:S03]  /*1f0c0*/  SEL R64, R14, R5, P0 ;  /* 0x000000050e407207 */ /* 0x000fc60000000000 */
[----:B------:R-:W0:Y:S01]  /*1f0d0*/  LDC.64 R108, c[0x0][0xc00] ;  /* 0x00030000ff6c7b82 */ /* 0x000e220000000a00 */
[----:B------:R-:W-:Y:S01]  /*1f0e0*/  SEL R65, R4, R65, P0 ;  /* 0x0000004104417207 */ /* 0x000fe20000000000 */
[----:B------:R-:W-:Y:S01]  /*1f0f0*/  ULDC.64 UR4, c[0x0][0xc00] ;  /* 0x0003000000047ab9 */ /* 0x000fe20000000a00 */
[----:B------:R-:W-:Y:S01]  /*1f100*/  F2FP.BF16.F32.PACK_AB R4, R98, R99 ;  /* 0x000000636204723e */ /* 0x000fe200000010ff */
[----:B------:R-:W-:Y:S01]  /*1f110*/  ULDC.64 UR6, c[0x0][0xc08] ;  /* 0x0003020000067ab9 */ /* 0x000fe20000000a00 */
[----:B------:R-:W-:Y:S02]  /*1f120*/  F2FP.BF16.F32.PACK_AB R5, R84, R49 ;  /* 0x000000315405723e */ /* 0x000fe400000010ff */
[----:B------:R-:W-:Y:S02]  /*1f130*/  F2FP.BF16.F32.PACK_AB R6, R95, R97 ;  /* 0x000000615f06723e */ /* 0x000fe400000010ff */
[----:B------:R-:W-:Y:S02]  /*1f140*/  F2FP.BF16.F32.PACK_AB R7, R85, R50 ;  /* 0x000000325507723e */ /* 0x000fe400000010ff */
[----:B------:R-:W-:-:S02]  /*1f150*/  F2FP.BF16.F32.PACK_AB R8, R93, R94 ;  /* 0x0000005e5d08723e */ /* 0x000fc400000010ff */
[----:B------:R-:W-:Y:S02]  /*1f160*/  F2FP.BF16.F32.PACK_AB R9, R51, R53 ;  /* 0x000000353309723e */ /* 0x000fe400000010ff */
[----:B------:R-:W-:Y:S02]  /*1f170*/  F2FP.BF16.F32.PACK_AB R10, R76, R77 ;  /* 0x0000004d4c0a723e */ /* 0x000fe400000010ff */
[----:B------:R-:W-:Y:S01]  /*1f180*/  F2FP.BF16.F32.PACK_AB R11, R52, R54 ;  /* 0x00000036340b723e */ /* 0x000fe200000010ff */
[----:B------:R-:W-:Y:S01]  /*1f190*/  STSM.16.M88.4 [R107], R4 ;  /* 0x000000046b007844 */ /* 0x000fe20000000200 */
[----:B------:R-:W-:Y:S02]  /*1f1a0*/  F2FP.BF16.F32.PACK_AB R12, R78, R2 ;  /* 0x000000024e0c723e */ /* 0x000fe400000010ff */
[----:B------:R-:W-:Y:S01]  /*1f1b0*/  F2FP.BF16.F32.PACK_AB R13, R55, R57 ;  /* 0x00000039370d723e */ /* 0x000fe200000010ff */
[----:B------:R-:W-:Y:S01]  /*1f1c0*/  STSM.16.M88.4 [R104], R8 ;  /* 0x0000000868007844 */ /* 0x000fe20000000200 */
[----:B------:R-:W-:-:S02]  /*1f1d0*/  F2FP.BF16.F32.PACK_AB R14, R0, R3 ;  /* 0x00000003000e723e */ /* 0x000fc400000010ff */
[----:B------:R-:W-:Y:S02]  /*1f1e0*/  F2FP.BF16.F32.PACK_AB R15, R56, R58 ;  /* 0x0000003a380f723e */ /* 0x000fe400000010ff */
[----:B------:R-:W-:Y:S02]  /*1f1f0*/  F2FP.BF16.F32.PACK_AB R24, R20, R36 ;  /* 0x000000241418723e */ /* 0x000fe400000010ff */
[----:B------:R-:W-:Y:S01]  /*1f200*/  F2FP.BF16.F32.PACK_AB R25, R59, R67 ;  /* 0x000000433b19723e */ /* 0x000fe200000010ff */
[----:B------:R0:W-:Y:S01]  /*1f210*/  STSM.16.M88.4 [R105], R12 ;  /* 0x0000000c69007844 */ /* 0x0001e20000000200 */
[----:B------:R-:W-:Y:S02]  /*1f220*/  F2FP.BF16.F32.PACK_AB R26, R21, R37 ;  /* 0x00000025151a723e */ /* 0x000fe400000010ff */
[----:B------:R-:W-:Y:S02]  /*1f230*/  F2FP.BF16.F32.PACK_AB R27, R66, R68 ;  /* 0x00000044421b723e */ /* 0x000fe400000010ff */
[----:B------:R-:W-:-:S02]  /*1f240*/  F2FP.BF16.F32.PACK_AB R28, R38, R40 ;  /* 0x00000028261c723e */ /* 0x000fc400000010ff */
[----:B------:R-:W-:Y:S01]  /*1f250*/  F2FP.BF16.F32.PACK_AB R29, R69, R71 ;  /* 0x00000047451d723e */ /* 0x000fe200000010ff */
[----:B------:R-:W-:Y:S01]  /*1f260*/  STSM.16.M88.4 [R106], R24 ;  /* 0x000000186a007844 */ /* 0x000fe20000000200 */
[----:B------:R-:W-:Y:S02]  /*1f270*/  F2FP.BF16.F32.PACK_AB R30, R39, R41 ;  /* 0x00000029271e723e */ /* 0x000fe400000010ff */
[----:B------:R-:W-:Y:S02]  /*1f280*/  F2FP.BF16.F32.PACK_AB R31, R70, R72 ;  /* 0x00000048461f723e */ /* 0x000fe400000010ff */
[----:B------:R-:W-:Y:S02]  /*1f290*/  F2FP.BF16.F32.PACK_AB R32, R42, R44 ;  /* 0x0000002c2a20723e */ /* 0x000fe400000010ff */
[----:B------:R-:W-:Y:S01]  /*1f2a0*/  F2FP.BF16.F32.PACK_AB R33, R73, R87 ;  /* 0x000000574921723e */ /* 0x000fe200000010ff */
[----:B------:R-:W-:Y:S01]  /*1f2b0*/  STSM.16.M88.4 [R103], R28 ;  /* 0x0000001c67007844 */ /* 0x000fe20000000200 */
[----:B------:R-:W-:Y:S01]  /*1f2c0*/  F2FP.BF16.F32.PACK_AB R34, R43, R45 ;  /* 0x0000002d2b22723e */ /* 0x000fe200000010ff */
[----:B0-----:R-:W-:Y:S01]  /*1f2d0*/  IMAD.WIDE R12, R208, 0x4, R108 ;  /* 0x00000004d00c7825 */ /* 0x001fe200078e026c */
[----:B------:R-:W-:Y:S01]  /*1f2e0*/  F2FP.BF16.F32.PACK_AB R35, R86, R88 ;  /* 0x000000585623723e */ /* 0x000fe200000010ff */
[----:B------:R-:W0:Y:S01]  /*1f2f0*/  LDC R14, c[0x0][0xbe8] ;  /* 0x0002fa00ff0e7b82 */ /* 0x000e220000000800 */
        /* <DEDUP_REMOVED lines=8> */
[----:B------:R-:W-:-:S02]  /*1f380*/  F2FP.BF16.F32.PACK_AB R9, R63, R62 ;  /* 0x0000003e3f09723e */ /* 0x000fc400000010ff */
[----:B------:R-:W-:Y:S02]  /*1f390*/  F2FP.BF16.F32.PACK_AB R11, R65, R64 ;  /* 0x00000040410b723e */ /* 0x000fe400000010ff */
[----:B------:R-:W-:-:S03]  /*1f3a0*/  ISETP.NE.U32.AND P3, PT, RZ, UR4, PT ;  /* 0x00000004ff007c0c */ /* 0x000fc6000bf65070 */
[----:B------:R1:W-:Y:S01]  /*1f3b0*/  STSM.16.M88.4 [R102], R8 ;  /* 0x0000000866007844 */ /* 0x0003e20000000200 */
[----:B------:R-:W-:Y:S01]  /*1f3c0*/  BAR.SYNC.DEFER_BLOCKING 0x1, 0x100 ;  /* 0x0044000000007b1d */ /* 0x000fe20000010000 */
[----:B------:R-:W-:-:S13]  /*1f3d0*/  ISETP.NE.AND.EX P3, PT, RZ, UR5, PT, P3 ;  /* 0x00000005ff007c0c */ /* 0x000fda000bf65330 */
[----:B------:R-:W5:Y:S01]  /*1f3e0*/  @P3 LDG.E R96, desc[UR42][R12.64] ;  /* 0x0000002a0c603981 */ /* 0x000f62000c1e1900 */
[----:B------:R-:W-:Y:S01]  /*1f3f0*/  ISETP.NE.U32.AND P0, PT, RZ, UR6, PT ;  /* 0x00000006ff007c0c */ /* 0x000fe2000bf05070 */
[----:B------:R-:W-:Y:S01]  /*1f400*/  ULDC UR6, c[0x0][0xa88] ;  /* 0x0002a20000067ab9 */ /* 0x000fe20000000800 */
[----:B-1----:R-:W-:Y:S02]  /*1f410*/  IMAD.MOV.U32 R10, RZ, RZ, 0x9b8 ;  /* 0x000009b8ff0a7424 */ /* 0x002fe400078e00ff */
[----:B------:R-:W-:Y:S01]  /*1f420*/  ISETP.NE.AND.EX P0, PT, RZ, UR7, PT, P0 ;  /* 0x00000007ff007c0c */ /* 0x000fe2000bf05300 */
[----:B------:R-:W-:-:S12]  /*1f430*/  IMAD.U32 R27, RZ, RZ, UR6 ;  /* 0x00000006ff1b7e24 */ /* 0x000fd8000f8e00ff */
[----:B------:R-:W1:Y:S01]  /*1f440*/  @P0 LDC.64 R4, c[0x0][0xc08] ;  /* 0x00030200ff040b82 */ /* 0x000e620000000a00 */
[----:B------:R-:W-:-:S04]  /*1f450*/  ISETP.GT.AND P1, PT, R207, 0x1, PT ;  /* 0x00000001cf00780c */ /* 0x000fc80003f24270 */
[----:B------:R-:W-:-:S04]  /*1f460*/  SEL R10, R10, 0x978, P1 ;  /* 0x000009780a0a7807 */ /* 0x000fc80000800000 */
[----:B------:R2:W3:Y:S08]  /*1f470*/  LDC.64 R6, c[0x0][R10+0x218] ;  /* 0x000086000a067b82 */ /* 0x0004f00000000a00 */
[----:B------:R2:W4:Y:S01]  /*1f480*/  LDC.64 R8, c[0x0][R10+0x228] ;  /* 0x00008a000a087b82 */ /* 0x0005220000000a00 */
[----:B-1----:R-:W-:-:S05]  /*1f490*/  @P0 IMAD.WIDE R4, R208, 0x4, R4 ;  /* 0x00000004d0040825 */ /* 0x002fca00078e0204 */
[----:B------:R1:W5:Y:S01]  /*1f4a0*/  @P0 LDG.E R27, desc[UR42][R4.64] ;  /* 0x0000002a041b0981 */ /* 0x000362000c1e1900 */
[----:B0-----:R-:W-:Y:S01]  /*1f4b0*/  ISETP.NE.AND P2, PT, R14, 0x1, PT ;  /* 0x000000010e00780c */ /* 0x001fe20003f45270 */
[----:B-1----:R2:W0:Y:S01]  /*1f4c0*/  LDC.64 R4, c[0x0][R10+0x220] ;  /* 0x000088000a047b82 */ /* 0x0024220000000a00 */
[----:B---3--:R-:W-:Y:S11]  /*1f4d0*/  @P0 BRA `(.L_x_1794) ;  /* 0x0000000000100947 */ /* 0x008ff60003800000 */
[----:B------:R-:W-:Y:S05]  /*1f4e0*/  @!P3 BRA `(.L_x_1794) ;  /* 0x00000000000cb947 */ /* 0x000fea0003800000 */
[----:B------:R-:W3:Y:S04]  /*1f4f0*/  LDG.E R24, desc[UR42][R12.64] ;  /* 0x0000002a0c187981 */ /* 0x000ee8000c1e1900 */
[----:B-----5:R-:W3:Y:S02]  /*1f500*/  LDG.E R27, desc[UR42][R12.64+0x4] ;  /* 0x0000042a0c1b7981 */ /* 0x020ee4000c1e1900 */
[----:B---3--:R-:W-:-:S07]  /*1f510*/  IMAD.IADD R27, R27, 0x1, -R24 ;  /* 0x000000011b1b7824 */ /* 0x008fce00078e0a18 */
.L_x_1794:
[----:B------:R-:W3:Y:S01]  /*1f520*/  LDL R26, [R1+0x54] ;  /* 0x00005400011a7983 */ /* 0x000ee20000100800 */
[----:B--2---:R-:W1:Y:S01]  /*1f530*/  LDC.64 R10, c[0x0][R10+0x210] ;  /* 0x000084000a0a7b82 */ /* 0x004e620000000a00 */
[----:B------:R-:W-:Y:S01]  /*1f540*/  ISETP.NE.U32.AND P0, PT, RZ, UR4, PT ;  /* 0x00000004ff007c0c */ /* 0x000fe2000bf05070 */
[-C--:B------:R-:W-:Y:S01]  /*1f550*/  IMAD R31, R7, R169.reuse, RZ ;  /* 0x000000a9071f7224 */ /* 0x080fe200078e02ff */
[----:B------:R-:W-:Y:S01]  /*1f560*/  SHF.R.S32.HI R25, RZ, 0x1f, R208 ;  /* 0x0000001fff197819 */ /* 0x000fe200000114d0 */
[----:B------:R-:W-:Y:S01]  /*1f570*/  IMAD.WIDE.U32 R6, R6, R169, RZ ;  /* 0x000000a906067225 */ /* 0x000fe200078e00ff */
[----:B------:R-:W-:Y:S02]  /*1f580*/  ISETP.NE.AND.EX P0, PT, RZ, UR5, PT, P0 ;  /* 0x00000005ff007c0c */ /* 0x000fe4000bf05300 */
[----:B------:R-:W-:Y:S01]  /*1f590*/  SEL R29, R209, RZ, P1 ;  /* 0x000000ffd11d7207 */ /* 0x000fe20000800000 */
[----:B------:R-:W2:Y:S01]  /*1f5a0*/  @P2 LDC R24, c[0x0][0xbec] ;  /* 0x0002fb00ff182b82 */ /* 0x000ea20000000800 */
[----:B------:R-:W-:Y:S01]  /*1f5b0*/  SEL R15, R208, RZ, !P0 ;  /* 0x000000ffd00f7207 */ /* 0x000fe20004000000 */
[----:B------:R-:W-:Y:S01]  /*1f5c0*/  IMAD.IADD R7, R7, 0x1, R31 ;  /* 0x0000000107077824 */ /* 0x000fe200078e021f */
[----:B------:R-:W-:Y:S01]  /*1f5d0*/  SEL R25, R25, RZ, !P0 ;  /* 0x000000ff19197207 */ /* 0x000fe20004000000 */
[----:B----4-:R-:W-:Y:S01]  /*1f5e0*/  IMAD R31, R9, R29, RZ ;  /* 0x0000001d091f7224 */ /* 0x010fe200078e02ff */
[----:B-----5:R-:W-:Y:S01]  /*1f5f0*/  SHF.R.S32.HI R100, RZ, 0x1f, R96 ;  /* 0x0000001fff647819 */ /* 0x020fe20000011460 */
[----:B0-----:R-:W-:-:S02]  /*1f600*/  IMAD R5, R5, R15, RZ ;  /* 0x0000000f05057224 */ /* 0x001fc400078e02ff */
[----:B------:R-:W0:Y:S01]  /*1f610*/  @P2 LDC R35, c[0x0][0xbf0] ;  /* 0x0002fc00ff232b82 */ /* 0x000e220000000800 */
[----:B------:R-:W-:-:S04]  /*1f620*/  IMAD.WIDE.U32 R8, R8, R29, RZ ;  /* 0x0000001d08087225 */ /* 0x000fc800078e00ff */
[C---:B------:R-:W-:Y:S02]  /*1f630*/  IMAD R33, R4.reuse, R25, R5 ;  /* 0x0000001904217224 */ /* 0x040fe400078e0205 */
[----:B------:R-:W-:Y:S01]  /*1f640*/  IMAD.WIDE.U32 R4, R4, R15, RZ ;  /* 0x0000000f04047225 */ /* 0x000fe200078e00ff */
[----:B------:R-:W4:Y:S03]  /*1f650*/  LDC.64 R12, c[0x0][0xba8] ;  /* 0x0002ea00ff0c7b82 */ /* 0x000f260000000a00 */
[----:B------:R-:W-:Y:S01]  /*1f660*/  IMAD.IADD R25, R198, 0x1, R178 ;  /* 0x00000001c6197824 */ /* 0x000fe200078e02b2 */
[----:B------:R-:W-:Y:S01]  /*1f670*/  IADD3 R6, P0, P3, R4, R6, R96 ;  /* 0x0000000604067210 */ /* 0x000fe20007b1e060 */
[----:B------:R-:W-:Y:S02]  /*1f680*/  IMAD.IADD R33, R5, 0x1, R33 ;  /* 0x0000000105217824 */ /* 0x000fe400078e0221 */
[----:B------:R-:W-:-:S02]  /*1f690*/  IMAD.MOV.U32 R5, RZ, RZ, R25 ;  /* 0x000000ffff057224 */ /* 0x000fc400078e0019 */
[----:B--2---:R-:W-:Y:S01]  /*1f6a0*/  @P2 IMAD.HI.U32 R4, R25, R24, RZ ;  /* 0x0000001819042227 */ /* 0x004fe200078e00ff */
[----:B------:R-:W-:-:S03]  /*1f6b0*/  IADD3.X R7, R33, R7, R100, P0, P3 ;  /* 0x0000000721077210 */ /* 0x000fc600007e6464 */
[----:B------:R-:W-:Y:S01]  /*1f6c0*/  IMAD.IADD R31, R9, 0x1, R31 ;  /* 0x00000001091f7824 */ /* 0x000fe200078e021f */
[----:B0-----:R-:W-:-:S04]  /*1f6d0*/  @P2 SHF.R.U32.HI R5, RZ, R35, R4 ;  /* 0x00000023ff052219 */ /* 0x001fc80000011604 */
[----:B------:R-:W-:Y:S01]  /*1f6e0*/  IADD3 R8, P0, P3, R5, R6, R8 ;  /* 0x0000000605087210 */ /* 0x000fe20007b1e008 */
[--C-:B------:R-:W-:Y:S01]  /*1f6f0*/  IMAD.MOV R24, RZ, RZ, -R5.reuse ;  /* 0x000000ffff187224 */ /* 0x100fe200078e0a05 */
[----:B------:R-:W-:Y:S01]  /*1f700*/  SHF.R.S32.HI R4, RZ, 0x1f, R5 ;  /* 0x0000001fff047819 */ /* 0x000fe20000011405 */
[----:B----4-:R-:W0:Y:S02]  /*1f710*/  @!P1 LDC R12, c[0x0][0xb50] ;  /* 0x0002d400ff0c9b82 */ /* 0x010e240000000800 */
[----:B------:R-:W-:Y:S01]  /*1f720*/  IMAD R5, R14, R24, R25 ;  /* 0x000000180e057224 */ /* 0x000fe200078e0219 */
[----:B------:R-:W-:-:S03]  /*1f730*/  IADD3.X R9, R4, R7, R31, P0, P3 ;  /* 0x0000000704097210 */ /* 0x000fc600007e641f */
[-C--:B-1----:R-:W-:Y:S01]  /*1f740*/  IMAD R4, R11, R5.reuse, RZ ;  /* 0x000000050b047224 */ /* 0x082fe200078e02ff */
[----:B------:R-:W-:Y:S01]  /*1f750*/  SHF.R.S32.HI R7, RZ, 0x1f, R5 ;  /* 0x0000001fff077819 */ /* 0x000fe20000011405 */
[C---:B------:R-:W-:Y:S01]  /*1f760*/  IMAD.WIDE.U32 R8, R10.reuse, R5, R8 ;  /* 0x000000050a087225 */ /* 0x040fe200078e0008 */
[----:B------:R-:W1:Y:S03]  /*1f770*/  @!P1 LDC R13, c[0x0][0xb54] ;  /* 0x0002d500ff0d9b82 */ /* 0x000e660000000800 */
[----:B------:R-:W-:Y:S02]  /*1f780*/  IMAD R7, R10, R7, R4 ;  /* 0x000000070a077224 */ /* 0x000fe400078e0204 */
[----:B------:R-:W-:Y:S02]  /*1f790*/  IMAD R10, R27, R14, RZ ;  /* 0x0000000e1b0a7224 */ /* 0x000fe400078e02ff */
[----:B------:R-:W-:Y:S01]  /*1f7a0*/  IMAD.IADD R4, R9, 0x1, R7 ;  /* 0x0000000109047824 */ /* 0x000fe200078e0207 */
[----:B0-----:R-:W-:-:S05]  /*1f7b0*/  LEA R12, P0, R8, R12, 0x2 ;  /* 0x0000000c080c7211 */ /* 0x001fca00078010ff */
[----:B------:R-:W-:Y:S01]  /*1f7c0*/  SHFL.IDX PT, R6, R12, 0x1, 0x1c1f ;  /* 0x003c1f000c067f89 */ /* 0x000fe200000e0000 */
[----:B-1----:R-:W-:-:S03]  /*1f7d0*/  LEA.HI.X R13, R8, R13, R4, 0x2, P0 ;  /* 0x0000000d080d7211 */ /* 0x002fc600000f1404 */
[----:B------:R-:W-:Y:S01]  /*1f7e0*/  SHFL.IDX PT, R4, R12, RZ, 0x1c1f ;  /* 0x001c1fff0c047589 */ /* 0x000fe200000e0000 */
[----:B------:R-:W-:-:S03]  /*1f7f0*/  LOP3.LUT P0, RZ, R228, 0x3, RZ, 0xc0, !PT ;  /* 0x00000003e4ff7812 */ /* 0x000fc6000780c0ff */
[----:B------:R-:W0:Y:S04]  /*1f800*/  SHFL.IDX PT, R5, R13, RZ, 0x1c1f ;  /* 0x001c1fff0d057589 */ /* 0x000e2800000e0000 */
[----:B------:R-:W1:Y:S01]  /*1f810*/  SHFL.IDX PT, R7, R13, 0x1, 0x1c1f ;  /* 0x003c1f000d077f89 */ /* 0x000e6200000e0000 */
[----:B---3--:R-:W-:-:S04]  /*1f820*/  IMAD.IADD R29, R26, 0x1, R178 ;  /* 0x000000011a1d7824 */ /* 0x008fc800078e02b2 */
[C---:B------:R-:W-:Y:S01]  /*1f830*/  VIADD R24, R29.reuse, 0x8 ;  /* 0x000000081d187836 */ /* 0x040fe20000000000 */
[----:B------:R-:W-:-:S04]  /*1f840*/  ISETP.GE.OR P3, PT, R29, R10, P0 ;  /* 0x0000000a1d00720c */ /* 0x000fc80000766670 */
[----:B------:R-:W-:-:S09]  /*1f850*/  ISETP.GE.OR P0, PT, R24, R10, P0 ;  /* 0x0000000a1800720c */ /* 0x000fd20000706670 */
[----:B0-----:R0:W-:Y:S04]  /*1f860*/  @!P3 ST.E desc[UR42][R4.64], R74 ;  /* 0x0000004a0400b985 */ /* 0x0011e8000c10192a */
[----:B-1----:R0:W-:Y:S01]  /*1f870*/  @!P0 ST.E desc[UR42][R6.64], R75 ;  /* 0x0000004b06008985 */ /* 0x0021e2000c10192a */
[----:B------:R-:W-:Y:S05]  /*1f880*/  @P1 BRA `(.L_x_1795) ;  /* 0x0000000800bc1947 */ /* 0x000fea0003800000 */
[----:B------:R-:W-:Y:S01]  /*1f890*/  IMAD R3, R226, 0x40, R201 ;  /* 0x00000040e2037824 */ /* 0x000fe200078e02c9 */
[----:B------:R-:W1:Y:S01]  /*1f8a0*/  @P2 LDC R11, c[0x0][0xbec] ;  /* 0x0002fb00ff0b2b82 */ /* 0x000e620000000800 */
[----:B------:R-:W-:Y:S02]  /*1f8b0*/  ULDC.64 UR4, c[0x0][0xaa0] ;  /* 0x0002a80000047ab9 */ /* 0x000fe40000000a00 */
[----:B------:R-:W-:-:S03]  /*1f8c0*/  IMAD.WIDE R60, R3, 0x2, R60 ;  /* 0x00000002033c7825 */ /* 0x000fc600078e023c */
[C---:B------:R-:W-:Y:S02]  /*1f8d0*/  IADD3 R29, P0, R60.reuse, 0x2000, RZ ;  /* 0x000020003c1d7810 */ /* 0x040fe40007f1e0ff */
[----:B------:R-:W2:Y:S01]  /*1f8e0*/  @P2 LDC R13, c[0x0][0xbf0] ;  /* 0x0002fc00ff0d2b82 */ /* 0x000ea20000000800 */
[----:B------:R-:W-:Y:S02]  /*1f8f0*/  IADD3 R25, P5, R60, 0x1000, RZ ;  /* 0x000010003c197810 */ /* 0x000fe40007fbe0ff */
[----:B------:R-:W-:Y:S02]  /*1f900*/  LOP3.LUT R28, R29, 0x380, RZ, 0xc0, !PT ;  /* 0x000003801d1c7812 */ /* 0x000fe400078ec0ff */
[----:B------:R-:W-:Y:S02]  /*1f910*/  LOP3.LUT R24, R25, 0x380, RZ, 0xc0, !PT ;  /* 0x0000038019187812 */ /* 0x000fe400078ec0ff */
[----:B------:R-:W-:Y:S02]  /*1f920*/  SHF.R.U64 R28, R28, 0x3, RZ ;  /* 0x000000031c1c7819 */ /* 0x000fe400000012ff */
[----:B------:R-:W-:-:S02]  /*1f930*/  SHF.R.U64 R24, R24, 0x3, RZ ;  /* 0x0000000318187819 */ /* 0x000fc400000012ff */
[----:B------:R-:W-:Y:S01]  /*1f940*/  LOP3.LUT R28, R28, R29, RZ, 0x3c, !PT ;  /* 0x0000001d1c1c7212 */ /* 0x000fe200078e3cff */
[--C-:B------:R-:W-:Y:S01]  /*1f950*/  IMAD.X R29, RZ, RZ, R61.reuse, P0 ;  /* 0x000000ffff1d7224 */ /* 0x100fe200000e063d */
[----:B------:R-:W-:Y:S02]  /*1f960*/  IADD3 R3, P0, R60, 0x7000, RZ ;  /* 0x000070003c037810 */ /* 0x000fe40007f1e0ff */
[----:B------:R-:W-:Y:S01]  /*1f970*/  LOP3.LUT R24, R24, R25, RZ, 0x3c, !PT ;  /* 0x0000001918187212 */ /* 0x000fe200078e3cff */
[--C-:B------:R-:W-:Y:S01]  /*1f980*/  IMAD.X R25, RZ, RZ, R61.reuse, P5 ;  /* 0x000000ffff197224 */ /* 0x100fe200028e063d */
[----:B------:R-:W-:Y:S01]  /*1f990*/  LOP3.LUT R0, R3, 0x380, RZ, 0xc0, !PT ;  /* 0x0000038003007812 */ /* 0x000fe200078ec0ff */
[----:B------:R-:W-:Y:S01]  /*1f9a0*/  IMAD.X R49, RZ, RZ, R61, P0 ;  /* 0x000000ffff317224 */ /* 0x000fe200000e063d */
[C---:B------:R-:W-:Y:S01]  /*1f9b0*/  IADD3 R33, P1, R60.reuse, 0x3000, RZ ;  /* 0x000030003c217810 */ /* 0x040fe20007f3e0ff */
[----:B------:R-:W5:Y:S01]  /*1f9c0*/  LD.E.128 R28, desc[UR42][R28.64] ;  /* 0x0000002a1c1c7980 */ /* 0x000f62000c101d00 */
[----:B------:R-:W-:-:S02]  /*1f9d0*/  IADD3 R37, P3, R60, 0x4000, RZ ;  /* 0x000040003c257810 */ /* 0x000fc40007f7e0ff */
[C---:B------:R-:W-:Y:S01]  /*1f9e0*/  IADD3 R41, P4, R60.reuse, 0x5000, RZ ;  /* 0x000050003c297810 */ /* 0x040fe20007f9e0ff */
[----:B------:R-:W5:Y:S01]  /*1f9f0*/  LD.E.128 R24, desc[UR42][R24.64] ;  /* 0x0000002a18187980 */ /* 0x000f62000c101d00 */
[----:B------:R-:W-:Y:S02]  /*1fa00*/  IADD3 R45, P5, R60, 0x6000, RZ ;  /* 0x000060003c2d7810 */ /* 0x000fe40007fbe0ff */
[----:B------:R-:W-:Y:S02]  /*1fa10*/  SHF.R.U64 R0, R0, 0x3, RZ ;  /* 0x0000000300007819 */ /* 0x000fe400000012ff */
[----:B------:R-:W-:Y:S02]  /*1fa20*/  LOP3.LUT R32, R33, 0x380, RZ, 0xc0, !PT ;  /* 0x0000038021207812 */ /* 0x000fe400078ec0ff */
[----:B------:R-:W-:Y:S02]  /*1fa30*/  LOP3.LUT R36, R37, 0x380, RZ, 0xc0, !PT ;  /* 0x0000038025247812 */ /* 0x000fe400078ec0ff */
[----:B------:R-:W-:-:S02]  /*1fa40*/  LOP3.LUT R40, R41, 0x380, RZ, 0xc0, !PT ;  /* 0x0000038029287812 */ /* 0x000fc400078ec0ff */
[----:B------:R-:W-:Y:S02]  /*1fa50*/  LOP3.LUT R44, R45, 0x380, RZ, 0xc0, !PT ;  /* 0x000003802d2c7812 */ /* 0x000fe400078ec0ff */
[----:B0-----:R-:W-:Y:S02]  /*1fa60*/  LOP3.LUT R5, R60, 0x380, RZ, 0xc0, !PT ;  /* 0x000003803c057812 */ /* 0x001fe400078ec0ff */
[----:B------:R-:W-:Y:S01]  /*1fa70*/  LOP3.LUT R48, R0, R3, RZ, 0x3c, !PT ;  /* 0x0000000300307212 */ /* 0x000fe200078e3cff */
[----:B------:R-:W-:Y:S01]  /*1fa80*/  IMAD R3, R100, UR4, RZ ;  /* 0x0000000464037c24 */ /* 0x000fe2000f8e02ff */
[----:B------:R-:W-:Y:S02]  /*1fa90*/  SHF.R.U64 R32, R32, 0x3, RZ ;  /* 0x0000000320207819 */ /* 0x000fe400000012ff */
[----:B------:R-:W-:Y:S02]  /*1faa0*/  SHF.R.U64 R36, R36, 0x3, RZ ;  /* 0x0000000324247819 */ /* 0x000fe400000012ff */
[----:B------:R-:W-:-:S02]  /*1fab0*/  SHF.R.U64 R40, R40, 0x3, RZ ;  /* 0x0000000328287819 */ /* 0x000fc400000012ff */
[----:B------:R-:W-:Y:S01]  /*1fac0*/  SHF.R.U64 R44, R44, 0x3, RZ ;  /* 0x000000032c2c7819 */ /* 0x000fe200000012ff */
[C---:B------:R-:W-:Y:S01]  /*1fad0*/  IMAD R9, R96.reuse, UR5, R3 ;  /* 0x0000000560097c24 */ /* 0x040fe2000f8e0203 */
[----:B------:R-:W-:Y:S01]  /*1fae0*/  SHF.R.U64 R5, R5, 0x3, RZ ;  /* 0x0000000305057819 */ /* 0x000fe200000012ff */
[----:B------:R-:W-:Y:S01]  /*1faf0*/  IMAD.WIDE.U32 R2, R96, UR4, RZ ;  /* 0x0000000460027c25 */ /* 0x000fe2000f8e00ff */
[----:B------:R-:W-:Y:S01]  /*1fb00*/  LOP3.LUT R32, R32, R33, RZ, 0x3c, !PT ;  /* 0x0000002120207212 */ /* 0x000fe200078e3cff */
[----:B------:R-:W-:Y:S01]  /*1fb10*/  ULDC.64 UR4, c[0x0][0xae8] ;  /* 0x0002ba0000047ab9 */ /* 0x000fe20000000a00 */
        /* <DEDUP_REMOVED lines=8> */
[----:B------:R-:W5:Y:S01]  /*1fba0*/  LD.E.128 R32, desc[UR42][R32.64] ;  /* 0x0000002a20207980 */ /* 0x000f62000c101d00 */
[----:B------:R-:W-:-:S02]  /*1fbb0*/  IMAD.IADD R3, R3, 0x1, R9 ;  /* 0x0000000103037824 */ /* 0x000fc400078e0209 */
[----:B------:R-:W-:Y:S01]  /*1fbc0*/  IMAD R9, R206, 0x20, R226 ;  /* 0x00000020ce097824 */ /* 0x000fe200078e02e2 */
[----:B------:R0:W5:Y:S01]  /*1fbd0*/  LD.E.128 R4, desc[UR42][R60.64] ;  /* 0x0000002a3c047980 */ /* 0x000162000c101d00 */
[----:B------:R-:W-:-:S03]  /*1fbe0*/  IMAD.WIDE.U32 R2, R169, UR4, R2 ;  /* 0x00000004a9027c25 */ /* 0x000fc6000f8e0002 */
[----:B------:R-:W5:Y:S01]  /*1fbf0*/  LD.E.128 R36, desc[UR42][R36.64] ;  /* 0x0000002a24247980 */ /* 0x000f62000c101d00 */
[----:B------:R-:W-:-:S03]  /*1fc00*/  SHF.R.S32.HI R8, RZ, 0x1f, R15 ;  /* 0x0000001fff087819 */ /* 0x000fc6000001140f */
[----:B------:R-:W5:Y:S01]  /*1fc10*/  LD.E.128 R40, desc[UR42][R40.64] ;  /* 0x0000002a28287980 */ /* 0x000f62000c101d00 */
[----:B------:R-:W-:-:S03]  /*1fc20*/  IMAD.IADD R12, R178, 0x1, R9 ;  /* 0x00000001b20c7824 */ /* 0x000fc600078e0209 */
[----:B------:R-:W5:Y:S04]  /*1fc30*/  LD.E.128 R44, desc[UR42][R44.64] ;  /* 0x0000002a2c2c7980 */ /* 0x000f68000c101d00 */
[----:B------:R-:W5:Y:S01]  /*1fc40*/  LD.E.128 R48, desc[UR42][R48.64] ;  /* 0x0000002a30307980 */ /* 0x000f62000c101d00 */
[----:B------:R-:W-:Y:S01]  /*1fc50*/  @!PT LDS RZ, [RZ] ;  /* 0x00000000fffff984 */ /* 0x000fe20000000800 */
[----:B------:R-:W-:Y:S01]  /*1fc60*/  @!PT LDS RZ, [RZ] ;  /* 0x00000000fffff984 */ /* 0x000fe20000000800 */
[----:B------:R-:W-:Y:S01]  /*1fc70*/  @!PT LDS RZ, [RZ] ;  /* 0x00000000fffff984 */ /* 0x000fe20000000800 */
[----:B------:R-:W-:Y:S01]  /*1fc80*/  @!PT LDS RZ, [RZ] ;  /* 0x00000000fffff984 */ /* 0x000fe20000000800 */
[----:B------:R3:W-:Y:S06]  /*1fc90*/  MEMBAR.ALL.CTA ;  /* 0x0000000000007992 */ /* 0x0007ec0000008000 */
[----:B---3--:R-:W3:Y:S01]  /*1fca0*/  FENCE.VIEW.ASYNC.S ;  /* 0x00000000000073c6 */ /* 0x008ee20000000000 */
[----:B------:R-:W-:Y:S01]  /*1fcb0*/  IMAD R3, R169, UR5, R3 ;  /* 0x00000005a9037c24 */ /* 0x000fe2000f8e0203 */
[----:B------:R-:W-:Y:S01]  /*1fcc0*/  ULDC.64 UR4, c[0x0][0xaf0] ;  /* 0x0002bc0000047ab9 */ /* 0x000fe20000000a00 */
[----:B-1----:R-:W-:-:S04]  /*1fcd0*/  @P2 IMAD.HI.U32 R0, R12, R11, RZ ;  /* 0x0000000b0c002227 */ /* 0x002fc800078e00ff */
[----:B------:R-:W-:Y:S02]  /*1fce0*/  IMAD R8, R8, UR4, RZ ;  /* 0x0000000408087c24 */ /* 0x000fe4000f8e02ff */
[----:B------:R-:W-:Y:S01]  /*1fcf0*/  IMAD.MOV.U32 R9, RZ, RZ, R12 ;  /* 0x000000ffff097224 */ /* 0x000fe200078e000c */
[----:B--2---:R-:W-:Y:S01]  /*1fd00*/  @P2 SHF.R.U32.HI R9, RZ, R13, R0 ;  /* 0x0000000dff092219 */ /* 0x004fe20000011600 */
[C---:B------:R-:W-:Y:S02]  /*1fd10*/  IMAD R11, R15.reuse, UR5, R8 ;  /* 0x000000050f0b7c24 */ /* 0x040fe4000f8e0208 */
[----:B------:R-:W-:Y:S01]  /*1fd20*/  IMAD.WIDE.U32 R2, R15, UR4, R2 ;  /* 0x000000040f027c25 */ /* 0x000fe2000f8e0002 */
[----:B------:R-:W-:Y:S01]  /*1fd30*/  SHF.R.S32.HI R8, RZ, 0x1f, R9 ;  /* 0x0000001fff087819 */ /* 0x000fe20000011409 */
[----:B------:R-:W-:Y:S02]  /*1fd40*/  ULDC.64 UR4, c[0x0][0xae0] ;  /* 0x0002b80000047ab9 */ /* 0x000fe40000000a00 */
[----:B------:R-:W-:-:S02]  /*1fd50*/  IMAD.IADD R3, R3, 0x1, R11 ;  /* 0x0000000103037824 */ /* 0x000fc400078e020b */
[----:B------:R-:W-:Y:S02]  /*1fd60*/  VIADD R0, R16, 0x22820 ;  /* 0x0002282010007836 */ /* 0x000fe40000000000 */
[----:B------:R-:W-:Y:S02]  /*1fd70*/  IMAD.MOV R11, RZ, RZ, -R9 ;  /* 0x000000ffff0b7224 */ /* 0x000fe400078e0a09 */
[----:B------:R-:W-:Y:S01]  /*1fd80*/  IMAD R8, R8, UR4, RZ ;  /* 0x0000000408087c24 */ /* 0x000fe2000f8e02ff */
[----:B------:R-:W-:Y:S01]  /*1fd90*/  PRMT R0, RZ, 0x654, R0 ;  /* 0x00000654ff007816 */ /* 0x000fe20000000000 */
[----:B------:R-:W-:Y:S02]  /*1fda0*/  IMAD R11, R14, R11, R12 ;  /* 0x0000000b0e0b7224 */ /* 0x000fe400078e020c */
[C---:B------:R-:W-:Y:S01]  /*1fdb0*/  IMAD R13, R9.reuse, UR5, R8 ;  /* 0x00000005090d7c24 */ /* 0x040fe2000f8e0208 */
[----:B---3--:R1:W-:Y:S01]  /*1fdc0*/  SYNCS.ARRIVE.TRANS64.RED.A1T0 RZ, [R0+URZ], RZ ;  /* 0x000000ff00ff79a7 */ /* 0x0083e2000810043f */
[----:B------:R-:W-:Y:S01]  /*1fdd0*/  IMAD.WIDE.U32 R2, R9, UR4, R2 ;  /* 0x0000000409027c25 */ /* 0x000fe2000f8e0002 */
[----:B------:R-:W-:Y:S01]  /*1fde0*/  ULDC.64 UR4, c[0x0][0xad8] ;  /* 0x0002b60000047ab9 */ /* 0x000fe20000000a00 */
[----:B-1----:R-:W-:-:S02]  /*1fdf0*/  SHF.R.S32.HI R0, RZ, 0x1f, R11 ;  /* 0x0000001fff007819 */ /* 0x002fc4000001140b */
[----:B------:R-:W-:-:S03]  /*1fe00*/  IMAD.IADD R3, R3, 0x1, R13 ;  /* 0x0000000103037824 */ /* 0x000fc600078e020d */
[----:B------:R-:W-:Y:S02]  /*1fe10*/  IMAD R0, R0, UR4, RZ ;  /* 0x0000000400007c24 */ /* 0x000fe4000f8e02ff */
        /* <DEDUP_REMOVED lines=8> */
[----:B------:R0:W1:Y:S04]  /*1fea0*/  SHFL.IDX PT, R0, R3, RZ, 0x181f ;  /* 0x00181fff03007589 */ /* 0x00006800000e0000 */
[----:B------:R0:W2:Y:S02]  /*1feb0*/  SHFL.IDX PT, R14, R2, RZ, 0x181f ;  /* 0x00181fff020e7589 */ /* 0x0000a400000e0000 */
.L_x_2083:
[----:B------:R-:W-:Y:S01]  /*1fec0*/  IMAD.IADD R21, R226, 0x1, R178 ;  /* 0x00000001e2157824 */ /* 0x000fe200078e02b2 */
[----:B------:R-:W-:Y:S04]  /*1fed0*/  BSSY B1, `(.L_x_1797) ;  /* 0x000000e000017945 */ /* 0x000fe80003800000 */
[----:B------:R-:W-:-:S13]  /*1fee0*/  ISETP.GE.AND P0, PT, R21, R10, PT ;  /* 0x0000000a1500720c */ /* 0x000fda0003f06270 */
[----:B------:R-:W-:Y:S05]  /*1fef0*/  @P0 BRA `(.L_x_1798) ;  /* 0x00000000002c0947 */ /* 0x000fea0003800000 */
[----:B------:R-:W-:Y:S01]  /*1ff00*/  ULDC UR4, c[0x0][0xac8] ;  /* 0x0002b20000047ab9 */ /* 0x000fe20000000800 */
[----:B------:R-:W-:Y:S02]  /*1ff10*/  SHF.R.S32.HI R12, RZ, 0x1f, R201 ;  /* 0x0000001fff0c7819 */ /* 0x000fe400000114c9 */
[----:B------:R-:W-:Y:S02]  /*1ff20*/  ISETP.GE.AND P0, PT, R201, UR4, PT ;  /* 0x00000004c9007c0c */ /* 0x000fe4000bf06270 */
[----:B------:R-:W-:Y:S02]  /*1ff30*/  ISETP.GE.AND P1, PT, R205, UR4, PT ;  /* 0x00000004cd007c0c */ /* 0x000fe4000bf26270 */
[----:B------:R-:W-:-:S09]  /*1ff40*/  SHF.R.S32.HI R11, RZ, 0x1f, R205 ;  /* 0x0000001fff0b7819 */ /* 0x000fd200000114cd */
[-C--:B--2---:R-:W-:Y:S02]  /*1ff50*/  @!P0 LEA R8, P2, R201, R14.reuse, 0x1 ;  /* 0x0000000ec9088211 */ /* 0x084fe400078408ff */
[----:B------:R-:W-:Y:S02]  /*1ff60*/  @!P1 LEA R14, P3, R205, R14, 0x1 ;  /* 0x0000000ecd0e9211 */ /* 0x000fe400078608ff */
[-C--:B-1----:R-:W-:Y:S02]  /*1ff70*/  @!P0 LEA.HI.X R9, R201, R0.reuse, R12, 0x1, P2 ;  /* 0x00000000c9098211 */ /* 0x082fe400010f0c0c */
[----:B------:R-:W-:-:S03]  /*1ff80*/  @!P1 LEA.HI.X R15, R205, R0, R11, 0x1, P3 ;  /* 0x00000000cd0f9211 */ /* 0x000fc600018f0c0b */
[----:B-----5:R3:W-:Y:S04]  /*1ff90*/  @!P0 ST.E.128 desc[UR42][R8.64], R4 ;  /* 0x0000000408008985 */ /* 0x0207e8000c101d2a */
[----:B------:R3:W-:Y:S02]  /*1ffa0*/  @!P1 ST.E.128 desc[UR42][R14.64], R36 ;  /* 0x000000240e009985 */ /* 0x0007e4000c101d2a */
.L_x_1798:
[----:B------:R-:W-:Y:S05]  /*1ffb0*/  BSYNC B1 ;  /* 0x0000000000017941 */ /* 0x000fea0003800000 */
.L_x_1797:
[----:B------:R-:W-:-:S03]  /*1ffc0*/  UMOV UR4, 0xffffffff ;  /* 0xffffffff00047882 */ /* 0x000fc60000000000 */
[----:B------:R-:W-:Y:S05]  /*1ffd0*/  BRA.DIV UR4, `(.L_x_1799) ;  /* 0x000000d204707947 */ /* 0x000fea000b800000 */
[----:B-1----:R1:W4:Y:S04]  /*1ffe0*/  SHFL.IDX PT, R0, R3, 0x1, 0x181f ;  /* 0x00381f0003007f89 */ /* 0x00232800000e0000 */
[----:B--23--:R1:W2:Y:S02]  /*1fff0*/  SHFL.IDX PT, R14, R2, 0x1, 0x181f ;  /* 0x00381f00020e7f89 */ /* 0x00c2a400000e0000 */
.L_x_2087:
[----:B-----5:R-:W-:Y:S01]  /*20000*/  VIADD R5, R21, 0x20 ;  /* 0x0000002015057836 */ /* 0x020fe20000000000 */
        /* <DEDUP_REMOVED lines=10> */
[-C--:B----4-:R-:W-:Y:S02]  /*200b0*/  @!P2 LEA.HI.X R5, R201, R0.reuse, R7, 0x1, P0 ;  /* 0x00000000c905a211 */ /* 0x090fe400000f0c07 */
[----:B------:R-:W-:-:S03]  /*200c0*/  @!P3 LEA.HI.X R15, R205, R0, R6, 0x1, P1 ;  /* 0x00000000cd0fb211 */ /* 0x000fc600008f0c06 */
[----:B------:R3:W-:Y:S04]  /*200d0*/  @!P2 ST.E.128 desc[UR42][R4.64], R24 ;  /* 0x000000180400a985 */ /* 0x0007e8000c101d2a */
[----:B------:R3:W-:Y:S02]  /*200e0*/  @!P3 ST.E.128 desc[UR42][R14.64], R40 ;  /* 0x000000280e00b985 */ /* 0x0007e4000c101d2a */
.L_x_1801:
[----:B------:R-:W-:Y:S05]  /*200f0*/  BSYNC B1 ;  /* 0x0000000000017941 */ /* 0x000fea0003800000 */
.L_x_1800:
[----:B------:R-:W-:-:S03]  /*20100*/  UMOV UR4, 0xffffffff ;  /* 0xffffffff00047882 */ /* 0x000fc60000000000 */
[----:B------:R-:W-:Y:S05]  /*20110*/  BRA.DIV UR4, `(.L_x_1802) ;  /* 0x000000d204687947 */ /* 0x000fea000b800000 */
[----:B----4-:R4:W0:Y:S04]  /*20120*/  SHFL.IDX PT, R0, R3, 0x2, 0x181f ;  /* 0x00581f0003007f89 */ /* 0x01082800000e0000 */
[----:B--23--:R4:W2:Y:S02]  /*20130*/  SHFL.IDX PT, R14, R2, 0x2, 0x181f ;  /* 0x00581f00020e7f89 */ /* 0x00c8a400000e0000 */
.L_x_2091:
[----:B------:R-:W-:Y:S01]  /*20140*/  VIADD R5, R21, 0x40 ;  /* 0x0000004015057836 */ /* 0x000fe20000000000 */
        /* <DEDUP_REMOVED lines=10> */
[-C--:B0-----:R-:W-:Y:S02]  /*201f0*/  @!P2 LEA.HI.X R5, R201, R0.reuse, R7, 0x1, P0 ;  /* 0x00000000c905a211 */ /* 0x081fe400000f0c07 */
[----:B------:R-:W-:-:S03]  /*20200*/  @!P3 LEA.HI.X R15, R205, R0, R6, 0x1, P1 ;  /* 0x00000000cd0fb211 */ /* 0x000fc600008f0c06 */
[----:B------:R3:W-:Y:S04]  /*20210*/  @!P2 ST.E.128 desc[UR42][R4.64], R28 ;  /* 0x0000001c0400a985 */ /* 0x0007e8000c101d2a */
[----:B------:R3:W-:Y:S02]  /*20220*/  @!P3 ST.E.128 desc[UR42][R14.64], R44 ;  /* 0x0000002c0e00b985 */ /* 0x0007e4000c101d2a */
.L_x_1804:
[----:B------:R-:W-:Y:S05]  /*20230*/  BSYNC B1 ;  /* 0x0000000000017941 */ /* 0x000fea0003800000 */
.L_x_1803:
[----:B------:R-:W-:-:S03]  /*20240*/  UMOV UR4, 0xffffffff ;  /* 0xffffffff00047882 */ /* 0x000fc60000000000 */
[----:B------:R-:W-:Y:S05]  /*20250*/  BRA.DIV UR4, `(.L_x_1805) ;  /* 0x000000d204607947 */ /* 0x000fea000b800000 */
[----:B0-----:R0:W0:Y:S04]  /*20260*/  SHFL.IDX PT, R0, R3, 0x3, 0x181f ;  /* 0x00781f0003007f89 */ /* 0x00102800000e0000 */
[----:B--23--:R2:W3:Y:S02]  /*20270*/  SHFL.IDX PT, R14, R2, 0x3, 0x181f ;  /* 0x00781f00020e7f89 */ /* 0x00c4e400000e0000 */
.L_x_2095:
[----:B01--4-:R-:W-:-:S05]  /*20280*/  VIADD R3, R21, 0x60 ;  /* 0x0000006015037836 */ /* 0x013fca0000000000 */
[----:B------:R-:W-:-:S13]  /*20290*/  ISETP.GE.AND P0, PT, R3, R10, PT ;  /* 0x0000000a0300720c */ /* 0x000fda0003f06270 */
[----:B------:R-:W-:Y:S05]  /*202a0*/  @P0 BRA `(.L_x_1806) ;  /* 0x0000001c00900947 */ /* 0x000fea0003800000 */
[----:B------:R-:W-:Y:S01]  /*202b0*/  ULDC UR4, c[0x0][0xac8] ;  /* 0x0002b20000047ab9 */ /* 0x000fe20000000800 */
[----:B------:R-:W-:Y:S02]  /*202c0*/  SHF.R.S32.HI R4, RZ, 0x1f, R201 ;  /* 0x0000001fff047819 */ /* 0x000fe400000114c9 */
[----:B------:R-:W-:-:S13]  /*202d0*/  ISETP.GE.AND P1, PT, R201, UR4, PT ;  /* 0x00000004c9007c0c */ /* 0x000fda000bf26270 */
[----:B--23--:R-:W-:-:S04]  /*202e0*/  @!P1 LEA R2, P0, R201, R14, 0x1 ;  /* 0x0000000ec9029211 */ /* 0x00cfc800078008ff */
[----:B------:R-:W-:Y:S02]  /*202f0*/  @!P1 LEA.HI.X R3, R201, R0, R4, 0x1, P0 ;  /* 0x00000000c9039211 */ /* 0x000fe400000f0c04 */
[----:B------:R-:W-:-:S03]  /*20300*/  ISETP.GE.AND P0, PT, R205, UR4, PT ;  /* 0x00000004cd007c0c */ /* 0x000fc6000bf06270 */
[----:B------:R0:W-:Y:S10]  /*20310*/  @!P1 ST.E.128 desc[UR42][R2.64], R32 ;  /* 0x0000002002009985 */ /* 0x0001f4000c101d2a */
[----:B------:R-:W-:Y:S05]  /*20320*/  @P0 BRA `(.L_x_1806) ;  /* 0x0000001c00700947 */ /* 0x000fea0003800000 */
[----:B------:R-:W-:Y:S02]  /*20330*/  SHF.R.S32.HI R4, RZ, 0x1f, R205 ;  /* 0x0000001fff047819 */ /* 0x000fe400000114cd */
[----:B------:R-:W-:-:S04]  /*20340*/  LEA R14, P0, R205, R14, 0x1 ;  /* 0x0000000ecd0e7211 */ /* 0x000fc800078008ff */
[----:B------:R-:W-:-:S05]  /*20350*/  LEA.HI.X R15, R205, R0, R4, 0x1, P0 ;  /* 0x00000000cd0f7211 */ /* 0x000fca00000f0c04 */
[----:B------:R1:W-:Y:S01]  /*20360*/  ST.E.128 desc[UR42][R14.64], R48 ;  /* 0x000000300e007985 */ /* 0x0003e2000c101d2a */
[----:B------:R-:W-:Y:S05]  /*20370*/  BRA `(.L_x_1806) ;  /* 0x0000001c005c7947 */ /* 0x000fea0003800000 */
.L_x_1795:
[----:B------:R-:W-:Y:S01]  /*20380*/  ULDC.64 UR4, c[0x0][0xb08] ;  /* 0x0002c20000047ab9 */ /* 0x000fe20000000a00 */
[----:B------:R-:W1:Y:S01]  /*20390*/  @P2 LDC R8, c[0x0][0xbec] ;  /* 0x0002fb00ff082b82 */ /* 0x000e620000000800 */
[----:B0-----:R-:W-:Y:S01]  /*203a0*/  IMAD R7, R100, UR4, RZ ;  /* 0x0000000464077c24 */ /* 0x001fe2000f8e02ff */
[----:B------:R-:W-:Y:S01]  /*203b0*/  SHF.R.S32.HI R6, RZ, 0x1f, R15 ;  /* 0x0000001fff067819 */ /* 0x000fe2000001140f */
[----:B------:R-:W-:-:S04]  /*203c0*/  IMAD.WIDE.U32 R4, R96, UR4, RZ ;  /* 0x0000000460047c25 */ /* 0x000fc8000f8e00ff */
[----:B------:R-:W-:Y:S01]  /*203d0*/  IMAD R7, R96, UR5, R7 ;  /* 0x0000000560077c24 */ /* 0x000fe2000f8e0207 */
[----:B------:R-:W0:Y:S01]  /*203e0*/  @P2 LDC R11, c[0x0][0xbf0] ;  /* 0x0002fc00ff0b2b82 */ /* 0x000e220000000800 */
[----:B------:R-:W-:Y:S02]  /*203f0*/  ULDC.64 UR4, c[0x0][0xb38] ;  /* 0x0002ce0000047ab9 */ /* 0x000fe40000000a00 */
[----:B------:R-:W-:Y:S02]  /*20400*/  IMAD.IADD R5, R5, 0x1, R7 ;  /* 0x0000000105057824 */ /* 0x000fe400078e0207 */
[----:B------:R-:W-:Y:S02]  /*20410*/  IMAD.MOV.U32 R7, RZ, RZ, R25 ;  /* 0x000000ffff077224 */ /* 0x000fe400078e0019 */
        /* <DEDUP_REMOVED lines=11> */
[C---:B------:R-:W-:Y:S01]  /*204d0*/  IMAD.WIDE.U32 R4, R209.reuse, UR4, R4 ;  /* 0x00000004d1047c25 */ /* 0x040fe2000f8e0004 */
[--C-:B------:R-:W-:Y:S02]  /*204e0*/  SHF.R.S32.HI R6, RZ, 0x1f, R7.reuse ;  /* 0x0000001fff067819 */ /* 0x100fe40000011407 */
[----:B------:R-:W-:Y:S01]  /*204f0*/  PRMT R8, RZ, 0x654, R8 ;  /* 0x00000654ff087816 */ /* 0x000fe20000000008 */
[----:B------:R-:W-:Y:S02]  /*20500*/  IMAD.MOV R9, RZ, RZ, -R7 ;  /* 0x000000ffff097224 */ /* 0x000fe400078e0a07 */
[----:B------:R-:W-:Y:S01]  /*20510*/  IMAD R5, R209, UR5, R5 ;  /* 0x00000005d1057c24 */ /* 0x000fe2000f8e0205 */
[----:B------:R-:W-:Y:S01]  /*20520*/  ULDC.64 UR4, c[0x0][0xb30] ;  /* 0x0002cc0000047ab9 */ /* 0x000fe20000000a00 */
[----:B------:R-:W-:Y:S01]  /*20530*/  IMAD R9, R14, R9, R25 ;  /* 0x000000090e097224 */ /* 0x000fe200078e0219 */
[----:B------:R0:W-:Y:S01]  /*20540*/  SYNCS.ARRIVE.TRANS64.RED.A1T0 RZ, [R8+URZ], RZ ;  /* 0x000000ff08ff79a7 */ /* 0x0001e2000810043f */
[----:B------:R-:W-:-:S02]  /*20550*/  IMAD R6, R6, UR4, RZ ;  /* 0x0000000406067c24 */ /* 0x000fc4000f8e02ff */
        /* <DEDUP_REMOVED lines=16> */
.L_x_2098:
[----:B------:R-:W-:Y:S01]  /*20660*/  ISETP.GE.AND P0, PT, R29, R10, PT ;  /* 0x0000000a1d00720c */ /* 0x000fe20003f06270 */
[----:B------:R-:W-:-:S12]  /*20670*/  BSSY B1, `(.L_x_1808) ;  /* 0x0000073000017945 */ /* 0x000fd80003800000 */
[----:B------:R-:W-:Y:S05]  /*20680*/  @P0 BRA `(.L_x_1809) ;  /* 0x0000000400c40947 */ /* 0x000fea0003800000 */
[----:B------:R-:W-:Y:S01]  /*20690*/  ULDC UR4, c[0x0][0xac8] ;  /* 0x0002b20000047ab9 */ /* 0x000fe20000000800 */
[----:B------:R-:W-:Y:S02]  /*206a0*/  SHF.R.S32.HI R8, RZ, 0x1f, R171 ;  /* 0x0000001fff087819 */ /* 0x000fe400000114ab */
[----:B------:R-:W-:Y:S02]  /*206b0*/  ISETP.GE.AND P0, PT, R171, UR4, PT ;  /* 0x00000004ab007c0c */ /* 0x000fe4000bf06270 */
[----:B------:R-:W-:Y:S02]  /*206c0*/  ISETP.GE.AND P3, PT, R224, UR4, PT ;  /* 0x00000004e0007c0c */ /* 0x000fe4000bf66270 */
[----:B------:R-:W-:Y:S02]  /*206d0*/  ISETP.GE.AND P2, PT, R223, UR4, PT ;  /* 0x00000004df007c0c */ /* 0x000fe4000bf46270 */
[----:B------:R-:W-:Y:S02]  /*206e0*/  ISETP.GE.AND P1, PT, R222, UR4, PT ;  /* 0x00000004de007c0c */ /* 0x000fe4000bf26270 */
[----:B------:R-:W-:-:S02]  /*206f0*/  SHF.R.S32.HI R11, RZ, 0x1f, R224 ;  /* 0x0000001fff0b7819 */ /* 0x000fc400000114e0 */
[----:B------:R-:W-:-:S03]  /*20700*/  SHF.R.S32.HI R12, RZ, 0x1f, R223 ;  /* 0x0000001fff0c7819 */ /* 0x000fc600000114df */
[CC--:B--2---:R-:W-:Y:S01]  /*20710*/  @!P0 LEA R6, P4, R171.reuse, R14.reuse, 0x2 ;  /* 0x0000000eab068211 */ /* 0x0c4fe200078810ff */
[----:B------:R-:W-:Y:S01]  /*20720*/  @!P0 IMAD.MOV.U32 R9, RZ, RZ, R98 ;  /* 0x000000ffff098224 */ /* 0x000fe200078e0062 */
[C---:B------:R-:W-:Y:S02]  /*20730*/  @!P3 LEA R4, P5, R224.reuse, R14, 0x2 ;  /* 0x0000000ee004b211 */ /* 0x040fe400078a10ff */
[-C--:B-1----:R-:W-:Y:S01]  /*20740*/  @!P0 LEA.HI.X R7, R171, R28.reuse, R8, 0x2, P4 ;  /* 0x0000001cab078211 */ /* 0x082fe200020f1408 */
[----:B------:R-:W-:Y:S01]  /*20750*/  @!P0 IMAD.MOV.U32 R8, RZ, RZ, R99 ;  /* 0x000000ffff088224 */ /* 0x000fe200078e0063 */
[----:B------:R-:W-:Y:S02]  /*20760*/  @!P3 LEA.HI.X R5, R224, R28, R11, 0x2, P5 ;  /* 0x0000001ce005b211 */ /* 0x000fe400028f140b */
[----:B------:R-:W-:Y:S02]  /*20770*/  @!P1 LOP3.LUT R77, R77, R76, RZ, 0x3c, !PT ;  /* 0x0000004c4d4d9212 */ /* 0x000fe400078e3cff */
[----:B------:R1:W-:Y:S01]  /*20780*/  @!P0 ST.E.64 desc[UR42][R6.64], R8 ;  /* 0x0000000806008985 */ /* 0x0003e2000c101b2a */
[----:B------:R-:W-:-:S02]  /*20790*/  ISETP.GE.AND P0, PT, R221, UR4, PT ;  /* 0x00000004dd007c0c */ /* 0x000fc4000bf06270 */
[----:B------:R-:W-:Y:S02]  /*207a0*/  SHF.R.S32.HI R11, RZ, 0x1f, R222 ;  /* 0x0000001fff0b7819 */ /* 0x000fe400000114de */
[----:B------:R-:W-:-:S04]  /*207b0*/  @!P1 LOP3.LUT R76, R77, R76, RZ, 0x3c, !PT ;  /* 0x0000004c4d4c9212 */ /* 0x000fc800078e3cff */
[----:B------:R-:W-:Y:S01]  /*207c0*/  @!P1 LOP3.LUT R77, R77, R76, RZ, 0x3c, !PT ;  /* 0x0000004c4d4d9212 */ /* 0x000fe200078e3cff */
[----:B-1----:R-:W-:Y:S01]  /*207d0*/  @!P3 IMAD.MOV.U32 R8, RZ, RZ, R97 ;  /* 0x000000ffff08b224 */ /* 0x002fe200078e0061 */
[----:B------:R-:W-:Y:S01]  /*207e0*/  @!P2 LEA R6, P4, R223, R14, 0x2 ;  /* 0x0000000edf06a211 */ /* 0x000fe200078810ff */
[----:B------:R-:W-:-:S03]  /*207f0*/  @!P3 IMAD.MOV.U32 R9, RZ, RZ, R95 ;  /* 0x000000ffff09b224 */ /* 0x000fc600078e005f */
[----:B------:R-:W-:Y:S02]  /*20800*/  @!P2 LEA.HI.X R7, R223, R28, R12, 0x2, P4 ;  /* 0x0000001cdf07a211 */ /* 0x000fe400020f140c */
[----:B------:R1:W-:Y:S01]  /*20810*/  @!P3 ST.E.64 desc[UR42][R4.64], R8 ;  /* 0x000000080400b985 */ /* 0x0003e2000c101b2a */
[----:B------:R-:W-:Y:S02]  /*20820*/  ISETP.GE.AND P3, PT, R220, UR4, PT ;  /* 0x00000004dc007c0c */ /* 0x000fe4000bf66270 */
[----:B------:R-:W-:Y:S01]  /*20830*/  SHF.R.S32.HI R12, RZ, 0x1f, R221 ;  /* 0x0000001fff0c7819 */ /* 0x000fe200000114dd */
[----:B-1----:R-:W-:Y:S01]  /*20840*/  @!P2 IMAD.MOV.U32 R8, RZ, RZ, R94 ;  /* 0x000000ffff08a224 */ /* 0x002fe200078e005e */
[----:B------:R-:W-:Y:S01]  /*20850*/  @!P1 LEA R4, P5, R222, R14, 0x2 ;  /* 0x0000000ede049211 */ /* 0x000fe200078a10ff */
[----:B------:R-:W-:-:S03]  /*20860*/  @!P2 IMAD.MOV.U32 R9, RZ, RZ, R93 ;  /* 0x000000ffff09a224 */ /* 0x000fc600078e005d */
[----:B------:R-:W-:Y:S02]  /*20870*/  @!P1 LEA.HI.X R5, R222, R28, R11, 0x2, P5 ;  /* 0x0000001cde059211 */ /* 0x000fe400028f140b */
[----:B------:R1:W-:Y:S01]  /*20880*/  @!P2 ST.E.64 desc[UR42][R6.64], R8 ;  /* 0x000000080600a985 */ /* 0x0003e2000c101b2a */
[----:B------:R-:W-:Y:S02]  /*20890*/  ISETP.GE.AND P2, PT, R219, UR4, PT ;  /* 0x00000004db007c0c */ /* 0x000fe4000bf46270 */
[----:B------:R-:W-:Y:S01]  /*208a0*/  SHF.R.S32.HI R11, RZ, 0x1f, R220 ;  /* 0x0000001fff0b7819 */ /* 0x000fe200000114dc */
[----:B------:R2:W-:Y:S01]  /*208b0*/  @!P1 ST.E.64 desc[UR42][R4.64], R76 ;  /* 0x0000004c04009985 */ /* 0x0005e2000c101b2a */
[----:B------:R-:W-:Y:S02]  /*208c0*/  ISETP.GE.AND P1, PT, R218, UR4, PT ;  /* 0x00000004da007c0c */ /* 0x000fe4000bf26270 */
[----:B-1----:R-:W-:Y:S01]  /*208d0*/  @!P0 LEA R6, P4, R221, R14, 0x2 ;  /* 0x0000000edd068211 */ /* 0x002fe200078810ff */
[----:B------:R-:W-:-:S02]  /*208e0*/  @!P0 IMAD.MOV.U32 R8, RZ, RZ, R2 ;  /* 0x000000ffff088224 */ /* 0x000fc400078e0002 */
[----:B------:R-:W-:Y:S01]  /*208f0*/  @!P0 IMAD.MOV.U32 R9, RZ, RZ, R78 ;  /* 0x000000ffff098224 */ /* 0x000fe200078e004e */
[----:B------:R-:W-:Y:S01]  /*20900*/  @!P0 LEA.HI.X R7, R221, R28, R12, 0x2, P4 ;  /* 0x0000001cdd078211 */ /* 0x000fe200020f140c */
[----:B------:R-:W-:Y:S01]  /*20910*/  @!P3 IMAD.MOV.U32 R2, RZ, RZ, R3 ;  /* 0x000000ffff02b224 */ /* 0x000fe200078e0003 */
[C---:B--2---:R-:W-:Y:S01]  /*20920*/  @!P3 LEA R4, P5, R220.reuse, R14, 0x2 ;  /* 0x0000000edc04b211 */ /* 0x044fe200078a10ff */
[----:B------:R-:W-:Y:S01]  /*20930*/  @!P3 IMAD.MOV.U32 R3, RZ, RZ, R0 ;  /* 0x000000ffff03b224 */ /* 0x000fe200078e0000 */
[----:B------:R-:W-:Y:S01]  /*20940*/  SHF.R.S32.HI R12, RZ, 0x1f, R219 ;  /* 0x0000001fff0c7819 */ /* 0x000fe200000114db */
[----:B------:R1:W-:Y:S01]  /*20950*/  @!P0 ST.E.64 desc[UR42][R6.64], R8 ;  /* 0x0000000806008985 */ /* 0x0003e2000c101b2a */
[----:B------:R-:W-:Y:S02]  /*20960*/  @!P3 LEA.HI.X R5, R220, R28, R11, 0x2, P5 ;  /* 0x0000001cdc05b211 */ /* 0x000fe400028f140b */
[----:B------:R-:W-:Y:S02]  /*20970*/  ISETP.GE.AND P0, PT, R217, UR4, PT ;  /* 0x00000004d9007c0c */ /* 0x000fe4000bf06270 */
[----:B------:R-:W-:Y:S01]  /*20980*/  SHF.R.S32.HI R11, RZ, 0x1f, R218 ;  /* 0x0000001fff0b7819 */ /* 0x000fe200000114da */
[----:B------:R2:W-:Y:S01]  /*20990*/  @!P3 ST.E.64 desc[UR42][R4.64], R2 ;  /* 0x000000020400b985 */ /* 0x0005e2000c101b2a */
[----:B------:R-:W-:-:S02]  /*209a0*/  ISETP.GE.AND P3, PT, R216, UR4, PT ;  /* 0x00000004d8007c0c */ /* 0x000fc4000bf66270 */
[----:B------:R-:W-:Y:S02]  /*209b0*/  SHF.R.S32.HI R0, RZ, 0x1f, R211 ;  /* 0x0000001fff007819 */ /* 0x000fe400000114d3 */
[----:B-1----:R-:W-:-:S04]  /*209c0*/  @!P2 LEA R6, P5, R219, R14, 0x2 ;  /* 0x0000000edb06a211 */ /* 0x002fc800078a10ff */
[----:B------:R-:W-:Y:S01]  /*209d0*/  @!P2 LEA.HI.X R7, R219, R28, R12, 0x2, P5 ;  /* 0x0000001cdb07a211 */ /* 0x000fe200028f140c */
[----:B--2---:R-:W-:Y:S01]  /*209e0*/  @!P2 IMAD.MOV.U32 R4, RZ, RZ, R36 ;  /* 0x000000ffff04a224 */ /* 0x004fe200078e0024 */
[C---:B------:R-:W-:Y:S01]  /*209f0*/  @!P1 LEA R2, P4, R218.reuse, R14, 0x2 ;  /* 0x0000000eda029211 */ /* 0x040fe200078810ff */
[----:B------:R-:W-:Y:S01]  /*20a00*/  @!P2 IMAD.MOV.U32 R5, RZ, RZ, R20 ;  /* 0x000000ffff05a224 */ /* 0x000fe200078e0014 */
[----:B------:R-:W-:Y:S02]  /*20a10*/  ISETP.GE.AND P5, PT, R215, UR4, PT ;  /* 0x00000004d7007c0c */ /* 0x000fe4000bfa6270 */
[----:B------:R-:W-:Y:S02]  /*20a20*/  @!P1 LEA.HI.X R3, R218, R28, R11, 0x2, P4 ;  /* 0x0000001cda039211 */ /* 0x000fe400020f140b */
[----:B------:R1:W-:Y:S01]  /*20a30*/  @!P2 ST.E.64 desc[UR42][R6.64], R4 ;  /* 0x000000040600a985 */ /* 0x0003e2000c101b2a */
[----:B------:R-:W-:Y:S02]  /*20a40*/  SHF.R.S32.HI R11, RZ, 0x1f, R217 ;  /* 0x0000001fff0b7819 */ /* 0x000fe400000114d9 */
[----:B------:R-:W-:Y:S01]  /*20a50*/  SHF.R.S32.HI R12, RZ, 0x1f, R214 ;  /* 0x0000001fff0c7819 */ /* 0x000fe200000114d6 */
[----:B-1----:R-:W-:Y:S01]  /*20a60*/  @!P1 IMAD.MOV.U32 R4, RZ, RZ, R37 ;  /* 0x000000ffff049224 */ /* 0x002fe200078e0025 */
[----:B------:R-:W-:Y:S01]  /*20a70*/  @!P0 LEA R6, P2, R217, R14, 0x2 ;  /* 0x0000000ed9068211 */ /* 0x000fe200078410ff */
[----:B------:R-:W-:-:S03]  /*20a80*/  @!P1 IMAD.MOV.U32 R5, RZ, RZ, R21 ;  /* 0x000000ffff059224 */ /* 0x000fc600078e0015 */
[----:B------:R-:W-:Y:S02]  /*20a90*/  @!P0 LEA.HI.X R7, R217, R28, R11, 0x2, P2 ;  /* 0x0000001cd9078211 */ /* 0x000fe400010f140b */
[----:B------:R1:W-:Y:S01]  /*20aa0*/  @!P1 ST.E.64 desc[UR42][R2.64], R4 ;  /* 0x0000000402009985 */ /* 0x0003e2000c101b2a */
[----:B------:R-:W-:Y:S02]  /*20ab0*/  SHF.R.S32.HI R11, RZ, 0x1f, R216 ;  /* 0x0000001fff0b7819 */ /* 0x000fe400000114d8 */
[----:B------:R-:W-:Y:S02]  /*20ac0*/  ISETP.GE.AND P1, PT, R214, UR4, PT ;  /* 0x00000004d6007c0c */ /* 0x000fe4000bf26270 */
[-C--:B------:R-:W-:Y:S01]  /*20ad0*/  @!P5 LEA R8, P2, R215, R14.reuse, 0x2 ;  /* 0x0000000ed708d211 */ /* 0x080fe200078410ff */
[----:B-1----:R-:W-:Y:S01]  /*20ae0*/  @!P0 IMAD.MOV.U32 R4, RZ, RZ, R40 ;  /* 0x000000ffff048224 */ /* 0x002fe200078e0028 */
[----:B------:R-:W-:Y:S01]  /*20af0*/  @!P3 LEA R2, P4, R216, R14, 0x2 ;  /* 0x0000000ed802b211 */ /* 0x000fe200078810ff */
[----:B------:R-:W-:-:S03]  /*20b00*/  @!P0 IMAD.MOV.U32 R5, RZ, RZ, R38 ;  /* 0x000000ffff058224 */ /* 0x000fc600078e0026 */
[-C--:B------:R-:W-:Y:S02]  /*20b10*/  @!P3 LEA.HI.X R3, R216, R28.reuse, R11, 0x2, P4 ;  /* 0x0000001cd803b211 */ /* 0x080fe400020f140b */
[----:B------:R1:W-:Y:S01]  /*20b20*/  @!P0 ST.E.64 desc[UR42][R6.64], R4 ;  /* 0x0000000406008985 */ /* 0x0003e2000c101b2a */
[----:B------:R-:W-:Y:S02]  /*20b30*/  ISETP.GE.AND P0, PT, R213, UR4, PT ;  /* 0x00000004d5007c0c */ /* 0x000fe4000bf06270 */
[----:B------:R-:W-:Y:S02]  /*20b40*/  SHF.R.S32.HI R11, RZ, 0x1f, R215 ;  /* 0x0000001fff0b7819 */ /* 0x000fe400000114d7 */
[----:B------:R-:W-:Y:S02]  /*20b50*/  ISETP.GE.AND P4, PT, R210, UR4, PT ;  /* 0x00000004d2007c0c */ /* 0x000fe4000bf86270 */
[----:B------:R-:W-:Y:S02]  /*20b60*/  @!P5 LEA.HI.X R9, R215, R28, R11, 0x2, P2 ;  /* 0x0000001cd709d211 */ /* 0x000fe400010f140b */
[----:B------:R-:W-:Y:S01]  /*20b70*/  SHF.R.S32.HI R11, RZ, 0x1f, R213 ;  /* 0x0000001fff0b7819 */ /* 0x000fe200000114d5 */
[----:B-1----:R-:W-:-:S02]  /*20b80*/  @!P3 IMAD.MOV.U32 R4, RZ, RZ, R41 ;  /* 0x000000ffff04b224 */ /* 0x002fc400078e0029 */
[----:B------:R-:W-:Y:S02]  /*20b90*/  @!P3 IMAD.MOV.U32 R5, RZ, RZ, R39 ;  /* 0x000000ffff05b224 */ /* 0x000fe400078e0027 */
[----:B------:R-:W-:Y:S02]  /*20ba0*/  @!P1 IMAD.MOV.U32 R6, RZ, RZ, R45 ;  /* 0x000000ffff069224 */ /* 0x000fe400078e002d */
[----:B------:R-:W-:Y:S01]  /*20bb0*/  @!P1 IMAD.MOV.U32 R7, RZ, RZ, R43 ;  /* 0x000000ffff079224 */ /* 0x000fe200078e002b */
[----:B------:R1:W-:Y:S01]  /*20bc0*/  @!P3 ST.E.64 desc[UR42][R2.64], R4 ;  /* 0x000000040200b985 */ /* 0x0003e2000c101b2a */
[----:B------:R-:W-:Y:S01]  /*20bd0*/  ISETP.GE.AND P3, PT, R212, UR4, PT ;  /* 0x00000004d4007c0c */ /* 0x000fe2000bf66270 */
[----:B-1----:R-:W-:Y:S01]  /*20be0*/  @!P5 IMAD.MOV.U32 R2, RZ, RZ, R44 ;  /* 0x000000ffff02d224 */ /* 0x002fe200078e002c */
[----:B------:R-:W-:Y:S01]  /*20bf0*/  @!P1 LEA R4, P2, R214, R14, 0x2 ;  /* 0x0000000ed6049211 */ /* 0x000fe200078410ff */
[----:B------:R-:W-:-:S03]  /*20c00*/  @!P5 IMAD.MOV.U32 R3, RZ, RZ, R42 ;  /* 0x000000ffff03d224 */ /* 0x000fc600078e002a */
[----:B------:R-:W-:Y:S02]  /*20c10*/  @!P1 LEA.HI.X R5, R214, R28, R12, 0x2, P2 ;  /* 0x0000001cd6059211 */ /* 0x000fe400010f140c */
[----:B------:R1:W-:Y:S01]  /*20c20*/  @!P5 ST.E.64 desc[UR42][R8.64], R2 ;  /* 0x000000020800d985 */ /* 0x0003e2000c101b2a */
[----:B------:R-:W-:-:S03]  /*20c30*/  ISETP.GE.AND P5, PT, R211, UR4, PT ;  /* 0x00000004d3007c0c */ /* 0x000fc6000bfa6270 */
[----:B------:R2:W-:Y:S01]  /*20c40*/  @!P1 ST.E.64 desc[UR42][R4.64], R6 ;  /* 0x0000000604009985 */ /* 0x0005e2000c101b2a */
[C---:B-1----:R-:W-:Y:S01]  /*20c50*/  @!P0 LEA R2, P2, R213.reuse, R14, 0x2 ;  /* 0x0000000ed5028211 */ /* 0x042fe200078410ff */
[----:B------:R-:W-:Y:S02]  /*20c60*/  @!P3 IMAD.MOV.U32 R8, RZ, RZ, R79 ;  /* 0x000000ffff08b224 */ /* 0x000fe400078e004f */
[----:B------:R-:W-:Y:S01]  /*20c70*/  @!P3 IMAD.MOV.U32 R9, RZ, RZ, R47 ;  /* 0x000000ffff09b224 */ /* 0x000fe200078e002f */
[----:B------:R-:W-:Y:S01]  /*20c80*/  @!P0 LEA.HI.X R3, R213, R28, R11, 0x2, P2 ;  /* 0x0000001cd5038211 */ /* 0x000fe200010f140b */
[----:B--2---:R-:W-:Y:S01]  /*20c90*/  @!P0 IMAD.MOV.U32 R6, RZ, RZ, R48 ;  /* 0x000000ffff068224 */ /* 0x004fe200078e0030 */
[----:B------:R-:W-:Y:S01]  /*20ca0*/  @!P3 LEA R4, P1, R212, R14, 0x2 ;  /* 0x0000000ed404b211 */ /* 0x000fe200078210ff */
[----:B------:R-:W-:Y:S01]  /*20cb0*/  @!P0 IMAD.MOV.U32 R7, RZ, RZ, R46 ;  /* 0x000000ffff078224 */ /* 0x000fe200078e002e */
[----:B------:R-:W-:-:S04]  /*20cc0*/  SHF.R.S32.HI R11, RZ, 0x1f, R212 ;  /* 0x0000001fff0b7819 */ /* 0x000fc800000114d4 */
[----:B------:R-:W-:Y:S01]  /*20cd0*/  @!P3 LEA.HI.X R5, R212, R28, R11, 0x2, P1 ;  /* 0x0000001cd405b211 */ /* 0x000fe200008f140b */
[----:B------:R1:W-:Y:S04]  /*20ce0*/  @!P0 ST.E.64 desc[UR42][R2.64], R6 ;  /* 0x0000000602008985 */ /* 0x0003e8000c101b2a */
[----:B------:R2:W-:Y:S01]  /*20cf0*/  @!P3 ST.E.64 desc[UR42][R4.64], R8 ;  /* 0x000000080400b985 */ /* 0x0005e2000c101b2a */
[CC--:B-1----:R-:W-:Y:S02]  /*20d00*/  @!P5 LEA R2, P0, R211.reuse, R14.reuse, 0x2 ;  /* 0x0000000ed302d211 */ /* 0x0c2fe400078010ff */
[C---:B------:R-:W-:Y:S02]  /*20d10*/  @!P4 LEA R6, P2, R210.reuse, R14, 0x2 ;  /* 0x0000000ed206c211 */ /* 0x040fe400078410ff */
[-C--:B------:R-:W-:Y:S01]  /*20d20*/  @!P5 LEA.HI.X R3, R211, R28.reuse, R0, 0x2, P0 ;  /* 0x0000001cd303d211 */ /* 0x080fe200000f1400 */
[----:B--2---:R-:W-:Y:S01]  /*20d30*/  @!P5 IMAD.MOV.U32 R4, RZ, RZ, R82 ;  /* 0x000000ffff04d224 */ /* 0x004fe200078e0052 */
[----:B------:R-:W-:Y:S01]  /*20d40*/  @!P4 LEA.HI.X R7, R210, R28, R229, 0x2, P2 ;  /* 0x0000001cd207c211 */ /* 0x000fe200010f14e5 */
[----:B------:R-:W-:-:S02]  /*20d50*/  @!P5 IMAD.MOV.U32 R5, RZ, RZ, R80 ;  /* 0x000000ffff05d224 */ /* 0x000fc400078e0050 */
[----:B------:R-:W-:Y:S02]  /*20d60*/  @!P4 IMAD.MOV.U32 R8, RZ, RZ, R83 ;  /* 0x000000ffff08c224 */ /* 0x000fe400078e0053 */
[----:B------:R-:W-:Y:S01]  /*20d70*/  @!P4 IMAD.MOV.U32 R9, RZ, RZ, R81 ;  /* 0x000000ffff09c224 */ /* 0x000fe200078e0051 */
[----:B------:R3:W-:Y:S04]  /*20d80*/  @!P5 ST.E.64 desc[UR42][R2.64], R4 ;  /* 0x000000040200d985 */ /* 0x0007e8000c101b2a */
[----:B------:R3:W-:Y:S02]  /*20d90*/  @!P4 ST.E.64 desc[UR42][R6.64], R8 ;  /* 0x000000080600c985 */ /* 0x0007e4000c101b2a */
.L_x_1809:
[----:B------:R-:W-:Y:S05]  /*20da0*/  BSYNC B1 ;  /* 0x0000000000017941 */ /* 0x000fea0003800000 */
.L_x_1808:
[----:B------:R-:W-:-:S03]  /*20db0*/  UMOV UR4, 0xffffffff ;  /* 0xffffffff00047882 */ /* 0x000fc60000000000 */
[----:B------:R-:W-:Y:S05]  /*20dc0*/  BRA.DIV UR4, `(.L_x_1810) ;  /* 0x000000ca04007947 */ /* 0x000fea000b800000 */
[----:B0-----:R-:W0:Y:S04]  /*20dd0*/  SHFL.IDX PT, R26, R26, 0x1, 0x1c1f ;  /* 0x003c1f001a1a7f89 */ /* 0x001e2800000e0000 */
[----:B--2---:R2:W4:Y:S02]  /*20de0*/  SHFL.IDX PT, R14, R25, 0x1, 0x1c1f ;  /* 0x003c1f00190e7f89 */ /* 0x00452400000e0000 */
.L_x_2102:
[----:B------:R-:W-:-:S13]  /*20df0*/  ISETP.GE.AND P0, PT, R24, R10, PT ;  /* 0x0000000a1800720c */ /* 0x000fda0003f06270 */
[----:B------:R-:W-:Y:S05]  /*20e00*/  @P0 BRA `(.L_x_1806) ;  /* 0x0000001000b80947 */ /* 0x000fea0003800000 */
[----:B------:R-:W-:Y:S01]  /*20e10*/  ULDC UR4, c[0x0][0xac8] ;  /* 0x0002b20000047ab9 */ /* 0x000fe20000000800 */
[----:B------:R-:W-:Y:S02]  /*20e20*/  SHF.R.S32.HI R0, RZ, 0x1f, R171 ;  /* 0x0000001fff007819 */ /* 0x000fe400000114ab */
[----:B------:R-:W-:Y:S02]  /*20e30*/  ISETP.GE.AND P1, PT, R171, UR4, PT ;  /* 0x00000004ab007c0c */ /* 0x000fe4000bf26270 */
[----:B------:R-:W-:Y:S02]  /*20e40*/  ISETP.GE.AND P3, PT, R224, UR4, PT ;  /* 0x00000004e0007c0c */ /* 0x000fe4000bf66270 */
[----:B------:R-:W-:Y:S02]  /*20e50*/  ISETP.GE.AND P2, PT, R223, UR4, PT ;  /* 0x00000004df007c0c */ /* 0x000fe4000bf46270 */
[----:B---3--:R-:W-:Y:S02]  /*20e60*/  SHF.R.S32.HI R8, RZ, 0x1f, R224 ;  /* 0x0000001fff087819 */ /* 0x008fe400000114e0 */
[----:B------:R-:W-:-:S02]  /*20e70*/  SHF.R.S32.HI R12, RZ, 0x1f, R222 ;  /* 0x0000001fff0c7819 */ /* 0x000fc400000114de */
[----:B------:R-:W-:-:S03]  /*20e80*/  SHF.R.S32.HI R13, RZ, 0x1f, R213 ;  /* 0x0000001fff0d7819 */ /* 0x000fc600000114d5 */
[CC--:B----4-:R-:W-:Y:S01]  /*20e90*/  @!P1 LEA R2, P0, R171.reuse, R14.reuse, 0x2 ;  /* 0x0000000eab029211 */ /* 0x0d0fe200078010ff */
[----:B------:R-:W-:Y:S01]  /*20ea0*/  @!P1 IMAD.MOV.U32 R4, RZ, RZ, R49 ;  /* 0x000000ffff049224 */ /* 0x000fe200078e0031 */
[----:B------:R-:W-:Y:S01]  /*20eb0*/  @!P3 LEA R6, P4, R224, R14, 0x2 ;  /* 0x0000000ee006b211 */ /* 0x000fe200078810ff */
[----:B------:R-:W-:Y:S01]  /*20ec0*/  @!P1 IMAD.MOV.U32 R5, RZ, RZ, R84 ;  /* 0x000000ffff059224 */ /* 0x000fe200078e0054 */
[----:B0-----:R-:W-:Y:S02]  /*20ed0*/  @!P1 LEA.HI.X R3, R171, R26, R0, 0x2, P0 ;  /* 0x0000001aab039211 */ /* 0x001fe400000f1400 */
[----:B------:R-:W-:Y:S02]  /*20ee0*/  ISETP.GE.AND P0, PT, R222, UR4, PT ;  /* 0x00000004de007c0c */ /* 0x000fe4000bf06270 */
[----:B------:R-:W-:Y:S01]  /*20ef0*/  SHF.R.S32.HI R0, RZ, 0x1f, R223 ;  /* 0x0000001fff007819 */ /* 0x000fe200000114df */
[----:B------:R0:W-:Y:S01]  /*20f00*/  @!P1 ST.E.64 desc[UR42][R2.64], R4 ;  /* 0x0000000402009985 */ /* 0x0001e2000c101b2a */
[----:B------:R-:W-:-:S02]  /*20f10*/  ISETP.GE.AND P1, PT, R221, UR4, PT ;  /* 0x00000004dd007c0c */ /* 0x000fc4000bf26270 */
[----:B------:R-:W-:Y:S02]  /*20f20*/  @!P3 LEA.HI.X R7, R224, R26, R8, 0x2, P4 ;  /* 0x0000001ae007b211 */ /* 0x000fe400020f1408 */
[----:B------:R-:W-:Y:S02]  /*20f30*/  ISETP.GE.AND P4, PT, R220, UR4, PT ;  /* 0x00000004dc007c0c */ /* 0x000fe4000bf86270 */
[C---:B0-----:R-:W-:Y:S01]  /*20f40*/  @!P2 LEA R2, P5, R223.reuse, R14, 0x2 ;  /* 0x0000000edf02a211 */ /* 0x041fe200078a10ff */
[----:B------:R-:W-:Y:S02]  /*20f50*/  @!P3 IMAD.MOV.U32 R4, RZ, RZ, R50 ;  /* 0x000000ffff04b224 */ /* 0x000fe400078e0032 */
[----:B------:R-:W-:Y:S01]  /*20f60*/  @!P3 IMAD.MOV.U32 R5, RZ, RZ, R85 ;  /* 0x000000ffff05b224 */ /* 0x000fe200078e0055 */
[----:B------:R-:W-:Y:S01]  /*20f70*/  @!P2 LEA.HI.X R3, R223, R26, R0, 0x2, P5 ;  /* 0x0000001adf03a211 */ /* 0x000fe200028f1400 */
[----:B------:R-:W-:Y:S01]  /*20f80*/  @!P2 IMAD.MOV.U32 R50, RZ, RZ, R53 ;  /* 0x000000ffff32a224 */ /* 0x000fe200078e0035 */
[CC--:B------:R-:W-:Y:S01]  /*20f90*/  @!P0 LEA R8, P5, R222.reuse, R14.reuse, 0x2 ;  /* 0x0000000ede088211 */ /* 0x0c0fe200078a10ff */
[----:B------:R-:W-:Y:S01]  /*20fa0*/  @!P0 IMAD.MOV.U32 R53, RZ, RZ, R52 ;  /* 0x000000ffff358224 */ /* 0x000fe200078e0034 */
[----:B------:R0:W-:Y:S01]  /*20fb0*/  @!P3 ST.E.64 desc[UR42][R6.64], R4 ;  /* 0x000000040600b985 */ /* 0x0001e2000c101b2a */
[----:B------:R-:W-:Y:S01]  /*20fc0*/  ISETP.GE.AND P3, PT, R219, UR4, PT ;  /* 0x00000004db007c0c */ /* 0x000fe2000bf66270 */
[----:B------:R-:W-:Y:S01]  /*20fd0*/  @!P0 IMAD.MOV.U32 R52, RZ, RZ, R54 ;  /* 0x000000ffff348224 */ /* 0x000fe200078e0036 */
[----:B------:R-:W-:Y:S01]  /*20fe0*/  SHF.R.S32.HI R0, RZ, 0x1f, R221 ;  /* 0x0000001fff007819 */ /* 0x000fe200000114dd */
[----:B------:R3:W-:Y:S01]  /*20ff0*/  @!P2 ST.E.64 desc[UR42][R2.64], R50 ;  /* 0x000000320200a985 */ /* 0x0007e2000c101b2a */
[C---:B------:R-:W-:Y:S01]  /*21000*/  @!P1 LEA R10, P2, R221.reuse, R14, 0x2 ;  /* 0x0000000edd0a9211 */ /* 0x040fe200078410ff */
[----:B------:R-:W-:Y:S01]  /*21010*/  @!P1 IMAD.MOV.U32 R54, RZ, RZ, R57 ;  /* 0x000000ffff369224 */ /* 0x000fe200078e0039 */
[-C--:B------:R-:W-:Y:S01]  /*21020*/  @!P0 LEA.HI.X R9, R222, R26.reuse, R12, 0x2, P5 ;  /* 0x0000001ade098211 */ /* 0x080fe200028f140c */
[----:B------:R-:W-:Y:S01]  /*21030*/  @!P4 IMAD.MOV.U32 R57, RZ, RZ, R56 ;  /* 0x000000ffff39c224 */ /* 0x000fe200078e0038 */
[----:B------:R-:W-:Y:S01]  /*21040*/  @!P1 LEA.HI.X R11, R221, R26, R0, 0x2, P2 ;  /* 0x0000001add0b9211 */ /* 0x000fe200010f1400 */
[----:B------:R-:W-:Y:S01]  /*21050*/  @!P4 IMAD.MOV.U32 R56, RZ, RZ, R58 ;  /* 0x000000ffff38c224 */ /* 0x000fe200078e003a */
[----:B------:R-:W-:Y:S01]  /*21060*/  ISETP.GE.AND P2, PT, R218, UR4, PT ;  /* 0x00000004da007c0c */ /* 0x000fe2000bf46270 */
[----:B------:R4:W-:Y:S01]  /*21070*/  @!P0 ST.E.64 desc[UR42][R8.64], R52 ;  /* 0x0000003408008985 */ /* 0x0009e2000c101b2a */
[----:B------:R-:W-:Y:S01]  /*21080*/  SHF.R.S32.HI R12, RZ, 0x1f, R220 ;  /* 0x0000001fff0c7819 */ /* 0x000fe200000114dc */
[----:B------:R-:W-:Y:S01]  /*21090*/  @!P3 IMAD.MOV.U32 R58, RZ, RZ, R67 ;  /* 0x000000ffff3ab224 */ /* 0x000fe200078e0043 */
[----:B0-----:R-:W-:Y:S01]  /*210a0*/  @!P4 LEA R4, P0, R220, R14, 0x2 ;  /* 0x0000000edc04c211 */ /* 0x001fe200078010ff */
[----:B------:R0:W-:Y:S01]  /*210b0*/  @!P1 ST.E.64 desc[UR42][R10.64], R54 ;  /* 0x000000360a009985 */ /* 0x0001e2000c101b2a */
[----:B------:R-:W-:-:S02]  /*210c0*/  ISETP.GE.AND P1, PT, R217, UR4, PT ;  /* 0x00000004d9007c0c */ /* 0x000fc4000bf26270 */
[----:B------:R-:W-:Y:S02]  /*210d0*/  @!P4 LEA.HI.X R5, R220, R26, R12, 0x2, P0 ;  /* 0x0000001adc05c211 */ /* 0x000fe400000f140c */
[C---:B---3--:R-:W-:Y:S02]  /*210e0*/  @!P3 LEA R2, P5, R219.reuse, R14, 0x2 ;  /* 0x0000000edb02b211 */ /* 0x048fe400078a10ff */
[----:B------:R-:W-:Y:S01]  /*210f0*/  SHF.R.S32.HI R0, RZ, 0x1f, R219 ;  /* 0x0000001fff007819 */ /* 0x000fe200000114db */
[----:B------:R-:W-:Y:S01]  /*21100*/  @!P4 ST.E.64 desc[UR42][R4.64], R56 ;  /* 0x000000380400c985 */ /* 0x000fe2000c101b2a */
[----:B------:R-:W-:Y:S01]  /*21110*/  ISETP.GE.AND P0, PT, R216, UR4, PT ;  /* 0x00000004d8007c0c */ /* 0x000fe2000bf06270 */
[----:B------:R-:W-:Y:S01]  /*21120*/  @!P2 IMAD.MOV.U32 R67, RZ, RZ, R66 ;  /* 0x000000ffff43a224 */ /* 0x000fe200078e0042 */
[----:B------:R-:W-:Y:S01]  /*21130*/  @!P3 LEA.HI.X R3, R219, R26, R0, 0x2, P5 ;  /* 0x0000001adb03b211 */ /* 0x000fe200028f1400 */
[----:B------:R-:W-:Y:S01]  /*21140*/  @!P2 IMAD.MOV.U32 R66, RZ, RZ, R68 ;  /* 0x000000ffff42a224 */ /* 0x000fe200078e0044 */
[----:B------:R-:W-:Y:S01]  /*21150*/  SHF.R.S32.HI R0, RZ, 0x1f, R218 ;  /* 0x0000001fff007819 */ /* 0x000fe200000114da */
[----:B------:R-:W-:Y:S01]  /*21160*/  @!P1 IMAD.MOV.U32 R68, RZ, RZ, R71 ;  /* 0x000000ffff449224 */ /* 0x000fe200078e0047 */
[----:B------:R-:W-:Y:S01]  /*21170*/  @!P2 LEA R6, P4, R218, R14, 0x2 ;  /* 0x0000000eda06a211 */ /* 0x000fe200078810ff */
[----:B------:R3:W-:Y:S01]  /*21180*/  @!P3 ST.E.64 desc[UR42][R2.64], R58 ;  /* 0x0000003a0200b985 */ /* 0x0007e2000c101b2a */
[----:B------:R-:W-:-:S02]  /*21190*/  ISETP.GE.AND P3, PT, R215, UR4, PT ;  /* 0x00000004d7007c0c */ /* 0x000fc4000bf66270 */
[----:B------:R-:W-:Y:S02]  /*211a0*/  @!P2 LEA.HI.X R7, R218, R26, R0, 0x2, P4 ;  /* 0x0000001ada07a211 */ /* 0x000fe400020f1400 */
[C---:B----4-:R-:W-:Y:S01]  /*211b0*/  @!P1 LEA R8, P5, R217.reuse, R14, 0x2 ;  /* 0x0000000ed9089211 */ /* 0x050fe200078a10ff */
[----:B------:R-:W-:Y:S01]  /*211c0*/  @!P0 IMAD.MOV.U32 R71, RZ, RZ, R70 ;  /* 0x000000ffff478224 */ /* 0x000fe200078e0046 */
[----:B------:R-:W-:Y:S01]  /*211d0*/  SHF.R.S32.HI R0, RZ, 0x1f, R217 ;  /* 0x0000001fff007819 */ /* 0x000fe200000114d9 */
[----:B------:R4:W-:Y:S01]  /*211e0*/  @!P2 ST.E.64 desc[UR42][R6.64], R66 ;  /* 0x000000420600a985 */ /* 0x0009e2000c101b2a */
[----:B------:R-:W-:Y:S01]  /*211f0*/  ISETP.GE.AND P2, PT, R214, UR4, PT ;  /* 0x00000004d6007c0c */ /* 0x000fe2000bf46270 */
[----:B------:R-:W-:Y:S01]  /*21200*/  @!P0 IMAD.MOV.U32 R70, RZ, RZ, R72 ;  /* 0x000000ffff468224 */ /* 0x000fe200078e0048 */
[----:B------:R-:W-:Y:S02]  /*21210*/  @!P1 LEA.HI.X R9, R217, R26, R0, 0x2, P5 ;  /* 0x0000001ad9099211 */ /* 0x000fe400028f1400 */
[-C--:B0-----:R-:W-:Y:S01]  /*21220*/  @!P0 LEA R10, P4, R216, R14.reuse, 0x2 ;  /* 0x0000000ed80a8211 */ /* 0x081fe200078810ff */
[----:B------:R-:W-:Y:S01]  /*21230*/  @!P3 IMAD.MOV.U32 R72, RZ, RZ, R87 ;  /* 0x000000ffff48b224 */ /* 0x000fe200078e0057 */
[----:B------:R-:W-:Y:S01]  /*21240*/  SHF.R.S32.HI R0, RZ, 0x1f, R216 ;  /* 0x0000001fff007819 */ /* 0x000fe200000114d8 */
[----:B------:R-:W-:Y:S01]  /*21250*/  @!P1 ST.E.64 desc[UR42][R8.64], R68 ;  /* 0x0000004408009985 */ /* 0x000fe2000c101b2a */
[----:B---3--:R-:W-:-:S02]  /*21260*/  @!P3 LEA R2, P1, R215, R14, 0x2 ;  /* 0x0000000ed702b211 */ /* 0x008fc400078210ff */
[-C--:B------:R-:W-:Y:S02]  /*21270*/  @!P0 LEA.HI.X R11, R216, R26.reuse, R0, 0x2, P4 ;  /* 0x0000001ad80b8211 */ /* 0x080fe400020f1400 */
[----:B------:R-:W-:Y:S01]  /*21280*/  SHF.R.S32.HI R12, RZ, 0x1f, R215 ;  /* 0x0000001fff0c7819 */ /* 0x000fe200000114d7 */
[----:B------:R-:W-:Y:S01]  /*21290*/  @!P2 IMAD.MOV.U32 R87, RZ, RZ, R86 ;  /* 0x000000ffff57a224 */ /* 0x000fe200078e0056 */
[----:B------:R-:W-:Y:S01]  /*212a0*/  ISETP.GE.AND P4, PT, R213, UR4, PT ;  /* 0x00000004d5007c0c */ /* 0x000fe2000bf86270 */
[----:B------:R0:W-:Y:S01]  /*212b0*/  @!P0 ST.E.64 desc[UR42][R10.64], R70 ;  /* 0x000000460a008985 */ /* 0x0001e2000c101b2a */
[----:B------:R-:W-:Y:S01]  /*212c0*/  ISETP.GE.AND P5, PT, R212, UR4, PT ;  /* 0x00000004d4007c0c */ /* 0x000fe2000bfa6270 */
[----:B------:R-:W-:Y:S01]  /*212d0*/  @!P2 IMAD.MOV.U32 R86, RZ, RZ, R88 ;  /* 0x000000ffff56a224 */ /* 0x000fe200078e0058 */
[----:B------:R-:W-:Y:S02]  /*212e0*/  ISETP.GE.AND P0, PT, R211, UR4, PT ;  /* 0x00000004d3007c0c */ /* 0x000fe4000bf06270 */
[----:B------:R-:W-:-:S02]  /*212f0*/  @!P3 LEA.HI.X R3, R215, R26, R12, 0x2, P1 ;  /* 0x0000001ad703b211 */ /* 0x000fc400008f140c */
[----:B------:R-:W-:Y:S02]  /*21300*/  SHF.R.S32.HI R0, RZ, 0x1f, R214 ;  /* 0x0000001fff007819 */ /* 0x000fe400000114d6 */
[C---:B------:R-:W-:Y:S01]  /*21310*/  @!P2 LEA R4, P1, R214.reuse, R14, 0x2 ;  /* 0x0000000ed604a211 */ /* 0x040fe200078210ff */
[----:B------:R3:W-:Y:S01]  /*21320*/  @!P3 ST.E.64 desc[UR42][R2.64], R72 ;  /* 0x000000480200b985 */ /* 0x0007e2000c101b2a */
[----:B------:R-:W-:Y:S01]  /*21330*/  SHF.R.S32.HI R12, RZ, 0x1f, R212 ;  /* 0x0000001fff0c7819 */ /* 0x000fe200000114d4 */
[----:B------:R-:W-:Y:S01]  /*21340*/  @!P4 IMAD.MOV.U32 R88, RZ, RZ, R91 ;  /* 0x000000ffff58c224 */ /* 0x000fe200078e005b */
[----:B------:R-:W-:Y:S01]  /*21350*/  @!P2 LEA.HI.X R5, R214, R26, R0, 0x2, P1 ;  /* 0x0000001ad605a211 */ /* 0x000fe200008f1400 */
[----:B------:R-:W-:Y:S01]  /*21360*/  @!P5 IMAD.MOV.U32 R93, RZ, RZ, R90 ;  /* 0x000000ffff5dd224 */ /* 0x000fe200078e005a */
[-C--:B----4-:R-:W-:Y:S02]  /*21370*/  @!P4 LEA R6, P1, R213, R14.reuse, 0x2 ;  /* 0x0000000ed506c211 */ /* 0x090fe400078210ff */
[-C--:B0-----:R-:W-:Y:S01]  /*21380*/  @!P0 LEA R10, P3, R211, R14.reuse, 0x2 ;  /* 0x0000000ed30a8211 */ /* 0x081fe200078610ff */
[----:B------:R3:W-:Y:S01]  /*21390*/  @!P2 ST.E.64 desc[UR42][R4.64], R86 ;  /* 0x000000560400a985 */ /* 0x0007e2000c101b2a */
[----:B------:R-:W-:-:S02]  /*213a0*/  @!P5 LEA R8, P2, R212, R14, 0x2 ;  /* 0x0000000ed408d211 */ /* 0x000fc400078410ff */
[----:B------:R-:W-:Y:S02]  /*213b0*/  SHF.R.S32.HI R0, RZ, 0x1f, R211 ;  /* 0x0000001fff007819 */ /* 0x000fe400000114d3 */
[-C--:B------:R-:W-:Y:S02]  /*213c0*/  @!P4 LEA.HI.X R7, R213, R26.reuse, R13, 0x2, P1 ;  /* 0x0000001ad507c211 */ /* 0x080fe400008f140d */
[-C--:B------:R-:W-:Y:S02]  /*213d0*/  @!P5 LEA.HI.X R9, R212, R26.reuse, R12, 0x2, P2 ;  /* 0x0000001ad409d211 */ /* 0x080fe400010f140c */
[----:B------:R-:W-:Y:S01]  /*213e0*/  @!P0 LEA.HI.X R11, R211, R26, R0, 0x2, P3 ;  /* 0x0000001ad30b8211 */ /* 0x000fe200018f1400 */
[----:B------:R3:W-:Y:S04]  /*213f0*/  @!P4 ST.E.64 desc[UR42][R6.64], R88 ;  /* 0x000000580600c985 */ /* 0x0007e8000c101b2a */
[----:B------:R3:W-:Y:S04]  /*21400*/  @!P5 ST.E.64 desc[UR42][R8.64], R92 ;  /* 0x0000005c0800d985 */ /* 0x0007e8000c101b2a */
[----:B------:R3:W-:Y:S01]  /*21410*/  @!P0 ST.E.64 desc[UR42][R10.64], R62 ;  /* 0x0000003e0a008985 */ /* 0x0007e2000c101b2a */
[----:B------:R-:W-:-:S13]  /*21420*/  ISETP.GE.AND P0, PT, R210, UR4, PT ;  /* 0x00000004d2007c0c */ /* 0x000fda000bf06270 */
[----:B---3--:R-:W-:Y:S05]  /*21430*/  @P0 BRA `(.L_x_1806) ;  /* 0x0000000c002c0947 */ /* 0x008fea0003800000 */
[----:B------:R-:W-:-:S04]  /*21440*/  LEA R14, P0, R210, R14, 0x2 ;  /* 0x0000000ed20e7211 */ /* 0x000fc800078010ff */
[----:B------:R-:W-:-:S05]  /*21450*/  LEA.HI.X R15, R210, R26, R229, 0x2, P0 ;  /* 0x0000001ad20f7211 */ /* 0x000fca00000f14e5 */
[----:B------:R0:W-:Y:S01]  /*21460*/  ST.E.64 desc[UR42][R14.64], R64 ;  /* 0x000000400e007985 */ /* 0x0001e2000c101b2a */
[----:B------:R-:W-:Y:S05]  /*21470*/  BRA `(.L_x_1806) ;  /* 0x0000000c001c7947 */ /* 0x000fea0003800000 */
.L_x_1792:
[----:B------:R-:W-:Y:S01]  /*21480*/  ULDC.64 UR4, c[0x0][0xc08] ;  /* 0x0003020000047ab9 */ /* 0x000fe20000000a00 */
[----:B------:R-:W3:Y:S01]  /*21490*/  LDC.64 R2, c[0x0][0xc00] ;  /* 0x00030000ff027b82 */ /* 0x000ee20000000a00 */
[----:B------:R-:W-:Y:S01]  /*214a0*/  ISETP.NE.U32.AND P0, PT, RZ, UR4, PT ;  /* 0x00000004ff007c0c */ /* 0x000fe2000bf05070 */
[----:B------:R-:W-:Y:S01]  /*214b0*/  IMAD.MOV.U32 R15, RZ, RZ, RZ ;  /* 0x000000ffff0f7224 */ /* 0x000fe200078e00ff */
[----:B------:R-:W4:Y:S02]  /*214c0*/  S2R R0, SR_TID.X ;  /* 0x0000000000007919 */ /* 0x000f240000002100 */
[----:B------:R-:W-:Y:S01]  /*214d0*/  ISETP.NE.AND.EX P1, PT, RZ, UR5, PT, P0 ;  /* 0x00000005ff007c0c */ /* 0x000fe2000bf25300 */
[----:B------:R-:W-:Y:S02]  /*214e0*/  ULDC.64 UR4, c[0x0][0xc00] ;  /* 0x0003000000047ab9 */ /* 0x000fe40000000a00 */
[----:B------:R-:W-:-:S04]  /*214f0*/  ISETP.NE.U32.AND P0, PT, RZ, UR4, PT ;  /* 0x00000004ff007c0c */ /* 0x000fc8000bf05070 */
[----:B------:R-:W-:-:S06]  /*21500*/  ISETP.NE.AND.EX P0, PT, RZ, UR5, PT, P0 ;  /* 0x00000005ff007c0c */ /* 0x000fcc000bf05300 */
[----:B------:R-:W0:Y:S01]  /*21510*/  @P1 LDC.64 R4, c[0x0][0xc08] ;  /* 0x00030200ff041b82 */ /* 0x000e220000000a00 */
[----:B------:R-:W-:Y:S02]  /*21520*/  ULDC UR4, c[0x0][0xa88] ;  /* 0x0002a20000047ab9 */ /* 0x000fe40000000800 */
[----:B------:R-:W-:Y:S02]  /*21530*/  IMAD.U32 R20, RZ, RZ, UR4 ;  /* 0x00000004ff147e24 */ /* 0x000fe4000f8e00ff */
[----:B---3--:R-:W-:-:S05]  /*21540*/  IMAD.WIDE R2, R208, 0x4, R2 ;  /* 0x00000004d0027825 */ /* 0x008fca00078e0202 */
[----:B------:R3:W5:Y:S01]  /*21550*/  @P0 LDG.E R15, desc[UR42][R2.64] ;  /* 0x0000002a020f0981 */ /* 0x000762000c1e1900 */
[----:B-1----:R-:W-:Y:S01]  /*21560*/  ISETP.GT.AND P2, PT, R207, 0x1, PT ;  /* 0x00000001cf00780c */ /* 0x002fe20003f44270 */
[----:B----4-:R-:W-:Y:S02]  /*21570*/  VIADD R0, R0, 0xffffff80 ;  /* 0xffffff8000007836 */ /* 0x010fe40000000000 */
[----:B0-----:R-:W-:-:S05]  /*21580*/  @P1 IMAD.WIDE R4, R208, 0x4, R4 ;  /* 0x00000004d0041825 */ /* 0x001fca00078e0204 */
[----:B------:R3:W5:Y:S01]  /*21590*/  @P1 LDG.E R20, desc[UR42][R4.64] ;  /* 0x0000002a04141981 */ /* 0x000762000c1e1900 */
[----:B------:R-:W-:Y:S02]  /*215a0*/  ISETP.GT.AND P3, PT, R0, 0x7f, PT ;  /* 0x0000007f0000780c */ /* 0x000fe40003f64270 */
[----:B-----5:R-:W-:Y:S01]  /*215b0*/  SHF.R.S32.HI R24, RZ, 0x1f, R208 ;  /* 0x0000001fff187819 */ /* 0x020fe200000114d0 */
[----:B------:R-:W-:Y:S10]  /*215c0*/  @P1 BRA `(.L_x_1811) ;  /* 0x0000000000101947 */ /* 0x000ff40003800000 */
[----:B------:R-:W-:Y:S05]  /*215d0*/  @!P0 BRA `(.L_x_1811) ;  /* 0x00000000000c8947 */ /* 0x000fea0003800000 */
[----:B---3--:R-:W3:Y:S04]  /*215e0*/  LDG.E R5, desc[UR42][R2.64] ;  /* 0x0000002a02057981 */ /* 0x008ee8000c1e1900 */
[----:B------:R-:W3:Y:S02]  /*215f0*/  LDG.E R20, desc[UR42][R2.64+0x4] ;  /* 0x0000042a02147981 */ /* 0x000ee4000c1e1900 */
[----:B---3--:R-:W-:-:S07]  /*21600*/  IMAD.IADD R20, R20, 0x1, -R5 ;  /* 0x0000000114147824 */ /* 0x008fce00078e0a05 */
.L_x_1811:
[----:B------:R-:W-:Y:S01]  /*21610*/  BSSY B1, `(.L_x_1812) ;  /* 0x0000036000017945 */ /* 0x000fe20003800000 */
[----:B------:R-:W-:Y:S02]  /*21620*/  SEL R25, R208, RZ, !P0 ;  /* 0x000000ffd0197207 */ /* 0x000fe40004000000 */
[----:B------:R-:W-:Y:S02]  /*21630*/  SEL R24, R24, RZ, !P0 ;  /* 0x000000ff18187207 */ /* 0x000fe40004000000 */
[----:B------:R-:W-:Y:S01]  /*21640*/  SHF.R.S32.HI R14, RZ, 0x1f, R15 ;  /* 0x0000001fff0e7819 */ /* 0x000fe2000001140f */
[----:B------:R-:W-:Y:S06]  /*21650*/  @P3 BRA `(.L_x_1813) ;  /* 0x0000000000c43947 */ /* 0x000fec0003800000 */
[----:B---3--:R-:W0:Y:S01]  /*21660*/  S2R R2, SR_TID.X ;  /* 0x0000000000027919 */ /* 0x008e220000002100 */
[----:B------:R-:W1:Y:S02]  /*21670*/  LDC R29, c[0x0][0xbe8] ;  /* 0x0002fa00ff1d7b82 */ /* 0x000e640000000800 */
[----:B-1----:R-:W-:Y:S01]  /*21680*/  IMAD R0, R20, R29, RZ ;  /* 0x0000001d14007224 */ /* 0x002fe200078e02ff */
[----:B0-----:R-:W-:-:S04]  /*21690*/  IADD3 R27, R178, -0x80, R2 ;  /* 0xffffff80b21b7810 */ /* 0x001fc80007ffe002 */
[----:B------:R-:W-:-:S13]  /*216a0*/  ISETP.GE.AND P0, PT, R27, R0, PT ;  /* 0x000000001b00720c */ /* 0x000fda0003f06270 */
[----:B------:R-:W-:Y:S05]  /*216b0*/  @P0 BRA `(.L_x_1813) ;  /* 0x0000000000ac0947 */ /* 0x000fea0003800000 */
[----:B------:R-:W-:Y:S01]  /*216c0*/  IMAD.MOV.U32 R0, RZ, RZ, 0x9b8 ;  /* 0x000009b8ff007424 */ /* 0x000fe200078e00ff */
[----:B------:R-:W-:Y:S01]  /*216d0*/  ISETP.GT.AND P3, PT, R207, 0x1, PT ;  /* 0x00000001cf00780c */ /* 0x000fe20003f64270 */
[----:B------:R-:W0:Y:S01]  /*216e0*/  LDC.64 R2, c[0x0][0xba8] ;  /* 0x0002ea00ff027b82 */ /* 0x000e220000000a00 */
[----:B------:R-:W-:Y:S01]  /*216f0*/  ISETP.NE.AND P0, PT, R29, 0x1, PT ;  /* 0x000000011d00780c */ /* 0x000fe20003f05270 */
[----:B------:R-:W-:Y:S01]  /*21700*/  IMAD.MOV.U32 R21, RZ, RZ, R27 ;  /* 0x000000ffff157224 */ /* 0x000fe200078e001b */
[----:B------:R-:W-:Y:S02]  /*21710*/  SEL R26, R0, 0x978, P3 ;  /* 0x00000978001a7807 */ /* 0x000fe40001800000 */
[----:B------:R-:W-:-:S03]  /*21720*/  SEL R209, R209, RZ, P3 ;  /* 0x000000ffd1d17207 */ /* 0x000fc60001800000 */
[----:B------:R-:W1:Y:S08]  /*21730*/  LDC.64 R10, c[0x0][R26+0x220] ;  /* 0x000088001a0a7b82 */ /* 0x000e700000000a00 */
[----:B------:R-:W3:Y:S08]  /*21740*/  LDC.64 R8, c[0x0][R26+0x218] ;  /* 0x000086001a087b82 */ /* 0x000ef00000000a00 */
[----:B------:R-:W4:Y:S08]  /*21750*/  LDC.64 R6, c[0x0][R26+0x228] ;  /* 0x00008a001a067b82 */ /* 0x000f300000000a00 */
[----:B------:R-:W5:Y:S08]  /*21760*/  LDC.64 R4, c[0x0][R26+0x210] ;  /* 0x000084001a047b82 */ /* 0x000f700000000a00 */
[----:B------:R-:W2:Y:S08]  /*21770*/  @P0 LDC R0, c[0x0][0xbec] ;  /* 0x0002fb00ff000b82 */ /* 0x000eb00000000800 */
[----:B------:R-:W4:Y:S01]  /*21780*/  @P0 LDC R33, c[0x0][0xbf0] ;  /* 0x0002fc00ff210b82 */ /* 0x000f220000000800 */
[----:B-1----:R-:W-:-:S07]  /*21790*/  IMAD R11, R11, R25, RZ ;  /* 0x000000190b0b7224 */ /* 0x002fce00078e02ff */
[----:B0-----:R-:W0:Y:S01]  /*217a0*/  @!P3 LDC R2, c[0x0][0xb50] ;  /* 0x0002d400ff02bb82 */ /* 0x001e220000000800 */
[----:B------:R-:W-:Y:S02]  /*217b0*/  IMAD R11, R10, R24, R11 ;  /* 0x000000180a0b7224 */ /* 0x000fe400078e020b */
[----:B--2---:R-:W-:-:S05]  /*217c0*/  @P0 IMAD.HI.U32 R0, R27, R0, RZ ;  /* 0x000000001b000227 */ /* 0x004fca00078e00ff */
[----:B------:R-:W1:Y:S01]  /*217d0*/  @!P3 LDC R3, c[0x0][0xb54] ;  /* 0x0002d500ff03bb82 */ /* 0x000e620000000800 */
[-C--:B---3--:R-:W-:Y:S02]  /*217e0*/  IMAD R31, R9, R169.reuse, RZ ;  /* 0x000000a9091f7224 */ /* 0x088fe400078e02ff */
[----:B------:R-:W-:Y:S01]  /*217f0*/  IMAD.WIDE.U32 R12, R8, R169, RZ ;  /* 0x000000a9080c7225 */ /* 0x000fe200078e00ff */
[----:B----4-:R-:W-:-:S03]  /*21800*/  @P0 SHF.R.U32.HI R21, RZ, R33, R0 ;  /* 0x00000021ff150219 */ /* 0x010fc60000011600 */
[----:B------:R-:W-:-:S04]  /*21810*/  IMAD.WIDE.U32 R8, R10, R25, RZ ;  /* 0x000000190a087225 */ /* 0x000fc800078e00ff */
[----:B------:R-:W-:Y:S01]  /*21820*/  IMAD.IADD R13, R31, 0x1, R13 ;  /* 0x000000011f0d7824 */ /* 0x000fe200078e020d */
[----:B------:R-:W-:Y:S01]  /*21830*/  IADD3 R12, P0, P1, R8, R12, R15 ;  /* 0x0000000c080c7210 */ /* 0x000fe2000791e00f */
[----:B------:R-:W-:Y:S02]  /*21840*/  IMAD.MOV R0, RZ, RZ, -R21 ;  /* 0x000000ffff007224 */ /* 0x000fe400078e0a15 */
[----:B------:R-:W-:Y:S02]  /*21850*/  IMAD.IADD R11, R9, 0x1, R11 ;  /* 0x00000001090b7824 */ /* 0x000fe400078e020b */
[-C--:B------:R-:W-:Y:S02]  /*21860*/  IMAD R31, R7, R209.reuse, RZ ;  /* 0x000000d1071f7224 */ /* 0x080fe400078e02ff */
[----:B------:R-:W-:-:S04]  /*21870*/  IMAD.WIDE.U32 R6, R6, R209, RZ ;  /* 0x000000d106067225 */ /* 0x000fc800078e00ff */
[----:B------:R-:W-:Y:S01]  /*21880*/  IMAD R9, R29, R0, R27 ;  /* 0x000000001d097224 */ /* 0x000fe200078e021b */
[----:B------:R-:W-:Y:S01]  /*21890*/  IADD3.X R0, R11, R13, R14, P0, P1 ;  /* 0x0000000d0b007210 */ /* 0x000fe200007e240e */
[----:B------:R-:W-:Y:S01]  /*218a0*/  IMAD.IADD R7, R31, 0x1, R7 ;  /* 0x000000011f077824 */ /* 0x000fe200078e0207 */
[----:B------:R-:W-:Y:S02]  /*218b0*/  IADD3 R6, P0, P1, R21, R12, R6 ;  /* 0x0000000c15067210 */ /* 0x000fe4000791e006 */
[----:B------:R-:W-:Y:S02]  /*218c0*/  SHF.R.S32.HI R21, RZ, 0x1f, R21 ;  /* 0x0000001fff157819 */ /* 0x000fe40000011415 */
[----:B------:R-:W-:Y:S02]  /*218d0*/  SHF.R.S32.HI R11, RZ, 0x1f, R9 ;  /* 0x0000001fff0b7819 */ /* 0x000fe40000011409 */
[----:B------:R-:W-:Y:S01]  /*218e0*/  IADD3.X R7, R21, R0, R7, P0, P1 ;  /* 0x0000000015077210 */ /* 0x000fe200007e2407 */
[----:B-----5:R-:W-:-:S04]  /*218f0*/  IMAD R0, R5, R9, RZ ;  /* 0x0000000905007224 */ /* 0x020fc800078e02ff */
[C---:B------:R-:W-:Y:S02]  /*21900*/  IMAD R11, R4.reuse, R11, R0 ;  /* 0x0000000b040b7224 */ /* 0x040fe400078e0200 */
[----:B------:R-:W-:-:S04]  /*21910*/  IMAD.WIDE.U32 R4, R4, R9, R6 ;  /* 0x0000000904047225 */ /* 0x000fc800078e0006 */
[----:B------:R-:W-:Y:S01]  /*21920*/  IMAD.IADD R0, R5, 0x1, R11 ;  /* 0x0000000105007824 */ /* 0x000fe200078e020b */
[----:B0-----:R-:W-:Y:S01]  /*21930*/  LEA R2, P0, R4, R2, 0x2 ;  /* 0x0000000204027211 */ /* 0x001fe200078010ff */
[----:B------:R-:W-:-:S03]  /*21940*/  IMAD.MOV.U32 R5, RZ, RZ, -0x800000 ;  /* 0xff800000ff057424 */ /* 0x000fc600078e00ff */
[----:B-1----:R-:W-:-:S05]  /*21950*/  LEA.HI.X R3, R4, R3, R0, 0x2, P0 ;  /* 0x0000000304037211 */ /* 0x002fca00000f1400 */
[----:B------:R0:W-:Y:S04]  /*21960*/  STG.E desc[UR42][R2.64], R5 ;  /* 0x0000000502007986 */ /* 0x0001e8000c10192a */
.L_x_1813:
[----:B------:R-:W-:Y:S05]  /*21970*/  BSYNC B1 ;  /* 0x0000000000017941 */ /* 0x000fea0003800000 */
.L_x_1812:
[----:B------:R-:W-:Y:S05]  /*21980*/  @P2 BRA `(.L_x_1806) ;  /* 0x0000000400d82947 */ /* 0x000fea0003800000 */
[----:B------:R-:W1:Y:S01]  /*21990*/  LDC R21, c[0x0][0xbe8] ;  /* 0x0002fa00ff157b82 */ /* 0x000e620000000800 */
[----:B------:R-:W-:Y:S01]  /*219a0*/  ULDC.64 UR4, c[0x0][0xaa0] ;  /* 0x0002a80000047ab9 */ /* 0x000fe20000000a00 */
[----:B------:R-:W-:Y:S01]  /*219b0*/  IMAD R7, R206, 0x20, R226 ;  /* 0x00000020ce077824 */ /* 0x000fe200078e02e2 */
[----:B------:R-:W-:Y:S01]  /*219c0*/  ULDC.64 UR6, c[0x0][0xaf0] ;  /* 0x0002bc0000067ab9 */ /* 0x000fe20000000a00 */
[----:B------:R-:W-:Y:S02]  /*219d0*/  IMAD R0, R14, UR4, RZ ;  /* 0x000000040e007c24 */ /* 0x000fe4000f8e02ff */
[----:B0--3--:R-:W-:-:S04]  /*219e0*/  IMAD.WIDE.U32 R2, R15, UR4, RZ ;  /* 0x000000040f027c25 */ /* 0x009fc8000f8e00ff */
[----:B------:R-:W-:Y:S01]  /*219f0*/  IMAD R5, R15, UR5, R0 ;  /* 0x000000050f057c24 */ /* 0x000fe2000f8e0200 */
[----:B------:R-:W-:Y:S01]  /*21a00*/  ULDC.64 UR4, c[0x0][0xae8] ;  /* 0x0002ba0000047ab9 */ /* 0x000fe20000000a00 */
[----:B------:R-:W-:Y:S02]  /*21a10*/  IMAD.IADD R9, R178, 0x1, R7 ;  /* 0x00000001b2097824 */ /* 0x000fe400078e0207 */
[----:B------:R-:W-:Y:S02]  /*21a20*/  IMAD.IADD R3, R3, 0x1, R5 ;  /* 0x0000000103037824 */ /* 0x000fe400078e0205 */
[----:B------:R-:W-:Y:S02]  /*21a30*/  IMAD.MOV.U32 R5, RZ, RZ, R9 ;  /* 0x000000ffff057224 */ /* 0x000fe400078e0009 */
[----:B------:R-:W-:-:S04]  /*21a40*/  IMAD.WIDE.U32 R2, R169, UR4, R2 ;  /* 0x00000004a9027c25 */ /* 0x000fc8000f8e0002 */
[----:B------:R-:W-:Y:S01]  /*21a50*/  IMAD R3, R169, UR5, R3 ;  /* 0x00000005a9037c24 */ /* 0x000fe2000f8e0203 */
[----:B------:R-:W-:Y:S01]  /*21a60*/  ULDC.64 UR4, c[0x0][0xae0] ;  /* 0x0002b80000047ab9 */ /* 0x000fe20000000a00 */
[----:B-1----:R-:W-:Y:S01]  /*21a70*/  ISETP.NE.AND P0, PT, R21, 0x1, PT ;  /* 0x000000011500780c */ /* 0x002fe20003f05270 */
[----:B------:R-:W-:-:S12]  /*21a80*/  IMAD.WIDE.U32 R2, R25, UR6, R2 ;  /* 0x0000000619027c25 */ /* 0x000fd8000f8e0002 */
[----:B------:R-:W0:Y:S08]  /*21a90*/  @P0 LDC R4, c[0x0][0xbec] ;  /* 0x0002fb00ff040b82 */ /* 0x000e300000000800 */
[----:B------:R-:W1:Y:S01]  /*21aa0*/  @P0 LDC R11, c[0x0][0xbf0] ;  /* 0x0002fc00ff0b0b82 */ /* 0x000e620000000800 */
[----:B0-----:R-:W-:-:S04]  /*21ab0*/  @P0 IMAD.HI.U32 R0, R9, R4, RZ ;  /* 0x0000000409000227 */ /* 0x001fc800078e00ff */
[----:B------:R-:W-:Y:S01]  /*21ac0*/  IMAD R4, R24, UR6, RZ ;  /* 0x0000000618047c24 */ /* 0x000fe2000f8e02ff */
[----:B-1----:R-:W-:-:S03]  /*21ad0*/  @P0 SHF.R.U32.HI R5, RZ, R11, R0 ;  /* 0x0000000bff050219 */ /* 0x002fc60000011600 */
        /* <DEDUP_REMOVED lines=19> */
[----:B------:R-:W-:Y:S06]  /*21c10*/  BRA.DIV UR4, `(.L_x_1814) ;  /* 0x000000ba04b47947 */ /* 0x000fec000b800000 */
[----:B------:R0:W1:Y:S04]  /*21c20*/  SHFL.IDX PT, R0, R3, RZ, 0x181f ;  /* 0x00181fff03007589 */ /* 0x00006800000e0000 */
[----:B------:R0:W3:Y:S02]  /*21c30*/  SHFL.IDX PT, R14, R2, RZ, 0x181f ;  /* 0x00181fff020e7589 */ /* 0x0000e400000e0000 */
.L_x_2105:
[----:B------:R-:W-:Y:S01]  /*21c40*/  IMAD R21, R20, R21, RZ ;  /* 0x0000001514157224 */ /* 0x000fe200078e02ff */
[----:B------:R-:W-:Y:S01]  /*21c50*/  BSSY B1, `(.L_x_1815) ;  /* 0x000000f000017945 */ /* 0x000fe20003800000 */
[----:B------:R-:W-:-:S05]  /*21c60*/  IMAD.IADD R178, R226, 0x1, R178 ;  /* 0x00000001e2b27824 */ /* 0x000fca00078e02b2 */
[----:B------:R-:W-:-:S13]  /*21c70*/  ISETP.GE.AND P0, PT, R178, R21, PT ;  /* 0x00000015b200720c */ /* 0x000fda0003f06270 */
[----:B------:R-:W-:Y:S05]  /*21c80*/  @P0 BRA `(.L_x_1816) ;  /* 0x00000000002c0947 */ /* 0x000fea0003800000 */
[----:B------:R-:W-:Y:S01]  /*21c90*/  ULDC UR4, c[0x0][0xac8] ;  /* 0x0002b20000047ab9 */ /* 0x000fe20000000800 */
[----:B------:R-:W-:Y:S02]  /*21ca0*/  SHF.R.S32.HI R7, RZ, 0x1f, R201 ;  /* 0x0000001fff077819 */ /* 0x000fe400000114c9 */
[----:B------:R-:W-:Y:S02]  /*21cb0*/  ISETP.GE.AND P2, PT, R201, UR4, PT ;  /* 0x00000004c9007c0c */ /* 0x000fe4000bf46270 */
[----:B------:R-:W-:Y:S02]  /*21cc0*/  ISETP.GE.AND P3, PT, R205, UR4, PT ;  /* 0x00000004cd007c0c */ /* 0x000fe4000bf66270 */
[----:B------:R-:W-:-:S09]  /*21cd0*/  SHF.R.S32.HI R6, RZ, 0x1f, R205 ;  /* 0x0000001fff067819 */ /* 0x000fd200000114cd */
[-C--:B---3--:R-:W-:Y:S02]  /*21ce0*/  @!P2 LEA R4, P0, R201, R14.reuse, 0x1 ;  /* 0x0000000ec904a211 */ /* 0x088fe400078008ff */
[----:B------:R-:W-:Y:S02]  /*21cf0*/  @!P3 LEA R14, P1, R205, R14, 0x1 ;  /* 0x0000000ecd0eb211 */ /* 0x000fe400078208ff */
[-C--:B-1----:R-:W-:Y:S02]  /*21d00*/  @!P2 LEA.HI.X R5, R201, R0.reuse, R7, 0x1, P0 ;  /* 0x00000000c905a211 */ /* 0x082fe400000f0c07 */
[----:B------:R-:W-:-:S03]  /*21d10*/  @!P3 LEA.HI.X R15, R205, R0, R6, 0x1, P1 ;  /* 0x00000000cd0fb211 */ /* 0x000fc600008f0c06 */
[----:B------:R4:W-:Y:S04]  /*21d20*/  @!P2 ST.E.128 desc[UR42][R4.64], RZ ;  /* 0x000000ff0400a985 */ /* 0x0009e8000c101d2a */
[----:B------:R4:W-:Y:S02]  /*21d30*/  @!P3 ST.E.128 desc[UR42][R14.64], RZ ;  /* 0x000000ff0e00b985 */ /* 0x0009e4000c101d2a */
.L_x_1816:
[----:B------:R-:W-:Y:S05]  /*21d40*/  BSYNC B1 ;  /* 0x0000000000017941 */ /* 0x000fea0003800000 */
.L_x_1815:
[----:B------:R-:W-:-:S03]  /*21d50*/  UMOV UR4, 0xffffffff ;  /* 0xffffffff00047882 */ /* 0x000fc60000000000 */
[----:B------:R-:W-:Y:S05]  /*21d60*/  BRA.DIV UR4, `(.L_x_1817) ;  /* 0x000000ba04947947 */ /* 0x000fea000b800000 */
[----:B-1----:R1:W0:Y:S04]  /*21d70*/  SHFL.IDX PT, R0, R3, 0x1, 0x181f ;  /* 0x00381f0003007f89 */ /* 0x00222800000e0000 */
[----:B---34-:R1:W3:Y:S02]  /*21d80*/  SHFL.IDX PT, R14, R2, 0x1, 0x181f ;  /* 0x00381f00020e7f89 */ /* 0x0182e400000e0000 */
.L_x_2109:
        /* <DEDUP_REMOVED lines=11> */
[-C--:B0-----:R-:W-:Y:S02]  /*21e40*/  @!P2 LEA.HI.X R5, R201, R0.reuse, R7, 0x1, P0 ;  /* 0x00000000c905a211 */ /* 0x081fe400000f0c07 */
[----:B------:R-:W-:-:S03]  /*21e50*/  @!P3 LEA.HI.X R15, R205, R0, R6, 0x1, P1 ;  /* 0x00000000cd0fb211 */ /* 0x000fc600008f0c06 */
[----:B------:R4:W-:Y:S04]  /*21e60*/  @!P2 ST.E.128 desc[UR42][R4.64], RZ ;  /* 0x000000ff0400a985 */ /* 0x0009e8000c101d2a */
[----:B------:R4:W-:Y:S02]  /*21e70*/  @!P3 ST.E.128 desc[UR42][R14.64], RZ ;  /* 0x000000ff0e00b985 */ /* 0x0009e4000c101d2a */
.L_x_1819:
[----:B------:R-:W-:Y:S05]  /*21e80*/  BSYNC B1 ;  /* 0x0000000000017941 */ /* 0x000fea0003800000 */
.L_x_1818:
[----:B------:R-:W-:-:S03]  /*21e90*/  UMOV UR4, 0xffffffff ;  /* 0xffffffff00047882 */ /* 0x000fc60000000000 */
[----:B------:R-:W-:Y:S05]  /*21ea0*/  BRA.DIV UR4, `(.L_x_1820) ;  /* 0x000000ba048c7947 */ /* 0x000fea000b800000 */
[----:B0-----:R0:W0:Y:S04]  /*21eb0*/  SHFL.IDX PT, R0, R3, 0x2, 0x181f ;  /* 0x00581f0003007f89 */ /* 0x00102800000e0000 */
[----:B---34-:R3:W4:Y:S02]  /*21ec0*/  SHFL.IDX PT, R14, R2, 0x2, 0x181f ;  /* 0x00581f00020e7f89 */ /* 0x01872400000e0000 */
.L_x_2113:
        /* <DEDUP_REMOVED lines=9> */
[-C--:B----4-:R-:W-:Y:S02]  /*21f60*/  @!P2 LEA R4, P0, R201, R14.reuse, 0x1 ;  /* 0x0000000ec904a211 */ /* 0x090fe400078008ff */
[----:B------:R-:W-:Y:S02]  /*21f70*/  @!P3 LEA R14, P1, R205, R14, 0x1 ;  /* 0x0000000ecd0eb211 */ /* 0x000fe400078208ff */
[-C--:B0-----:R-:W-:Y:S02]  /*21f80*/  @!P2 LEA.HI.X R5, R201, R0.reuse, R7, 0x1, P0 ;  /* 0x00000000c905a211 */ /* 0x081fe400000f0c07 */
[----:B------:R-:W-:-:S03]  /*21f90*/  @!P3 LEA.HI.X R15, R205, R0, R6, 0x1, P1 ;  /* 0x00000000cd0fb211 */ /* 0x000fc600008f0c06 */
[----:B------:R0:W-:Y:S04]  /*21fa0*/  @!P2 ST.E.128 desc[UR42][R4.64], RZ ;  /* 0x000000ff0400a985 */ /* 0x0001e8000c101d2a */
[----:B------:R0:W-:Y:S02]  /*21fb0*/  @!P3 ST.E.128 desc[UR42][R14.64], RZ ;  /* 0x000000ff0e00b985 */ /* 0x0001e4000c101d2a */
.L_x_1822:
[----:B------:R-:W-:Y:S05]  /*21fc0*/  BSYNC B1 ;  /* 0x0000000000017941 */ /* 0x000fea0003800000 */
.L_x_1821:
[----:B------:R-:W-:-:S03]  /*21fd0*/  UMOV UR4, 0xffffffff ;  /* 0xffffffff00047882 */ /* 0x000fc60000000000 */
[----:B------:R-:W-:Y:S05]  /*21fe0*/  BRA.DIV UR4, `(.L_x_1823) ;  /* 0x000000ba04847947 */ /* 0x000fea000b800000 */
[----:B0-----:R0:W0:Y:S04]  /*21ff0*/  SHFL.IDX PT, R0, R3, 0x3, 0x181f ;  /* 0x00781f0003007f89 */ /* 0x00102800000e0000 */
[----:B----4-:R4:W0:Y:S02]  /*22000*/  SHFL.IDX PT, R14, R2, 0x3, 0x181f ;  /* 0x00781f00020e7f89 */ /* 0x01082400000e0000 */
.L_x_2117:
[----:B-1-34-:R-:W-:-:S05]  /*22010*/  VIADD R2, R178, 0x60 ;  /* 0x00000060b2027836 */ /* 0x01afca0000000000 */
[----:B------:R-:W-:-:S13]  /*22020*/  ISETP.GE.AND P0, PT, R2, R21, PT ;  /* 0x000000150200720c */ /* 0x000fda0003f06270 */
[----:B------:R-:W-:Y:S05]  /*22030*/  @P0 BRA `(.L_x_1806) ;  /* 0x00000000002c0947 */ /* 0x000fea0003800000 */
[----:B------:R-:W-:Y:S01]  /*22040*/  ULDC UR4, c[0x0][0xac8] ;  /* 0x0002b20000047ab9 */ /* 0x000fe20000000800 */
[----:B------:R-:W-:Y:S02]  /*22050*/  SHF.R.S32.HI R5, RZ, 0x1f, R201 ;  /* 0x0000001fff057819 */ /* 0x000fe400000114c9 */
[----:B------:R-:W-:Y:S02]  /*22060*/  ISETP.GE.AND P2, PT, R201, UR4, PT ;  /* 0x00000004c9007c0c */ /* 0x000fe4000bf46270 */
[----:B------:R-:W-:Y:S02]  /*22070*/  ISETP.GE.AND P3, PT, R205, UR4, PT ;  /* 0x00000004cd007c0c */ /* 0x000fe4000bf66270 */
[----:B------:R-:W-:-:S09]  /*22080*/  SHF.R.S32.HI R4, RZ, 0x1f, R205 ;  /* 0x0000001fff047819 */ /* 0x000fd200000114cd */
[-C--:B0-----:R-:W-:Y:S02]  /*22090*/  @!P2 LEA R2, P0, R201, R14.reuse, 0x1 ;  /* 0x0000000ec902a211 */ /* 0x081fe400078008ff */
[----:B------:R-:W-:Y:S02]  /*220a0*/  @!P3 LEA R14, P1, R205, R14, 0x1 ;  /* 0x0000000ecd0eb211 */ /* 0x000fe400078208ff */
[-C--:B------:R-:W-:Y:S02]  /*220b0*/  @!P2 LEA.HI.X R3, R201, R0.reuse, R5, 0x1, P0 ;  /* 0x00000000c903a211 */ /* 0x080fe400000f0c05 */
[----:B------:R-:W-:-:S03]  /*220c0*/  @!P3 LEA.HI.X R15, R205, R0, R4, 0x1, P1 ;  /* 0x00000000cd0fb211 */ /* 0x000fc600008f0c04 */
[----:B------:R0:W-:Y:S04]  /*220d0*/  @!P2 ST.E.128 desc[UR42][R2.64], RZ ;  /* 0x000000ff0200a985 */ /* 0x0001e8000c101d2a */
[----:B------:R0:W-:Y:S02]  /*220e0*/  @!P3 ST.E.128 desc[UR42][R14.64], RZ ;  /* 0x000000ff0e00b985 */ /* 0x0001e4000c101d2a */
.L_x_1806:
[----:B------:R-:W-:Y:S05]  /*220f0*/  BSYNC B0 ;  /* 0x0000000000007941 */ /* 0x000fea0003800000 */
.L_x_1791:
[----:B------:R-:W-:Y:S02]  /*22100*/  ULDC UR4, c[0x0][0xc3c] ;  /* 0x00030f0000047ab9 */ /* 0x000fe40000000800 */
[----:B--2---:R-:W-:-:S13]  /*22110*/  ISETP.GE.AND P0, PT, R195, UR4, PT ;  /* 0x00000004c3007c0c */ /* 0x004fda000bf06270 */
[----:B------:R-:W-:Y:S05]  /*22120*/  @!P0 BRA `(.L_x_1824) ;  /* 0xfffffdf400308947 */ /* 0x000fea000383ffff */
[----:B------:R-:W-:Y:S05]  /*22130*/  BRA `(.L_x_1581) ;  /* 0x00000084005c7947 */ /* 0x000fea0003800000 */
.L_x_1579:
        /* <DEDUP_REMOVED lines=58> */
.L_x_1828:
[----:B------:R-:W0:Y:S01]  /*224e0*/  LDC R0, c[0x0][0xc3c] ;  /* 0x00030f00ff007b82 */ /* 0x000e220000000800 */
[----:B------:R-:W-:Y:S01]  /*224f0*/  UIADD3 UR4, UR4, 0x1f, URZ ;  /* 0x0000001f04047890 */ /* 0x000fe2000fffe03f */
[----:B------:R-:W-:Y:S02]  /*22500*/  ULDC UR7, c[0x0][0xc3c] ;  /* 0x00030f0000077ab9 */ /* 0x000fe40000000800 */
[----:B-1----:R-:W-:-:S03]  /*22510*/  IMAD.U32 R27, RZ, RZ, UR7 ;  /* 0x00000007ff1b7e24 */ /* 0x002fc6000f8e00ff */
        /* <DEDUP_REMOVED lines=33> */
.L_x_1826:
[----:B------:R-:W-:Y:S02]  /*22730*/  IMAD.IADD R3, R6, 0x1, -R3 ;  /* 0x0000000106037824 */ /* 0x000fe400078e0a03 */
[----:B-1----:R-:W-:Y:S02]  /*22740*/  IMAD.MOV.U32 R24, RZ, RZ, RZ ;  /* 0x000000ffff187224 */ /* 0x002fe400078e00ff */
[----:B------:R-:W-:-:S05]  /*22750*/  IMAD R2, R5, UR5, R3 ;  /* 0x0000000505027c24 */ /* 0x000fca000f8e0203 */
[----:B------:R-:W-:-:S13]  /*22760*/  ISETP.GT.AND P0, PT, R2, UR6, PT ;  /* 0x0000000602007c0c */ /* 0x000fda000bf04270 */
[----:B------:R-:W-:-:S04]  /*22770*/  VOTE.ANY R2, PT, !P0 ;  /* 0x0000000000027806 */ /* 0x000fc800040e0100 */
[----:B------:R-:W0:Y:S01]  /*22780*/  POPC R27, R2 ;  /* 0x00000002001b7309 */ /* 0x000e220000000000 */
[----:B------:R-:W-:Y:S01]  /*22790*/  ISETP.NE.AND P0, PT, R2, RZ, PT ;  /* 0x000000ff0200720c */ /* 0x000fe20003f05270 */
[----:B0-----:R-:W0:Y:S04]  /*227a0*/  SHFL.IDX PT, R9, R9, R27, 0x1f ;  /* 0x00001f1b09097589 */ /* 0x001e2800000e0000 */
[----:B------:R1:W2:Y:S01]  /*227b0*/  SHFL.IDX PT, R0, R0, R27, 0x1f ;  /* 0x00001f1b00007589 */ /* 0x0002a200000e0000 */
[----:B0-----:R-:W-:-:S07]  /*227c0*/  ISETP.NE.AND P1, PT, R9, 0x1, PT ;  /* 0x000000010900780c */ /* 0x001fce0003f25270 */
[----:B-1----:R-:W-:Y:S06]  /*227d0*/  @!P0 BRA `(.L_x_1829) ;  /* 0x0000000000088947 */ /* 0x002fec0003800000 */
[----:B------:R-:W-:-:S06]  /*227e0*/  VIADD R24, R27, 0xffffffff ;  /* 0xffffffff1b187836 */ /* 0x000fcc0000000000 */
[----:B------:R0:W1:Y:S02]  /*227f0*/  SHFL.IDX PT, R24, R5, R24, 0x1f ;  /* 0x00001f1805187589 */ /* 0x00006400000e0000 */
.L_x_1829:
[----:B-1----:R-:W-:Y:S02]  /*22800*/  IMAD R24, R24, UR5, R3 ;  /* 0x0000000518187c24 */ /* 0x002fe4000f8e0203 */
[----:B------:R-:W-:-:S03]  /*22810*/  VIADD R27, R27, UR4 ;  /* 0x000000041b1b7c36 */ /* 0x000fc60008000000 */
[----:B0-----:R-:W-:Y:S01]  /*22820*/  IADD3 R5, -R24, UR6, RZ ;  /* 0x0000000618057c10 */ /* 0x001fe2000fffe1ff */
[----:B------:R-:W-:Y:S06]  /*22830*/  @!P1 BRA `(.L_x_1830) ;  /* 0x0000000000e89947 */ /* 0x000fec0003800000 */
[-C--:B--2---:R-:W-:Y:S02]  /*22840*/  IABS R12, R0.reuse ;  /* 0x00000000000c7213 */ /* 0x084fe40000000000 */
[----:B------:R-:W-:Y:S02]  /*22850*/  IABS R4, R9 ;  /* 0x0000000900047213 */ /* 0x000fe40000000000 */
[----:B------:R-:W0:Y:S01]  /*22860*/  I2F.RP R6, R12 ;  /* 0x0000000c00067306 */ /* 0x000e220000209400 */
[----:B------:R-:W-:-:S07]  /*22870*/  IABS R10, R0 ;  /* 0x00000000000a7213 */ /* 0x000fce0000000000 */
[----:B------:R-:W1:Y:S08]  /*22880*/  I2F.RP R8, R4 ;  /* 0x0000000400087306 */ /* 0x000e700000209400 */
[----:B0-----:R-:W0:Y:S08]  /*22890*/  MUFU.RCP R6, R6 ;  /* 0x0000000600067308 */ /* 0x001e300000001000 */
[----:B-1----:R-:W-:Y:S01]  /*228a0*/  MUFU.RCP R8, R8 ;  /* 0x0000000800087308 */ /* 0x002fe20000001000 */
        /* <DEDUP_REMOVED lines=51> */
.L_x_1830:
[----:B------:R-:W0:Y:S02]  /*22be0*/  LDC.64 R2, c[0x0][0xc90] ;  /* 0x00032400ff027b82 */ /* 0x000e240000000a00 */
[----:B0-----:R-:W-:-:S05]  /*22bf0*/  IMAD.WIDE R2, R27, 0x4, R2 ;  /* 0x000000041b027825 */ /* 0x001fca00078e0202 */
        /* <DEDUP_REMOVED lines=31> */
[----:B------:R-:W-:-:S04]  /*22df0*/  VIADDMNMX R11, R3, UR5, R11, PT ;  /* 0x00000005030b7c46 */ /* 0x000fc8000b80010b */
        /* <DEDUP_REMOVED lines=27> */
.L_x_1831:
[----:B------:R-:W-:-:S05]  /*22fb0*/  LOP3.LUT R25, RZ, R2, RZ, 0x33, !PT ;  /* 0x00000002ff197212 */ /* 0x000fca00078e33ff */
[----:B------:R-:W-:Y:S01]  /*22fc0*/  IMAD.IADD R25, R0, 0x1, R25 ;  /* 0x0000000100197824 */ /* 0x000fe200078e0219 */
[----:B------:R-:W-:Y:S06]  /*22fd0*/  BRA `(.L_x_1832) ;  /* 0x00000000000c7947 */ /* 0x000fec0003800000 */
.L_x_1827:
[----:B------:R-:W-:Y:S02]  /*22fe0*/  IMAD.MOV.U32 R25, RZ, RZ, RZ ;  /* 0x000000ffff197224 */ /* 0x000fe400078e00ff */
[----:B------:R-:W-:Y:S02]  /*22ff0*/  IMAD.U32 R24, RZ, RZ, UR6 ;  /* 0x00000006ff187e24 */ /* 0x000fe4000f8e00ff */
[----:B------:R-:W-:-:S07]  /*23000*/  IMAD.MOV.U32 R26, RZ, RZ, RZ ;  /* 0x000000ffff1a7224 */ /* 0x000fce00078e00ff */
.L_x_1832:
[----:B------:R-:W-:-:S13]  /*23010*/  ISETP.NE.AND P0, PT, R7, RZ, PT ;  /* 0x000000ff0700720c */ /* 0x000fda0003f05270 */
[----:B------:R-:W0:Y:S01]  /*23020*/  @!P0 S2R R3, SR_CgaCtaId ;  /* 0x0000000000038919 */ /* 0x000e220000008800 */
[----:B------:R-:W-:-:S04]  /*23030*/  @!P0 MOV R0, 0x400 ;  /* 0x0000040000008802 */ /* 0x000fc80000000f00 */
[----:B0-----:R-:W-:-:S05]  /*23040*/  @!P0 LEA R0, R3, R0, 0x18 ;  /* 0x0000000003008211 */ /* 0x001fca00078ec0ff */
[----:B------:R2:W-:Y:S01]  /*23050*/  @!P0 STS.128 [R0+0x228d0], R24 ;  /* 0x0228d01800008388 */ /* 0x0005e20000000c00 */
[----:B------:R-:W-:Y:S06]  /*23060*/  BAR.ARV 0x5, 0x180 ;  /* 0x0146000000007b1d */ /* 0x000fec0000002000 */
.L_x_1825:
        /* <DEDUP_REMOVED lines=9> */
[----:B------:R-:W-:Y:S01]  /*23100*/  IMAD.MOV.U32 R33, RZ, RZ, 0x40 ;  /* 0x00000040ff217424 */ /* 0x000fe200078e00ff */
[----:B------:R-:W-:Y:S01]  /*23110*/  BSSY B7, `(.L_x_1833) ;  /* 0x000071a000077945 */ /* 0x000fe20003800000 */
[----:B------:R-:W-:Y:S01]  /*23120*/  IMAD.MOV.U32 R31, RZ, RZ, 0x20 ;  /* 0x00000020ff1f7424 */ /* 0x000fe200078e00ff */
[----:B------:R-:W-:Y:S01]  /*23130*/  ULDC.64 UR40, c[0x0][0x198] ;  /* 0x0000660000287ab9 */ /* 0x000fe20000000a00 */
[----:B------:R-:W-:Y:S01]  /*23140*/  IMAD.MOV.U32 R29, RZ, RZ, 0x1 ;  /* 0x00000001ff1d7424 */ /* 0x000fe200078e00ff */
[----:B------:R-:W-:Y:S01]  /*23150*/  ULOP3.LUT UR39, UR36, 0x2, URZ, 0xfc, !UPT ;  /* 0x0000000224277892 */ /* 0x000fe2000f8efc3f */
[----:B------:R-:W-:Y:S01]  /*23160*/  IMAD.MOV.U32 R22, RZ, RZ, RZ ;  /* 0x000000ffff167224 */ /* 0x000fe200078e00ff */
[----:B------:R-:W-:Y:S01]  /*23170*/  ULOP3.LUT UR37, UR36, 0x1, URZ, 0xfc, !UPT ;  /* 0x0000000124257892 */ /* 0x000fe2000f8efc3f */
[----:B------:R-:W-:Y:S01]  /*23180*/  IMAD.MOV.U32 R19, RZ, RZ, RZ ;  /* 0x000000ffff137224 */ /* 0x000fe200078e00ff */
[----:B------:R-:W-:Y:S01]  /*23190*/  ULDC UR38, c[0x0][0xc] ;  /* 0x0000030000267ab9 */ /* 0x000fe20000000800 */
[----:B------:R-:W-:-:S02]  /*231a0*/  IMAD.MOV.U32 R28, RZ, RZ, 0x1 ;  /* 0x00000001ff1c7424 */ /* 0x000fc400078e00ff */
[C---:B-1----:R-:W-:Y:S01]  /*231b0*/  IMAD.SHL.U32 R35, R12.reuse, 0x10, RZ ;  /* 0x000000100c237824 */ /* 0x042fe200078e00ff */
[C---:B------:R-:W-:Y:S01]  /*231c0*/  LOP3.LUT R11, R12.reuse, 0x7f, RZ, 0xc0, !PT ;  /* 0x0000007f0c0b7812 */ /* 0x040fe200078ec0ff */
[C---:B------:R-:W-:Y:S01]  /*231d0*/  IMAD.SHL.U32 R5, R12.reuse, 0x2, RZ ;  /* 0x000000020c057824 */ /* 0x040fe200078e00ff */
[----:B------:R-:W-:Y:S01]  /*231e0*/  SHF.R.U32.HI R4, RZ, 0x1, R12 ;  /* 0x00000001ff047819 */ /* 0x000fe2000001160c */
[C---:B0-----:R-:W-:Y:S01]  /*231f0*/  IMAD.SHL.U32 R2, R12.reuse, 0x80, RZ ;  /* 0x000000800c027824 */ /* 0x041fe200078e00ff */
[----:B------:R-:W-:Y:S01]  /*23200*/  SHF.R.U32.HI R8, RZ, 0x5, R11 ;  /* 0x00000005ff087819 */ /* 0x000fe2000001160b */
[----:B------:R-:W-:Y:S01]  /*23210*/  IMAD.SHL.U32 R7, R12, 0x4, RZ ;  /* 0x000000040c077824 */ /* 0x000fe200078e00ff */
[C---:B--2---:R-:W-:Y:S02]  /*23220*/  LOP3.LUT R0, R35.reuse, 0x1b0, RZ, 0xc0, !PT ;  /* 0x000001b023007812 */ /* 0x044fe400078ec0ff */
[----:B------:R-:W-:Y:S02]  /*23230*/  LOP3.LUT R3, R35, 0x40, RZ, 0xc0, !PT ;  /* 0x0000004023037812 */ /* 0x000fe400078ec0ff */
[----:B------:R-:W-:-:S02]  /*23240*/  LOP3.LUT R0, R0, 0x30, R5, 0x78, !PT ;  /* 0x0000003000007812 */ /* 0x000fc400078e7805 */
[----:B------:R-:W-:Y:S01]  /*23250*/  LOP3.LUT R5, R2, 0x400, RZ, 0xc0, !PT ;  /* 0x0000040002057812 */ /* 0x000fe200078ec0ff */
[----:B------:R-:W-:Y:S01]  /*23260*/  IMAD R3, R8, 0x200, R3 ;  /* 0x0000020008037824 */ /* 0x000fe200078e0203 */
[----:B------:R-:W-:-:S03]  /*23270*/  R2P PR, R12, 0x16 ;  /* 0x000000160c007804 */ /* 0x000fc60000000000 */
[----:B------:R-:W-:Y:S01]  /*23280*/  IMAD.IADD R9, R0, 0x1, R3 ;  /* 0x0000000100097824 */ /* 0x000fe200078e0203 */
[----:B------:R-:W-:Y:S01]  /*23290*/  LOP3.LUT R3, R2, 0x380, RZ, 0xc0, !PT ;  /* 0x0000038002037812 */ /* 0x000fe200078ec0ff */
[----:B------:R-:W-:Y:S01]  /*232a0*/  IMAD R5, R8, 0x800, R5 ;  /* 0x0000080008057824 */ /* 0x000fe200078e0205 */
[----:B------:R-:W-:Y:S01]  /*232b0*/  SEL R34, R33, 0xffffffc0, !P2 ;  /* 0xffffffc021227807 */ /* 0x000fe20005000000 */
[----:B------:R-:W-:Y:S01]  /*232c0*/  IMAD.SHL.U32 R0, R12, 0x20, RZ ;  /* 0x000000200c007824 */ /* 0x000fe200078e00ff */
[C---:B------:R-:W-:Y:S01]  /*232d0*/  LOP3.LUT R4, R3.reuse, 0x30, R4, 0xf8, !PT ;  /* 0x0000003003047812 */ /* 0x040fe200078ef804 */
[----:B------:R-:W-:Y:S01]  /*232e0*/  STL [R1+0x8], R9 ;  /* 0x0000080901007387 */ /* 0x000fe20000100800 */
[----:B------:R-:W-:Y:S02]  /*232f0*/  LOP3.LUT R6, R3, 0x10, R12, 0xf8, !PT ;  /* 0x0000001003067812 */ /* 0x000fe400078ef80c */
[--C-:B------:R-:W-:Y:S02]  /*23300*/  LOP3.LUT R3, R4, 0x70, R35.reuse, 0x78, !PT ;  /* 0x0000007004037812 */ /* 0x100fe400078e7823 */
[----:B------:R-:W-:-:S02]  /*23310*/  LOP3.LUT R6, R6, 0x70, R35, 0x78, !PT ;  /* 0x0000007006067812 */ /* 0x000fc400078e7823 */
[----:B------:R-:W-:Y:S02]  /*23320*/  LOP3.LUT R3, R3, 0xc00, R2, 0xf8, !PT ;  /* 0x00000c0003037812 */ /* 0x000fe400078ef802 */
[----:B------:R-:W-:Y:S01]  /*23330*/  LOP3.LUT R10, R0, 0x380, RZ, 0xc0, !PT ;  /* 0x00000380000a7812 */ /* 0x000fe200078ec0ff */
[----:B------:R-:W-:Y:S01]  /*23340*/  IMAD.IADD R2, R5, 0x1, R6 ;  /* 0x0000000105027824 */ /* 0x000fe200078e0206 */
[----:B------:R-:W-:Y:S01]  /*23350*/  SEL R33, R33, 0xffffffc0, !P4 ;  /* 0xffffffc021217807 */ /* 0x000fe20006000000 */
[----:B------:R0:W-:Y:S01]  /*23360*/  STL [R1+0x10], R3 ;  /* 0x0000100301007387 */ /* 0x0001e20000100800 */
[----:B------:R-:W-:Y:S02]  /*23370*/  LOP3.LUT R10, R10, 0x30, R35, 0xf8, !PT ;  /* 0x000000300a0a7812 */ /* 0x000fe400078ef823 */
[----:B------:R-:W-:Y:S01]  /*23380*/  LOP3.LUT R35, R35, 0x30, RZ, 0xc0, !PT ;  /* 0x0000003023237812 */ /* 0x000fe200078ec0ff */
[----:B------:R1:W-:Y:S01]  /*23390*/  STL [R1+0xc], R2 ;  /* 0x00000c0201007387 */ /* 0x0003e20000100800 */
[----:B------:R-:W-:-:S02]  /*233a0*/  LOP3.LUT R32, R10, 0x70, R7, 0x78, !PT ;  /* 0x000000700a207812 */ /* 0x000fc400078e7807 */
[----:B------:R-:W-:Y:S02]  /*233b0*/  SEL R31, R31, 0xffffffe0, !P1 ;  /* 0xffffffe01f1f7807 */ /* 0x000fe40004800000 */
[----:B0-----:R-:W-:Y:S01]  /*233c0*/  SHF.R.U32.HI R3, RZ, 0x2, R11 ;  /* 0x00000002ff037819 */ /* 0x001fe2000001160b */
[----:B-1----:R-:W-:-:S03]  /*233d0*/  IMAD.SHL.U32 R2, R8, 0x400, RZ ;  /* 0x0000040008027824 */ /* 0x002fc600078e00ff */
[----:B------:R-:W-:Y:S01]  /*233e0*/  LOP3.LUT R0, R3, 0x60, R0, 0xf8, !PT ;  /* 0x0000006003007812 */ /* 0x000fe200078ef800 */
[----:B---3--:R-:W-:Y:S01]  /*233f0*/  IMAD.U32 R2, RZ, RZ, UR4 ;  /* 0x00000004ff027e24 */ /* 0x008fe2000f8e00ff */
[----:B------:R-:W-:-:S04]  /*23400*/  LOP3.LUT R3, R35, 0x40, RZ, 0xfc, !PT ;  /* 0x0000004023037812 */ /* 0x000fc800078efcff */
[----:B------:R-:W-:Y:S01]  /*23410*/  LEA R16, R2, R16, 0x18 ;  /* 0x0000001002107211 */ /* 0x000fe200078ec0ff */
[----:B------:R0:W-:Y:S04]  /*23420*/  STL [R1+0x4], R2 ;  /* 0x0000040201007387 */ /* 0x0001e80000100800 */
[----:B------:R-:W-:Y:S01]  /*23430*/  IMAD.IADD R0, R16, 0x1, R9 ;  /* 0x0000000110007824 */ /* 0x000fe200078e0209 */
[----:B------:R1:W-:Y:S04]  /*23440*/  STL [R1+0x30], RZ ;  /* 0x000030ff01007387 */ /* 0x0003e80000100800 */
[----:B------:R1:W-:Y:S01]  /*23450*/  STL [R1+0x14], R0 ;  /* 0x0000140001007387 */ /* 0x0003e20000100800 */
[----:B0-----:R-:W-:-:S07]  /*23460*/  LOP3.LUT R2, R35, 0x80, RZ, 0xfc, !PT ;  /* 0x0000008023027812 */ /* 0x001fce00078efcff */
.L_x_1967:
[----:B------:R-:W-:Y:S05]  /*23470*/  YIELD ;  /* 0x0000000000007946 */ /* 0x000fea0003800000 */
[----:B------:R-:W-:Y:S01]  /*23480*/  ULDC.64 UR4, c[0x0][0xa28] ;  /* 0x00028a0000047ab9 */ /* 0x000fe20000000a00 */
[----:B------:R-:W-:Y:S01]  /*23490*/  IMAD.MOV.U32 R37, RZ, RZ, RZ ;  /* 0x000000ffff257224 */ /* 0x000fe200078e00ff */
[----:B------:R-:W-:Y:S01]  /*234a0*/  ISETP.NE.U32.AND P0, PT, RZ, UR4, PT ;  /* 0x00000004ff007c0c */ /* 0x000fe2000bf05070 */
[----:B0-----:R-:W0:Y:S01]  /*234b0*/  LDC.64 R4, c[0x0][0xa00] ;  /* 0x00028000ff047b82 */ /* 0x001e220000000a00 */
[----:B-12---:R-:W-:Y:S01]  /*234c0*/  IMAD.MOV.U32 R0, RZ, RZ, RZ ;  /* 0x000000ffff007224 */ /* 0x006fe200078e00ff */
[----:B------:R-:W-:Y:S01]  /*234d0*/  ULDC.64 UR6, c[0x0][0xa10] ;  /* 0x0002840000067ab9 */ /* 0x000fe20000000a00 */
[----:B------:R-:W-:Y:S01]  /*234e0*/  ISETP.NE.AND.EX P0, PT, RZ, UR5, PT, P0 ;  /* 0x00000005ff007c0c */ /* 0x000fe2000bf05300 */
[----:B------:R-:W-:-:S12]  /*234f0*/  ULDC.64 UR4, c[0x0][0xa18] ;  /* 0x0002860000047ab9 */ /* 0x000fd80000000a00 */
[----:B------:R-:W1:Y:S02]  /*23500*/  @P0 LDC.64 R2, c[0x0][0xa28] ;  /* 0x00028a00ff020b82 */ /* 0x000e640000000a00 */
[----:B-1----:R-:W-:-:S05]  /*23510*/  @P0 IMAD.WIDE R2, R27, 0x4, R2 ;  /* 0x000000041b020825 */ /* 0x002fca00078e0202 */
[----:B------:R1:W5:Y:S01]  /*23520*/  @P0 LDG.E R37, desc[UR42][R2.64] ;  /* 0x0000002a02250981 */ /* 0x000362000c1e1900 */
[----:B------:R-:W-:Y:S01]  /*23530*/  ISETP.NE.U32.AND P0, PT, RZ, UR4, PT ;  /* 0x00000004ff007c0c */ /* 0x000fe2000bf05070 */
[----:B0-----:R-:W-:Y:S01]  /*23540*/  IMAD.WIDE R4, R27, 0x4, R4 ;  /* 0x000000041b047825 */ /* 0x001fe200078e0204 */
[----:B------:R-:W-:Y:S02]  /*23550*/  ISETP.NE.U32.AND P1, PT, RZ, UR6, PT ;  /* 0x00000006ff007c0c */ /* 0x000fe4000bf25070 */
[----:B------:R-:W-:Y:S01]  /*23560*/  ISETP.NE.AND.EX P2, PT, RZ, UR5, PT, P0 ;  /* 0x00000005ff007c0c */ /* 0x000fe2000bf45300 */
[----:B------:R-:W-:Y:S01]  /*23570*/  ULDC.64 UR4, c[0x0][0xa00] ;  /* 0x0002800000047ab9 */ /* 0x000fe20000000a00 */
[----:B------:R-:W-:Y:S01]  /*23580*/  ISETP.NE.AND.EX P1, PT, RZ, UR7, PT, P1 ;  /* 0x00000007ff007c0c */ /* 0x000fe2000bf25310 */
[----:B------:R-:W-:Y:S01]  /*23590*/  IMAD.MOV.U32 R6, RZ, RZ, RZ ;  /* 0x000000ffff067224 */ /* 0x000fe200078e00ff */
[----:B------:R-:W-:Y:S01]  /*235a0*/  ISETP.NE.U32.AND P0, PT, RZ, UR4, PT ;  /* 0x00000004ff007c0c */ /* 0x000fe2000bf05070 */
[----:B-1----:R-:W0:Y:S03]  /*235b0*/  LDC.64 R2, c[0x0][0xa10] ;  /* 0x00028400ff027b82 */ /* 0x002e260000000a00 */
[----:B------:R-:W-:-:S05]  /*235c0*/  ISETP.NE.AND.EX P0, PT, RZ, UR5, PT, P0 ;  /* 0x00000005ff007c0c */ /* 0x000fca000bf05300 */
[----:B------:R-:W1:Y:S08]  /*235d0*/  @P2 LDC.64 R8, c[0x0][0xa18] ;  /* 0x00028600ff082b82 */ /* 0x000e700000000a00 */
[----:B------:R-:W2:Y:S01]  /*235e0*/  @P0 LDG.E R0, desc[UR42][R4.64] ;  /* 0x0000002a04000981 */ /* 0x000ea2000c1e1900 */
[----:B0-----:R-:W-:-:S05]  /*235f0*/  IMAD.WIDE R2, R27, 0x4, R2 ;  /* 0x000000041b027825 */ /* 0x001fca00078e0202 */
[----:B------:R-:W5:Y:S01]  /*23600*/  @P1 LDG.E R6, desc[UR42][R2.64] ;  /* 0x0000002a02061981 */ /* 0x000f62000c1e1900 */
[----:B------:R-:W-:Y:S02]  /*23610*/  ULDC UR4, c[0x0][0x288] ;  /* 0x0000a20000047ab9 */ /* 0x000fe40000000800 */
[----:B------:R-:W-:Y:S01]  /*23620*/  IMAD.U32 R23, RZ, RZ, UR4 ;  /* 0x00000004ff177e24 */ /* 0x000fe2000f8e00ff */
[----:B------:R-:W-:Y:S02]  /*23630*/  ULDC.64 UR4, c[0x0][0x418] ;  /* 0x0001060000047ab9 */ /* 0x000fe40000000a00 */
[----:B------:R-:W-:-:S03]  /*23640*/  UISETP.NE.U32.AND UP0, UPT, UR4, URZ, UPT ;  /* 0x0000003f0400728c */ /* 0x000fc6000bf05070 */
[----:B------:R-:W-:Y:S01]  /*23650*/  ULDC UR4, c[0x0][0x424] ;  /* 0x0001090000047ab9 */ /* 0x000fe20000000800 */
[----:B------:R-:W-:Y:S01]  /*23660*/  UISETP.NE.AND.EX UP0, UPT, UR5, URZ, UPT, UP0 ;  /* 0x0000003f0500728c */ /* 0x000fe2000bf05300 */
[----:B-1----:R-:W-:Y:S02]  /*23670*/  @P2 IMAD.WIDE R8, R27, 0x4, R8 ;  /* 0x000000041b082825 */ /* 0x002fe400078e0208 */
[----:B------:R-:W-:Y:S01]  /*23680*/  ULDC UR5, c[0x0][0x2f0] ;  /* 0x0000bc0000057ab9 */ /* 0x000fe20000000800 */
[----:B------:R-:W-:Y:S02]  /*23690*/  USEL UR4, UR4, 0x1, UP0 ;  /* 0x0000000104047887 */ /* 0x000fe40008000000 */
[----:B------:R0:W5:Y:S02]  /*236a0*/  @P2 LDG.E R23, desc[UR42][R8.64] ;  /* 0x0000002a08172981 */ /* 0x000164000c1e1900 */
[----:B------:R-:W-:-:S03]  /*236b0*/  UIMAD UR4, UR4, UR5, URZ ;  /* 0x00000005040472a4 */ /* 0x000fc6000f8e023f */
[----:B------:R-:W-:-:S03]  /*236c0*/  ULDC UR5, c[0x0][0x348] ;  /* 0x0000d20000057ab9 */ /* 0x000fc60000000800 */
[----:B------:R-:W-:Y:S02]  /*236d0*/  IMAD.U32 R7, RZ, RZ, UR4 ;  /* 0x00000004ff077e24 */ /* 0x000fe4000f8e00ff */
[----:B0-----:R-:W-:Y:S01]  /*236e0*/  IMAD.U32 R8, RZ, RZ, UR5 ;  /* 0x00000005ff087e24 */ /* 0x001fe2000f8e00ff */
[----:B--2---:R0:W-:Y:S01]  /*236f0*/  STL [R1+0x18], R0 ;  /* 0x0000180001007387 */ /* 0x0041e20000100800 */
[----:B------:R-:W-:Y:S05]  /*23700*/  @P2 BRA `(.L_x_1834) ;  /* 0x0000000000102947 */ /* 0x000fea0003800000 */
[----:B------:R-:W-:Y:S05]  /*23710*/  @!P0 BRA `(.L_x_1834) ;  /* 0x00000000000c8947 */ /* 0x000fea0003800000 */
[----:B-----5:R-:W2:Y:S04]  /*23720*/  LDG.E R23, desc[UR42][R4.64] ;  /* 0x0000002a04177981 */ /* 0x020ea8000c1e1900 */
[----:B------:R-:W2:Y:S02]  /*23730*/  LDG.E R4, desc[UR42][R4.64+0x4] ;  /* 0x0000042a04047981 */ /* 0x000ea4000c1e1900 */
[----:B--2---:R-:W-:-:S07]  /*23740*/  IMAD.IADD R23, R4, 0x1, -R23 ;  /* 0x0000000104177824 */ /* 0x004fce00078e0a17 */
.L_x_1834:
[----:B------:R-:W-:Y:S01]  /*23750*/  ULDC.64 UR4, c[0x0][0xa20] ;  /* 0x0002880000047ab9 */ /* 0x000fe20000000a00 */
[C---:B0-----:R-:W-:Y:S02]  /*23760*/  LOP3.LUT R0, R26.reuse, 0xff000000, RZ, 0xc0, !PT ;  /* 0xff0000001a007812 */ /* 0x041fe400078ec0ff */
[----:B------:R-:W-:Y:S02]  /*23770*/  ISETP.NE.U32.AND P0, PT, RZ, UR4, PT ;  /* 0x00000004ff007c0c */ /* 0x000fe4000bf05070 */
[----:B------:R-:W-:Y:S02]  /*23780*/  SHF.R.U32.HI R0, RZ, 0x8, R0 ;  /* 0x00000008ff007819 */ /* 0x000fe40000011600 */
[----:B------:R-:W-:Y:S02]  /*23790*/  ISETP.NE.AND.EX P0, PT, RZ, UR5, PT, P0 ;  /* 0x00000005ff007c0c */ /* 0x000fe4000bf05300 */
[C---:B------:R-:W-:Y:S02]  /*237a0*/  LOP3.LUT R4, R26.reuse, 0xff0000, RZ, 0xc0, !PT ;  /* 0x00ff00001a047812 */ /* 0x040fe400078ec0ff */
[----:B------:R-:W-:-:S02]  /*237b0*/  LOP3.LUT R26, R26, 0xffff, RZ, 0xc0, !PT ;  /* 0x0000ffff1a1a7812 */ /* 0x000fc400078ec0ff */
[----:B------:R-:W-:-:S07]  /*237c0*/  LEA.HI R0, R4, R0, RZ, 0x10 ;  /* 0x0000000004007211 */ /* 0x000fce00078f80ff */
[----:B------:R-:W-:Y:S05]  /*237d0*/  @!P0 BRA `(.L_x_1835) ;  /* 0x0000000000108947 */ /* 0x000fea0003800000 */
[----:B------:R-:W0:Y:S02]  /*237e0*/  LDC.64 R4, c[0x0][0xa20] ;  /* 0x00028800ff047b82 */ /* 0x000e240000000a00 */
[----:B0-----:R-:W-:-:S05]  /*237f0*/  IMAD.WIDE R4, R27, 0x4, R4 ;  /* 0x000000041b047825 */ /* 0x001fca00078e0204 */
[----:B------:R0:W5:Y:S01]  /*23800*/  LDG.E R7, desc[UR42][R4.64] ;  /* 0x0000002a04077981 */ /* 0x000162000c1e1900 */
[----:B------:R-:W-:Y:S05]  /*23810*/  BRA `(.L_x_1836) ;  /* 0x0000000000247947 */ /* 0x000fea0003800000 */
.L_x_1835:
        /* <DEDUP_REMOVED lines=9> */
.L_x_1836:
[----:B0-----:R-:W2:Y:S04]  /*238b0*/  @P1 LDG.E R4, desc[UR42][R2.64] ;  /* 0x0000002a02041981 */ /* 0x001ea8000c1e1900 */
[----:B------:R0:W2:Y:S01]  /*238c0*/  @P1 LDG.E R5, desc[UR42][R2.64+0x4] ;  /* 0x0000042a02051981 */ /* 0x0000a2000c1e1900 */
[----:B------:R-:W-:Y:S02]  /*238d0*/  IMAD.SHL.U32 R25, R25, 0x80, RZ ;  /* 0x0000008019197824 */ /* 0x000fe400078e00ff */
[----:B-----5:R-:W-:Y:S02]  /*238e0*/  IMAD.IADD R7, R7, 0x1, -R37 ;  /* 0x0000000107077824 */ /* 0x020fe400078e0a25 */
[----:B------:R-:W-:Y:S01]  /*238f0*/  VIADD R9, R25, 0x7f ;  /* 0x0000007f19097836 */ /* 0x000fe20000000000 */
[----:B0-----:R-:W0:Y:S02]  /*23900*/  LDC R2, c[0x0][0x448] ;  /* 0x00011200ff027b82 */ /* 0x001e240000000800 */
[----:B0-----:R-:W-:-:S13]  /*23910*/  ISETP.NE.AND P2, PT, R2, 0x1, PT ;  /* 0x000000010200780c */ /* 0x001fda0003f45270 */
[----:B------:R-:W0:Y:S08]  /*23920*/  @P2 LDC R3, c[0x0][0x44c] ;  /* 0x00011300ff032b82 */ /* 0x000e300000000800 */
[----:B------:R-:W1:Y:S01]  /*23930*/  @P2 LDC R2, c[0x0][0x450] ;  /* 0x00011400ff022b82 */ /* 0x000e620000000800 */
[----:B0-----:R-:W-:-:S05]  /*23940*/  @P2 IMAD.HI.U32 R3, R9, R3, RZ ;  /* 0x0000000309032227 */ /* 0x001fca00078e00ff */
[----:B-1----:R-:W-:Y:S01]  /*23950*/  @P2 SHF.R.U32.HI R9, RZ, R2, R3 ;  /* 0x00000002ff092219 */ /* 0x002fe20000011603 */
[----:B--2---:R-:W-:-:S04]  /*23960*/  @P1 IMAD.IADD R8, R5, 0x1, -R4 ;  /* 0x0000000105081824 */ /* 0x004fc800078e0a04 */
[----:B------:R-:W-:-:S04]  /*23970*/  IMAD.IADD R18, R7, 0x1, R8 ;  /* 0x0000000107127824 */ /* 0x000fc800078e0208 */
[C---:B------:R-:W-:Y:S01]  /*23980*/  VIADD R30, R18.reuse, 0x7f ;  /* 0x0000007f121e7836 */ /* 0x040fe20000000000 */
[----:B------:R-:W-:-:S04]  /*23990*/  IADD3 R20, R18, 0x1, -R23 ;  /* 0x0000000112147810 */ /* 0x000fc80007ffe817 */
[----:B------:R-:W-:Y:S01]  /*239a0*/  SHF.R.S32.HI R2, RZ, 0x1f, R30 ;  /* 0x0000001fff027819 */ /* 0x000fe2000001141e */
[----:B------:R-:W-:-:S03]  /*239b0*/  IMAD.IADD R9, R20, 0x1, R9 ;  /* 0x0000000114097824 */ /* 0x000fc600078e0209 */
[----:B------:R-:W-:Y:S02]  /*239c0*/  LEA.HI R30, R2, R30, RZ, 0x7 ;  /* 0x0000001e021e7211 */ /* 0x000fe400078f38ff */
[----:B------:R-:W0:Y:S02]  /*239d0*/  LDC.64 R2, c[0x0][0x9e0] ;  /* 0x00027800ff027b82 */ /* 0x000e240000000a00 */
[----:B------:R-:W-:Y:S02]  /*239e0*/  SHF.R.S32.HI R30, RZ, 0x7, R30 ;  /* 0x00000007ff1e7819 */ /* 0x000fe4000001141e */
[----:B0-----:R-:W-:Y:S01]  /*239f0*/  ISETP.GE.AND P3, PT, R3, 0x1, PT ;  /* 0x000000010300780c */ /* 0x001fe20003f66270 */
[----:B------:R-:W-:-:S12]  /*23a00*/  IMAD.IADD R2, R9, 0x1, R2 ;  /* 0x0000000109027824 */ /* 0x000fd800078e0202 */
[----:B------:R-:W-:Y:S05]  /*23a10*/  @!P3 BRA `(.L_x_1837) ;  /* 0x000000000048b947 */ /* 0x000fea0003800000 */
        /* <DEDUP_REMOVED lines=11> */
.L_x_1839:
[----:B------:R-:W-:-:S13]  /*23ad0*/  ISETP.NE.AND P0, PT, R3, 0x1, PT ;  /* 0x000000010300780c */ /* 0x000fda0003f05270 */
[----:B------:R-:W0:Y:S02]  /*23ae0*/  @P0 LDC.64 R4, c[0x0][0x9e8] ;  /* 0x00027a00ff040b82 */ /* 0x000e240000000a00 */
[----:B0-----:R-:W-:-:S05]  /*23af0*/  @P0 IMAD.HI.U32 R4, R10, R4, RZ ;  /* 0x000000040a040227 */ /* 0x001fca00078e00ff */
[----:B------:R-:W-:-:S07]  /*23b00*/  @P0 SHF.R.U32.HI R10, RZ, R5, R4 ;  /* 0x00000005ff0a0219 */ /* 0x000fce0000011604 */
.L_x_1840:
[----:B------:R-:W-:Y:S05]  /*23b10*/  BSYNC B0 ;  /* 0x0000000000007941 */ /* 0x000fea0003800000 */
.L_x_1838:
[----:B------:R-:W-:-:S05]  /*23b20*/  IMAD R10, R10, R3, R3 ;  /* 0x000000030a0a7224 */ /* 0x000fca00078e0203 */
[----:B------:R-:W-:-:S07]  /*23b30*/  VIMNMX R2, R2, R10, PT ;  /* 0x0000000a02027248 */ /* 0x000fce0003fe0100 */
.L_x_1837:
[----:B------:R-:W0:Y:S01]  /*23b40*/  @P2 LDC R5, c[0x0][0x44c] ;  /* 0x00011300ff052b82 */ /* 0x000e220000000800 */
[----:B------:R-:W-:Y:S01]  /*23b50*/  VIADD R2, R2, 0x7f ;  /* 0x0000007f02027836 */ /* 0x000fe20000000000 */
[----:B------:R-:W-:Y:S01]  /*23b60*/  ULDC UR4, c[0x0][0x9dc] ;  /* 0x0002770000047ab9 */ /* 0x000fe20000000800 */
[----:B------:R-:W-:Y:S02]  /*23b70*/  IMAD.MOV.U32 R4, RZ, RZ, R25 ;  /* 0x000000ffff047224 */ /* 0x000fe400078e0019 */
[----:B------:R-:W-:-:S03]  /*23b80*/  IMAD.IADD R21, R18, 0x1, -R23 ;  /* 0x0000000112157824 */ /* 0x000fc600078e0a17 */
[----:B------:R-:W1:Y:S01]  /*23b90*/  @P2 LDC R9, c[0x0][0x450] ;  /* 0x00011400ff092b82 */ /* 0x000e620000000800 */
[----:B0-----:R-:W-:-:S05]  /*23ba0*/  @P2 IMAD.HI.U32 R5, R25, R5, RZ ;  /* 0x0000000519052227 */ /* 0x001fca00078e00ff */
[----:B-1----:R-:W-:Y:S02]  /*23bb0*/  @P2 SHF.R.U32.HI R4, RZ, R9, R5 ;  /* 0x00000009ff042219 */ /* 0x002fe40000011605 */
[----:B------:R-:W-:-:S03]  /*23bc0*/  SHF.R.S32.HI R5, RZ, 0x1f, R2 ;  /* 0x0000001fff057819 */ /* 0x000fc60000011402 */
[----:B------:R-:W-:Y:S01]  /*23bd0*/  IMAD.IADD R10, R21, 0x1, R4 ;  /* 0x00000001150a7824 */ /* 0x000fe200078e0204 */
[----:B------:R-:W-:-:S03]  /*23be0*/  LEA.HI R5, R5, R2, RZ, 0x7 ;  /* 0x0000000205057211 */ /* 0x000fc600078f38ff */
[----:B------:R-:W-:Y:S01]  /*23bf0*/  VIADD R2, R10, -UR4 ;  /* 0x800000040a027c36 */ /* 0x000fe20008000000 */
[----:B------:R-:W-:-:S04]  /*23c00*/  SHF.R.S32.HI R9, RZ, 0x7, R5 ;  /* 0x00000007ff097819 */ /* 0x000fc80000011405 */
[----:B------:R-:W-:Y:S01]  /*23c10*/  VIMNMX R9, R30, R9, PT ;  /* 0x000000091e097248 */ /* 0x000fe20003fe0100 */
        /* <DEDUP_REMOVED lines=11> */
.L_x_1843:
[----:B------:R-:W-:-:S13]  /*23cd0*/  ISETP.NE.AND P0, PT, R3, 0x1, PT ;  /* 0x000000010300780c */ /* 0x000fda0003f05270 */
[----:B------:R-:W0:Y:S02]  /*23ce0*/  @P0 LDC.64 R4, c[0x0][0x9e8] ;  /* 0x00027a00ff040b82 */ /* 0x000e240000000a00 */
[----:B0-----:R-:W-:-:S05]  /*23cf0*/  @P0 IMAD.HI.U32 R4, R10, R4, RZ ;  /* 0x000000040a040227 */ /* 0x001fca00078e00ff */
[----:B------:R-:W-:-:S07]  /*23d00*/  @P0 SHF.R.U32.HI R10, RZ, R5, R4 ;  /* 0x00000005ff0a0219 */ /* 0x000fce0000011604 */
.L_x_1844:
[----:B------:R-:W-:Y:S05]  /*23d10*/  BSYNC B0 ;  /* 0x0000000000007941 */ /* 0x000fea0003800000 */
.L_x_1842:
[----:B------:R-:W-:-:S05]  /*23d20*/  IMAD R3, R10, R3, RZ ;  /* 0x000000030a037224 */ /* 0x000fca00078e02ff */
[----:B------:R-:W-:-:S07]  /*23d30*/  VIMNMX R2, R2, R3, !PT ;  /* 0x0000000302027248 */ /* 0x000fce0007fe0100 */
.L_x_1841:
        /* <DEDUP_REMOVED lines=13> */
[----:B------:R-:W-:Y:S02]  /*23e10*/  IABS R10, R5 ;  /* 0x00000005000a7213 */ /* 0x000fe40000000000 */
[----:B------:R-:W-:Y:S02]  /*23e20*/  IADD3 R11, R5, -0x1, R9 ;  /* 0xffffffff050b7810 */ /* 0x000fe40007ffe009 */
[----:B------:R-:W0:Y:S03]  /*23e30*/  I2F.RP R2, R10 ;  /* 0x0000000a00027306 */ /* 0x000e260000209400 */
[----:B------:R-:W-:-:S05]  /*23e40*/  IMAD.IADD R11, R11, 0x1, -R4 ;  /* 0x000000010b0b7824 */ /* 0x000fca00078e0a04 */
[----:B0-----:R-:W0:Y:S02]  /*23e50*/  MUFU.RCP R2, R2 ;  /* 0x0000000200027308 */ /* 0x001e240000001000 */
[----:B0-----:R-:W-:-:S06]  /*23e60*/  VIADD R2, R2, 0xffffffe ;  /* 0x0ffffffe02027836 */ /* 0x001fcc0000000000 */
[----:B------:R0:W1:Y:S02]  /*23e70*/  F2I.FTZ.U32.TRUNC.NTZ R3, R2 ;  /* 0x0000000200037305 */ /* 0x000064000021f000 */
[----:B0-----:R-:W-:-:S04]  /*23e80*/  LOP3.LUT R2, R11, R5, RZ, 0x3c, !PT ;  /* 0x000000050b027212 */ /* 0x001fc800078e3cff */
[----:B------:R-:W-:Y:S01]  /*23e90*/  ISETP.GE.AND P3, PT, R2, RZ, PT ;  /* 0x000000ff0200720c */ /* 0x000fe20003f66270 */
[----:B-1----:R-:W-:-:S04]  /*23ea0*/  IMAD.MOV R2, RZ, RZ, -R3 ;  /* 0x000000ffff027224 */ /* 0x002fc800078e0a03 */
[----:B------:R-:W-:Y:S02]  /*23eb0*/  IMAD R12, R2, R10, RZ ;  /* 0x0000000a020c7224 */ /* 0x000fe400078e02ff */
[----:B------:R-:W-:-:S04]  /*23ec0*/  IMAD.MOV.U32 R2, RZ, RZ, RZ ;  /* 0x000000ffff027224 */ /* 0x000fc800078e00ff */
        /* <DEDUP_REMOVED lines=14> */
[----:B------:R-:W-:-:S07]  /*23fb0*/  @!P2 LOP3.LUT R2, RZ, R5, RZ, 0x33, !PT ;  /* 0x00000005ff02a212 */ /* 0x000fce00078e33ff */
.L_x_1846:
[----:B------:R-:W-:Y:S05]  /*23fc0*/  BSYNC B0 ;  /* 0x0000000000007941 */ /* 0x000fea0003800000 */
.L_x_1845:
[-C--:B------:R-:W-:Y:S01]  /*23fd0*/  IMAD R4, R36, R2.reuse, R4 ;  /* 0x0000000224047224 */ /* 0x080fe200078e0204 */
[----:B------:R-:W-:Y:S04]  /*23fe0*/  BSSY B0, `(.L_x_1847) ;  /* 0x0000112000007945 */ /* 0x000fe80003800000 */
[C---:B------:R-:W-:Y:S01]  /*23ff0*/  VIADDMNMX R2, R4.reuse, R2, R9, PT ;  /* 0x0000000204027246 */ /* 0x040fe20003800109 */
[----:B------:R-:W-:-:S04]  /*24000*/  IMAD R4, R4, 0x80, -R7 ;  /* 0x0000008004047824 */ /* 0x000fc800078e0a07 */
[----:B------:R-:W-:Y:S01]  /*24010*/  IMAD R2, R2, 0x80, -R7 ;  /* 0x0000008002027824 */ /* 0x000fe200078e0a07 */
[----:B------:R-:W-:-:S04]  /*24020*/  VIMNMX R4, RZ, R4, !PT ;  /* 0x00000004ff047248 */ /* 0x000fc80007fe0100 */
[----:B------:R-:W-:-:S04]  /*24030*/  VIMNMX R2, R2, R8, PT ;  /* 0x0000000802027248 */ /* 0x000fc80003fe0100 */
[----:B------:R-:W-:Y:S02]  /*24040*/  ISETP.GT.AND P0, PT, R2, R4, PT ;  /* 0x000000040200720c */ /* 0x000fe40003f04270 */
[----:B------:R-:W-:-:S11]  /*24050*/  SHF.R.U32.HI R4, RZ, 0x7, R4 ;  /* 0x00000007ff047819 */ /* 0x000fd60000011604 */
[----:B------:R-:W-:-:S05]  /*24060*/  @P0 VIADD R2, R2, 0x7f ;  /* 0x0000007f02020836 */ /* 0x000fca0000000000 */
[----:B------:R-:W-:-:S04]  /*24070*/  @P0 SHF.R.S32.HI R3, RZ, 0x1f, R2 ;  /* 0x0000001fff030819 */ /* 0x000fc80000011402 */
[----:B------:R-:W-:Y:S01]  /*24080*/  @P0 LEA.HI R2, R3, R2, RZ, 0x7 ;  /* 0x0000000203020211 */ /* 0x000fe200078f38ff */
[----:B------:R-:W-:-:S03]  /*24090*/  IMAD.MOV.U32 R3, RZ, RZ, R4 ;  /* 0x000000ffff037224 */ /* 0x000fc600078e0004 */
[----:B------:R-:W-:Y:S02]  /*240a0*/  @P0 SHF.R.S32.HI R3, RZ, 0x7, R2 ;  /* 0x00000007ff030819 */ /* 0x000fe40000011402 */
        /* <DEDUP_REMOVED lines=10> */
.L_x_2120:
[----:B-1----:R-:W-:Y:S02]  /*24150*/  ISETP.NE.AND P0, PT, R14, RZ, PT ;  /* 0x000000ff0e00720c */ /* 0x002fe40003f05270 */
[----:B------:R-:W-:-:S11]  /*24160*/  PLOP3.LUT P6, PT, PT, PT, PT, 0x8, 0x0 ;  /* 0x000000000000781c */ /* 0x000fd60003fce170 */
[----:B------:R-:W-:Y:S05]  /*24170*/  @P0 BRA `(.L_x_1850) ;  /* 0x00000000000c0947 */ /* 0x000fea0003800000 */
[----:B------:R-:W-:-:S03]  /*24180*/  UMOV UR4, 0xffffffff ;  /* 0xffffffff00047882 */ /* 0x000fc60000000000 */
[----:B------:R-:W-:Y:S05]  /*24190*/  BRA.DIV UR4, `(.L_x_1851) ;  /* 0x0000009a04947947 */ /* 0x000fea000b800000 */
[----:B------:R-:W-:-:S13]  /*241a0*/  ELECT P6, URZ, PT ;  /* 0x00000000003f782f */ /* 0x000fda00038c0000 */
.L_x_1850:
[----:B0-----:R-:W2:Y:S01]  /*241b0*/  LDL R5, [R1+0x30] ;  /* 0x0000300001057983 */ /* 0x001ea20000100800 */
[----:B------:R-:W-:Y:S01]  /*241c0*/  BSSY B1, `(.L_x_1852) ;  /* 0x0000008000017945 */ /* 0x000fe20003800000 */
[----:B--2---:R-:W-:-:S05]  /*241d0*/  VIADD R5, R5, 0x1 ;  /* 0x0000000105057836 */ /* 0x004fca0000000000 */
[----:B------:R-:W-:-:S04]  /*241e0*/  LEA.HI R7, R5, R5, RZ, 0x1 ;  /* 0x0000000505077211 */ /* 0x000fc800078f08ff */
[----:B------:R-:W-:-:S05]  /*241f0*/  LOP3.LUT R7, R7, 0xfffffffe, RZ, 0xc0, !PT ;  /* 0xfffffffe07077812 */ /* 0x000fca00078ec0ff */
[----:B------:R-:W-:-:S05]  /*24200*/  IMAD.IADD R5, R5, 0x1, -R7 ;  /* 0x0000000105057824 */ /* 0x000fca00078e0a07 */
[----:B------:R-:W-:-:S04]  /*24210*/  SHF.L.U32 R5, R5, 0x1f, RZ ;  /* 0x0000001f05057819 */ /* 0x000fc800000006ff */
[----:B------:R-:W0:Y:S02]  /*24220*/  SYNCS.PHASECHK.TRANS64.TRYWAIT P0, [R16+URZ+0x22820], R5 ;  /* 0x02282005100075a7 */ /* 0x000e24000800017f */
[----:B0-----:R-:W-:Y:S05]  /*24230*/  @!P0 BRA `(.L_x_1853) ;  /* 0x00000098008c8947 */ /* 0x001fea0003800000 */
.L_x_2123:
[----:B------:R-:W-:Y:S05]  /*24240*/  BSYNC B1 ;  /* 0x0000000000017941 */ /* 0x000fea0003800000 */
.L_x_1852:
        /* <DEDUP_REMOVED lines=10> */
.L_x_2124:
[----:B------:R-:W-:Y:S05]  /*242f0*/  BSYNC B2 ;  /* 0x0000000000027941 */ /* 0x000fea0003800000 */
.L_x_1856:
        /* <DEDUP_REMOVED lines=9> */
.L_x_1859:
[----:B------:R-:W-:Y:S05]  /*24390*/  BSYNC B2 ;  /* 0x0000000000027941 */ /* 0x000fea0003800000 */
.L_x_1858:
[----:B------:R-:W-:Y:S01]  /*243a0*/  IMAD.MOV.U32 R12, RZ, RZ, RZ ;  /* 0x000000ffff0c7224 */ /* 0x000fe200078e00ff */
[----:B------:R-:W-:Y:S01]  /*243b0*/  UIADD3 UR4, UP0, UR40, 0x570, URZ ;  /* 0x0000057028047890 */ /* 0x000fe2000ff1e03f */
[----:B------:R-:W-:Y:S01]  /*243c0*/  IMAD R7, R3, 0x80, R6 ;  /* 0x0000008003077824 */ /* 0x000fe200078e0206 */
[----:B------:R-:W-:Y:S01]  /*243d0*/  PLOP3.LUT P0, PT, PT, PT, PT, 0x80, 0x0 ;  /* 0x000000000000781c */ /* 0x000fe20003f0f070 */
[----:B------:R-:W-:Y:S01]  /*243e0*/  IMAD R8, R22, 0x6000, R16 ;  /* 0x0000600016087824 */ /* 0x000fe200078e0210 */
[----:B------:R-:W-:Y:S01]  /*243f0*/  R2UR UR10, R12 ;  /* 0x000000000c0a72ca */ /* 0x000fe200000e0000 */
[----:B------:R-:W-:Y:S01]  /*24400*/  VIADD R7, R7, 0xffffff80 ;  /* 0xffffff8007077836 */ /* 0x000fe20000000000 */
[----:B------:R-:W-:Y:S01]  /*24410*/  UIADD3.X UR5, URZ, UR41, URZ, UP0, !UPT ;  /* 0x000000293f057290 */ /* 0x000fe200087fe43f */
[----:B0-----:R-:W-:Y:S01]  /*24420*/  VIADD R5, R10, 0x22890 ;  /* 0x000228900a057836 */ /* 0x001fe20000000000 */
[----:B------:R-:W-:Y:S01]  /*24430*/  UMOV UR6, 0x0 ;  /* 0x0000000000067882 */ /* 0x000fe20000000000 */
[----:B------:R-:W-:Y:S01]  /*24440*/  VIADD R11, R8, 0x16400 ;  /* 0x00016400080b7836 */ /* 0x000fe20000000000 */
[----:B------:R-:W-:-:S09]  /*24450*/  UMOV UR7, 0x12f00000 ;  /* 0x12f0000000077882 */ /* 0x000fd20000000000 */
.L_x_1860:
        /* <DEDUP_REMOVED lines=15> */
.L_x_1861:
        /* <DEDUP_REMOVED lines=15> */
.L_x_1862:
        /* <DEDUP_REMOVED lines=13> */
.L_x_2125:
[----:B------:R-:W-:Y:S05]  /*24710*/  BSYNC B2 ;  /* 0x0000000000027941 */ /* 0x000fea0003800000 */
.L_x_1863:
[----:B------:R-:W-:Y:S01]  /*24720*/  BSSY B2, `(.L_x_1865) ;  /* 0x000000b000027945 */ /* 0x000fe20003800000 */
[----:B------:R-:W-:Y:S02]  /*24730*/  IMAD.MOV.U32 R8, RZ, RZ, 0x0 ;  /* 0x00000000ff087424 */ /* 0x000fe400078e00ff */
[----:B01----:R-:W-:Y:S01]  /*24740*/  IMAD.MOV.U32 R9, RZ, RZ, 0x12f00000 ;  /* 0x12f00000ff097424 */ /* 0x003fe200078e00ff */
[----:B------:R-:W-:Y:S06]  /*24750*/  @P1 BRA `(.L_x_1866) ;  /* 0x00000000001c1947 */ /* 0x000fec0003800000 */
[----:B------:R-:W0:Y:S02]  /*24760*/  S2R R5, SR_TID.X ;  /* 0x0000000000057919 */ /* 0x000e240000002100 */
[----:B0-----:R-:W-:Y:S01]  /*24770*/  LOP3.LUT R11, R5, 0x1f, RZ, 0xc0, !PT ;  /* 0x0000001f050b7812 */ /* 0x001fe200078ec0ff */
[----:B------:R-:W-:-:S03]  /*24780*/  IMAD.MOV.U32 R5, RZ, RZ, 0x4000 ;  /* 0x00004000ff057424 */ /* 0x000fc600078e00ff */
[----:B------:R-:W-:Y:S01]  /*24790*/  ISETP.NE.AND P0, PT, R11, RZ, PT ;  /* 0x000000ff0b00720c */ /* 0x000fe20003f05270 */
[----:B------:R0:W-:-:S12]  /*247a0*/  SYNCS.ARRIVE.TRANS64 RZ, [R10+URZ+0x228b0], R5 ;  /* 0x0228b0050aff79a7 */ /* 0x0001d8000800003f */
[----:B0-----:R-:W-:Y:S05]  /*247b0*/  @!P0 BRA `(.L_x_1866) ;  /* 0x0000000000048947 */ /* 0x001fea0003800000 */
[----:B------:R-:W-:Y:S01]  /*247c0*/  BPT.TRAP 0x1 ;  /* 0x000000040000795c */ /* 0x000fe20000300000 */
.L_x_1866:
[----:B------:R-:W-:Y:S05]  /*247d0*/  BSYNC B2 ;  /* 0x0000000000027941 */ /* 0x000fea0003800000 */
.L_x_1865:
        /* <DEDUP_REMOVED lines=9> */
.L_x_1867:
        /* <DEDUP_REMOVED lines=10> */
.L_x_1855:
[----:B------:R-:W-:Y:S05]  /*24910*/  BSYNC B1 ;  /* 0x0000000000017941 */ /* 0x000fea0003800000 */
.L_x_1854:
[----:B------:R-:W-:Y:S01]  /*24920*/  VIADD R10, R3, 0xfffffffe ;  /* 0xfffffffe030a7836 */ /* 0x000fe20000000000 */
[----:B------:R-:W-:Y:S01]  /*24930*/  PLOP3.LUT P0, PT, PT, PT, PT, 0x8, 0x0 ;  /* 0x000000000000781c */ /* 0x000fe20003f0e170 */
[----:B------:R-:W-:-:S03]  /*24940*/  VIADD R22, R22, 0x1 ;  /* 0x0000000116167836 */ /* 0x000fc60000000000 */
[----:B------:R-:W-:Y:S02]  /*24950*/  ISETP.GE.AND P2, PT, R10, R4, PT ;  /* 0x000000040a00720c */ /* 0x000fe40003f46270 */
[----:B------:R-:W-:-:S04]  /*24960*/  ISETP.NE.AND P1, PT, R22, 0x2, PT ;  /* 0x000000021600780c */ /* 0x000fc80003f25270 */
[----:B------:R-:W-:Y:S02]  /*24970*/  SEL R3, RZ, 0x1, P1 ;  /* 0x00000001ff037807 */ /* 0x000fe40000800000 */
[----:B------:R-:W-:Y:S02]  /*24980*/  SEL R22, R22, RZ, P1 ;  /* 0x000000ff16167207 */ /* 0x000fe40000800000 */
[----:B------:R-:W-:-:S03]  /*24990*/  LOP3.LUT R29, R29, R3, RZ, 0x3c, !PT ;  /* 0x000000031d1d7212 */ /* 0x000fc600078e3cff */
[----:B------:R-:W-:Y:S05]  /*249a0*/  @!P2 BRA `(.L_x_1848) ;  /* 0x0000000400d4a947 */ /* 0x000fea0003800000 */
.L_x_1882:
        /* <DEDUP_REMOVED lines=11> */
.L_x_2126:
[----:B------:R-:W-:Y:S05]  /*24a60*/  BSYNC B2 ;  /* 0x0000000000027941 */ /* 0x000fea0003800000 */
.L_x_1870:
        /* <DEDUP_REMOVED lines=9> */
.L_x_1873:
[----:B------:R-:W-:Y:S05]  /*24b00*/  BSYNC B2 ;  /* 0x0000000000027941 */ /* 0x000fea0003800000 */
.L_x_1872:
[----:B------:R-:W-:Y:S01]  /*24b10*/  IMAD.MOV.U32 R12, RZ, RZ, RZ ;  /* 0x000000ffff0c7224 */ /* 0x000fe200078e00ff */
[----:B------:R-:W-:Y:S01]  /*24b20*/  UIADD3 UR4, UP0, UR40, 0x570, URZ ;  /* 0x0000057028047890 */ /* 0x000fe2000ff1e03f */
[----:B------:R-:W-:Y:S01]  /*24b30*/  IMAD R7, R22, 0x6000, R16 ;  /* 0x0000600016077824 */ /* 0x000fe200078e0210 */
[----:B------:R-:W-:Y:S01]  /*24b40*/  PLOP3.LUT P1, PT, PT, PT, PT, 0x80, 0x0 ;  /* 0x000000000000781c */ /* 0x000fe20003f2f070 */
[----:B0-----:R-:W-:Y:S01]  /*24b50*/  IMAD R5, R10, 0x80, R6 ;  /* 0x000000800a057824 */ /* 0x001fe200078e0206 */
[----:B------:R-:W-:Y:S01]  /*24b60*/  R2UR UR10, R12 ;  /* 0x000000000c0a72ca */ /* 0x000fe200000e0000 */
[----:B------:R-:W-:Y:S01]  /*24b70*/  VIADD R3, R9, 0x22890 ;  /* 0x0002289009037836 */ /* 0x000fe20000000000 */
[----:B------:R-:W-:Y:S01]  /*24b80*/  UIADD3.X UR5, URZ, UR41, URZ, UP0, !UPT ;  /* 0x000000293f057290 */ /* 0x000fe200087fe43f */
[----:B------:R-:W-:Y:S01]  /*24b90*/  VIADD R11, R7, 0x16400 ;  /* 0x00016400070b7836 */ /* 0x000fe20000000000 */
[----:B------:R-:W-:Y:S01]  /*24ba0*/  UMOV UR6, 0x0 ;  /* 0x0000000000067882 */ /* 0x000fe20000000000 */
[----:B------:R-:W-:-:S10]  /*24bb0*/  UMOV UR7, 0x12f00000 ;  /* 0x12f0000000077882 */ /* 0x000fd40000000000 */
.L_x_1874:
        /* <DEDUP_REMOVED lines=15> */
.L_x_1875:
        /* <DEDUP_REMOVED lines=15> */
.L_x_1876:
        /* <DEDUP_REMOVED lines=13> */
.L_x_2127:
[----:B------:R-:W-:Y:S05]  /*24e70*/  BSYNC B2 ;  /* 0x0000000000027941 */ /* 0x000fea0003800000 */
.L_x_1877:
[----:B------:R-:W-:Y:S01]  /*24e80*/  BSSY B2, `(.L_x_1879) ;  /* 0x000000b000027945 */ /* 0x000fe20003800000 */
[----:B------:R-:W-:Y:S02]  /*24e90*/  IMAD.MOV.U32 R14, RZ, RZ, 0x0 ;  /* 0x00000000ff0e7424 */ /* 0x000fe400078e00ff */
[----:B------:R-:W-:Y:S01]  /*24ea0*/  IMAD.MOV.U32 R15, RZ, RZ, 0x12f00000 ;  /* 0x12f00000ff0f7424 */ /* 0x000fe200078e00ff */
[----:B------:R-:W-:Y:S06]  /*24eb0*/  @P2 BRA `(.L_x_1880) ;  /* 0x00000000001c2947 */ /* 0x000fec0003800000 */
[----:B------:R-:W2:Y:S02]  /*24ec0*/  S2R R3, SR_TID.X ;  /* 0x0000000000037919 */ /* 0x000ea40000002100 */
[----:B--2---:R-:W-:Y:S01]  /*24ed0*/  LOP3.LUT R7, R3, 0x1f, RZ, 0xc0, !PT ;  /* 0x0000001f03077812 */ /* 0x004fe200078ec0ff */
[----:B------:R-:W-:-:S03]  /*24ee0*/  IMAD.MOV.U32 R3, RZ, RZ, 0x4000 ;  /* 0x00004000ff037424 */ /* 0x000fc600078e00ff */
[----:B------:R-:W-:Y:S01]  /*24ef0*/  ISETP.NE.AND P1, PT, R7, RZ, PT ;  /* 0x000000ff0700720c */ /* 0x000fe20003f25270 */
[----:B------:R2:W-:-:S12]  /*24f00*/  SYNCS.ARRIVE.TRANS64 RZ, [R9+URZ+0x228b0], R3 ;  /* 0x0228b00309ff79a7 */ /* 0x0005d8000800003f */
[----:B--2---:R-:W-:Y:S05]  /*24f10*/  @!P1 BRA `(.L_x_1880) ;  /* 0x0000000000049947 */ /* 0x004fea0003800000 */
[----:B------:R-:W-:Y:S01]  /*24f20*/  BPT.TRAP 0x1 ;  /* 0x000000040000795c */ /* 0x000fe20000300000 */
.L_x_1880:
[----:B------:R-:W-:Y:S05]  /*24f30*/  BSYNC B2 ;  /* 0x0000000000027941 */ /* 0x000fea0003800000 */
.L_x_1879:
        /* <DEDUP_REMOVED lines=9> */
.L_x_1881:
        /* <DEDUP_REMOVED lines=10> */
.L_x_1869:
[----:B------:R-:W-:Y:S05]  /*25070*/  BSYNC B1 ;  /* 0x0000000000017941 */ /* 0x000fea0003800000 */
.L_x_1868:
[----:B------:R-:W-:Y:S01]  /*25080*/  ISETP.GT.AND P2, PT, R10, R4, PT ;  /* 0x000000040a00720c */ /* 0x000fe20003f44270 */
[----:B------:R-:W-:Y:S02]  /*25090*/  VIADD R22, R22, 0x1 ;  /* 0x0000000116167836 */ /* 0x000fe40000000000 */
[----:B------:R-:W-:-:S03]  /*250a0*/  VIADD R10, R10, 0xffffffff ;  /* 0xffffffff0a0a7836 */ /* 0x000fc60000000000 */
[----:B------:R-:W-:-:S04]  /*250b0*/  ISETP.NE.AND P1, PT, R22, 0x2, PT ;  /* 0x000000021600780c */ /* 0x000fc80003f25270 */
[----:B------:R-:W-:Y:S02]  /*250c0*/  SEL R3, RZ, 0x1, P1 ;  /* 0x00000001ff037807 */ /* 0x000fe40000800000 */
[----:B------:R-:W-:Y:S02]  /*250d0*/  SEL R22, R22, RZ, P1 ;  /* 0x000000ff16167207 */ /* 0x000fe40000800000 */
[----:B------:R-:W-:Y:S01]  /*250e0*/  LOP3.LUT R29, R29, R3, RZ, 0x3c, !PT ;  /* 0x000000031d1d7212 */ /* 0x000fe200078e3cff */
[----:B------:R-:W-:Y:S06]  /*250f0*/  @P2 BRA `(.L_x_1882) ;  /* 0xfffffff8002c2947 */ /* 0x000fec000383ffff */
.L_x_1848:
[----:B------:R-:W-:Y:S05]  /*25100*/  BSYNC B0 ;  /* 0x0000000000007941 */ /* 0x000fea0003800000 */
.L_x_1847:
[----:B------:R-:W1:Y:S01]  /*25110*/  LDC R2, c[0x0][0x448] ;  /* 0x00011200ff027b82 */ /* 0x000e620000000800 */
[----:B------:R-:W-:Y:S01]  /*25120*/  VIADD R3, R25, 0x7f ;  /* 0x0000007f19037836 */ /* 0x000fe20000000000 */
[----:B------:R-:W-:Y:S06]  /*25130*/  @!P0 WARPSYNC.ALL ;  /* 0x0000000000008948 */ /* 0x000fec0003800000 */
[----:B------:R-:W-:Y:S01]  /*25140*/  @!P0 BAR.SYNC.DEFER_BLOCKING 0xc, 0x180 ;  /* 0x0306000000008b1d */ /* 0x000fe20000010000 */
[----:B-1----:R-:W-:-:S13]  /*25150*/  ISETP.NE.AND P1, PT, R2, 0x1, PT ;  /* 0x000000010200780c */ /* 0x002fda0003f25270 */
[----:B------:R-:W1:Y:S08]  /*25160*/  @P1 LDC R4, c[0x0][0x44c] ;  /* 0x00011300ff041b82 */ /* 0x000e700000000800 */
[----:B------:R-:W2:Y:S01]  /*25170*/  @P1 LDC R2, c[0x0][0x450] ;  /* 0x00011400ff021b82 */ /* 0x000ea20000000800 */
[----:B-1----:R-:W-:-:S05]  /*25180*/  @P1 IMAD.HI.U32 R4, R3, R4, RZ ;  /* 0x0000000403041227 */ /* 0x002fca00078e00ff */
[----:B--2---:R-:W-:-:S05]  /*25190*/  @P1 SHF.R.U32.HI R3, RZ, R2, R4 ;  /* 0x00000002ff031219 */ /* 0x004fca0000011604 */
[----:B------:R-:W-:Y:S02]  /*251a0*/  IMAD.IADD R20, R20, 0x1, R3 ;  /* 0x0000000114147824 */ /* 0x000fe400078e0203 */
[----:B------:R-:W1:Y:S02]  /*251b0*/  LDC.64 R2, c[0x0][0x9e0] ;  /* 0x00027800ff027b82 */ /* 0x000e640000000a00 */
[----:B-1----:R-:W-:Y:S01]  /*251c0*/  ISETP.GE.AND P2, PT, R3, 0x1, PT ;  /* 0x000000010300780c */ /* 0x002fe20003f46270 */
        /* <DEDUP_REMOVED lines=8> */
[----:B0-----:R-:W0:Y:S02]  /*25250*/  @P0 LDC.64 R4, c[0x0][0x9e8] ;  /* 0x00027a00ff040b82 */ /* 0x001e240000000a00 */
[----:B0-----:R-:W-:-:S05]  /*25260*/  @P0 IMAD.HI.U32 R4, R6, R4, RZ ;  /* 0x0000000406040227 */ /* 0x001fca00078e00ff */
[----:B------:R-:W-:-:S04]  /*25270*/  @P0 SHF.R.U32.HI R6, RZ, R5, R4 ;  /* 0x00000005ff060219 */ /* 0x000fc80000011604 */
[----:B------:R-:W-:Y:S01]  /*25280*/  LOP3.LUT R6, RZ, R6, RZ, 0x33, !PT ;  /* 0x00000006ff067212 */ /* 0x000fe200078e33ff */
[----:B------:R-:W-:Y:S06]  /*25290*/  BRA `(.L_x_1886) ;  /* 0x0000000000107947 */ /* 0x000fec0003800000 */
.L_x_1885:
[----:B------:R-:W-:-:S13]  /*252a0*/  ISETP.NE.AND P0, PT, R3, 0x1, PT ;  /* 0x000000010300780c */ /* 0x000fda0003f05270 */
[----:B0-----:R-:W0:Y:S02]  /*252b0*/  @P0 LDC.64 R4, c[0x0][0x9e8] ;  /* 0x00027a00ff040b82 */ /* 0x001e240000000a00 */
[----:B0-----:R-:W-:-:S05]  /*252c0*/  @P0 IMAD.HI.U32 R4, R6, R4, RZ ;  /* 0x0000000406040227 */ /* 0x001fca00078e00ff */
[----:B------:R-:W-:-:S07]  /*252d0*/  @P0 SHF.R.U32.HI R6, RZ, R5, R4 ;  /* 0x00000005ff060219 */ /* 0x000fce0000011604 */
.L_x_1886:
[----:B------:R-:W-:Y:S05]  /*252e0*/  BSYNC B0 ;  /* 0x0000000000007941 */ /* 0x000fea0003800000 */
.L_x_1884:
[----:B------:R-:W-:-:S05]  /*252f0*/  IMAD R6, R6, R3, R3 ;  /* 0x0000000306067224 */ /* 0x000fca00078e0203 */
[----:B------:R-:W-:-:S07]  /*25300*/  VIMNMX R2, R2, R6, PT ;  /* 0x0000000602027248 */ /* 0x000fce0003fe0100 */
.L_x_1883:
[----:B------:R-:W-:Y:S01]  /*25310*/  VIADD R2, R2, 0x7f ;  /* 0x0000007f02027836 */ /* 0x000fe20000000000 */
[----:B------:R-:W-:Y:S01]  /*25320*/  ULDC UR4, c[0x0][0x9dc] ;  /* 0x0002770000047ab9 */ /* 0x000fe20000000800 */
[----:B0-----:R-:W-:-:S03]  /*25330*/  IMAD.MOV.U32 R5, RZ, RZ, R25 ;  /* 0x000000ffff057224 */ /* 0x001fc600078e0019 */
[----:B------:R-:W-:-:S04]  /*25340*/  SHF.R.S32.HI R4, RZ, 0x1f, R2 ;  /* 0x0000001fff047819 */ /* 0x000fc80000011402 */
[----:B------:R-:W-:Y:S02]  /*25350*/  LEA.HI R4, R4, R2, RZ, 0x7 ;  /* 0x0000000204047211 */ /* 0x000fe400078f38ff */
[----:B------:R-:W0:Y:S02]  /*25360*/  @P1 LDC R2, c[0x0][0x450] ;  /* 0x00011400ff021b82 */ /* 0x000e240000000800 */
[----:B------:R-:W-:-:S04]  /*25370*/  SHF.R.S32.HI R4, RZ, 0x7, R4 ;  /* 0x00000007ff047819 */ /* 0x000fc80000011404 */
[----:B------:R-:W-:Y:S02]  /*25380*/  VIMNMX R30, R30, R4, PT ;  /* 0x000000041e1e7248 */ /* 0x000fe40003fe0100 */
[----:B------:R-:W1:Y:S02]  /*25390*/  @P1 LDC R4, c[0x0][0x44c] ;  /* 0x00011300ff041b82 */ /* 0x000e640000000800 */
[----:B-1----:R-:W-:-:S05]  /*253a0*/  @P1 IMAD.HI.U32 R4, R25, R4, RZ ;  /* 0x0000000419041227 */ /* 0x002fca00078e00ff */
[----:B0-----:R-:W-:-:S05]  /*253b0*/  @P1 SHF.R.U32.HI R5, RZ, R2, R4 ;  /* 0x00000002ff051219 */ /* 0x001fca0000011604 */
[----:B------:R-:W-:-:S04]  /*253c0*/  IMAD.IADD R6, R21, 0x1, R5 ;  /* 0x0000000115067824 */ /* 0x000fc800078e0205 */
        /* <DEDUP_REMOVED lines=12> */
.L_x_1889:
[----:B------:R-:W-:-:S13]  /*25490*/  ISETP.NE.AND P0, PT, R3, 0x1, PT ;  /* 0x000000010300780c */ /* 0x000fda0003f05270 */
[----:B------:R-:W0:Y:S02]  /*254a0*/  @P0 LDC.64 R4, c[0x0][0x9e8] ;  /* 0x00027a00ff040b82 */ /* 0x000e240000000a00 */
[----:B0-----:R-:W-:-:S05]  /*254b0*/  @P0 IMAD.HI.U32 R4, R6, R4, RZ ;  /* 0x0000000406040227 */ /* 0x001fca00078e00ff */
[----:B------:R-:W-:-:S07]  /*254c0*/  @P0 SHF.R.U32.HI R6, RZ, R5, R4 ;  /* 0x00000005ff060219 */ /* 0x000fce0000011604 */
.L_x_1890:
[----:B------:R-:W-:Y:S05]  /*254d0*/  BSYNC B0 ;  /* 0x0000000000007941 */ /* 0x000fea0003800000 */
.L_x_1888:
[----:B------:R-:W-:-:S05]  /*254e0*/  IMAD R3, R6, R3, RZ ;  /* 0x0000000306037224 */ /* 0x000fca00078e02ff */
[----:B------:R-:W-:-:S07]  /*254f0*/  VIMNMX R2, R2, R3, !PT ;  /* 0x0000000302027248 */ /* 0x000fce0007fe0100 */
.L_x_1887:
[----:B------:R-:W-:Y:S01]  /*25500*/  ISETP.NE.AND P1, PT, R0, RZ, PT ;  /* 0x000000ff0000720c */ /* 0x000fe20003f25270 */
[----:B------:R-:W-:Y:S01]  /*25510*/  BSSY B0, `(.L_x_1891) ;  /* 0x0000024000007945 */ /* 0x000fe20003800000 */
[----:B------:R-:W-:-:S04]  /*25520*/  SHF.R.S32.HI R3, RZ, 0x1f, R2 ;  /* 0x0000001fff037819 */ /* 0x000fc80000011402 */
[----:B------:R-:W-:Y:S01]  /*25530*/  LEA.HI R3, R3, R2, RZ, 0x7 ;  /* 0x0000000203037211 */ /* 0x000fe200078f38ff */
[----:B------:R-:W-:-:S03]  /*25540*/  IMAD.MOV.U32 R2, RZ, RZ, RZ ;  /* 0x000000ffff027224 */ /* 0x000fc600078e00ff */
[----:B------:R-:W-:-:S03]  /*25550*/  SHF.R.S32.HI R3, RZ, 0x7, R3 ;  /* 0x00000007ff037819 */ /* 0x000fc60000011403 */
[----:B------:R-:W0:Y:S01]  /*25560*/  @!P1 LDC R0, c[0x0][0x9f0] ;  /* 0x00027c00ff009b82 */ /* 0x000e220000000800 */
[----:B------:R-:W-:-:S04]  /*25570*/  VIMNMX R4, RZ, R3, !PT ;  /* 0x00000003ff047248 */ /* 0x000fc80007fe0100 */
[----:B------:R-:W-:-:S13]  /*25580*/  ISETP.GT.AND P0, PT, R30, R4, PT ;  /* 0x000000041e00720c */ /* 0x000fda0003f04270 */
[----:B------:R-:W-:Y:S05]  /*25590*/  @!P0 BRA `(.L_x_1892) ;  /* 0x00000000006c8947 */ /* 0x000fea0003800000 */
[-C--:B0-----:R-:W-:Y:S02]  /*255a0*/  IABS R5, R0.reuse ;  /* 0x0000000000057213 */ /* 0x081fe40000000000 */
[----:B------:R-:W-:Y:S02]  /*255b0*/  IABS R7, R0 ;  /* 0x0000000000077213 */ /* 0x000fe40000000000 */
[----:B------:R-:W0:Y:S03]  /*255c0*/  I2F.RP R2, R5 ;  /* 0x0000000500027306 */ /* 0x000e260000209400 */
[----:B------:R-:W-:-:S05]  /*255d0*/  IMAD.MOV R7, RZ, RZ, -R7 ;  /* 0x000000ffff077224 */ /* 0x000fca00078e0a07 */
[----:B0-----:R-:W0:Y:S02]  /*255e0*/  MUFU.RCP R2, R2 ;  /* 0x0000000200027308 */ /* 0x001e240000001000 */
[----:B0-----:R-:W-:-:S06]  /*255f0*/  VIADD R2, R2, 0xffffffe ;  /* 0x0ffffffe02027836 */ /* 0x001fcc0000000000 */
[----:B------:R-:W0:Y:S02]  /*25600*/  F2I.FTZ.U32.TRUNC.NTZ R3, R2 ;  /* 0x0000000200037305 */ /* 0x000e24000021f000 */
[----:B0-----:R-:W-:-:S04]  /*25610*/  IMAD.MOV R2, RZ, RZ, -R3 ;  /* 0x000000ffff027224 */ /* 0x001fc800078e0a03 */
[----:B------:R-:W-:Y:S02]  /*25620*/  IMAD R6, R2, R5, RZ ;  /* 0x0000000502067224 */ /* 0x000fe400078e02ff */
[----:B------:R-:W-:-:S04]  /*25630*/  IMAD.MOV.U32 R2, RZ, RZ, RZ ;  /* 0x000000ffff027224 */ /* 0x000fc800078e00ff */
[----:B------:R-:W-:Y:S01]  /*25640*/  IMAD.HI.U32 R6, R3, R6, R2 ;  /* 0x0000000603067227 */ /* 0x000fe200078e0002 */
[----:B------:R-:W-:-:S05]  /*25650*/  IADD3 R3, R0, -0x1, R30 ;  /* 0xffffffff00037810 */ /* 0x000fca0007ffe01e */
[----:B------:R-:W-:-:S05]  /*25660*/  IMAD.IADD R3, R3, 0x1, -R4 ;  /* 0x0000000103037824 */ /* 0x000fca00078e0a04 */
        /* <DEDUP_REMOVED lines=14> */
.L_x_1892:
[----:B------:R-:W-:Y:S05]  /*25750*/  BSYNC B0 ;  /* 0x0000000000007941 */ /* 0x000fea0003800000 */
.L_x_1891:
[----:B------:R-:W-:-:S05]  /*25760*/  IMAD R36, R36, R2, R4 ;  /* 0x0000000224247224 */ /* 0x000fca00078e0204 */
[----:B------:R-:W-:-:S04]  /*25770*/  VIADDMNMX R30, R36, R2, R30, PT ;  /* 0x00000002241e7246 */ /* 0x000fc8000380011e */
[----:B------:R-:W-:Y:S01]  /*25780*/  ISETP.GT.AND P0, PT, R30, R36, PT ;  /* 0x000000241e00720c */ /* 0x000fe20003f04270 */
[----:B------:R1:W-:-:S12]  /*25790*/  STL [R1+0x28], R30 ;  /* 0x0000281e01007387 */ /* 0x0003d80000100800 */
[----:B-1----:R-:W-:Y:S05]  /*257a0*/  @P0 BRA `(.L_x_1893) ;  /* 0x0000000000440947 */ /* 0x002fea0003800000 */
[----:B0-----:R-:W0:Y:S02]  /*257b0*/  S2R R0, SR_TID.X ;  /* 0x0000000000007919 */ /* 0x001e240000002100 */
        /* <DEDUP_REMOVED lines=16> */
.L_x_1893:
[----:B0-----:R-:W-:Y:S01]  /*258c0*/  VIADD R0, R16, 0x16400 ;  /* 0x0001640010007836 */ /* 0x001fe20000000000 */
        /* <DEDUP_REMOVED lines=19> */
.L_x_1896:
[----:B------:R-:W-:Y:S05]  /*25a00*/  BSYNC B6 ;  /* 0x0000000000067941 */ /* 0x000fea0003800000 */
.L_x_1895:
        /* <DEDUP_REMOVED lines=22> */
.L_x_1898:
[----:B------:R-:W-:Y:S05]  /*25b70*/  BSYNC B6 ;  /* 0x0000000000067941 */ /* 0x000fea0003800000 */
.L_x_1897:
        /* <DEDUP_REMOVED lines=20> */
.L_x_1900:
[----:B------:R-:W-:Y:S05]  /*25cc0*/  BSYNC B6 ;  /* 0x0000000000067941 */ /* 0x000fea0003800000 */
.L_x_1899:
        /* <DEDUP_REMOVED lines=19> */
.L_x_1902:
[----:B------:R-:W-:Y:S05]  /*25e00*/  BSYNC B6 ;  /* 0x0000000000067941 */ /* 0x000fea0003800000 */
.L_x_1901:
[----:B------:R-:W0:Y:S01]  /*25e10*/  S2R R2, SR_TID.X ;  /* 0x0000000000027919 */ /* 0x000e220000002100 */
[----:B------:R-:W-:Y:S01]  /*25e20*/  ULDC.64 UR4, c[0x0][0x9f8] ;  /* 0x00027e0000047ab9 */ /* 0x000fe20000000a00 */
[----:B------:R-:W-:Y:S01]  /*25e30*/  IMAD.MOV.U32 R21, RZ, RZ, R30 ;  /* 0x000000ffff157224 */ /* 0x000fe200078e001e */
[----:B------:R-:W-:Y:S01]  /*25e40*/  ISETP.NE.U32.AND P0, PT, RZ, UR4, PT ;  /* 0x00000004ff007c0c */ /* 0x000fe2000bf05070 */
[----:B------:R-:W1:Y:S01]  /*25e50*/  S2R R20, SR_TID.X ;  /* 0x0000000000147919 */ /* 0x000e620000002100 */
[----:B------:R-:W2:Y:S01]  /*25e60*/  LDC R9, c[0x0][0x430] ;  /* 0x00010c00ff097b82 */ /* 0x000ea20000000800 */
[----:B------:R-:W-:Y:S01]  /*25e70*/  IMAD.U32 R10, RZ, RZ, UR39 ;  /* 0x00000027ff0a7e24 */ /* 0x000fe2000f8e00ff */
[----:B------:R-:W-:Y:S01]  /*25e80*/  ISETP.NE.AND.EX P0, PT, RZ, UR5, PT, P0 ;  /* 0x00000005ff007c0c */ /* 0x000fe2000bf05300 */
[----:B------:R-:W-:Y:S01]  /*25e90*/  ULDC UR4, c[0x0][0x2f4] ;  /* 0x0000bd0000047ab9 */ /* 0x000fe20000000800 */
[----:B0-----:R-:W-:Y:S01]  /*25ea0*/  LOP3.LUT R30, R2, 0x7f, RZ, 0xc0, !PT ;  /* 0x0000007f021e7812 */ /* 0x001fe200078ec0ff */
[----:B------:R-:W-:-:S10]  /*25eb0*/  ULDC UR5, c[0x0][0x320] ;  /* 0x0000c80000057ab9 */ /* 0x000fd40000000800 */
[----:B------:R-:W0:Y:S01]  /*25ec0*/  @P0 LDC.64 R2, c[0x0][0x9f8] ;  /* 0x00027e00ff020b82 */ /* 0x000e220000000a00 */
[----:B------:R-:W-:Y:S01]  /*25ed0*/  SHF.R.U32.HI R0, RZ, 0x2, R30 ;  /* 0x00000002ff007819 */ /* 0x000fe2000001161e */
[----:B------:R-:W-:Y:S02]  /*25ee0*/  IMAD.MOV.U32 R30, RZ, RZ, R27 ;  /* 0x000000ffff1e7224 */ /* 0x000fe400078e001b */
[----:B0-----:R-:W-:-:S05]  /*25ef0*/  @P0 IMAD.WIDE R2, R27, 0x4, R2 ;  /* 0x000000041b020825 */ /* 0x001fca00078e0202 */
[----:B------:R0:W3:Y:S01]  /*25f00*/  @P0 LDG.E R30, desc[UR42][R2.64] ;  /* 0x0000002a021e0981 */ /* 0x0000e2000c1e1900 */
[----:B-1----:R-:W-:Y:S01]  /*25f10*/  IMAD.SHL.U32 R20, R20, 0x20, RZ ;  /* 0x0000002014147824 */ /* 0x002fe200078e00ff */
[----:B--2---:R-:W-:Y:S02]  /*25f20*/  ISETP.NE.AND P1, PT, R9, 0x1, PT ;  /* 0x000000010900780c */ /* 0x004fe40003f25270 */
[----:B------:R-:W-:Y:S02]  /*25f30*/  LEA R8, R21, 0xffffff80, 0x7 ;  /* 0xffffff8015087811 */ /* 0x000fe400078e38ff */
[----:B------:R-:W-:-:S04]  /*25f40*/  LOP3.LUT R20, R0, 0x60, R20, 0xf8, !PT ;  /* 0x0000006000147812 */ /* 0x000fc800078ef814 */
[----:B------:R-:W-:-:S04]  /*25f50*/  LOP3.LUT R7, R20, R8, RZ, 0xfc, !PT ;  /* 0x0000000814077212 */ /* 0x000fc800078efcff */
[C---:B------:R-:W-:Y:S01]  /*25f60*/  ISETP.GE.AND P0, PT, R7.reuse, R18, PT ;  /* 0x000000120700720c */ /* 0x040fe20003f06270 */
[----:B------:R-:W1:Y:S01]  /*25f70*/  @P1 LDC R5, c[0x0][0x434] ;  /* 0x00010d00ff051b82 */ /* 0x000e620000000800 */
[----:B------:R-:W-:-:S04]  /*25f80*/  IMAD.IADD R7, R7, 0x1, R37 ;  /* 0x0000000107077824 */ /* 0x000fc800078e0225 */
[----:B------:R-:W-:-:S03]  /*25f90*/  IMAD.MOV.U32 R0, RZ, RZ, R7 ;  /* 0x000000ffff007224 */ /* 0x000fc600078e0007 */
[----:B------:R-:W2:Y:S08]  /*25fa0*/  @P1 LDC R4, c[0x0][0x438] ;  /* 0x00010e00ff041b82 */ /* 0x000eb00000000800 */
[----:B0-----:R-:W0:Y:S01]  /*25fb0*/  @!P0 LDC.64 R2, c[0x0][0x428] ;  /* 0x00010a00ff028b82 */ /* 0x001e220000000a00 */
[----:B-1----:R-:W-:-:S05]  /*25fc0*/  @P1 IMAD.HI.U32 R5, R7, R5, RZ ;  /* 0x0000000507051227 */ /* 0x002fca00078e00ff */
[----:B--2---:R-:W-:-:S04]  /*25fd0*/  @P1 SHF.R.U32.HI R0, RZ, R4, R5 ;  /* 0x00000004ff001219 */ /* 0x004fc80000011605 */
[--C-:B------:R-:W-:Y:S01]  /*25fe0*/  @!P0 SHF.R.S32.HI R5, RZ, 0x1f, R0.reuse ;  /* 0x0000001fff058819 */ /* 0x100fe20000011400 */
[----:B------:R-:W-:Y:S01]  /*25ff0*/  @!P0 IMAD.MOV.U32 R4, RZ, RZ, R0 ;  /* 0x000000ffff048224 */ /* 0x000fe200078e0000 */
[----:B------:R-:W-:Y:S02]  /*26000*/  ISETP.NE.AND P2, PT, R10, 0x3, PT ;  /* 0x000000030a00780c */ /* 0x000fe40003f45270 */
[----:B------:R-:W-:Y:S02]  /*26010*/  LOP3.LUT R17, R17, 0xffffffdf, RZ, 0xc0, !PT ;  /* 0xffffffdf11117812 */ /* 0x000fe400078ec0ff */
[C---:B------:R-:W-:Y:S02]  /*26020*/  LOP3.LUT R10, R35.reuse, 0x40, RZ, 0xfc, !PT ;  /* 0x00000040230a7812 */ /* 0x040fe400078efcff */
[----:B------:R-:W-:-:S07]  /*26030*/  LOP3.LUT R11, R35, 0x80, RZ, 0xfc, !PT ;  /* 0x00000080230b7812 */ /* 0x000fce00078efcff */
[----:B------:R-:W-:-:S04]  /*26040*/  @P2 LOP3.LUT R17, R17, 0x20, RZ, 0xfc, !PT ;  /* 0x0000002011112812 */ /* 0x000fc800078efcff */
[----:B------:R-:W-:Y:S02]  /*26050*/  LOP3.LUT R17, R17, 0xffffffef, RZ, 0xc0, !PT ;  /* 0xffffffef11117812 */ /* 0x000fe400078ec0ff */
[----:B------:R-:W-:Y:S01]  /*26060*/  ISETP.GE.AND P3, PT, R11, UR4, PT ;  /* 0x000000040b007c0c */ /* 0x000fe2000bf66270 */
[----:B------:R-:W-:Y:S01]  /*26070*/  UMOV UR6, 0xffffffff ;  /* 0xffffffff00067882 */ /* 0x000fe20000000000 */
[----:B------:R-:W-:-:S04]  /*26080*/  IMAD.MOV R0, RZ, RZ, -R0 ;  /* 0x000000ffff007224 */ /* 0x000fc800078e0a00 */
[----:B------:R-:W-:Y:S01]  /*26090*/  IMAD R7, R9, R0, R7 ;  /* 0x0000000009077224 */ /* 0x000fe200078e0207 */
[----:B---3--:R-:W-:Y:S01]  /*260a0*/  SHF.R.S32.HI R6, RZ, 0x1f, R30 ;  /* 0x0000001fff067819 */ /* 0x008fe2000001141e */
[----:B0-----:R-:W-:-:S04]  /*260b0*/  @!P0 IMAD.WIDE.U32 R4, R30, R2, R4 ;  /* 0x000000021e048225 */ /* 0x001fc800078e0004 */
[----:B------:R0:W-:Y:S02]  /*260c0*/  STL [R1], R6 ;  /* 0x0000000601007387 */ /* 0x0001e40000100800 */
[----:B0-----:R-:W-:-:S04]  /*260d0*/  @!P0 IMAD R6, R6, R2, RZ ;  /* 0x0000000206068224 */ /* 0x001fc800078e02ff */
[----:B------:R-:W-:Y:S02]  /*260e0*/  @!P0 IMAD R6, R30, R3, R6 ;  /* 0x000000031e068224 */ /* 0x000fe400078e0206 */
[----:B------:R-:W0:Y:S02]  /*260f0*/  @!P0 LDC.64 R2, c[0x0][0x418] ;  /* 0x00010600ff028b82 */ /* 0x000e240000000a00 */
[----:B------:R-:W-:Y:S02]  /*26100*/  @!P0 IMAD.IADD R5, R5, 0x1, R6 ;  /* 0x0000000105058824 */ /* 0x000fe400078e0206 */
[----:B------:R-:W-:Y:S01]  /*26110*/  IMAD.MOV.U32 R6, RZ, RZ, RZ ;  /* 0x000000ffff067224 */ /* 0x000fe200078e00ff */
[----:B0-----:R-:W-:-:S04]  /*26120*/  @!P0 LEA R2, P1, R4, R2, 0x2 ;  /* 0x0000000204028211 */ /* 0x001fc800078210ff */
[----:B------:R-:W-:Y:S02]  /*26130*/  @!P0 LEA.HI.X R3, R4, R3, R5, 0x2, P1 ;  /* 0x0000000304038211 */ /* 0x000fe400008f1405 */
[----:B------:R-:W-:-:S03]  /*26140*/  ISETP.GE.AND P1, PT, R35, UR4, PT ;  /* 0x0000000423007c0c */ /* 0x000fc6000bf26270 */
[----:B------:R0:W5:Y:S01]  /*26150*/  @!P0 LDG.E R6, desc[UR42][R2.64] ;  /* 0x0000002a02068981 */ /* 0x000162000c1e1900 */
[----:B------:R-:W-:-:S09]  /*26160*/  ISETP.GE.AND P0, PT, R10, UR4, PT ;  /* 0x000000040a007c0c */ /* 0x000fd2000bf06270 */
[----:B------:R-:W-:Y:S02]  /*26170*/  @P1 LOP3.LUT R17, R17, 0x10, RZ, 0xfc, !PT ;  /* 0x0000001011111812 */ /* 0x000fe400078efcff */
[----:B------:R-:W-:Y:S02]  /*26180*/  ISETP.GE.AND P1, PT, R35, UR5, PT ;  /* 0x0000000523007c0c */ /* 0x000fe4000bf26270 */
        /* <DEDUP_REMOVED lines=10> */
.L_x_2130:
[----:B------:R-:W-:Y:S05]  /*26230*/  @!P2 BRA `(.L_x_1904) ;  /* 0x000000000004a947 */ /* 0x000fea0003800000 */
[----:B------:R-:W-:Y:S01]  /*26240*/  BPT.TRAP 0x1 ;  /* 0x000000040000795c */ /* 0x000fe20000300000 */
.L_x_1904:
[----:B------:R-:W0:Y:S01]  /*26250*/  S2R R0, SR_TID.X ;  /* 0x0000000000007919 */ /* 0x000e220000002100 */
[----:B------:R-:W-:Y:S01]  /*26260*/  IMAD R4, R19, 0x8, R16 ;  /* 0x0000000813047824 */ /* 0x000fe200078e0210 */
[----:B------:R-:W-:Y:S01]  /*26270*/  BSSY B0, `(.L_x_1905) ;  /* 0x0000009000007945 */ /* 0x000fe20003800000 */
[----:B0-----:R-:W-:-:S04]  /*26280*/  LOP3.LUT R0, R0, 0x7f, RZ, 0xc0, !PT ;  /* 0x0000007f00007812 */ /* 0x001fc800078ec0ff */
[----:B------:R-:W-:-:S04]  /*26290*/  SHF.R.U32.HI R0, RZ, 0x2, R0 ;  /* 0x00000002ff007819 */ /* 0x000fc80000011600 */
[----:B------:R-:W-:Y:S02]  /*262a0*/  IADD3 R8, -R0, R18, -R8 ;  /* 0x0000001200087210 */ /* 0x000fe40007ffe908 */
[----:B------:R-:W-:Y:S02]  /*262b0*/  SHF.L.U32 R0, R28, 0x1f, RZ ;  /* 0x0000001f1c007819 */ /* 0x000fe400000006ff */
[----:B------:R-:W-:Y:S02]  /*262c0*/  SHF.R.S32.HI R18, RZ, 0x1f, R7 ;  /* 0x0000001fff127819 */ /* 0x000fe40000011407 */
[----:B------:R-:W0:Y:S01]  /*262d0*/  SYNCS.PHASECHK.TRANS64.TRYWAIT P0, [R4+URZ+0x22880], R0 ;  /* 0x02288000040075a7 */ /* 0x000e22000800017f */
[----:B------:R1:W-:Y:S02]  /*262e0*/  STL [R1+0x24], R0 ;  /* 0x0000240001007387 */ /* 0x0003e40000100800 */
[----:B01----:R-:W-:Y:S05]  /*262f0*/  @!P0 BRA `(.L_x_1906) ;  /* 0x0000007800f48947 */ /* 0x003fea0003800000 */
.L_x_2131:
[----:B------:R-:W-:Y:S05]  /*26300*/  BSYNC B0 ;  /* 0x0000000000007941 */ /* 0x000fea0003800000 */
.L_x_1905:
[----:B------:R-:W-:Y:S01]  /*26310*/  ULDC.64 UR4, c[0x0][0x328] ;  /* 0x0000ca0000047ab9 */ /* 0x000fe20000000a00 */
[----:B-----5:R-:W-:Y:S01]  /*26320*/  SHF.R.S32.HI R5, RZ, 0x1f, R6 ;  /* 0x0000001fff057819 */ /* 0x020fe20000011406 */
[----:B0-----:R-:W-:Y:S01]  /*26330*/  IMAD R0, R18, UR4, RZ ;  /* 0x0000000412007c24 */ /* 0x001fe2000f8e02ff */
[----:B------:R-:W-:Y:S01]  /*26340*/  ULDC.64 UR6, c[0x0][0x318] ;  /* 0x0000c60000067ab9 */ /* 0x000fe20000000a00 */
[----:B------:R-:W-:Y:S01]  /*26350*/  IMAD.WIDE.U32 R2, R7, UR4, RZ ;  /* 0x0000000407027c25 */ /* 0x000fe2000f8e00ff */
[----:B------:R-:W-:Y:S01]  /*26360*/  LOP3.LUT P1, RZ, R17, 0x1, RZ, 0xc0, !PT ;  /* 0x0000000111ff7812 */ /* 0x000fe2000782c0ff */
[----:B------:R0:W-:Y:S01]  /*26370*/  STL [R1+0x20], R5 ;  /* 0x0000200501007387 */ /* 0x0001e20000100800 */
[----:B------:R-:W-:Y:S01]  /*26380*/  ISETP.GE.AND P4, PT, R8, 0x1, PT ;  /* 0x000000010800780c */ /* 0x000fe20003f86270 */
[----:B------:R-:W-:Y:S01]  /*26390*/  IMAD R0, R7, UR5, R0 ;  /* 0x0000000507007c24 */ /* 0x000fe2000f8e0200 */
[----:B------:R-:W-:-:S03]  /*263a0*/  ULDC.64 UR4, c[0x0][0x338] ;  /* 0x0000ce0000047ab9 */ /* 0x000fc60000000a00 */
[----:B------:R-:W-:Y:S02]  /*263b0*/  IMAD.IADD R3, R3, 0x1, R0 ;  /* 0x0000000103037824 */ /* 0x000fe400078e0200 */
[----:B------:R-:W-:Y:S02]  /*263c0*/  IMAD R0, R5, UR4, RZ ;  /* 0x0000000405007c24 */ /* 0x000fe4000f8e02ff */
[----:B0-----:R-:W0:Y:S01]  /*263d0*/  S2R R5, SR_TID.X ;  /* 0x0000000000057919 */ /* 0x001e220000002100 */
[----:B------:R-:W-:-:S04]  /*263e0*/  IMAD.WIDE.U32 R2, R6, UR4, R2 ;  /* 0x0000000406027c25 */ /* 0x000fc8000f8e0002 */
[----:B------:R-:W-:Y:S01]  /*263f0*/  IMAD R0, R6, UR5, R0 ;  /* 0x0000000506007c24 */ /* 0x000fe2000f8e0200 */
[----:B------:R-:W-:-:S03]  /*26400*/  ULDC.64 UR4, c[0x0][0x330] ;  /* 0x0000cc0000047ab9 */ /* 0x000fc60000000a00 */
[----:B------:R-:W-:Y:S02]  /*26410*/  IMAD.IADD R3, R3, 0x1, R0 ;  /* 0x0000000103037824 */ /* 0x000fe400078e0200 */
[----:B------:R-:W-:Y:S01]  /*26420*/  IMAD.WIDE.U32 R2, R26, UR4, R2 ;  /* 0x000000041a027c25 */ /* 0x000fe2000f8e0002 */
[----:B------:R-:W-:-:S03]  /*26430*/  UMOV UR4, 0xffffffff ;  /* 0xffffffff00047882 */ /* 0x000fc60000000000 */
[----:B------:R-:W-:Y:S01]  /*26440*/  IMAD R3, R26, UR5, R3 ;  /* 0x000000051a037c24 */ /* 0x000fe2000f8e0203 */
[----:B------:R-:W-:-:S04]  /*26450*/  IADD3 R0, P0, R2, UR6, RZ ;  /* 0x0000000602007c10 */ /* 0x000fc8000ff1e0ff */
[----:B------:R-:W-:Y:S02]  /*26460*/  IADD3.X R2, R3, UR7, RZ, P0, !PT ;  /* 0x0000000703027c10 */ /* 0x000fe400087fe4ff */
[----:B0-----:R-:W-:-:S04]  /*26470*/  LOP3.LUT R5, R5, 0x7f, RZ, 0xc0, !PT ;  /* 0x0000007f05057812 */ /* 0x001fc800078ec0ff */
[----:B------:R-:W-:-:S05]  /*26480*/  SHF.R.U32.HI R5, RZ, 0x5, R5 ;  /* 0x00000005ff057819 */ /* 0x000fca0000011605 */
[----:B------:R-:W-:-:S04]  /*26490*/  IMAD.SHL.U32 R5, R5, 0x400, RZ ;  /* 0x0000040005057824 */ /* 0x000fc800078e00ff */
[----:B------:R-:W-:Y:S01]  /*264a0*/  IMAD R5, R19, 0x4000, R5 ;  /* 0x0000400013057824 */ /* 0x000fe200078e0205 */
[----:B------:R-:W-:Y:S06]  /*264b0*/  BRA.DIV UR4, `(.L_x_1907) ;  /* 0x0000007a049c7947 */ /* 0x000fec000b800000 */
[----:B------:R-:W0:Y:S01]  /*264c0*/  SHFL.IDX PT, R10, R0, RZ, 0x1c1f ;  /* 0x001c1fff000a7589 */ /* 0x000e2200000e0000 */
[----:B------:R-:W-:Y:S02]  /*264d0*/  LOP3.LUT P6, RZ, R17, 0x2, RZ, 0xc0, !PT ;  /* 0x0000000211ff7812 */ /* 0x000fe400078cc0ff */
[C---:B------:R-:W-:Y:S01]  /*264e0*/  ISETP.GE.AND P3, PT, R8.reuse, 0x21, PT ;  /* 0x000000210800780c */ /* 0x040fe20003f66270 */
[----:B------:R-:W1:Y:S01]  /*264f0*/  SHFL.IDX PT, R3, R2, RZ, 0x1c1f ;  /* 0x001c1fff02037589 */ /* 0x000e6200000e0000 */
[C---:B------:R-:W-:Y:S02]  /*26500*/  ISETP.GE.AND P2, PT, R8.reuse, 0x41, PT ;  /* 0x000000410800780c */ /* 0x040fe40003f46270 */
[----:B------:R-:W-:Y:S01]  /*26510*/  ISETP.GE.AND P5, PT, R8, 0x61, PT ;  /* 0x000000610800780c */ /* 0x000fe20003fa6270 */
[----:B------:R-:W-:Y:S01]  /*26520*/  SHFL.IDX PT, R9, R2, 0x1, 0x1c1f ;  /* 0x003c1f0002097f89 */ /* 0x000fe200000e0000 */
[----:B0-----:R-:W-:-:S05]  /*26530*/  IADD3 R10, P0, R35, R10, RZ ;  /* 0x0000000a230a7210 */ /* 0x001fca0007f1e0ff */
[----:B-1----:R-:W-:Y:S01]  /*26540*/  IMAD.X R11, RZ, RZ, R3, P0 ;  /* 0x000000ffff0b7224 */ /* 0x002fe200000e0603 */
[----:B------:R-:W-:Y:S02]  /*26550*/  ISETP.LT.OR P0, PT, R8, 0x1, P6 ;  /* 0x000000010800780c */ /* 0x000fe40003701670 */
[----:B------:R-:W-:-:S05]  /*26560*/  IADD3 R3, R16, R5, R32 ;  /* 0x0000000510037210 */ /* 0x000fca0007ffe020 */
[----:B------:R-:W-:-:S06]  /*26570*/  IMAD.IADD R5, R33, 0x1, R3 ;  /* 0x0000000121057824 */ /* 0x000fcc00078e0203 */
[----:B------:R-:W-:Y:S01]  /*26580*/  LDGSTS.E.BYPASS.LTC128B.128 [R3+0x8400], desc[UR42][R10.64], !P0 ;  /* 0x084000000a037fae */ /* 0x000fe2000c101d6a */
[----:B------:R-:W-:-:S13]  /*26590*/  ISETP.LT.OR P0, PT, R8, 0x1, P1 ;  /* 0x000000010800780c */ /* 0x000fda0000f01670 */
[----:B------:R0:W-:Y:S04]  /*265a0*/  LDGSTS.E.BYPASS.LTC128B.128 [R5+0x8400], desc[UR42][R10.64+0x40], !P0 ;  /* 0x084000400a057fae */ /* 0x0001e8000c101d6a */
[----:B0-----:R-:W0:Y:S02]  /*265b0*/  SHFL.IDX PT, R10, R0, 0x1, 0x1c1f ;  /* 0x003c1f00000a7f89 */ /* 0x001e2400000e0000 */
[----:B0-----:R-:W-:-:S05]  /*265c0*/  IADD3 R10, P0, R35, R10, RZ ;  /* 0x0000000a230a7210 */ /* 0x001fca0007f1e0ff */
[----:B------:R-:W-:Y:S01]  /*265d0*/  IMAD.X R11, RZ, RZ, R9, P0 ;  /* 0x000000ffff0b7224 */ /* 0x000fe200000e0609 */
[C---:B------:R-:W-:Y:S01]  /*265e0*/  ISETP.LT.OR P0, PT, R8.reuse, 0x21, P6 ;  /* 0x000000210800780c */ /* 0x040fe20003701670 */
[----:B------:R-:W-:Y:S04]  /*265f0*/  SHFL.IDX PT, R9, R2, 0x2, 0x1c1f ;  /* 0x005c1f0002097f89 */ /* 0x000fe800000e0000 */
[----:B------:R-:W-:Y:S08]  /*26600*/  SHFL.IDX PT, R2, R2, 0x3, 0x1c1f ;  /* 0x007c1f0002027f89 */ /* 0x000ff000000e0000 */
[----:B------:R-:W-:Y:S01]  /*26610*/  LDGSTS.E.BYPASS.LTC128B.128 [R3+0x9400], desc[UR42][R10.64], !P0 ;  /* 0x094000000a037fae */ /* 0x000fe2000c101d6a */
[----:B------:R-:W-:-:S13]  /*26620*/  ISETP.LT.OR P0, PT, R8, 0x21, P1 ;  /* 0x000000210800780c */ /* 0x000fda0000f01670 */
[----:B------:R0:W-:Y:S04]  /*26630*/  LDGSTS.E.BYPASS.LTC128B.128 [R5+0x9400], desc[UR42][R10.64+0x40], !P0 ;  /* 0x094000400a057fae */ /* 0x0001e8000c101d6a */
[----:B0-----:R-:W0:Y:S04]  /*26640*/  SHFL.IDX PT, R10, R0, 0x2, 0x1c1f ;  /* 0x005c1f00000a7f89 */ /* 0x001e2800000e0000 */
[----:B------:R-:W1:Y:S01]  /*26650*/  SHFL.IDX PT, R0, R0, 0x3, 0x1c1f ;  /* 0x007c1f0000007f89 */ /* 0x000e6200000e0000 */
[----:B0-----:R-:W-:-:S05]  /*26660*/  IADD3 R10, P0, R35, R10, RZ ;  /* 0x0000000a230a7210 */ /* 0x001fca0007f1e0ff */
[----:B------:R-:W-:Y:S01]  /*26670*/  IMAD.X R11, RZ, RZ, R9, P0 ;  /* 0x000000ffff0b7224 */ /* 0x000fe200000e0609 */
[----:B------:R-:W-:-:S13]  /*26680*/  ISETP.LT.OR P0, PT, R8, 0x41, P6 ;  /* 0x000000410800780c */ /* 0x000fda0003701670 */
[----:B------:R0:W-:Y:S01]  /*26690*/  LDGSTS.E.BYPASS.LTC128B.128 [R3+0xa400], desc[UR42][R10.64], !P0 ;  /* 0x0a4000000a037fae */ /* 0x0001e2000c101d6a */
[----:B------:R-:W-:-:S13]  /*266a0*/  ISETP.LT.OR P0, PT, R8, 0x41, P1 ;  /* 0x000000410800780c */ /* 0x000fda0000f01670 */
[----:B-1----:R0:W-:Y:S02]  /*266b0*/  LDGSTS.E.BYPASS.LTC128B.128 [R5+0xa400], desc[UR42][R10.64+0x40], !P0 ;  /* 0x0a4000400a057fae */ /* 0x0021e4000c101d6a */
.L_x_2141:
[----:B0-----:R-:W-:Y:S02]  /*266c0*/  IADD3 R10, P0, R35, R0, RZ ;  /* 0x00000000230a7210 */ /* 0x001fe40007f1e0ff */
        /* <DEDUP_REMOVED lines=11> */
.L_x_1908:
[----:B------:R-:W-:Y:S02]  /*26780*/  PLOP3.LUT P1, PT, P1, P0, PT, 0xa2, 0x0 ;  /* 0x000000000000781c */ /* 0x000fe40000f21472 */
[----:B------:R-:W-:-:S08]  /*26790*/  @P0 R2UR P1, UR4, R4 ;  /* 0x00000000040402ca */ /* 0x000fd00000020000 */
[----:B------:R-:W-:-:S05]  /*267a0*/  @P0 PLOP3.LUT P0, PT, P1, PT, PT, 0x80, 0x0 ;  /* 0x000000000000081c */ /* 0x000fca0000f0f070 */
[----:B------:R-:W-:Y:S01]  /*267b0*/  @!P1 SYNCS.ARRIVE.TRANS64.RED.A0T1 RZ, [UR4+0x22870], RZ ;  /* 0x022870ffffff99a7 */ /* 0x000fe20008200404 */
[----:B------:R-:W-:Y:S07]  /*267c0*/  @!P1 ARRIVES.LDGSTSBAR.64.TRANSCNT [UR4+0x22870] ;  /* 0x02287000ff0099b0 */ /* 0x000fee0008000a84 */
[----:B------:R-:W-:Y:S05]  /*267d0*/  @P0 BRA.U.ANY `(.L_x_1908) ;  /* 0xfffffffd00e80947 */ /* 0x000fea000393ffff */
[----:B------:R-:W-:Y:S01]  /*267e0*/  NOP ;  /* 0x0000000000007918 */ /* 0x000fe20000000000 */
[----:B------:R-:W-:-:S05]  /*267f0*/  IMAD.U32 R0, RZ, RZ, UR39 ;  /* 0x00000027ff007e24 */ /* 0x000fca000f8e00ff */
[----:B------:R-:W-:-:S13]  /*26800*/  ISETP.NE.AND P6, PT, R0, 0x3, PT ;  /* 0x000000030000780c */ /* 0x000fda0003fc5270 */
[----:B------:R-:W-:Y:S05]  /*26810*/  @!P6 BRA `(.L_x_1909) ;  /* 0x000000000004e947 */ /* 0x000fea0003800000 */
[----:B------:R-:W-:Y:S01]  /*26820*/  BPT.TRAP 0x1 ;  /* 0x000000040000795c */ /* 0x000fe20000300000 */
.L_x_1909:
[----:B------:R2:W-:Y:S01]  /*26830*/  SYNCS.ARRIVE.TRANS64.A1T0 RZ, [R4+URZ+0x22870], RZ ;  /* 0x022870ff04ff79a7 */ /* 0x0005e2000810003f */
[----:B------:R-:W-:Y:S05]  /*26840*/  @!P6 BRA `(.L_x_1910) ;  /* 0x000000000004e947 */ /* 0x000fea0003800000 */
[----:B------:R-:W-:Y:S01]  /*26850*/  BPT.TRAP 0x1 ;  /* 0x000000040000795c */ /* 0x000fe20000300000 */
.L_x_1910:
[----:B------:R-:W3:Y:S01]  /*26860*/  LDL R0, [R1+0x24] ;  /* 0x0000240001007983 */ /* 0x000ee20000100800 */
[----:B------:R-:W-:Y:S01]  /*26870*/  BSSY B0, `(.L_x_1911) ;  /* 0x0000003000007945 */ /* 0x000fe20003800000 */
[----:B---3--:R-:W3:Y:S03]  /*26880*/  SYNCS.PHASECHK.TRANS64.TRYWAIT P0, [R4+URZ+0x22840], R0 ;  /* 0x02284000040075a7 */ /* 0x008ee6000800017f */
[----:B---3--:R-:W-:Y:S05]  /*26890*/  @!P0 BRA `(.L_x_1912) ;  /* 0x0000007c001c8947 */ /* 0x008fea0003800000 */
.L_x_2142:
[----:B------:R-:W-:Y:S05]  /*268a0*/  BSYNC B0 ;  /* 0x0000000000007941 */ /* 0x000fea0003800000 */
.L_x_1911:
[----:B01----:R-:W4:Y:S01]  /*268b0*/  LDL.LU R5, [R1+0x20] ;  /* 0x0000200001057983 */ /* 0x003f220000300800 */
[----:B------:R-:W-:Y:S01]  /*268c0*/  ULDC.64 UR4, c[0x0][0x300] ;  /* 0x0000c00000047ab9 */ /* 0x000fe20000000a00 */
[----:B------:R-:W-:Y:S02]  /*268d0*/  ULDC.64 UR6, c[0x0][0x2e8] ;  /* 0x0000ba0000067ab9 */ /* 0x000fe40000000a00 */
[----:B------:R-:W5:Y:S01]  /*268e0*/  LDL R8, [R1+0x8] ;  /* 0x0000080001087983 */ /* 0x000f620000100800 */
[----:B---3--:R-:W-:Y:S01]  /*268f0*/  IMAD R0, R18, UR4, RZ ;  /* 0x0000000412007c24 */ /* 0x008fe2000f8e02ff */
[----:B------:R-:W-:Y:S01]  /*26900*/  LOP3.LUT P1, RZ, R17, 0x4, RZ, 0xc0, !PT ;  /* 0x0000000411ff7812 */ /* 0x000fe2000782c0ff */
[----:B------:R-:W-:-:S04]  /*26910*/  IMAD.WIDE.U32 R2, R7, UR4, RZ ;  /* 0x0000000407027c25 */ /* 0x000fc8000f8e00ff */
[----:B------:R-:W-:Y:S01]  /*26920*/  IMAD R0, R7, UR5, R0 ;  /* 0x0000000507007c24 */ /* 0x000fe2000f8e0200 */
[----:B------:R-:W-:-:S03]  /*26930*/  ULDC.64 UR4, c[0x0][0x310] ;  /* 0x0000c40000047ab9 */ /* 0x000fc60000000a00 */
[----:B------:R-:W-:Y:S02]  /*26940*/  IMAD.IADD R3, R3, 0x1, R0 ;  /* 0x0000000103037824 */ /* 0x000fe400078e0200 */
[----:B------:R-:W-:-:S04]  /*26950*/  IMAD.WIDE.U32 R2, R6, UR4, R2 ;  /* 0x0000000406027c25 */ /* 0x000fc8000f8e0002 */
[----:B----4-:R-:W-:-:S04]  /*26960*/  IMAD R0, R5, UR4, RZ ;  /* 0x0000000405007c24 */ /* 0x010fc8000f8e02ff */
[----:B------:R-:W-:Y:S01]  /*26970*/  IMAD R0, R6, UR5, R0 ;  /* 0x0000000506007c24 */ /* 0x000fe2000f8e0200 */
[----:B------:R-:W-:Y:S01]  /*26980*/  ULDC.64 UR4, c[0x0][0x308] ;  /* 0x0000c20000047ab9 */ /* 0x000fe20000000a00 */
[----:B-----5:R-:W-:Y:S02]  /*26990*/  IMAD R6, R19, 0x6000, R8 ;  /* 0x0000600013067824 */ /* 0x020fe400078e0208 */
[----:B------:R-:W-:Y:S02]  /*269a0*/  IMAD.IADD R3, R3, 0x1, R0 ;  /* 0x0000000103037824 */ /* 0x000fe400078e0200 */
[----:B------:R-:W-:Y:S01]  /*269b0*/  IMAD.WIDE.U32 R2, R26, UR4, R2 ;  /* 0x000000041a027c25 */ /* 0x000fe2000f8e0002 */
[----:B------:R-:W-:-:S03]  /*269c0*/  UMOV UR4, 0xffffffff ;  /* 0xffffffff00047882 */ /* 0x000fc60000000000 */
[----:B------:R-:W-:Y:S01]  /*269d0*/  IMAD R5, R26, UR5, R3 ;  /* 0x000000051a057c24 */ /* 0x000fe2000f8e0203 */
[----:B------:R-:W-:-:S04]  /*269e0*/  IADD3 R0, P0, R2, UR6, RZ ;  /* 0x0000000602007c10 */ /* 0x000fc8000ff1e0ff */
[----:B------:R-:W-:Y:S01]  /*269f0*/  IADD3.X R5, R5, UR7, RZ, P0, !PT ;  /* 0x0000000705057c10 */ /* 0x000fe200087fe4ff */
[----:B------:R-:W-:Y:S08]  /*26a00*/  BRA.DIV UR4, `(.L_x_1913) ;  /* 0x0000007a04d87947 */ /* 0x000ff0000b800000 */
[----:B------:R-:W0:Y:S01]  /*26a10*/  SHFL.IDX PT, R3, R0, RZ, 0x1c1f ;  /* 0x001c1fff00037589 */ /* 0x000e2200000e0000 */
[----:B------:R-:W-:Y:S01]  /*26a20*/  LOP3.LUT P6, RZ, R17, 0x8, RZ, 0xc0, !PT ;  /* 0x0000000811ff7812 */ /* 0x000fe200078cc0ff */
[C-C-:B------:R-:W-:Y:S02]  /*26a30*/  @P4 IMAD.IADD R7, R16.reuse, 0x1, R6.reuse ;  /* 0x0000000110074824 */ /* 0x140fe400078e0206 */
[----:B------:R-:W1:Y:S01]  /*26a40*/  SHFL.IDX PT, R2, R5, RZ, 0x1c1f ;  /* 0x001c1fff05027589 */ /* 0x000e6200000e0000 */
[----:B------:R-:W-:Y:S01]  /*26a50*/  @P3 IMAD.IADD R9, R16, 0x1, R6 ;  /* 0x0000000110093824 */ /* 0x000fe200078e0206 */
[----:B0-----:R-:W-:-:S05]  /*26a60*/  @P4 IADD3 R3, P0, R35, R3, RZ ;  /* 0x0000000323034210 */ /* 0x001fca0007f1e0ff */
[----:B-1----:R-:W-:Y:S01]  /*26a70*/  @P4 IMAD.X R2, RZ, RZ, R2, P0 ;  /* 0x000000ffff024224 */ /* 0x002fe200000e0602 */
[----:B------:R-:W-:-:S04]  /*26a80*/  LOP3.LUT P0, RZ, R17, 0x10, RZ, 0xc0, !PT ;  /* 0x0000001011ff7812 */ /* 0x000fc8000780c0ff */
[----:B------:R-:W-:-:S04]  /*26a90*/  @P4 LOP3.LUT R3, R3, R2, RZ, 0x3c, !PT ;  /* 0x0000000203034212 */ /* 0x000fc800078e3cff */
[----:B------:R-:W-:-:S04]  /*26aa0*/  @P4 LOP3.LUT R2, R3, R2, RZ, 0x3c, !PT ;  /* 0x0000000203024212 */ /* 0x000fc800078e3cff */
[----:B------:R-:W-:-:S05]  /*26ab0*/  @P4 LOP3.LUT R3, R3, R2, RZ, 0x3c, !PT ;  /* 0x0000000203034212 */ /* 0x000fca00078e3cff */
[----:B------:R-:W-:Y:S01]  /*26ac0*/  @!PT LDS RZ, [RZ] ;  /* 0x00000000fffff984 */ /* 0x000fe20000000800 */
[----:B------:R-:W-:Y:S04]  /*26ad0*/  @P4 LDGSTS.E.BYPASS.LTC128B.128 [R7+0x16400], desc[UR42][R2.64], !P0 ;  /* 0x1640000002074fae */ /* 0x000fe8000c101d6a */
[----:B------:R-:W-:Y:S04]  /*26ae0*/  @P4 LDGSTS.E.BYPASS.LTC128B.128 [R7+0x18400], desc[UR42][R2.64+0x40], !P6 ;  /* 0x1840004002074fae */ /* 0x000fe8000f101d6a */
[----:B------:R0:W-:Y:S01]  /*26af0*/  @P4 LDGSTS.E.BYPASS.LTC128B.128 [R7+0x1a400], desc[UR42][R2.64+0x80], !P1 ;  /* 0x1a40008002074fae */ /* 0x0001e2000c901d6a */
[----:B------:R-:W-:-:S03]  /*26b00*/  LOP3.LUT P4, RZ, R17, 0x10, RZ, 0xc0, !PT ;  /* 0x0000001011ff7812 */ /* 0x000fc6000788c0ff */
[----:B0-----:R-:W0:Y:S01]  /*26b10*/  SHFL.IDX PT, R3, R0, 0x1, 0x1c1f ;  /* 0x003c1f0000037f89 */ /* 0x001e2200000e0000 */
[----:B------:R-:W-:-:S03]  /*26b20*/  @P2 IMAD.IADD R7, R16, 0x1, R6 ;  /* 0x0000000110072824 */ /* 0x000fc600078e0206 */
[----:B------:R-:W1:Y:S01]  /*26b30*/  SHFL.IDX PT, R2, R5, 0x1, 0x1c1f ;  /* 0x003c1f0005027f89 */ /* 0x000e6200000e0000 */
        /* <DEDUP_REMOVED lines=8> */
[----:B0-----:R-:W0:Y:S04]  /*26bc0*/  SHFL.IDX PT, R3, R0, 0x2, 0x1c1f ;  /* 0x005c1f0000037f89 */ /* 0x001e2800000e0000 */
[----:B------:R-:W1:Y:S04]  /*26bd0*/  SHFL.IDX PT, R2, R5, 0x2, 0x1c1f ;  /* 0x005c1f0005027f89 */ /* 0x000e6800000e0000 */
[----:B------:R-:W3:Y:S01]  /*26be0*/  SHFL.IDX PT, R5, R5, 0x3, 0x1c1f ;  /* 0x007c1f0005057f89 */ /* 0x000ee200000e0000 */
        /* <DEDUP_REMOVED lines=8> */
[----:B0--3--:R0:W1:Y:S02]  /*26c70*/  SHFL.IDX PT, R2, R0, 0x3, 0x1c1f ;  /* 0x007c1f0000027f89 */ /* 0x00906400000e0000 */
.L_x_2152:
[C---:B------:R-:W-:Y:S01]  /*26c80*/  LOP3.LUT P3, RZ, R17.reuse, 0x10, RZ, 0xc0, !PT ;  /* 0x0000001011ff7812 */ /* 0x040fe2000786c0ff */
[----:B------:R-:W-:Y:S01]  /*26c90*/  @P5 IMAD.IADD R6, R16, 0x1, R6 ;  /* 0x0000000110065824 */ /* 0x000fe200078e0206 */
[----:B------:R-:W-:Y:S02]  /*26ca0*/  LOP3.LUT P2, RZ, R17, 0x8, RZ, 0xc0, !PT ;  /* 0x0000000811ff7812 */ /* 0x000fe4000784c0ff */
[----:B-1----:R-:W-:-:S05]  /*26cb0*/  @P5 IADD3 R2, P0, R35, R2, RZ ;  /* 0x0000000223025210 */ /* 0x002fca0007f1e0ff */
[----:B------:R-:W-:Y:S01]  /*26cc0*/  @P5 IMAD.X R3, RZ, RZ, R5, P0 ;  /* 0x000000ffff035224 */ /* 0x000fe200000e0605 */
[----:B------:R-:W-:-:S04]  /*26cd0*/  PLOP3.LUT P0, PT, PT, PT, PT, 0x80, 0x0 ;  /* 0x000000000000781c */ /* 0x000fc80003f0f070 */
[----:B------:R-:W-:Y:S01]  /*26ce0*/  @!PT LDS RZ, [RZ] ;  /* 0x00000000fffff984 */ /* 0x000fe20000000800 */
[----:B------:R-:W-:Y:S01]  /*26cf0*/  @!PT LDS RZ, [RZ] ;  /* 0x00000000fffff984 */ /* 0x000fe20000000800 */
[----:B------:R-:W-:Y:S01]  /*26d00*/  @!PT LDS RZ, [RZ] ;  /* 0x00000000fffff984 */ /* 0x000fe20000000800 */
[----:B------:R1:W-:Y:S04]  /*26d10*/  @P5 LDGSTS.E.BYPASS.LTC128B.128 [R6+0x17c00], desc[UR42][R2.64], !P3 ;  /* 0x17c0000002065fae */ /* 0x0003e8000d901d6a */
[----:B------:R1:W-:Y:S04]  /*26d20*/  @P5 LDGSTS.E.BYPASS.LTC128B.128 [R6+0x19c00], desc[UR42][R2.64+0x40], !P2 ;  /* 0x19c0004002065fae */ /* 0x0003e8000d101d6a */
[----:B------:R1:W-:Y:S01]  /*26d30*/  @P5 LDGSTS.E.BYPASS.LTC128B.128 [R6+0x1bc00], desc[UR42][R2.64+0x80], !P1 ;  /* 0x1bc0008002065fae */ /* 0x0003e2000c901d6a */
[----:B------:R-:W-:Y:S01]  /*26d40*/  NOP ;  /* 0x0000000000007918 */ /* 0x000fe20000000000 */
.L_x_1914:
        /* <DEDUP_REMOVED lines=11> */
.L_x_1915:
[----:B-1----:R0:W5:Y:S01]  /*26e00*/  LDL.LU R2, [R1+0x18] ;  /* 0x0000180001027983 */ /* 0x0021620000300800 */
[----:B------:R0:W-:Y:S02]  /*26e10*/  SYNCS.ARRIVE.TRANS64.A1T0 RZ, [R4+URZ+0x22830], RZ ;  /* 0x022830ff04ff79a7 */ /* 0x0001e4000810003f */
[----:B------:R-:W-:Y:S05]  /*26e20*/  WARPSYNC.ALL ;  /* 0x0000000000007948 */ /* 0x000fea0003800000 */
[----:B------:R-:W-:Y:S01]  /*26e30*/  ULDC.64 UR4, c[0x0][0xa00] ;  /* 0x0002800000047ab9 */ /* 0x000fe20000000a00 */
[----:B------:R-:W-:Y:S01]  /*26e40*/  VIADD R0, R16, 0x10400 ;  /* 0x0001040010007836 */ /* 0x000fe20000000000 */
[----:B------:R-:W-:Y:S01]  /*26e50*/  BAR.SYNC.DEFER_BLOCKING 0x8, 0x180 ;  /* 0x0206000000007b1d */ /* 0x000fe20000010000 */
[----:B------:R-:W-:-:S03]  /*26e60*/  ISETP.NE.U32.AND P0, PT, RZ, UR4, PT ;  /* 0x00000004ff007c0c */ /* 0x000fc6000bf05070 */
[----:B------:R-:W-:Y:S02]  /*26e70*/  LOP3.LUT P1, RZ, R0, 0x1bf, RZ, 0xc0, !PT ;  /* 0x000001bf00ff7812 */ /* 0x000fe4000782c0ff */
[----:B------:R-:W-:Y:S01]  /*26e80*/  ISETP.NE.AND.EX P0, PT, RZ, UR5, PT, P0 ;  /* 0x00000005ff007c0c */ /* 0x000fe2000bf05300 */
[----:B------:R-:W-:Y:S01]  /*26e90*/  ULDC.64 UR4, c[0x0][0x298] ;  /* 0x0000a60000047ab9 */ /* 0x000fe20000000a00 */
[----:B------:R-:W-:Y:S01]  /*26ea0*/  SHF.R.S32.HI R0, RZ, 0x1f, R27 ;  /* 0x0000001fff007819 */ /* 0x000fe2000001141b */
[----:B------:R-:W-:Y:S01]  /*26eb0*/  BSSY B6, `(.L_x_1916) ;  /* 0x000001c000067945 */ /* 0x000fe20003800000 */
[----:B------:R-:W-:Y:S02]  /*26ec0*/  SEL R18, R27, RZ, !P0 ;  /* 0x000000ff1b127207 */ /* 0x000fe40004000000 */
[----:B------:R-:W-:-:S05]  /*26ed0*/  SEL R0, R0, RZ, !P0 ;  /* 0x000000ff00007207 */ /* 0x000fca0004000000 */
[----:B------:R1:W-:Y:S02]  /*26ee0*/  STL [R1+0x2c], R0 ;  /* 0x00002c0001007387 */ /* 0x0003e40000100800 */
[----:B-1---5:R-:W-:-:S05]  /*26ef0*/  SHF.R.S32.HI R0, RZ, 0x1f, R2 ;  /* 0x0000001fff007819 */ /* 0x022fca0000011402 */
[----:B------:R-:W-:-:S04]  /*26f00*/  IMAD R0, R0, UR4, RZ ;  /* 0x0000000400007c24 */ /* 0x000fc8000f8e02ff */
[C---:B------:R-:W-:Y:S02]  /*26f10*/  IMAD R0, R2.reuse, UR5, R0 ;  /* 0x0000000502007c24 */ /* 0x040fe4000f8e0200 */
[----:B------:R-:W-:-:S04]  /*26f20*/  IMAD.WIDE.U32 R2, R2, UR4, RZ ;  /* 0x0000000402027c25 */ /* 0x000fc8000f8e00ff */
[----:B------:R-:W-:Y:S01]  /*26f30*/  IMAD.IADD R0, R3, 0x1, R0 ;  /* 0x0000000103007824 */ /* 0x000fe200078e0200 */
[----:B------:R1:W-:Y:S04]  /*26f40*/  STL.64 [R1+0x20], R2 ;  /* 0x0000200201007387 */ /* 0x0003e80000100a00 */
[----:B------:R1:W-:Y:S01]  /*26f50*/  STL [R1+0x18], R0 ;  /* 0x0000180001007387 */ /* 0x0003e20000100800 */
[----:B------:R-:W-:Y:S05]  /*26f60*/  @!P1 BRA `(.L_x_1917) ;  /* 0x0000000000409947 */ /* 0x000fea0003800000 */
[----:B-1----:R-:W-:Y:S01]  /*26f70*/  MOV R2, 0x0 ;  /* 0x0000000000027802 */ /* 0x002fe20000000f00 */
[----:B------:R-:W-:Y:S01]  /*26f80*/  ULDC.64 UR4, c[0x4][0xc8] ;  /* 0x0100320000047ab9 */ /* 0x000fe20000000a00 */
[----:B------:R-:W-:Y:S01]  /*26f90*/  ULDC.64 UR6, c[0x4][0xd0] ;  /* 0x0100340000067ab9 */ /* 0x000fe20000000a00 */
[----:B------:R-:W-:Y:S01]  /*26fa0*/  ULDC.64 UR8, c[0x4][0x28] ;  /* 0x01000a0000087ab9 */ /* 0x000fe20000000a00 */
[----:B0-2---:R-:W-:Y:S02]  /*26fb0*/  IMAD.U32 R4, RZ, RZ, UR4 ;  /* 0x00000004ff047e24 */ /* 0x005fe4000f8e00ff */
        /* <DEDUP_REMOVED lines=11> */
.L_x_1917:
[----:B------:R-:W-:Y:S05]  /*27070*/  BSYNC B6 ;  /* 0x0000000000067941 */ /* 0x000fea0003800000 */
.L_x_1916:
[----:B------:R-:W3:Y:S01]  /*27080*/  LDL.LU R21, [R1+0x2c] ;  /* 0x00002c0001157983 */ /* 0x000ee20000300800 */
[----:B------:R-:W4:Y:S01]  /*27090*/  LDC R7, c[0x0][0x448] ;  /* 0x00011200ff077b82 */ /* 0x000f220000000800 */
[----:B------:R-:W-:Y:S02]  /*270a0*/  ULDC.64 UR4, c[0x0][0x2d8] ;  /* 0x0000b60000047ab9 */ /* 0x000fe40000000a00 */
[----:B------:R-:W2:Y:S04]  /*270b0*/  LDL.LU R20, [R1+0x18] ;  /* 0x0000180001147983 */ /* 0x000ea80000300800 */
[----:B-1----:R-:W2:Y:S04]  /*270c0*/  LDL.LU.64 R2, [R1+0x20] ;  /* 0x0000200001027983 */ /* 0x002ea80000300a00 */
[----:B------:R1:W5:Y:S01]  /*270d0*/  LDL R8, [R1+0x14] ;  /* 0x0000140001087983 */ /* 0x0003620000100800 */
[----:B----4-:R-:W-:-:S13]  /*270e0*/  ISETP.NE.AND P0, PT, R7, 0x1, PT ;  /* 0x000000010700780c */ /* 0x010fda0003f05270 */
[----:B------:R-:W4:Y:S01]  /*270f0*/  @P0 LDC R6, c[0x0][0x44c] ;  /* 0x00011300ff060b82 */ /* 0x000f220000000800 */
[C---:B------:R-:W-:Y:S02]  /*27100*/  LOP3.LUT R9, R35.reuse, 0x40, RZ, 0xfc, !PT ;  /* 0x0000004023097812 */ /* 0x040fe400078efcff */
[----:B------:R-:W-:Y:S01]  /*27110*/  LOP3.LUT R10, R35, 0x80, RZ, 0xfc, !PT ;  /* 0x00000080230a7812 */ /* 0x000fe200078efcff */
[----:B--2---:R-:W-:Y:S02]  /*27120*/  IMAD.MOV.U32 R3, RZ, RZ, R20 ;  /* 0x000000ffff037224 */ /* 0x004fe400078e0014 */
[----:B------:R-:W2:Y:S01]  /*27130*/  S2R R20, SR_TID.X ;  /* 0x0000000000147919 */ /* 0x000ea20000002100 */
[----:B------:R-:W-:-:S04]  /*27140*/  IMAD.WIDE.U32 R2, R26, UR4, R2 ;  /* 0x000000041a027c25 */ /* 0x000fc8000f8e0002 */
[----:B------:R-:W-:Y:S01]  /*27150*/  IMAD R3, R26, UR5, R3 ;  /* 0x000000051a037c24 */ /* 0x000fe2000f8e0203 */
[----:B------:R-:W-:Y:S02]  /*27160*/  ULDC.64 UR4, c[0x0][0x2e0] ;  /* 0x0000b80000047ab9 */ /* 0x000fe40000000a00 */
[----:B---3--:R-:W-:Y:S02]  /*27170*/  IMAD R0, R21, UR4, RZ ;  /* 0x0000000415007c24 */ /* 0x008fe4000f8e02ff */
[----:B------:R-:W-:-:S04]  /*27180*/  IMAD.WIDE.U32 R2, R18, UR4, R2 ;  /* 0x0000000412027c25 */ /* 0x000fc8000f8e0002 */
[----:B------:R-:W-:Y:S01]  /*27190*/  IMAD R0, R18, UR5, R0 ;  /* 0x0000000512007c24 */ /* 0x000fe2000f8e0200 */
[----:B------:R-:W-:-:S03]  /*271a0*/  ULDC.64 UR4, c[0x0][0x2d0] ;  /* 0x0000b40000047ab9 */ /* 0x000fc60000000a00 */
[----:B------:R-:W-:Y:S02]  /*271b0*/  IMAD.IADD R3, R3, 0x1, R0 ;  /* 0x0000000103037824 */ /* 0x000fe400078e0200 */
[----:B------:R-:W3:Y:S01]  /*271c0*/  @P0 LDC R0, c[0x0][0x450] ;  /* 0x00011400ff000b82 */ /* 0x000ee20000000800 */
[C---:B--2---:R-:W-:Y:S01]  /*271d0*/  LOP3.LUT R21, R20.reuse, 0x7f, RZ, 0xc0, !PT ;  /* 0x0000007f14157812 */ /* 0x044fe200078ec0ff */
[----:B------:R-:W-:-:S03]  /*271e0*/  IMAD.SHL.U32 R20, R20, 0x20, RZ ;  /* 0x0000002014147824 */ /* 0x000fc600078e00ff */
[----:B------:R-:W-:-:S04]  /*271f0*/  SHF.R.U32.HI R21, RZ, 0x2, R21 ;  /* 0x00000002ff157819 */ /* 0x000fc80000011615 */
[----:B------:R-:W-:-:S05]  /*27200*/  LOP3.LUT R20, R21, 0x60, R20, 0xf8, !PT ;  /* 0x0000006015147812 */ /* 0x000fca00078ef814 */
[----:B------:R-:W-:-:S04]  /*27210*/  IMAD.IADD R5, R20, 0x1, R25 ;  /* 0x0000000114057824 */ /* 0x000fc800078e0219 */
[----:B----4-:R-:W-:-:S04]  /*27220*/  @P0 IMAD.HI.U32 R6, R5, R6, RZ ;  /* 0x0000000605060227 */ /* 0x010fc800078e00ff */
[----:B0-----:R-:W-:Y:S01]  /*27230*/  IMAD.MOV.U32 R4, RZ, RZ, R5 ;  /* 0x000000ffff047224 */ /* 0x001fe200078e0005 */
[----:B---3--:R-:W-:Y:S01]  /*27240*/  @P0 SHF.R.U32.HI R4, RZ, R0, R6 ;  /* 0x00000000ff040219 */ /* 0x008fe20000011606 */
[----:B------:R-:W0:Y:S04]  /*27250*/  S2R R20, SR_TID.X ;  /* 0x0000000000147919 */ /* 0x000e280000002100 */
        /* <DEDUP_REMOVED lines=22> */
[----:B-1----:R-:W-:Y:S10]  /*273c0*/  BRA.DIV UR5, `(.L_x_1918) ;  /* 0x0000007605ec7947 */ /* 0x002ff4000b800000 */
[----:B------:R-:W0:Y:S01]  /*273d0*/  SHFL.IDX PT, R3, R4, RZ, 0x1c1f ;  /* 0x001c1fff04037589 */ /* 0x000e2200000e0000 */
[----:B------:R-:W-:Y:S02]  /*273e0*/  IMAD R23, R23, R7, RZ ;  /* 0x0000000717177224 */ /* 0x000fe400078e02ff */
        /* <DEDUP_REMOVED lines=9> */
[----:B-----5:R-:W-:Y:S04]  /*27480*/  @!P1 LDGSTS.E.BYPASS.LTC128B.128 [R8+0x10400], desc[UR42][R2.64], !P3 ;  /* 0x1040000002089fae */ /* 0x020fe8000d901d6a */
        /* <DEDUP_REMOVED lines=14> */
[----:B0-----:R-:W-:-:S02]  /*27570*/  VIADD R2, R25, 0x40 ;  /* 0x0000004019027836 */ /* 0x001fc40000000000 */
[----:B------:R-:W0:Y:S03]  /*27580*/  SHFL.IDX PT, R3, R4, 0x2, 0x1c1f ;  /* 0x005c1f0004037f89 */ /* 0x000e2600000e0000 */
[----:B------:R-:W-:Y:S02]  /*27590*/  ISETP.GE.AND P1, PT, R2, R23, PT ;  /* 0x000000170200720c */ /* 0x000fe40003f26270 */
[----:B------:R-:W1:Y:S04]  /*275a0*/  SHFL.IDX PT, R2, R0, 0x2, 0x1c1f ;  /* 0x005c1f0000027f89 */ /* 0x000e6800000e0000 */
[----:B------:R-:W2:Y:S07]  /*275b0*/  SHFL.IDX PT, R0, R0, 0x3, 0x1c1f ;  /* 0x007c1f0000007f89 */ /* 0x000eae00000e0000 */
[----:B0-----:R-:W-:-:S05]  /*275c0*/  @!P1 IADD3 R3, P4, R35, R3, RZ ;  /* 0x0000000323039210 */ /* 0x001fca0007f9e0ff */
[----:B-1----:R-:W-:-:S05]  /*275d0*/  @!P1 IMAD.X R2, RZ, RZ, R2, P4 ;  /* 0x000000ffff029224 */ /* 0x002fca00020e0602 */
[----:B------:R-:W-:-:S04]  /*275e0*/  @!P1 LOP3.LUT R3, R3, R2, RZ, 0x3c, !PT ;  /* 0x0000000203039212 */ /* 0x000fc800078e3cff */
[----:B------:R-:W-:-:S04]  /*275f0*/  @!P1 LOP3.LUT R2, R3, R2, RZ, 0x3c, !PT ;  /* 0x0000000203029212 */ /* 0x000fc800078e3cff */
[----:B------:R-:W-:-:S05]  /*27600*/  @!P1 LOP3.LUT R3, R3, R2, RZ, 0x3c, !PT ;  /* 0x0000000203039212 */ /* 0x000fca00078e3cff */
[----:B------:R-:W-:Y:S04]  /*27610*/  @!P1 LDGSTS.E.BYPASS.LTC128B.128 [R8+0x11400], desc[UR42][R2.64], !P3 ;  /* 0x1140000002089fae */ /* 0x000fe8000d901d6a */
[----:B------:R-:W-:Y:S04]  /*27620*/  @!P1 LDGSTS.E.BYPASS.LTC128B.128 [R8+0x13400], desc[UR42][R2.64+0x40], !P2 ;  /* 0x1340004002089fae */ /* 0x000fe8000d101d6a */
[----:B------:R0:W-:Y:S04]  /*27630*/  @!P1 LDGSTS.E.BYPASS.LTC128B.128 [R8+0x15400], desc[UR42][R2.64+0x80], !P0 ;  /* 0x1540008002089fae */ /* 0x0001e8000c101d6a */
[----:B0-2---:R0:W1:Y:S02]  /*27640*/  SHFL.IDX PT, R2, R4, 0x3, 0x1c1f ;  /* 0x007c1f0004027f89 */ /* 0x00506400000e0000 */
.L_x_2161:
[----:B------:R-:W-:Y:S01]  /*27650*/  VIADD R25, R25, 0x60 ;  /* 0x0000006019197836 */ /* 0x000fe20000000000 */
[----:B------:R-:W-:Y:S04]  /*27660*/  BSSY B0, `(.L_x_1919) ;  /* 0x000000b000007945 */ /* 0x000fe80003800000 */
[----:B------:R-:W-:-:S13]  /*27670*/  ISETP.GE.AND P1, PT, R25, R23, PT ;  /* 0x000000171900720c */ /* 0x000fda0003f26270 */
[----:B------:R-:W-:Y:S05]  /*27680*/  @P1 BRA `(.L_x_1920) ;  /* 0x0000000000201947 */ /* 0x000fea0003800000 */
        /* <DEDUP_REMOVED lines=8> */
.L_x_1920:
[----:B------:R-:W-:Y:S05]  /*27710*/  BSYNC B0 ;  /* 0x0000000000007941 */ /* 0x000fea0003800000 */
.L_x_1919:
[----:B------:R-:W-:Y:S01]  /*27720*/  NOP ;  /* 0x0000000000007918 */ /* 0x000fe20000000000 */
[----:B------:R-:W-:-:S13]  /*27730*/  PLOP3.LUT P0, PT, PT, PT, PT, 0x80, 0x0 ;  /* 0x000000000000781c */ /* 0x000fda0003f0f070 */
.L_x_1921:
[----:B------:R-:W-:Y:S02]  /*27740*/  PLOP3.LUT P1, PT, P1, P0, PT, 0xa2, 0x0 ;  /* 0x000000000000781c */ /* 0x000fe40000f21472 */
[----:B------:R-:W-:-:S08]  /*27750*/  @P0 R2UR P1, UR4, R16 ;  /* 0x00000000100402ca */ /* 0x000fd00000020000 */
[----:B------:R-:W-:-:S05]  /*27760*/  @P0 PLOP3.LUT P0, PT, P1, PT, PT, 0x80, 0x0 ;  /* 0x000000000000081c */ /* 0x000fca0000f0f070 */
[----:B------:R-:W-:Y:S01]  /*27770*/  @!P1 SYNCS.ARRIVE.TRANS64.RED.A0T1 RZ, [UR4+0x22800], RZ ;  /* 0x022800ffffff99a7 */ /* 0x000fe20008200404 */
[----:B------:R-:W-:Y:S07]  /*27780*/  @!P1 ARRIVES.LDGSTSBAR.64.TRANSCNT [UR4+0x22800] ;  /* 0x02280000ff0099b0 */ /* 0x000fee0008000a84 */
[----:B------:R-:W-:Y:S05]  /*27790*/  @P0 BRA.U.ANY `(.L_x_1921) ;  /* 0xfffffffd00e80947 */ /* 0x000fea000393ffff */
[----:B--2---:R-:W2:Y:S04]  /*277a0*/  LDL.LU R3, [R1+0x30] ;  /* 0x0000300001037983 */ /* 0x004ea80000300800 */
[----:B-1----:R-:W3:Y:S01]  /*277b0*/  LDL.LU R2, [R1+0x28] ;  /* 0x0000280001027983 */ /* 0x002ee20000300800 */
[----:B--2---:R-:W-:Y:S02]  /*277c0*/  VIADD R3, R3, 0x1 ;  /* 0x0000000103037836 */ /* 0x004fe40000000000 */
[----:B---3--:R-:W-:-:S03]  /*277d0*/  VIADD R20, R2, 0xfffffffe ;  /* 0xfffffffe02147836 */ /* 0x008fc60000000000 */
[----:B------:R-:W-:Y:S01]  /*277e0*/  LEA.HI R0, R3, R3, RZ, 0x1 ;  /* 0x0000000303007211 */ /* 0x000fe200078f08ff */
[----:B------:R1:W-:Y:S03]  /*277f0*/  STL [R1+0x30], R3 ;  /* 0x0000300301007387 */ /* 0x0003e60000100800 */
[----:B------:R-:W-:-:S05]  /*27800*/  LOP3.LUT R0, R0, 0xfffffffe, RZ, 0xc0, !PT ;  /* 0xfffffffe00007812 */ /* 0x000fca00078ec0ff */
[----:B------:R-:W-:-:S05]  /*27810*/  IMAD.IADD R0, R3, 0x1, -R0 ;  /* 0x0000000103007824 */ /* 0x000fca00078e0a00 */
[----:B-1----:R-:W-:Y:S01]  /*27820*/  SHF.L.U32 R3, R0, 0x1f, RZ ;  /* 0x0000001f00037819 */ /* 0x002fe200000006ff */
[----:B------:R-:W-:Y:S01]  /*27830*/  NOP ;  /* 0x0000000000007918 */ /* 0x000fe20000000000 */
[----:B------:R1:W-:Y:S01]  /*27840*/  SYNCS.ARRIVE.TRANS64.A1T0 RZ, [R16+URZ+0x22800], RZ ;  /* 0x022800ff10ff79a7 */ /* 0x0003e2000810003f */
[----:B------:R-:W-:Y:S01]  /*27850*/  BSSY B0, `(.L_x_1922) ;  /* 0x0000003000007945 */ /* 0x000fe20003800000 */
[----:B------:R-:W2:Y:S03]  /*27860*/  SYNCS.PHASECHK.TRANS64.TRYWAIT P0, [R16+URZ+0x22820], R3 ;  /* 0x02282003100075a7 */ /* 0x000ea6000800017f */
[----:B-12---:R-:W-:Y:S05]  /*27870*/  @!P0 BRA `(.L_x_1923) ;  /* 0x00000078001c8947 */ /* 0x006fea0003800000 */
.L_x_2162:
[----:B------:R-:W-:Y:S05]  /*27880*/  BSYNC B0 ;  /* 0x0000000000007941 */ /* 0x000fea0003800000 */
.L_x_1922:
[----:B------:R-:W-:-:S13]  /*27890*/  ISETP.GE.AND P0, PT, R20, R36, PT ;  /* 0x000000241400720c */ /* 0x000fda0003f06270 */
[----:B------:R-:W-:Y:S05]  /*278a0*/  @!P0 BRA `(.L_x_1924) ;  /* 0x00000010008c8947 */ /* 0x000fea0003800000 */
[----:B0-----:R-:W-:Y:S02]  /*278b0*/  IMAD.MOV.U32 R4, RZ, RZ, R19 ;  /* 0x000000ffff047224 */ /* 0x001fe400078e0013 */
[----:B------:R-:W-:-:S07]  /*278c0*/  IMAD.MOV.U32 R5, RZ, RZ, R28 ;  /* 0x000000ffff057224 */ /* 0x000fce00078e001c */
.L_x_1944:
[----:B--2---:R-:W2:Y:S01]  /*278d0*/  LDL R8, [R1] ;  /* 0x0000000001087983 */ /* 0x004ea20000100800 */
[----:B------:R-:W0:Y:S01]  /*278e0*/  LDC R6, c[0x0][0x430] ;  /* 0x00010c00ff067b82 */ /* 0x000e220000000800 */
[----:B---3--:R-:W3:Y:S01]  /*278f0*/  S2R R2, SR_TID.X ;  /* 0x0000000000027919 */ /* 0x008ee20000002100 */
[----:B0-----:R-:W-:Y:S02]  /*27900*/  ISETP.NE.AND P0, PT, R6, 0x1, PT ;  /* 0x000000010600780c */ /* 0x001fe40003f05270 */
[----:B---3--:R-:W-:-:S11]  /*27910*/  LOP3.LUT R0, R2, 0x7f, RZ, 0xc0, !PT ;  /* 0x0000007f02007812 */ /* 0x008fd600078ec0ff */
[----:B------:R-:W0:Y:S01]  /*27920*/  @P0 LDC R7, c[0x0][0x434] ;  /* 0x00010d00ff070b82 */ /* 0x000e220000000800 */
[----:B-1----:R-:W-:Y:S01]  /*27930*/  SHF.R.U32.HI R3, RZ, 0x2, R0 ;  /* 0x00000002ff037819 */ /* 0x002fe20000011600 */
[----:B------:R-:W-:-:S06]  /*27940*/  IMAD.SHL.U32 R2, R2, 0x20, RZ ;  /* 0x0000002002027824 */ /* 0x000fcc00078e00ff */
[----:B------:R-:W1:Y:S01]  /*27950*/  @P0 LDC R0, c[0x0][0x438] ;  /* 0x00010e00ff000b82 */ /* 0x000e620000000800 */
[----:B------:R-:W-:Y:S01]  /*27960*/  IMAD R3, R20, 0x80, R3 ;  /* 0x0000008014037824 */ /* 0x000fe200078e0203 */
[----:B------:R-:W-:-:S04]  /*27970*/  LOP3.LUT R2, R2, 0x60, RZ, 0xc0, !PT ;  /* 0x0000006002027812 */ /* 0x000fc800078ec0ff */
[----:B------:R-:W-:-:S05]  /*27980*/  IADD3 R3, R2, R3, R37 ;  /* 0x0000000302037210 */ /* 0x000fca0007ffe025 */
[----:B------:R-:W-:Y:S02]  /*27990*/  IMAD.MOV.U32 R2, RZ, RZ, R3 ;  /* 0x000000ffff027224 */ /* 0x000fe400078e0003 */
[----:B0-----:R-:W-:-:S05]  /*279a0*/  @P0 IMAD.HI.U32 R7, R3, R7, RZ ;  /* 0x0000000703070227 */ /* 0x001fca00078e00ff */
[----:B-1----:R-:W-:Y:S01]  /*279b0*/  @P0 SHF.R.U32.HI R2, RZ, R0, R7 ;  /* 0x00000000ff020219 */ /* 0x002fe20000011607 */
[----:B------:R-:W-:Y:S05]  /*279c0*/  YIELD ;  /* 0x0000000000007946 */ /* 0x000fea0003800000 */
[----:B------:R-:W-:Y:S01]  /*279d0*/  IMAD.MOV R0, RZ, RZ, -R2 ;  /* 0x000000ffff007224 */ /* 0x000fe200078e0a02 */
[----:B------:R-:W-:-:S03]  /*279e0*/  ULDC.64 UR4, c[0x0][0x428] ;  /* 0x00010a0000047ab9 */ /* 0x000fc60000000a00 */
[----:B------:R-:W-:Y:S01]  /*279f0*/  IMAD R6, R6, R0, R3 ;  /* 0x0000000006067224 */ /* 0x000fe200078e0203 */
[----:B------:R-:W-:-:S03]  /*27a00*/  SHF.R.S32.HI R3, RZ, 0x1f, R2 ;  /* 0x0000001fff037819 */ /* 0x000fc60000011402 */
        /* <DEDUP_REMOVED lines=8> */
[----:B------:R-:W-:Y:S02]  /*27a90*/  IMAD.U32 R10, RZ, RZ, UR39 ;  /* 0x00000027ff0a7e24 */ /* 0x000fe4000f8e00ff */
[----:B------:R-:W-:-:S03]  /*27aa0*/  VIADD R19, R4, 0x1 ;  /* 0x0000000104137836 */ /* 0x000fc60000000000 */
[----:B------:R-:W-:Y:S02]  /*27ab0*/  ISETP.NE.AND P1, PT, R10, 0x3, PT ;  /* 0x000000030a00780c */ /* 0x000fe40003f25270 */
[----:B------:R-:W-:-:S04]  /*27ac0*/  ISETP.NE.AND P0, PT, R19, 0x2, PT ;  /* 0x000000021300780c */ /* 0x000fc80003f05270 */
[----:B------:R-:W-:Y:S02]  /*27ad0*/  SEL R28, RZ, 0x1, P0 ;  /* 0x00000001ff1c7807 */ /* 0x000fe40000000000 */
[C---:B------:R-:W-:Y:S01]  /*27ae0*/  ISETP.GT.AND P2, PT, R20.reuse, R36, PT ;  /* 0x000000241400720c */ /* 0x040fe20003f44270 */
[----:B------:R-:W-:Y:S01]  /*27af0*/  VIADD R20, R20, 0xffffffff ;  /* 0xffffffff14147836 */ /* 0x000fe20000000000 */
[----:B------:R-:W-:Y:S02]  /*27b00*/  SEL R19, R19, RZ, P0 ;  /* 0x000000ff13137207 */ /* 0x000fe40000000000 */
[----:B------:R-:W-:Y:S02]  /*27b10*/  LOP3.LUT R28, R5, R28, RZ, 0x3c, !PT ;  /* 0x0000001c051c7212 */ /* 0x000fe400078e3cff */
[----:B--2---:R-:W-:Y:S01]  /*27b20*/  SHF.R.S32.HI R9, RZ, 0x1f, R8 ;  /* 0x0000001fff097819 */ /* 0x004fe20000011408 */
[----:B------:R-:W-:Y:S06]  /*27b30*/  @!P1 BRA `(.L_x_1925) ;  /* 0x0000000000049947 */ /* 0x000fec0003800000 */
[----:B------:R-:W-:Y:S01]  /*27b40*/  BPT.TRAP 0x1 ;  /* 0x000000040000795c */ /* 0x000fe20000300000 */
.L_x_1925:
[----:B------:R-:W-:Y:S01]  /*27b50*/  IMAD R0, R19, 0x8, R16 ;  /* 0x0000000813007824 */ /* 0x000fe200078e0210 */
[----:B------:R-:W-:Y:S01]  /*27b60*/  SHF.L.U32 R10, R28, 0x1f, RZ ;  /* 0x0000001f1c0a7819 */ /* 0x000fe200000006ff */
[----:B------:R-:W-:Y:S01]  /*27b70*/  BSSY B0, `(.L_x_1926) ;  /* 0x0000004000007945 */ /* 0x000fe20003800000 */
[----:B------:R-:W-:Y:S02]  /*27b80*/  SHF.R.S32.HI R7, RZ, 0x1f, R6 ;  /* 0x0000001fff077819 */ /* 0x000fe40000011406 */
[----:B------:R-:W0:Y:S02]  /*27b90*/  SYNCS.PHASECHK.TRANS64.TRYWAIT P0, [R0+URZ+0x22880], R10 ;  /* 0x0228800a000075a7 */ /* 0x000e24000800017f */
[----:B0-----:R-:W-:Y:S05]  /*27ba0*/  @!P0 BRA `(.L_x_1927) ;  /* 0x0000007400648947 */ /* 0x001fea0003800000 */
.L_x_2163:
[----:B------:R-:W-:Y:S05]  /*27bb0*/  BSYNC B0 ;  /* 0x0000000000007941 */ /* 0x000fea0003800000 */
.L_x_1926:
[----:B------:R-:W1:Y:S01]  /*27bc0*/  S2R R12, SR_TID.X ;  /* 0x00000000000c7919 */ /* 0x000e620000002100 */
[----:B------:R-:W-:Y:S01]  /*27bd0*/  ULDC.64 UR4, c[0x0][0x328] ;  /* 0x0000ca0000047ab9 */ /* 0x000fe20000000a00 */
[----:B------:R-:W-:Y:S01]  /*27be0*/  ULDC.64 UR6, c[0x0][0x318] ;  /* 0x0000c60000067ab9 */ /* 0x000fe20000000a00 */
[----:B------:R-:W-:Y:S01]  /*27bf0*/  IMAD R11, R7, UR4, RZ ;  /* 0x00000004070b7c24 */ /* 0x000fe2000f8e02ff */
[C---:B------:R-:W-:Y:S01]  /*27c00*/  LOP3.LUT P3, RZ, R17.reuse, 0x2, RZ, 0xc0, !PT ;  /* 0x0000000211ff7812 */ /* 0x040fe2000786c0ff */
        /* <DEDUP_REMOVED lines=43> */
.L_x_2173:
        /* <DEDUP_REMOVED lines=9> */
.L_x_1929:
        /* <DEDUP_REMOVED lines=11> */
.L_x_1930:
[----:B------:R2:W-:Y:S01]  /*28000*/  SYNCS.ARRIVE.TRANS64.A1T0 RZ, [R0+URZ+0x22870], RZ ;  /* 0x022870ff00ff79a7 */ /* 0x0005e2000810003f */
[----:B------:R-:W-:Y:S05]  /*28010*/  @!P3 BRA `(.L_x_1931) ;  /* 0x000000000004b947 */ /* 0x000fea0003800000 */
[----:B------:R-:W-:Y:S01]  /*28020*/  BPT.TRAP 0x1 ;  /* 0x000000040000795c */ /* 0x000fe20000300000 */
.L_x_1931:
[----:B------:R-:W3:Y:S01]  /*28030*/  SYNCS.PHASECHK.TRANS64.TRYWAIT P0, [R0+URZ+0x22840], R10 ;  /* 0x0228400a000075a7 */ /* 0x000ee2000800017f */
[----:B------:R-:W-:Y:S04]  /*28040*/  BSSY B0, `(.L_x_1932) ;  /* 0x0000002000007945 */ /* 0x000fe80003800000 */
[----:B---3--:R-:W-:Y:S05]  /*28050*/  @!P0 BRA `(.L_x_1933) ;  /* 0x0000007400788947 */ /* 0x008fea0003800000 */
.L_x_2174:
[----:B------:R-:W-:Y:S05]  /*28060*/  BSYNC B0 ;  /* 0x0000000000007941 */ /* 0x000fea0003800000 */
.L_x_1932:
        /* <DEDUP_REMOVED lines=47> */
.L_x_2184:
        /* <DEDUP_REMOVED lines=10> */
.L_x_1935:
        /* <DEDUP_REMOVED lines=11> */
.L_x_1936:
[----:B------:R2:W-:Y:S02]  /*284b0*/  SYNCS.ARRIVE.TRANS64.A1T0 RZ, [R0+URZ+0x22830], RZ ;  /* 0x022830ff00ff79a7 */ /* 0x0005e4000810003f */
[----:B--23--:R-:W-:-:S05]  /*284c0*/  IMAD.U32 R0, RZ, RZ, UR37 ;  /* 0x00000025ff007e24 */ /* 0x00cfca000f8e00ff */
[----:B------:R-:W-:-:S13]  /*284d0*/  ISETP.NE.AND P0, PT, R0, 0x3, PT ;  /* 0x000000030000780c */ /* 0x000fda0003f05270 */
[----:B------:R-:W-:Y:S05]  /*284e0*/  @!P0 BRA `(.L_x_1937) ;  /* 0x0000000000048947 */ /* 0x000fea0003800000 */
[----:B------:R-:W-:Y:S01]  /*284f0*/  BPT.TRAP 0x1 ;  /* 0x000000040000795c */ /* 0x000fe20000300000 */
.L_x_1937:
[----:B------:R-:W-:Y:S01]  /*28500*/  LOP3.LUT R0, R5, 0x1, RZ, 0x3c, !PT ;  /* 0x0000000105007812 */ /* 0x000fe200078e3cff */
[----:B------:R-:W-:Y:S01]  /*28510*/  IMAD R18, R4, 0x8, R16 ;  /* 0x0000000804127824 */ /* 0x000fe200078e0210 */
[----:B------:R-:W-:Y:S02]  /*28520*/  BSSY B0, `(.L_x_1938) ;  /* 0x0000004000007945 */ /* 0x000fe40003800000 */
[----:B------:R-:W-:-:S04]  /*28530*/  SHF.L.U32 R0, R0, 0x1f, RZ ;  /* 0x0000001f00007819 */ /* 0x000fc800000006ff */
[----:B------:R-:W0:Y:S02]  /*28540*/  SYNCS.PHASECHK.TRANS64.TRYWAIT P1, [R18+URZ+0x22870], R0 ;  /* 0x02287000120075a7 */ /* 0x000e24000802017f */
[----:B0-----:R-:W-:Y:S05]  /*28550*/  @!P1 BRA `(.L_x_1939) ;  /* 0x0000007400809947 */ /* 0x001fea0003800000 */
.L_x_2185:
[----:B------:R-:W-:Y:S05]  /*28560*/  BSYNC B0 ;  /* 0x0000000000007941 */ /* 0x000fea0003800000 */
.L_x_1938:
[----:B------:R-:W-:-:S05]  /*28570*/  IMAD.U32 R2, RZ, RZ, UR39 ;  /* 0x00000027ff027e24 */ /* 0x000fca000f8e00ff */
[----:B------:R-:W-:-:S13]  /*28580*/  ISETP.NE.AND P1, PT, R2, 0x3, PT ;  /* 0x000000030200780c */ /* 0x000fda0003f25270 */
[----:B------:R-:W-:Y:S05]  /*28590*/  @!P1 BRA `(.L_x_1940) ;  /* 0x0000000000049947 */ /* 0x000fea0003800000 */
[----:B------:R-:W-:Y:S01]  /*285a0*/  BPT.TRAP 0x1 ;  /* 0x000000040000795c */ /* 0x000fe20000300000 */
.L_x_1940:
[----:B0-----:R-:W-:Y:S01]  /*285b0*/  SHF.L.U32 R0, R5, 0x1f, RZ ;  /* 0x0000001f05007819 */ /* 0x001fe200000006ff */
[----:B------:R-:W-:-:S03]  /*285c0*/  IMAD.SHL.U32 R2, R4, 0x4000, RZ ;  /* 0x0000400004027824 */ /* 0x000fc600078e00ff */
[----:B------:R-:W0:Y:S02]  /*285d0*/  SYNCS.PHASECHK.TRANS64.TRYWAIT P1, [R18+URZ+0x22860], R0 ;  /* 0x02286000120075a7 */ /* 0x000e24000802017f */
[----:B0-----:R-:W-:Y:S05]  /*285e0*/  @!P1 BRA `(.L_x_1941) ;  /* 0x0000007400709947 */ /* 0x001fea0003800000 */
.L_x_2186:
        /* <DEDUP_REMOVED lines=68> */
.L_x_1942:
[----:B0-----:R0:W-:Y:S01]  /*28a30*/  SYNCS.ARRIVE.TRANS64.A1T0 RZ, [R18+URZ+0x22850], RZ ;  /* 0x022850ff12ff79a7 */ /* 0x0011e2000810003f */
[----:B------:R-:W-:Y:S06]  /*28a40*/  BAR.SYNC.DEFER_BLOCKING 0x2, 0x80 ;  /* 0x0082000000007b1d */ /* 0x000fec0000010000 */
[----:B------:R-:W-:Y:S05]  /*28a50*/  @!P0 BRA `(.L_x_1943) ;  /* 0x0000000000048947 */ /* 0x000fea0003800000 */
[----:B------:R-:W-:Y:S01]  /*28a60*/  BPT.TRAP 0x1 ;  /* 0x000000040000795c */ /* 0x000fe20000300000 */
.L_x_1943:
[----:B------:R-:W3:Y:S01]  /*28a70*/  LDL R0, [R1+0x4] ;  /* 0x0000040001007983 */ /* 0x000ee20000100800 */
[----:B0-----:R-:W-:Y:S02]  /*28a80*/  VIADD R18, R18, 0x22880 ;  /* 0x0002288012127836 */ /* 0x001fe40000000000 */
[----:B------:R-:W-:Y:S02]  /*28a90*/  IMAD.MOV.U32 R4, RZ, RZ, R19 ;  /* 0x000000ffff047224 */ /* 0x000fe400078e0013 */
[----:B------:R-:W-:Y:S01]  /*28aa0*/  IMAD.MOV.U32 R5, RZ, RZ, R28 ;  /* 0x000000ffff057224 */ /* 0x000fe200078e001c */
[----:B---3--:R-:W-:-:S04]  /*28ab0*/  PRMT R18, R0, 0x654, R18 ;  /* 0x0000065400127816 */ /* 0x008fc80000000012 */
[----:B------:R3:W-:Y:S01]  /*28ac0*/  SYNCS.ARRIVE.TRANS64.RED.A1T0 RZ, [R18+URZ], RZ ;  /* 0x000000ff12ff79a7 */ /* 0x0007e2000810043f */
[----:B------:R-:W-:Y:S05]  /*28ad0*/  @P2 BRA `(.L_x_1944) ;  /* 0xffffffec007c2947 */ /* 0x000fea000383ffff */
.L_x_1924:
        /* <DEDUP_REMOVED lines=9> */
[----:B-1----:R-:W1:Y:S01]  /*28b70*/  LDC.64 R2, c[0x0][0xc60] ;  /* 0x00031800ff027b82 */ /* 0x002e620000000a00 */
[----:B------:R-:W2:Y:S02]  /*28b80*/  FLO.U32 R0, UR4 ;  /* 0x0000000400007d00 */ /* 0x000ea400080e0000 */
[----:B--2---:R-:W-:-:S06]  /*28b90*/  ISETP.EQ.U32.AND P1, PT, R0, R5, PT ;  /* 0x000000050000720c */ /* 0x004fcc0003f22070 */
[----:B------:R-:W1:Y:S07]  /*28ba0*/  POPC R5, UR4 ;  /* 0x0000000400057d09 */ /* 0x000e6e0008000000 */
[----:B-1----:R-:W2:Y:S01]  /*28bb0*/  @P1 ATOMG.E.ADD.STRONG.GPU PT, R3, desc[UR42][R2.64], R5 ;  /* 0x00000005020319a8 */ /* 0x002ea200081ee1ea */
[----:B0-----:R-:W0:Y:S02]  /*28bc0*/  S2R R4, SR_LTMASK ;  /* 0x0000000000047919 */ /* 0x001e240000003900 */
[----:B0-----:R-:W-:-:S04]  /*28bd0*/  LOP3.LUT R4, R4, UR4, RZ, 0xc0, !PT ;  /* 0x0000000404047c12 */ /* 0x001fc8000f8ec0ff */
[----:B------:R-:W0:Y:S01]  /*28be0*/  POPC R7, R4 ;  /* 0x0000000400077309 */ /* 0x000e220000000000 */
[----:B--2---:R-:W0:Y:S02]  /*28bf0*/  SHFL.IDX PT, R0, R3, R0, 0x1f ;  /* 0x00001f0003007589 */ /* 0x004e2400000e0000 */
[----:B0-----:R-:W-:-:S07]  /*28c00*/  IADD3 R24, R0, UR38, R7 ;  /* 0x0000002600187c10 */ /* 0x001fce000fffe007 */
.L_x_1946:
[----:B------:R-:W-:Y:S05]  /*28c10*/  BSYNC B0 ;  /* 0x0000000000007941 */ /* 0x000fea0003800000 */
.L_x_1945:
[----:B------:R-:W-:Y:S05]  /*28c20*/  @!P0 BRA `(.L_x_1947) ;  /* 0x0000000000048947 */ /* 0x000fea0003800000 */
[----:B------:R-:W-:Y:S01]  /*28c30*/  BPT.TRAP 0x1 ;  /* 0x000000040000795c */ /* 0x000fe20000300000 */
.L_x_1947:
[----:B-1----:R-:W-:Y:S01]  /*28c40*/  LOP3.LUT R3, R28, 0x1, RZ, 0x3c, !PT ;  /* 0x000000011c037812 */ /* 0x002fe200078e3cff */
[----:B---3--:R-:W-:Y:S01]  /*28c50*/  IMAD R18, R19, 0x8, R16 ;  /* 0x0000000813127824 */ /* 0x008fe200078e0210 */
[----:B------:R-:W-:Y:S02]  /*28c60*/  BSSY B0, `(.L_x_1948) ;  /* 0x0000004000007945 */ /* 0x000fe40003800000 */
[----:B------:R-:W-:-:S04]  /*28c70*/  SHF.L.U32 R3, R3, 0x1f, RZ ;  /* 0x0000001f03037819 */ /* 0x000fc800000006ff */
[----:B------:R-:W1:Y:S02]  /*28c80*/  SYNCS.PHASECHK.TRANS64.TRYWAIT P1, [R18+URZ+0x22870], R3 ;  /* 0x02287003120075a7 */ /* 0x000e64000802017f */
[----:B-1----:R-:W-:Y:S05]  /*28c90*/  @!P1 BRA `(.L_x_1949) ;  /* 0x0000006c00d89947 */ /* 0x002fea0003800000 */
.L_x_2187:
[----:B------:R-:W-:Y:S05]  /*28ca0*/  BSYNC B0 ;  /* 0x0000000000007941 */ /* 0x000fea0003800000 */
.L_x_1948:
[----:B------:R-:W-:-:S05]  /*28cb0*/  IMAD.U32 R0, RZ, RZ, UR39 ;  /* 0x00000027ff007e24 */ /* 0x000fca000f8e00ff */
[----:B------:R-:W-:-:S13]  /*28cc0*/  ISETP.NE.AND P1, PT, R0, 0x3, PT ;  /* 0x000000030000780c */ /* 0x000fda0003f25270 */
[----:B------:R-:W-:Y:S05]  /*28cd0*/  @!P1 BRA `(.L_x_1950) ;  /* 0x0000000000049947 */ /* 0x000fea0003800000 */
[----:B------:R-:W-:Y:S01]  /*28ce0*/  BPT.TRAP 0x1 ;  /* 0x000000040000795c */ /* 0x000fe20000300000 */
.L_x_1950:
[----:B-1----:R-:W-:-:S04]  /*28cf0*/  SHF.L.U32 R3, R28, 0x1f, RZ ;  /* 0x0000001f1c037819 */ /* 0x002fc800000006ff */
[----:B------:R-:W1:Y:S02]  /*28d00*/  SYNCS.PHASECHK.TRANS64.TRYWAIT P1, [R18+URZ+0x22860], R3 ;  /* 0x02286003120075a7 */ /* 0x000e64000802017f */
[----:B-1----:R-:W-:Y:S05]  /*28d10*/  @!P1 BRA `(.L_x_1951) ;  /* 0x0000006c00cc9947 */ /* 0x002fea0003800000 */
.L_x_2188:
[----:B------:R-:W1:Y:S04]  /*28d20*/  LDL R0, [R1+0x10] ;  /* 0x0000100001007983 */ /* 0x000e680000100800 */
[----:B------:R-:W2:Y:S01]  /*28d30*/  LDL R12, [R1+0xc] ;  /* 0x00000c00010c7983 */ /* 0x000ea20000100800 */
[----:B------:R-:W-:Y:S01]  /*28d40*/  IMAD.SHL.U32 R2, R19, 0x4000, RZ ;  /* 0x0000400013027824 */ /* 0x000fe200078e00ff */
[----:B------:R-:W-:Y:S05]  /*28d50*/  WARPSYNC.ALL ;  /* 0x0000000000007948 */ /* 0x000fea0003800000 */
[----:B------:R-:W-:-:S05]  /*28d60*/  IMAD.U32 R21, RZ, RZ, UR39 ;  /* 0x00000027ff157e24 */ /* 0x000fca000f8e00ff */
[----:B------:R-:W-:Y:S02]  /*28d70*/  ISETP.NE.AND P1, PT, R21, 0x3, PT ;  /* 0x000000031500780c */ /* 0x000fe40003f25270 */
[----:B-1----:R-:W-:Y:S02]  /*28d80*/  LOP3.LUT R3, R2, R0, RZ, 0xfc, !PT ;  /* 0x0000000002037212 */ /* 0x002fe400078efcff */
[----:B--2---:R-:W-:-:S03]  /*28d90*/  IADD3 R2, R16, R2, R12 ;  /* 0x0000000210027210 */ /* 0x004fc60007ffe00c */
[----:B------:R-:W-:Y:S01]  /*28da0*/  IMAD.IADD R0, R16, 0x1, R3 ;  /* 0x0000000110007824 */ /* 0x000fe200078e0203 */
[----:B------:R-:W-:-:S03]  /*28db0*/  IADD3 R20, R31, 0x400, R2 ;  /* 0x000004001f147810 */ /* 0x000fc60007ffe002 */
[----:B------:R-:W-:Y:S01]  /*28dc0*/  IMAD.IADD R3, R34, 0x1, R0 ;  /* 0x0000000122037824 */ /* 0x000fe200078e0200 */
[----:B0-----:R-:W0:Y:S02]  /*28dd0*/  LDSM.16.MT88.4 R4, [R0+0x8400] ;  /* 0x008400000004783b */ /* 0x001e240000004200 */
        /* <DEDUP_REMOVED lines=11> */
[----:B------:R-:W1:Y:S01]  /*28e90*/  LDSM.16.MT88.4 R4, [R0+0x9400] ;  /* 0x009400000004783b */ /* 0x000e620000004200 */
[----:B0-----:R-:W-:Y:S02]  /*28ea0*/  IADD3 R2, R34, 0x400, R2 ;  /* 0x0000040022027810 */ /* 0x001fe40007ffe002 */
[C-C-:B-1----:R-:W-:Y:S02]  /*28eb0*/  PRMT R12, R4.reuse, 0x6420, R5.reuse ;  /* 0x00006420040c7816 */ /* 0x142fe40000000005 */
        /* <DEDUP_REMOVED lines=22> */
[----:B------:R-:W1:Y:S01]  /*29020*/  LDSM.16.MT88.4 R4, [R0+0xb400] ;  /* 0x00b400000004783b */ /* 0x000e620000004200 */
[----:B0-----:R-:W-:Y:S01]  /*29030*/  IMAD.IADD R2, R31, 0x1, R2 ;  /* 0x000000011f027824 */ /* 0x001fe200078e0202 */
[C-C-:B-1----:R-:W-:Y:S02]  /*29040*/  PRMT R12, R4.reuse, 0x6420, R5.reuse ;  /* 0x00006420040c7816 */ /* 0x142fe40000000005 */
        /* <DEDUP_REMOVED lines=18> */
.L_x_1952:
[----:B0-----:R0:W-:Y:S01]  /*29170*/  SYNCS.ARRIVE.TRANS64.A1T0 RZ, [R18+URZ+0x22850], RZ ;  /* 0x022850ff12ff79a7 */ /* 0x0011e2000810003f */
[----:B------:R-:W-:Y:S06]  /*29180*/  BAR.SYNC.DEFER_BLOCKING 0x2, 0x80 ;  /* 0x0082000000007b1d */ /* 0x000fec0000010000 */
[----:B------:R-:W-:Y:S05]  /*29190*/  @!P0 BRA `(.L_x_1953) ;  /* 0x0000000000048947 */ /* 0x000fea0003800000 */
[----:B------:R-:W-:Y:S01]  /*291a0*/  BPT.TRAP 0x1 ;  /* 0x000000040000795c */ /* 0x000fe20000300000 */
.L_x_1953:
[----:B------:R-:W2:Y:S01]  /*291b0*/  LDL R0, [R1+0x4] ;  /* 0x0000040001007983 */ /* 0x000ea20000100800 */
        /* <DEDUP_REMOVED lines=8> */
.L_x_1894:
[----:B------:R-:W-:-:S13]  /*29240*/  LOP3.LUT P0, RZ, R17, 0x40, RZ, 0xc0, !PT ;  /* 0x0000004011ff7812 */ /* 0x000fda000780c0ff */
[----:B------:R-:W-:Y:S05]  /*29250*/  @!P0 BRA `(.L_x_1954) ;  /* 0x0000000000288947 */ /* 0x000fea0003800000 */
[----:B------:R-:W-:Y:S05]  /*29260*/  WARPSYNC.ALL ;  /* 0x0000000000007948 */ /* 0x000fea0003800000 */
[----:B------:R-:W2:Y:S08]  /*29270*/  S2UR UR4, SR_CgaCtaId ;  /* 0x00000000000479c3 */ /* 0x000eb00000008800 */
[----:B------:R-:W-:Y:S01]  /*29280*/  BAR.SYNC.DEFER_BLOCKING 0x5, 0x180 ;  /* 0x0146000000007b1d */ /* 0x000fe20000010000 */
[----:B------:R-:W-:Y:S01]  /*29290*/  MOV R16, 0x400 ;  /* 0x0000040000107802 */ /* 0x000fe20000000f00 */
[----:B--2---:R-:W-:-:S05]  /*292a0*/  IMAD.U32 R0, RZ, RZ, UR4 ;  /* 0x00000004ff007e24 */ /* 0x004fca000f8e00ff */
[----:B------:R-:W-:Y:S01]  /*292b0*/  LEA R16, R0, R16, 0x18 ;  /* 0x0000001000107211 */ /* 0x000fe200078ec0ff */
[----:B------:R2:W-:Y:S04]  /*292c0*/  STL [R1+0x4], R0 ;  /* 0x0000040001007387 */ /* 0x0005e80000100800 */
[----:B------:R2:W3:Y:S01]  /*292d0*/  LDS.128 R24, [R16+0x228d0] ;  /* 0x0228d00010187984 */ /* 0x0004e20000000c00 */
[----:B------:R-:W-:Y:S06]  /*292e0*/  BAR.ARV 0x4, 0x180 ;  /* 0x0106000000007b1d */ /* 0x000fec0000002000 */
[----:B------:R-:W-:Y:S05]  /*292f0*/  BRA `(.L_x_1955) ;  /* 0x0000000c00e07947 */ /* 0x000fea0003800000 */
.L_x_1954:
[----:B------:R-:W1:Y:S01]  /*29300*/  S2R R0, SR_TID.X ;  /* 0x0000000000007919 */ /* 0x000e620000002100 */
[----:B------:R-:W-:Y:S01]  /*29310*/  UMOV UR4, 0xffffffff ;  /* 0xffffffff00047882 */ /* 0x000fe20000000000 */
[----:B-1----:R-:W-:-:S04]  /*29320*/  LOP3.LUT R8, R0, 0x1f, RZ, 0xc0, !PT ;  /* 0x0000001f00087812 */ /* 0x002fc800078ec0ff */
[----:B------:R-:W-:Y:S01]  /*29330*/  ISETP.NE.AND P0, PT, R8, 0x1f, PT ;  /* 0x0000001f0800780c */ /* 0x000fe20003f05270 */
[----:B------:R-:W-:-:S12]  /*29340*/  BRA.DIV UR4, `(.L_x_1956) ;  /* 0x0000006a04547947 */ /* 0x000fd8000b800000 */
[----:B------:R-:W-:Y:S01]  /*29350*/  IMAD.IADD R9, R27, 0x1, R8 ;  /* 0x000000011b097824 */ /* 0x000fe200078e0208 */
[----:B------:R-:W-:-:S04]  /*29360*/  ULDC UR4, c[0x0][0xc3c] ;  /* 0x00030f0000047ab9 */ /* 0x000fc80000000800 */
[----:B------:R-:W-:-:S13]  /*29370*/  ISETP.GE.OR P1, PT, R9, UR4, !P0 ;  /* 0x0000000409007c0c */ /* 0x000fda000c726670 */
[----:B------:R-:W1:Y:S08]  /*29380*/  @!P1 LDC.64 R2, c[0x0][0xc80] ;  /* 0x00032000ff029b82 */ /* 0x000e700000000a00 */
[----:B------:R-:W2:Y:S01]  /*29390*/  @!P1 LDC.64 R4, c[0x0][0xc78] ;  /* 0x00031e00ff049b82 */ /* 0x000ea20000000a00 */
[----:B-1----:R-:W-:-:S05]  /*293a0*/  @!P1 IMAD.WIDE R2, R9, 0x4, R2 ;  /* 0x0000000409029825 */ /* 0x002fca00078e0202 */
[----:B------:R2:W3:Y:S02]  /*293b0*/  @!P1 LDG.E R7, desc[UR42][R2.64] ;  /* 0x0000002a02079981 */ /* 0x0004e4000c1e1900 */
[----:B--2---:R-:W-:-:S05]  /*293c0*/  @!P1 IMAD.WIDE R2, R9, 0x4, R4 ;  /* 0x0000000409029825 */ /* 0x004fca00078e0204 */
[----:B------:R-:W2:Y:S01]  /*293d0*/  @!P1 LDG.E R4, desc[UR42][R2.64] ;  /* 0x0000002a02049981 */ /* 0x000ea2000c1e1900 */
[----:B------:R-:W-:Y:S01]  /*293e0*/  IMAD.MOV.U32 R25, RZ, RZ, RZ ;  /* 0x000000ffff197224 */ /* 0x000fe200078e00ff */
[C---:B------:R-:W-:Y:S01]  /*293f0*/  ISETP.GE.U32.AND P2, PT, R8.reuse, 0x2, PT ;  /* 0x000000020800780c */ /* 0x040fe20003f46070 */
[----:B------:R-:W-:Y:S01]  /*29400*/  IMAD.MOV.U32 R5, RZ, RZ, RZ ;  /* 0x000000ffff057224 */ /* 0x000fe200078e00ff */
[C---:B------:R-:W-:Y:S01]  /*29410*/  ISETP.GE.U32.AND P3, PT, R8.reuse, 0x4, PT ;  /* 0x000000040800780c */ /* 0x040fe20003f66070 */
[----:B------:R-:W-:Y:S01]  /*29420*/  SHFL.IDX PT, R0, R24, RZ, 0x1f ;  /* 0x00001fff18007589 */ /* 0x000fe200000e0000 */
[C---:B------:R-:W-:Y:S02]  /*29430*/  ISETP.GE.U32.AND P4, PT, R8.reuse, 0x8, PT ;  /* 0x000000080800780c */ /* 0x040fe40003f86070 */
[----:B------:R-:W-:Y:S01]  /*29440*/  ISETP.GE.U32.AND P5, PT, R8, 0x10, PT ;  /* 0x000000100800780c */ /* 0x000fe20003fa6070 */
[----:B------:R1:W-:Y:S02]  /*29450*/  SHFL.IDX PT, R6, R24, 0x1, 0x1f ;  /* 0x00201f0018067f89 */ /* 0x0003e400000e0000 */
[----:B-1----:R-:W-:-:S02]  /*29460*/  IMAD.MOV.U32 R24, RZ, RZ, RZ ;  /* 0x000000ffff187224 */ /* 0x002fc400078e00ff */
[----:B---3--:R-:W-:Y:S02]  /*29470*/  @!P1 IMAD.MOV.U32 R25, RZ, RZ, R7 ;  /* 0x000000ffff199224 */ /* 0x008fe400078e0007 */
[----:B--2---:R-:W-:Y:S01]  /*29480*/  @!P1 IMAD.MOV.U32 R5, RZ, RZ, R4 ;  /* 0x000000ffff059224 */ /* 0x004fe200078e0004 */
[----:B------:R-:W-:-:S03]  /*29490*/  ISETP.NE.AND P1, PT, R8, RZ, PT ;  /* 0x000000ff0800720c */ /* 0x000fc60003f25270 */
[----:B------:R-:W-:-:S05]  /*294a0*/  IMAD R13, R5, R25, RZ ;  /* 0x00000019050d7224 */ /* 0x000fca00078e02ff */
        /* <DEDUP_REMOVED lines=15> */
[----:B------:R1:W2:Y:S02]  /*295a0*/  SHFL.IDX PT, R14, R2, 0x1f, 0x1f ;  /* 0x03e01f00020e7f89 */ /* 0x0002a400000e0000 */
.L_x_2198:
[----:B------:R-:W-:Y:S02]  /*295b0*/  ULDC UR4, c[0x0][0xc38] ;  /* 0x00030e0000047ab9 */ /* 0x000fe40000000800 */
[----:B------:R-:W-:-:S04]  /*295c0*/  IMAD.U32 R4, RZ, RZ, UR4 ;  /* 0x00000004ff047e24 */ /* 0x000fc8000f8e00ff */
[----:B--2---:R-:W-:-:S04]  /*295d0*/  IMAD R3, R14, R4, RZ ;  /* 0x000000040e037224 */ /* 0x004fc800078e02ff */
[----:B------:R-:W-:-:S05]  /*295e0*/  IMAD.IADD R6, R6, 0x1, R3 ;  /* 0x0000000106067824 */ /* 0x000fca00078e0203 */
[----:B------:R-:W-:-:S13]  /*295f0*/  ISETP.GT.AND P6, PT, R6, R0, PT ;  /* 0x000000000600720c */ /* 0x000fda0003fc4270 */
[----:B------:R-:W-:Y:S05]  /*29600*/  @P6 BRA `(.L_x_1957) ;  /* 0x0000000000a46947 */ /* 0x000fea0003800000 */
.L_x_1960:
[----:B-1----:R-:W1:Y:S01]  /*29610*/  LDC R2, c[0x0][0xc3c] ;  /* 0x00030f00ff027b82 */ /* 0x002e620000000800 */
[----:B------:R-:W-:-:S05]  /*29620*/  VIADD R27, R27, 0x1f ;  /* 0x0000001f1b1b7836 */ /* 0x000fca0000000000 */
[----:B-1----:R-:W-:-:S13]  /*29630*/  ISETP.GE.AND P6, PT, R27, R2, PT ;  /* 0x000000021b00720c */ /* 0x002fda0003fc6270 */
[----:B------:R-:W-:Y:S05]  /*29640*/  @P6 BRA `(.L_x_1958) ;  /* 0x0000000800c06947 */ /* 0x000fea0003800000 */
[----:B------:R-:W1:Y:S01]  /*29650*/  S2R R3, SR_TID.X ;  /* 0x0000000000037919 */ /* 0x000e620000002100 */
[----:B------:R-:W-:Y:S01]  /*29660*/  IMAD.MOV.U32 R25, RZ, RZ, RZ ;  /* 0x000000ffff197224 */ /* 0x000fe200078e00ff */
[----:B-1----:R-:W-:-:S05]  /*29670*/  LOP3.LUT R3, R3, 0x1f, RZ, 0xc0, !PT ;  /* 0x0000001f03037812 */ /* 0x002fca00078ec0ff */
[----:B------:R-:W-:-:S05]  /*29680*/  IMAD.IADD R4, R27, 0x1, R3 ;  /* 0x000000011b047824 */ /* 0x000fca00078e0203 */
[----:B------:R-:W-:-:S13]  /*29690*/  ISETP.GE.OR P6, PT, R4, R2, !P0 ;  /* 0x000000020400720c */ /* 0x000fda00047c6670 */
[----:B------:R-:W1:Y:S02]  /*296a0*/  @!P6 LDC.64 R2, c[0x0][0xc80] ;  /* 0x00032000ff02eb82 */ /* 0x000e640000000a00 */
[----:B-1----:R-:W-:-:S05]  /*296b0*/  @!P6 IMAD.WIDE R2, R4, 0x4, R2 ;  /* 0x000000040402e825 */ /* 0x002fca00078e0202 */
[----:B------:R1:W2:Y:S01]  /*296c0*/  @!P6 LDG.E R25, desc[UR42][R2.64] ;  /* 0x0000002a0219e981 */ /* 0x0002a2000c1e1900 */
[----:B------:R-:W-:Y:S01]  /*296d0*/  IMAD.MOV.U32 R5, RZ, RZ, RZ ;  /* 0x000000ffff057224 */ /* 0x000fe200078e00ff */
[----:B-1----:R-:W1:Y:S02]  /*296e0*/  @!P6 LDC.64 R2, c[0x0][0xc78] ;  /* 0x00031e00ff02eb82 */ /* 0x002e640000000a00 */
[----:B-1----:R-:W-:-:S05]  /*296f0*/  @!P6 IMAD.WIDE R2, R4, 0x4, R2 ;  /* 0x000000040402e825 */ /* 0x002fca00078e0202 */
[----:B------:R-:W2:Y:S01]  /*29700*/  @!P6 LDG.E R5, desc[UR42][R2.64] ;  /* 0x0000002a0205e981 */ /* 0x000ea2000c1e1900 */
[----:B------:R-:W-:Y:S01]  /*29710*/  UMOV UR4, 0xffffffff ;  /* 0xffffffff00047882 */ /* 0x000fe20000000000 */
[----:B--2---:R-:W-:Y:S02]  /*29720*/  IMAD R13, R5, R25, RZ ;  /* 0x00000019050d7224 */ /* 0x004fe400078e02ff */
[----:B------:R-:W-:Y:S05]  /*29730*/  BRA.DIV UR4, `(.L_x_1959) ;  /* 0x0000006a04907947 */ /* 0x000fea000b800000 */
        /* <DEDUP_REMOVED lines=16> */
.L_x_2206:
[----:B------:R-:W-:Y:S02]  /*29840*/  ULDC UR4, c[0x0][0xc38] ;  /* 0x00030e0000047ab9 */ /* 0x000fe40000000800 */
[----:B------:R-:W-:-:S04]  /*29850*/  IMAD.U32 R4, RZ, RZ, UR4 ;  /* 0x00000004ff047e24 */ /* 0x000fc8000f8e00ff */
[----:B--2---:R-:W-:-:S04]  /*29860*/  IMAD R3, R14, R4, RZ ;  /* 0x000000040e037224 */ /* 0x004fc800078e02ff */
[----:B------:R-:W-:-:S05]  /*29870*/  IMAD.IADD R6, R3, 0x1, R6 ;  /* 0x0000000103067824 */ /* 0x000fca00078e0206 */
[----:B------:R-:W-:-:S13]  /*29880*/  ISETP.GT.AND P6, PT, R6, R0, PT ;  /* 0x000000000600720c */ /* 0x000fda0003fc4270 */
[----:B------:R-:W-:Y:S05]  /*29890*/  @!P6 BRA `(.L_x_1960) ;  /* 0xfffffffc005ce947 */ /* 0x000fea000383ffff */
.L_x_1957:
[----:B------:R-:W-:Y:S01]  /*298a0*/  IMAD.IADD R6, R6, 0x1, -R3 ;  /* 0x0000000106067824 */ /* 0x000fe200078e0a03 */
[----:B------:R-:W-:-:S03]  /*298b0*/  UMOV UR4, 0xffffffff ;  /* 0xffffffff00047882 */ /* 0x000fc60000000000 */
[----:B------:R-:W-:-:S05]  /*298c0*/  IMAD R3, R2, R4, R6 ;  /* 0x0000000402037224 */ /* 0x000fca00078e0206 */
[----:B------:R-:W-:Y:S01]  /*298d0*/  ISETP.GT.AND P6, PT, R3, R0, PT ;  /* 0x000000000300720c */ /* 0x000fe20003fc4270 */
[----:B------:R-:W-:-:S12]  /*298e0*/  BRA.DIV UR4, `(.L_x_1961) ;  /* 0x0000006a04dc7947 */ /* 0x000fd8000b800000 */
[----:B------:R-:W-:-:S04]  /*298f0*/  VOTE.ANY R3, PT, !P6 ;  /* 0x0000000000037806 */ /* 0x000fc800070e0100 */
[----:B------:R-:W2:Y:S02]  /*29900*/  POPC R7, R3 ;  /* 0x0000000300077309 */ /* 0x000ea40000000000 */
[----:B--2---:R2:W3:Y:S01]  /*29910*/  SHFL.IDX PT, R25, R25, R7, 0x1f ;  /* 0x00001f0719197589 */ /* 0x0044e200000e0000 */
[----:B------:R-:W-:-:S03]  /*29920*/  IMAD.IADD R27, R7, 0x1, R27 ;  /* 0x00000001071b7824 */ /* 0x000fc600078e021b */
[----:B------:R2:W4:Y:S04]  /*29930*/  SHFL.IDX PT, R5, R5, R7, 0x1f ;  /* 0x00001f0705057589 */ /* 0x00052800000e0000 */
.L_x_2211:
[----:B------:R-:W-:-:S13]  /*29940*/  ISETP.NE.AND P0, PT, R3, RZ, PT ;  /* 0x000000ff0300720c */ /* 0x000fda0003f05270 */
[----:B------:R-:W-:Y:S05]  /*29950*/  @!P0 BRA `(.L_x_1962) ;  /* 0x0000000000108947 */ /* 0x000fea0003800000 */
[----:B------:R-:W-:Y:S01]  /*29960*/  UMOV UR4, 0xffffffff ;  /* 0xffffffff00047882 */ /* 0x000fe20000000000 */
[----:B------:R-:W-:Y:S02]  /*29970*/  VIADD R12, R7, 0xffffffff ;  /* 0xffffffff070c7836 */ /* 0x000fe40000000000 */
[----:B------:R-:W-:Y:S05]  /*29980*/  BRA.DIV UR4, `(.L_x_1963) ;  /* 0x0000006e04147947 */ /* 0x000fea000b800000 */
[----:B------:R0:W0:Y:S02]  /*29990*/  SHFL.IDX PT, R24, R2, R12, 0x1f ;  /* 0x00001f0c02187589 */ /* 0x00002400000e0000 */
.L_x_1962:
[----:B----4-:R-:W-:Y:S01]  /*299a0*/  ISETP.NE.AND P0, PT, R5, 0x1, PT ;  /* 0x000000010500780c */ /* 0x010fe20003f05270 */
[----:B0-----:R-:W-:-:S04]  /*299b0*/  IMAD R24, R24, R4, R6 ;  /* 0x0000000418187224 */ /* 0x001fc800078e0206 */
[----:B------:R-:W-:-:S08]  /*299c0*/  IMAD.IADD R0, R0, 0x1, -R24 ;  /* 0x0000000100007824 */ /* 0x000fd000078e0a18 */
[----:B------:R-:W-:Y:S05]  /*299d0*/  @!P0 BRA `(.L_x_1964) ;  /* 0x0000000000dc8947 */ /* 0x000fea0003800000 */
[-C--:B---3--:R-:W-:Y:S01]  /*299e0*/  IABS R6, R25.reuse ;  /* 0x0000001900067213 */ /* 0x088fe20000000000 */
[----:B-1----:R-:W-:Y:S01]  /*299f0*/  IMAD.MOV.U32 R2, RZ, RZ, RZ ;  /* 0x000000ffff027224 */ /* 0x002fe200078e00ff */
[----:B------:R-:W-:Y:S02]  /*29a00*/  IABS R8, R25 ;  /* 0x0000001900087213 */ /* 0x000fe40000000000 */
[----:B------:R-:W0:Y:S03]  /*29a10*/  I2F.RP R4, R6 ;  /* 0x0000000600047306 */ /* 0x000e260000209400 */
[----:B------:R-:W-:-:S05]  /*29a20*/  IMAD.MOV R8, RZ, RZ, -R8 ;  /* 0x000000ffff087224 */ /* 0x000fca00078e0a08 */
[----:B0-----:R-:W2:Y:S02]  /*29a30*/  MUFU.RCP R4, R4 ;  /* 0x0000000400047308 */ /* 0x001ea40000001000 */
[----:B--2---:R-:W-:-:S06]  /*29a40*/  VIADD R7, R4, 0xffffffe ;  /* 0x0ffffffe04077836 */ /* 0x004fcc0000000000 */
[----:B------:R-:W0:Y:S02]  /*29a50*/  F2I.FTZ.U32.TRUNC.NTZ R3, R7 ;  /* 0x0000000700037305 */ /* 0x000e24000021f000 */
[----:B0-----:R-:W-:-:S04]  /*29a60*/  IMAD.MOV R9, RZ, RZ, -R3 ;  /* 0x000000ffff097224 */ /* 0x001fc800078e0a03 */
[----:B------:R-:W-:-:S04]  /*29a70*/  IMAD R9, R9, R6, RZ ;  /* 0x0000000609097224 */ /* 0x000fc800078e02ff */
[----:B------:R-:W-:Y:S01]  /*29a80*/  IMAD.HI.U32 R2, R3, R9, R2 ;  /* 0x0000000903027227 */ /* 0x000fe200078e0002 */
[----:B------:R-:W-:-:S05]  /*29a90*/  IABS R3, R0 ;  /* 0x0000000000037213 */ /* 0x000fca0000000000 */
[----:B------:R-:W-:-:S04]  /*29aa0*/  IMAD.HI.U32 R4, R2, R3, RZ ;  /* 0x0000000302047227 */ /* 0x000fc800078e00ff */
[----:B------:R-:W-:Y:S02]  /*29ab0*/  IMAD R3, R4, R8, R3 ;  /* 0x0000000804037224 */ /* 0x000fe400078e0203 */
[----:B------:R-:W-:-:S03]  /*29ac0*/  IMAD.MOV.U32 R2, RZ, RZ, RZ ;  /* 0x000000ffff027224 */ /* 0x000fc600078e00ff */
[----:B------:R-:W-:-:S13]  /*29ad0*/  ISETP.GT.U32.AND P1, PT, R6, R3, PT ;  /* 0x000000030600720c */ /* 0x000fda0003f24070 */
[----:B------:R-:W-:Y:S02]  /*29ae0*/  @!P1 IMAD.IADD R3, R3, 0x1, -R6 ;  /* 0x0000000103039824 */ /* 0x000fe400078e0a06 */
[----:B------:R-:W-:Y:S01]  /*29af0*/  @!P1 VIADD R4, R4, 0x1 ;  /* 0x0000000104049836 */ /* 0x000fe20000000000 */
[----:B------:R-:W-:Y:S02]  /*29b00*/  ISETP.NE.AND P1, PT, R25, RZ, PT ;  /* 0x000000ff1900720c */ /* 0x000fe40003f25270 */
[----:B------:R-:W-:Y:S02]  /*29b10*/  ISETP.GE.U32.AND P0, PT, R3, R6, PT ;  /* 0x000000060300720c */ /* 0x000fe40003f06070 */
[----:B------:R-:W-:-:S04]  /*29b20*/  IABS R6, R5 ;  /* 0x0000000500067213 */ /* 0x000fc80000000000 */
[----:B------:R-:W0:Y:S07]  /*29b30*/  I2F.RP R7, R6 ;  /* 0x0000000600077306 */ /* 0x000e2e0000209400 */
[----:B------:R-:W-:Y:S01]  /*29b40*/  @P0 VIADD R4, R4, 0x1 ;  /* 0x0000000104040836 */ /* 0x000fe20000000000 */
        /* <DEDUP_REMOVED lines=29> */
[----:B------:R-:W-:Y:S02]  /*29d20*/  IMAD R26, R5, 0x10000, R26 ;  /* 0x00010000051a7824 */ /* 0x000fe400078e021a */
[----:B------:R-:W-:Y:S01]  /*29d30*/  IMAD R2, R25, R2, R0 ;  /* 0x0000000219027224 */ /* 0x000fe200078e0200 */
[----:B------:R-:W-:Y:S06]  /*29d40*/  BRA `(.L_x_1965) ;  /* 0x0000000000f47947 */ /* 0x000fec0003800000 */
.L_x_1964:
[----:B-1----:R-:W0:Y:S02]  /*29d50*/  LDC.64 R2, c[0x0][0xc90] ;  /* 0x00032400ff027b82 */ /* 0x002e240000000a00 */
[----:B0-----:R-:W-:-:S05]  /*29d60*/  IMAD.WIDE R2, R27, 0x4, R2 ;  /* 0x000000041b027825 */ /* 0x001fca00078e0202 */
[----:B------:R0:W3:Y:S02]  /*29d70*/  LDG.E R6, desc[UR42][R2.64] ;  /* 0x0000002a02067981 */ /* 0x0000e4000c1e1900 */
[----:B0-----:R-:W-:Y:S02]  /*29d80*/  IMAD.MOV.U32 R2, RZ, RZ, RZ ;  /* 0x000000ffff027224 */ /* 0x001fe400078e00ff */
[----:B---3--:R-:W-:-:S05]  /*29d90*/  IMAD R5, R25, R6, RZ ;  /* 0x0000000619057224 */ /* 0x008fca00078e02ff */
[----:B--2---:R-:W-:-:S04]  /*29da0*/  IABS R7, R5 ;  /* 0x0000000500077213 */ /* 0x004fc80000000000 */
        /* <DEDUP_REMOVED lines=9> */
[----:B------:R-:W-:-:S04]  /*29e40*/  IMAD.HI.U32 R9, R9, R2, RZ ;  /* 0x0000000209097227 */ /* 0x000fc800078e00ff */
[----:B------:R-:W-:-:S04]  /*29e50*/  IMAD.MOV R3, RZ, RZ, -R3 ;  /* 0x000000ffff037224 */ /* 0x000fc800078e0a03 */
        /* <DEDUP_REMOVED lines=8> */
[----:B------:R-:W-:-:S06]  /*29ee0*/  IMAD.MOV.U32 R2, RZ, RZ, RZ ;  /* 0x000000ffff027224 */ /* 0x000fcc00078e00ff */
[----:B------:R-:W-:-:S04]  /*29ef0*/  @P0 VIADD R9, R9, 0x1 ;  /* 0x0000000109090836 */ /* 0x000fc80000000000 */
[----:B------:R-:W-:-:S04]  /*29f00*/  IMAD.MOV.U32 R7, RZ, RZ, R9 ;  /* 0x000000ffff077224 */ /* 0x000fc800078e0009 */
[----:B------:R-:W-:Y:S01]  /*29f10*/  @!P2 IMAD.MOV R7, RZ, RZ, -R7 ;  /* 0x000000ffff07a224 */ /* 0x000fe200078e0a07 */
[----:B------:R-:W-:-:S05]  /*29f20*/  @!P1 LOP3.LUT R7, RZ, R5, RZ, 0x33, !PT ;  /* 0x00000005ff079212 */ /* 0x000fca00078e33ff */
[----:B------:R-:W-:Y:S02]  /*29f30*/  IMAD R8, R6, R7, RZ ;  /* 0x0000000706087224 */ /* 0x000fe400078e02ff */
[----:B------:R-:W-:Y:S02]  /*29f40*/  IMAD.MOV R7, RZ, RZ, -R7 ;  /* 0x000000ffff077224 */ /* 0x000fe400078e0a07 */
[----:B------:R-:W-:Y:S02]  /*29f50*/  IMAD.MOV R3, RZ, RZ, -R8 ;  /* 0x000000ffff037224 */ /* 0x000fe400078e0a08 */
[----:B------:R-:W-:-:S03]  /*29f60*/  IMAD R5, R5, R7, R0 ;  /* 0x0000000705057224 */ /* 0x000fc600078e0200 */
[----:B------:R-:W-:-:S04]  /*29f70*/  VIADDMNMX R4, R3, R4, R6, PT ;  /* 0x0000000403047246 */ /* 0x000fc80003800106 */
[-C--:B------:R-:W-:Y:S02]  /*29f80*/  IABS R6, R4.reuse ;  /* 0x0000000400067213 */ /* 0x080fe40000000000 */
[----:B------:R-:W-:Y:S02]  /*29f90*/  IABS R0, R4 ;  /* 0x0000000400007213 */ /* 0x000fe40000000000 */
[----:B------:R-:W0:Y:S03]  /*29fa0*/  I2F.RP R9, R6 ;  /* 0x0000000600097306 */ /* 0x000e260000209400 */
[----:B------:R-:W-:-:S05]  /*29fb0*/  IMAD.MOV R0, RZ, RZ, -R0 ;  /* 0x000000ffff007224 */ /* 0x000fca00078e0a00 */
[----:B0-----:R-:W0:Y:S02]  /*29fc0*/  MUFU.RCP R9, R9 ;  /* 0x0000000900097308 */ /* 0x001e240000001000 */
[----:B0-----:R-:W-:-:S06]  /*29fd0*/  VIADD R10, R9, 0xffffffe ;  /* 0x0ffffffe090a7836 */ /* 0x001fcc0000000000 */
[----:B------:R-:W0:Y:S02]  /*29fe0*/  F2I.FTZ.U32.TRUNC.NTZ R3, R10 ;  /* 0x0000000a00037305 */ /* 0x000e24000021f000 */
[----:B0-----:R-:W-:-:S04]  /*29ff0*/  IMAD.MOV R7, RZ, RZ, -R3 ;  /* 0x000000ffff077224 */ /* 0x001fc800078e0a03 */
[----:B------:R-:W-:-:S04]  /*2a000*/  IMAD R7, R7, R6, RZ ;  /* 0x0000000607077224 */ /* 0x000fc800078e02ff */
[----:B------:R-:W-:Y:S01]  /*2a010*/  IMAD.HI.U32 R2, R3, R7, R2 ;  /* 0x0000000703027227 */ /* 0x000fe200078e0002 */
[----:B------:R-:W-:-:S05]  /*2a020*/  IABS R3, R5 ;  /* 0x0000000500037213 */ /* 0x000fca0000000000 */
[----:B------:R-:W-:-:S04]  /*2a030*/  IMAD.HI.U32 R2, R2, R3, RZ ;  /* 0x0000000302027227 */ /* 0x000fc800078e00ff */
[----:B------:R-:W-:Y:S01]  /*2a040*/  IMAD R3, R2, R0, R3 ;  /* 0x0000000002037224 */ /* 0x000fe200078e0203 */
[----:B------:R-:W-:Y:S02]  /*2a050*/  LOP3.LUT R0, R5, R4, RZ, 0x3c, !PT ;  /* 0x0000000405007212 */ /* 0x000fe400078e3cff */
[----:B------:R-:W-:Y:S02]  /*2a060*/  IADD3 R5, R8, 0x1000000, R5 ;  /* 0x0100000008057810 */ /* 0x000fe40007ffe005 */
[----:B------:R-:W-:Y:S02]  /*2a070*/  ISETP.GT.U32.AND P1, PT, R6, R3, PT ;  /* 0x000000030600720c */ /* 0x000fe40003f24070 */
[----:B------:R-:W-:-:S11]  /*2a080*/  ISETP.GE.AND P2, PT, R0, RZ, PT ;  /* 0x000000ff0000720c */ /* 0x000fd60003f46270 */
        /* <DEDUP_REMOVED lines=8> */
[----:B------:R-:W-:-:S07]  /*2a110*/  IMAD R26, R2, R4, R5 ;  /* 0x00000004021a7224 */ /* 0x000fce00078e0205 */
.L_x_1965:
[----:B------:R-:W-:-:S05]  /*2a120*/  LOP3.LUT R2, RZ, R2, RZ, 0x33, !PT ;  /* 0x00000002ff027212 */ /* 0x000fca00078e33ff */
[----:B------:R-:W-:Y:S01]  /*2a130*/  IMAD.IADD R25, R25, 0x1, R2 ;  /* 0x0000000119197824 */ /* 0x000fe200078e0202 */
[----:B------:R-:W-:Y:S06]  /*2a140*/  BRA `(.L_x_1966) ;  /* 0x00000000001c7947 */ /* 0x000fec0003800000 */
.L_x_1958:
[----:B------:R-:W-:Y:S01]  /*2a150*/  UMOV UR4, URZ ;  /* 0x0000003f00047c82 */ /* 0x000fe20008000000 */
[----:B------:R-:W-:Y:S01]  /*2a160*/  UMOV UR5, URZ ;  /* 0x0000003f00057c82 */ /* 0x000fe20008000000 */
[----:B------:R-:W-:Y:S01]  /*2a170*/  ULDC UR6, c[0x0][0xc3c] ;  /* 0x00030f0000067ab9 */ /* 0x000fe20000000800 */
[----:B------:R-:W-:Y:S02]  /*2a180*/  IMAD.MOV.U32 R24, RZ, RZ, R0 ;  /* 0x000000ffff187224 */ /* 0x000fe400078e0000 */
[----:B------:R-:W-:Y:S02]  /*2a190*/  IMAD.U32 R25, RZ, RZ, UR4 ;  /* 0x00000004ff197e24 */ /* 0x000fe4000f8e00ff */
[----:B------:R-:W-:Y:S02]  /*2a1a0*/  IMAD.U32 R26, RZ, RZ, UR5 ;  /* 0x00000005ff1a7e24 */ /* 0x000fe4000f8e00ff */
[----:B------:R-:W-:-:S07]  /*2a1b0*/  IMAD.U32 R27, RZ, RZ, UR6 ;  /* 0x00000006ff1b7e24 */ /* 0x000fce000f8e00ff */
.L_x_1966:
[----:B------:R1:W2:Y:S01]  /*2a1c0*/  LDL R2, [R1+0x4] ;  /* 0x0000040001027983 */ /* 0x0002a20000100800 */
[----:B------:R-:W3:Y:S01]  /*2a1d0*/  S2R R0, SR_TID.X ;  /* 0x0000000000007919 */ /* 0x000ee20000002100 */
[----:B------:R-:W-:Y:S05]  /*2a1e0*/  WARPSYNC.ALL ;  /* 0x0000000000007948 */ /* 0x000fea0003800000 */
[----:B---3--:R-:W-:Y:S01]  /*2a1f0*/  LOP3.LUT R0, R0, 0x1f, RZ, 0xc0, !PT ;  /* 0x0000001f00007812 */ /* 0x008fe200078ec0ff */
[----:B------:R-:W-:Y:S03]  /*2a200*/  BAR.SYNC.DEFER_BLOCKING 0x4, 0x180 ;  /* 0x0106000000007b1d */ /* 0x000fe60000010000 */
[----:B------:R-:W-:-:S13]  /*2a210*/  ISETP.NE.AND P0, PT, R0, RZ, PT ;  /* 0x000000ff0000720c */ /* 0x000fda0003f05270 */
[----:B------:R-:W-:Y:S01]  /*2a220*/  @!P0 MOV R0, 0x400 ;  /* 0x0000040000008802 */ /* 0x000fe20000000f00 */
[----:B--2---:R-:W2:Y:S03]  /*2a230*/  @!P0 S2R R2, SR_CgaCtaId ;  /* 0x0000000000028919 */ /* 0x004ea60000008800 */
[----:B--2---:R-:W-:Y:S01]  /*2a240*/  @!P0 LEA R16, R2, R0, 0x18 ;  /* 0x0000000002108211 */ /* 0x004fe200078ec0ff */
[----:B------:R1:W-:Y:S04]  /*2a250*/  @!P0 STL [R1+0x4], R2 ;  /* 0x0000040201008387 */ /* 0x0003e80000100800 */
[----:B------:R1:W-:Y:S01]  /*2a260*/  @!P0 STS.128 [R16+0x228d0], R24 ;  /* 0x0228d01810008388 */ /* 0x0003e20000000c00 */
[----:B------:R-:W-:Y:S06]  /*2a270*/  BAR.ARV 0x5, 0x180 ;  /* 0x0146000000007b1d */ /* 0x000fec0000002000 */
.L_x_1955:
[----:B------:R-:W-:Y:S02]  /*2a280*/  ULDC UR4, c[0x0][0xc3c] ;  /* 0x00030f0000047ab9 */ /* 0x000fe40000000800 */
[----:B---3--:R-:W-:-:S13]  /*2a290*/  ISETP.GE.AND P0, PT, R27, UR4, PT ;  /* 0x000000041b007c0c */ /* 0x008fda000bf06270 */
[----:B------:R-:W-:Y:S05]  /*2a2a0*/  @!P0 BRA `(.L_x_1967) ;  /* 0xffffff9000708947 */ /* 0x000fea000383ffff */
[----:B------:R-:W-:Y:S05]  /*2a2b0*/  BSYNC B7 ;  /* 0x0000000000077941 */ /* 0x000fea0003800000 */
.L_x_1833:
[----:B--2---:R-:W2:Y:S01]  /*2a2c0*/  LDL.LU R0, [R1+0x30] ;  /* 0x0000300001007983 */ /* 0x004ea20000300800 */
[----:B------:R-:W-:Y:S01]  /*2a2d0*/  BSSY B0, `(.L_x_1968) ;  /* 0x000000b000007945 */ /* 0x000fe20003800000 */
[----:B------:R-:W3:Y:S01]  /*2a2e0*/  S2R R5, SR_CgaCtaId ;  /* 0x0000000000057919 */ /* 0x000ee20000008800 */
[----:B--2---:R-:W-:-:S05]  /*2a2f0*/  VIADD R0, R0, 0x1 ;  /* 0x0000000100007836 */ /* 0x004fca0000000000 */
[----:B01----:R-:W-:-:S04]  /*2a300*/  LEA.HI R2, R0, R0, RZ, 0x1 ;  /* 0x0000000000027211 */ /* 0x003fc800078f08ff */
[----:B------:R-:W-:Y:S02]  /*2a310*/  LOP3.LUT R3, R2, 0xfffffffe, RZ, 0xc0, !PT ;  /* 0xfffffffe02037812 */ /* 0x000fe400078ec0ff */
[----:B------:R-:W-:-:S03]  /*2a320*/  MOV R2, 0x400 ;  /* 0x0000040000027802 */ /* 0x000fc60000000f00 */
[----:B------:R-:W-:Y:S01]  /*2a330*/  IMAD.IADD R0, R0, 0x1, -R3 ;  /* 0x0000000100007824 */ /* 0x000fe200078e0a03 */
[----:B---3--:R-:W-:-:S04]  /*2a340*/  LEA R4, R5, R2, 0x18 ;  /* 0x0000000205047211 */ /* 0x008fc800078ec0ff */
[----:B------:R-:W-:-:S04]  /*2a350*/  SHF.L.U32 R0, R0, 0x1f, RZ ;  /* 0x0000001f00007819 */ /* 0x000fc800000006ff */
[----:B------:R-:W0:Y:S02]  /*2a360*/  SYNCS.PHASECHK.TRANS64.TRYWAIT P0, [R4+URZ+0x22820], R0 ;  /* 0x02282000040075a7 */ /* 0x000e24000800017f */
[----:B0-----:R-:W-:Y:S05]  /*2a370*/  @!P0 BRA `(.L_x_1969) ;  /* 0x0000006000c08947 */ /* 0x001fea0003800000 */
.L_x_2214:
[----:B------:R-:W-:Y:S05]  /*2a380*/  BSYNC B0 ;  /* 0x0000000000007941 */ /* 0x000fea0003800000 */
.L_x_1968:
[----:B------:R-:W-:-:S03]  /*2a390*/  UMOV UR4, 0xffffffff ;  /* 0xffffffff00047882 */ /* 0x000fc60000000000 */
[----:B------:R-:W-:Y:S05]  /*2a3a0*/  BRA.DIV UR4, `(.L_x_1970) ;  /* 0x0000006204c87947 */ /* 0x000fea000b800000 */
[----:B0-----:R-:W0:Y:S02]  /*2a3b0*/  S2R R0, SR_TID.X ;  /* 0x0000000000007919 */ /* 0x001e240000002100 */
[----:B0-----:R-:W-:-:S04]  /*2a3c0*/  SHF.R.U32.HI R0, RZ, 0x5, R0 ;  /* 0x00000005ff007819 */ /* 0x001fc80000011600 */
[----:B------:R-:W-:-:S05]  /*2a3d0*/  LOP3.LUT R0, R0, 0x3, RZ, 0xc0, !PT ;  /* 0x0000000300007812 */ /* 0x000fca00078ec0ff */
[----:B------:R0:W1:Y:S02]  /*2a3e0*/  SHFL.IDX PT, R14, R0, RZ, 0x1f ;  /* 0x00001fff000e7589 */ /* 0x00006400000e0000 */
.L_x_2217:
[----:B-1----:R-:W-:-:S13]  /*2a3f0*/  ISETP.NE.AND P0, PT, R14, RZ, PT ;  /* 0x000000ff0e00720c */ /* 0x002fda0003f05270 */
[----:B------:R-:W-:Y:S05]  /*2a400*/  @P0 BRA `(.L_x_1581) ;  /* 0x0000000000a80947 */ /* 0x000fea0003800000 */
[----:B------:R-:W-:-:S03]  /*2a410*/  UMOV UR4, 0xffffffff ;  /* 0xffffffff00047882 */ /* 0x000fc60000000000 */
[----:B------:R-:W-:Y:S05]  /*2a420*/  BRA.DIV UR4, `(.L_x_1971) ;  /* 0x0000006204dc7947 */ /* 0x000fea000b800000 */
[----:B------:R-:W-:-:S13]  /*2a430*/  ELECT P6, URZ, PT ;  /* 0x00000000003f782f */ /* 0x000fda00038c0000 */
.L_x_2220:
[----:B------:R-:W-:Y:S05]  /*2a440*/  @!P6 BRA `(.L_x_1581) ;  /* 0x000000000098e947 */ /* 0x000fea0003800000 */
[----:B------:R-:W-:-:S06]  /*2a450*/  ULOP3.LUT UR4, UR36, 0x2, URZ, 0xfc, !UPT ;  /* 0x0000000224047892 */ /* 0x000fcc000f8efc3f */
[----:B0-----:R-:W-:-:S05]  /*2a460*/  IMAD.U32 R0, RZ, RZ, UR4 ;  /* 0x00000004ff007e24 */ /* 0x001fca000f8e00ff */
[----:B------:R-:W-:-:S13]  /*2a470*/  ISETP.NE.AND P0, PT, R0, 0x3, PT ;  /* 0x000000030000780c */ /* 0x000fda0003f05270 */
[----:B------:R-:W-:Y:S05]  /*2a480*/  @!P0 BRA `(.L_x_1972) ;  /* 0x0000000000048947 */ /* 0x000fea0003800000 */
[----:B------:R-:W-:Y:S01]  /*2a490*/  BPT.TRAP 0x1 ;  /* 0x000000040000795c */ /* 0x000fe20000300000 */
.L_x_1972:
[C---:B------:R-:W-:Y:S01]  /*2a4a0*/  IMAD R5, R19.reuse, 0x8, R4 ;  /* 0x0000000813057824 */ /* 0x040fe200078e0204 */
[----:B------:R-:W-:Y:S01]  /*2a4b0*/  SHF.L.U32 R0, R28, 0x1f, RZ ;  /* 0x0000001f1c007819 */ /* 0x000fe200000006ff */
[----:B------:R-:W-:-:S03]  /*2a4c0*/  VIADD R19, R19, 0x1 ;  /* 0x0000000113137836 */ /* 0x000fc60000000000 */
[----:B------:R-:W0:Y:S02]  /*2a4d0*/  SYNCS.PHASECHK.TRANS64.TRYWAIT P1, [R5+URZ+0x22840], R0 ;  /* 0x02284000050075a7 */ /* 0x000e24000802017f */
[----:B------:R-:W-:-:S04]  /*2a4e0*/  ISETP.NE.AND P2, PT, R19, 0x2, PT ;  /* 0x000000021300780c */ /* 0x000fc80003f45270 */
[----:B------:R-:W-:Y:S01]  /*2a4f0*/  SEL R3, RZ, 0x1, P2 ;  /* 0x00000001ff037807 */ /* 0x000fe20001000000 */
[----:B0-----:R-:W-:Y:S08]  /*2a500*/  @!P1 BRA `(.L_x_1973) ;  /* 0x0000006000c49947 */ /* 0x001ff00003800000 */
.L_x_2221:
[----:B------:R-:W-:Y:S02]  /*2a510*/  SEL R19, R19, RZ, P2 ;  /* 0x000000ff13137207 */ /* 0x000fe40001000000 */
[----:B------:R-:W-:Y:S01]  /*2a520*/  LOP3.LUT R2, R28, R3, RZ, 0x3c, !PT ;  /* 0x000000031c027212 */ /* 0x000fe200078e3cff */
[----:B------:R-:W-:Y:S06]  /*2a530*/  @!P0 BRA `(.L_x_1974) ;  /* 0x0000000000048947 */ /* 0x000fec0003800000 */
[----:B------:R-:W-:Y:S01]  /*2a540*/  BPT.TRAP 0x1 ;  /* 0x000000040000795c */ /* 0x000fe20000300000 */
.L_x_1974:
[----:B------:R-:W-:Y:S01]  /*2a550*/  IMAD R19, R19, 0x8, R4 ;  /* 0x0000000813137824 */ /* 0x000fe200078e0204 */
[----:B------:R-:W-:-:S04]  /*2a560*/  SHF.L.U32 R2, R2, 0x1f, RZ ;  /* 0x0000001f02027819 */ /* 0x000fc800000006ff */
[----:B------:R-:W1:Y:S02]  /*2a570*/  SYNCS.PHASECHK.TRANS64.TRYWAIT P1, [R19+URZ+0x22840], R2 ;  /* 0x02284002130075a7 */ /* 0x000e64000802017f */
[----:B-1----:R-:W-:Y:S05]  /*2a580*/  @!P1 BRA `(.L_x_1975) ;  /* 0x0000006000b89947 */ /* 0x002fea0003800000 */
.L_x_2222:
[----:B------:R-:W-:Y:S05]  /*2a590*/  @!P0 BRA `(.L_x_1976) ;  /* 0x0000000000048947 */ /* 0x000fea0003800000 */
[----:B------:R-:W-:Y:S01]  /*2a5a0*/  BPT.TRAP 0x1 ;  /* 0x000000040000795c */ /* 0x000fe20000300000 */
.L_x_1976:
[----:B------:R-:W2:Y:S02]  /*2a5b0*/  SYNCS.PHASECHK.TRANS64.TRYWAIT P1, [R5+URZ+0x22860], R0 ;  /* 0x02286000050075a7 */ /* 0x000ea4000802017f */
[----:B--2---:R-:W-:Y:S05]  /*2a5c0*/  @!P1 BRA `(.L_x_1977) ;  /* 0x0000006000bc9947 */ /* 0x004fea0003800000 */
.L_x_2223:
[----:B------:R-:W-:Y:S05]  /*2a5d0*/  @!P0 BRA `(.L_x_1978) ;  /* 0x0000000000048947 */ /* 0x000fea0003800000 */
[----:B------:R-:W-:Y:S01]  /*2a5e0*/  BPT.TRAP 0x1 ;  /* 0x000000040000795c */ /* 0x000fe20000300000 */
.L_x_1978:
[----:B------:R-:W3:Y:S02]  /*2a5f0*/  SYNCS.PHASECHK.TRANS64.TRYWAIT P1, [R19+URZ+0x22860], R2 ;  /* 0x02286002130075a7 */ /* 0x000ee4000802017f */
[----:B---3--:R-:W-:Y:S05]  /*2a600*/  @!P1 BRA `(.L_x_1979) ;  /* 0x0000006000c09947 */ /* 0x008fea0003800000 */
.L_x_2224:
[----:B------:R-:W-:Y:S05]  /*2a610*/  @!P0 BRA `(.L_x_1980) ;  /* 0x0000000000048947 */ /* 0x000fea0003800000 */
[----:B------:R-:W-:Y:S01]  /*2a620*/  BPT.TRAP 0x1 ;  /* 0x000000040000795c */ /* 0x000fe20000300000 */
.L_x_1980:
[----:B------:R-:W4:Y:S02]  /*2a630*/  SYNCS.PHASECHK.TRANS64.TRYWAIT P1, [R5+URZ+0x22880], R0 ;  /* 0x02288000050075a7 */ /* 0x000f24000802017f */
[----:B----4-:R-:W-:Y:S05]  /*2a640*/  @!P1 BRA `(.L_x_1981) ;  /* 0x0000006000c49947 */ /* 0x010fea0003800000 */
.L_x_2225:
[----:B------:R-:W-:Y:S05]  /*2a650*/  @!P0 BRA `(.L_x_1982) ;  /* 0x0000000000048947 */ /* 0x000fea0003800000 */
[----:B------:R-:W-:Y:S01]  /*2a660*/  BPT.TRAP 0x1 ;  /* 0x000000040000795c */ /* 0x000fe20000300000 */
.L_x_1982:
[----:B------:R0:W0:Y:S02]  /*2a670*/  SYNCS.PHASECHK.TRANS64.TRYWAIT P0, [R19+URZ+0x22880], R2 ;  /* 0x02288002130075a7 */ /* 0x000024000800017f */
[----:B0-----:R-:W-:Y:S05]  /*2a680*/  @!P0 NANOSLEEP.SYNCS 0x989680 ;  /* 0x009896800000895d */ /* 0x001fea0003900000 */
[----:B------:R-:W0:Y:S02]  /*2a690*/  @!P0 SYNCS.PHASECHK.TRANS64 P0, [R19+URZ+0x22880], R2 ;  /* 0x02288002130085a7 */ /* 0x000e24000800007f */
[----:B0-----:R-:W-:Y:S05]  /*2a6a0*/  @!P0 BRA `(.L_x_1982) ;  /* 0xfffffffc00f08947 */ /* 0x001fea000383ffff */
.L_x_1581:
[----:B------:R-:W-:Y:S05]  /*2a6b0*/  BSYNC B8 ;  /* 0x0000000000087941 */ /* 0x000fea0003800000 */
.L_x_1578:
[----:B------:R-:W-:Y:S05]  /*2a6c0*/  EXIT ;  /* 0x000000000000794d */ /* 0x000fea0003800000 */
.L_x_1607:
[----:B-1----:R1:W2:Y:S02]  /*2a6d0*/  SYNCS.PHASECHK.TRANS64.TRYWAIT P4, [R83+URZ+0x22890], R94 ;  /* 0x0228905e530075a7 */ /* 0x0022a4000808017f */
[----:B--2---:R-:W-:Y:S05]  /*2a6e0*/  @!P4 NANOSLEEP.SYNCS 0x989680 ;  /* 0x009896800000c95d */ /* 0x004fea0003900000 */
[----:B------:R-:W2:Y:S02]  /*2a6f0*/  @!P4 SYNCS.PHASECHK.TRANS64 P4, [R83+URZ+0x22890], R94 ;  /* 0x0228905e5300c5a7 */ /* 0x000ea4000808007f */
[----:B--2---:R-:W-:Y:S05]  /*2a700*/  @!P4 BRA `(.L_x_1607) ;  /* 0xfffffffc00f0c947 */ /* 0x004fea000383ffff */
[----:B------:R-:W-:Y:S05]  /*2a710*/  BRA `(.L_x_1983) ;  /* 0xfffffd8c00b87947 */ /* 0x000fea000383ffff */
.L_x_1608:
[----:B------:R-:W-:Y:S01]  /*2a720*/  BSSY B1, `(.L_x_1984) ;  /* 0x0000008000017945 */ /* 0x000fe20003800000 */
[----:B0-----:R-:W-:Y:S02]  /*2a730*/  IMAD.MOV.U32 R13, RZ, RZ, R14 ;  /* 0x000000ffff0d7224 */ /* 0x001fe400078e000e */
[----:B------:R-:W-:Y:S02]  /*2a740*/  IMAD.MOV.U32 R12, RZ, RZ, RZ ;  /* 0x000000ffff0c7224 */ /* 0x000fe400078e00ff */
[----:B------:R-:W-:Y:S02]  /*2a750*/  IMAD.MOV.U32 R11, RZ, RZ, 0x1e1f ;  /* 0x00001e1fff0b7424 */ /* 0x000fe400078e00ff */
[----:B------:R-:W-:-:S07]  /*2a760*/  IMAD.MOV.U32 R15, RZ, RZ, -0x1 ;  /* 0xffffffffff0f7424 */ /* 0x000fce00078e00ff */
[----:B-1----:R-:W-:Y:S05]  /*2a770*/  WARPSYNC.COLLECTIVE R15, `(.L_x_1985) ;  /* 0x000000000f087348 */ /* 0x002fea0003c00000 */
[----:B------:R0:W2:Y:S02]  /*2a780*/  SHFL.IDX P6, R14, R13, R12, R11 ;  /* 0x0000000c0d0e7389 */ /* 0x0000a400000c000b */
[----:B012---:R-:W-:Y:S01]  /*2a790*/  ENDCOLLECTIVE ;  /* 0x000000000000791b */ /* 0x007fe20003800000 */
.L_x_1985:
[----:B------:R-:W-:Y:S05]  /*2a7a0*/  BSYNC B1 ;  /* 0x0000000000017941 */ /* 0x000fea0003800000 */
.L_x_1984:
[----:B------:R-:W-:Y:S02]  /*2a7b0*/  IMAD.MOV.U32 R13, RZ, RZ, R98 ;  /* 0x000000ffff0d7224 */ /* 0x000fe400078e0062 */
[----:B------:R-:W-:Y:S02]  /*2a7c0*/  IMAD.MOV.U32 R12, RZ, RZ, RZ ;  /* 0x000000ffff0c7224 */ /* 0x000fe400078e00ff */
[----:B------:R-:W-:Y:S02]  /*2a7d0*/  IMAD.MOV.U32 R11, RZ, RZ, 0x1e1f ;  /* 0x00001e1fff0b7424 */ /* 0x000fe400078e00ff */
[----:B------:R-:W-:Y:S02]  /*2a7e0*/  IMAD.MOV.U32 R15, RZ, RZ, -0x1 ;  /* 0xffffffffff0f7424 */ /* 0x000fe400078e00ff */
[----:B------:R-:W-:-:S07]  /*2a7f0*/  IMAD.MOV.U32 R99, RZ, RZ, R14 ;  /* 0x000000ffff637224 */ /* 0x000fce00078e000e */
[----:B------:R-:W-:Y:S05]  /*2a800*/  WARPSYNC.COLLECTIVE R15, `(.L_x_1986) ;  /* 0x000000000f087348 */ /* 0x000fea0003c00000 */
[----:B------:R0:W1:Y:S02]  /*2a810*/  SHFL.IDX P6, R14, R13, R12, R11 ;  /* 0x0000000c0d0e7389 */ /* 0x00006400000c000b */
[----:B01----:R-:W-:Y:S01]  /*2a820*/  ENDCOLLECTIVE ;  /* 0x000000000000791b */ /* 0x003fe20003800000 */
.L_x_1986:
[----:B------:R-:W-:Y:S01]  /*2a830*/  IMAD.MOV.U32 R98, RZ, RZ, R14 ;  /* 0x000000ffff627224 */ /* 0x000fe200078e000e */
[----:B------:R-:W-:Y:S06]  /*2a840*/  BRA `(.L_x_1987) ;  /* 0xfffffd8c00807947 */ /* 0x000fec000383ffff */
.L_x_1636:
[----:B-1----:R1:W2:Y:S02]  /*2a850*/  SYNCS.PHASECHK.TRANS64.TRYWAIT P4, [R83+URZ+0x22890], R94 ;  /* 0x0228905e530075a7 */ /* 0x0022a4000808017f */
[----:B--2---:R-:W-:Y:S05]  /*2a860*/  @!P4 NANOSLEEP.SYNCS 0x989680 ;  /* 0x009896800000c95d */ /* 0x004fea0003900000 */
[----:B------:R-:W2:Y:S02]  /*2a870*/  @!P4 SYNCS.PHASECHK.TRANS64 P4, [R83+URZ+0x22890], R94 ;  /* 0x0228905e5300c5a7 */ /* 0x000ea4000808007f */
[----:B--2---:R-:W-:Y:S05]  /*2a880*/  @!P4 BRA `(.L_x_1636) ;  /* 0xfffffffc00f0c947 */ /* 0x004fea000383ffff */
[----:B------:R-:W-:Y:S05]  /*2a890*/  BRA `(.L_x_1988) ;  /* 0xfffffdbc00407947 */ /* 0x000fea000383ffff */
.L_x_1637:
        /* <DEDUP_REMOVED lines=8> */
.L_x_1990:
[----:B------:R-:W-:Y:S05]  /*2a920*/  BSYNC B1 ;  /* 0x0000000000017941 */ /* 0x000fea0003800000 */
.L_x_1989:
        /* <DEDUP_REMOVED lines=8> */
.L_x_1991:
[----:B------:R-:W-:Y:S01]  /*2a9b0*/  IMAD.MOV.U32 R101, RZ, RZ, R14 ;  /* 0x000000ffff657224 */ /* 0x000fe200078e000e */
[----:B------:R-:W-:Y:S06]  /*2a9c0*/  BRA `(.L_x_1992) ;  /* 0xfffffdbc00087947 */ /* 0x000fec000383ffff */
.L_x_1650:
[----:B0-----:R0:W1:Y:S02]  /*2a9d0*/  SYNCS.PHASECHK.TRANS64.TRYWAIT P2, [R83+URZ+0x22890], R94 ;  /* 0x0228905e530075a7 */ /* 0x001064000804017f */
[----:B-1----:R-:W-:Y:S05]  /*2a9e0*/  @!P2 NANOSLEEP.SYNCS 0x989680 ;  /* 0x009896800000a95d */ /* 0x002fea0003900000 */
[----:B------:R-:W1:Y:S02]  /*2a9f0*/  @!P2 SYNCS.PHASECHK.TRANS64 P2, [R83+URZ+0x22890], R94 ;  /* 0x0228905e5300a5a7 */ /* 0x000e64000804007f */
[----:B-1----:R-:W-:Y:S05]  /*2aa00*/  @!P2 BRA `(.L_x_1650) ;  /* 0xfffffffc00f0a947 */ /* 0x002fea000383ffff */
[----:B------:R-:W-:Y:S05]  /*2aa10*/  BRA `(.L_x_1993) ;  /* 0xfffffde8009c7947 */ /* 0x000fea000383ffff */
.L_x_1651:
[----:B------:R-:W-:Y:S01]  /*2aa20*/  BSSY B1, `(.L_x_1994) ;  /* 0x0000007000017945 */ /* 0x000fe20003800000 */
[----:B------:R-:W-:Y:S02]  /*2aa30*/  IMAD.MOV.U32 R12, RZ, RZ, RZ ;  /* 0x000000ffff0c7224 */ /* 0x000fe400078e00ff */
[----:B------:R-:W-:Y:S02]  /*2aa40*/  IMAD.MOV.U32 R11, RZ, RZ, 0x1e1f ;  /* 0x00001e1fff0b7424 */ /* 0x000fe400078e00ff */
[----:B------:R-:W-:-:S07]  /*2aa50*/  IMAD.MOV.U32 R15, RZ, RZ, -0x1 ;  /* 0xffffffffff0f7424 */ /* 0x000fce00078e00ff */
[----:B0-----:R-:W-:Y:S05]  /*2aa60*/  WARPSYNC.COLLECTIVE R15, `(.L_x_1995) ;  /* 0x000000000f087348 */ /* 0x001fea0003c00000 */
[----:B------:R1:W2:Y:S02]  /*2aa70*/  SHFL.IDX P6, R14, R13, R12, R11 ;  /* 0x0000000c0d0e7389 */ /* 0x0002a400000c000b */
[----:B012---:R-:W-:Y:S01]  /*2aa80*/  ENDCOLLECTIVE ;  /* 0x000000000000791b */ /* 0x007fe20003800000 */
.L_x_1995:
[----:B------:R-:W-:Y:S05]  /*2aa90*/  BSYNC B1 ;  /* 0x0000000000017941 */ /* 0x000fea0003800000 */
.L_x_1994:
        /* <DEDUP_REMOVED lines=8> */
.L_x_1996:
[----:B------:R-:W-:Y:S05]  /*2ab20*/  BRA `(.L_x_1997) ;  /* 0xfffffde800bc7947 */ /* 0x000fea000383ffff */
.L_x_1655:
[----:B0-----:R0:W2:Y:S02]  /*2ab30*/  SYNCS.PHASECHK.TRANS64.TRYWAIT P1, [R83+URZ+0x228b0], R94 ;  /* 0x0228b05e530075a7 */ /* 0x0010a4000802017f */
[----:B--2---:R-:W-:Y:S05]  /*2ab40*/  @!P1 NANOSLEEP.SYNCS 0x989680 ;  /* 0x009896800000995d */ /* 0x004fea0003900000 */
[----:B------:R-:W2:Y:S02]  /*2ab50*/  @!P1 SYNCS.PHASECHK.TRANS64 P1, [R83+URZ+0x228b0], R94 ;  /* 0x0228b05e530095a7 */ /* 0x000ea4000802007f */
[----:B--2---:R-:W-:Y:S05]  /*2ab60*/  @!P1 BRA `(.L_x_1655) ;  /* 0xfffffffc00f09947 */ /* 0x004fea000383ffff */
[----:B------:R-:W-:Y:S05]  /*2ab70*/  BRA `(.L_x_1998) ;  /* 0xfffffdec00847947 */ /* 0x000fea000383ffff */
.L_x_1675:
[----:B------:R-:W0:Y:S01]  /*2ab80*/  S2R R3, SR_TID.X ;  /* 0x0000000000037919 */ /* 0x000e220000002100 */
[----:B------:R-:W-:Y:S01]  /*2ab90*/  BSSY B0, `(.L_x_1999) ;  /* 0x000000c000007945 */ /* 0x000fe20003800000 */
[----:B------:R-:W-:Y:S02]  /*2aba0*/  IMAD.MOV.U32 R12, RZ, RZ, RZ ;  /* 0x000000ffff0c7224 */ /* 0x000fe400078e00ff */
[----:B------:R-:W-:Y:S02]  /*2abb0*/  IMAD.MOV.U32 R11, RZ, RZ, 0x1f ;  /* 0x0000001fff0b7424 */ /* 0x000fe400078e00ff */
        /* <DEDUP_REMOVED lines=9> */
.L_x_2000:
[----:B------:R-:W-:Y:S05]  /*2ac50*/  BSYNC B0 ;  /* 0x0000000000007941 */ /* 0x000fea0003800000 */
.L_x_1999:
[----:B------:R-:W-:Y:S01]  /*2ac60*/  IMAD.MOV.U32 R184, RZ, RZ, R14 ;  /* 0x000000ffffb87224 */ /* 0x000fe200078e000e */
[----:B------:R-:W-:Y:S06]  /*2ac70*/  BRA `(.L_x_2001) ;  /* 0xfffffdfc00d87947 */ /* 0x000fec000383ffff */
.L_x_1685:
[----:B------:R-:W-:Y:S01]  /*2ac80*/  BSSY B1, `(.L_x_2002) ;  /* 0x0000007000017945 */ /* 0x000fe20003800000 */
[----:B------:R-:W-:Y:S02]  /*2ac90*/  IMAD.MOV.U32 R12, RZ, RZ, RZ ;  /* 0x000000ffff0c7224 */ /* 0x000fe400078e00ff */
[----:B------:R-:W-:Y:S02]  /*2aca0*/  IMAD.MOV.U32 R11, RZ, RZ, 0x1e1f ;  /* 0x00001e1fff0b7424 */ /* 0x000fe400078e00ff */
[----:B------:R-:W-:-:S07]  /*2acb0*/  IMAD.MOV.U32 R15, RZ, RZ, -0x1 ;  /* 0xffffffffff0f7424 */ /* 0x000fce00078e00ff */
[----:B------:R-:W-:Y:S05]  /*2acc0*/  WARPSYNC.COLLECTIVE R15, `(.L_x_2003) ;  /* 0x000000000f087348 */ /* 0x000fea0003c00000 */
[----:B------:R0:W1:Y:S02]  /*2acd0*/  SHFL.IDX P6, R14, R13, R12, R11 ;  /* 0x0000000c0d0e7389 */ /* 0x00006400000c000b */
[----:B01----:R-:W-:Y:S01]  /*2ace0*/  ENDCOLLECTIVE ;  /* 0x000000000000791b */ /* 0x003fe20003800000 */
.L_x_2003:
[----:B------:R-:W-:Y:S05]  /*2acf0*/  BSYNC B1 ;  /* 0x0000000000017941 */ /* 0x000fea0003800000 */
.L_x_2002:
        /* <DEDUP_REMOVED lines=8> */
.L_x_2004:
[----:B------:R-:W-:Y:S02]  /*2ad80*/  IMAD.MOV.U32 R13, RZ, RZ, R3 ;  /* 0x000000ffff0d7224 */ /* 0x000fe400078e0003 */
[----:B------:R-:W-:-:S07]  /*2ad90*/  IMAD.MOV.U32 R6, RZ, RZ, R14 ;  /* 0x000000ffff067224 */ /* 0x000fce00078e000e */
[----:B------:R-:W-:Y:S05]  /*2ada0*/  WARPSYNC.COLLECTIVE R15, `(.L_x_2005) ;  /* 0x000000000f087348 */ /* 0x000fea0003c00000 */
[----:B------:R0:W1:Y:S02]  /*2adb0*/  SHFL.IDX P6, R14, R13, R12, R11 ;  /* 0x0000000c0d0e7389 */ /* 0x00006400000c000b */
[----:B01----:R-:W-:Y:S01]  /*2adc0*/  ENDCOLLECTIVE ;  /* 0x000000000000791b */ /* 0x003fe20003800000 */
.L_x_2005:
[----:B------:R-:W-:Y:S02]  /*2add0*/  IMAD.MOV.U32 R13, RZ, RZ, R38 ;  /* 0x000000ffff0d7224 */ /* 0x000fe400078e0026 */
[----:B------:R-:W-:-:S07]  /*2ade0*/  IMAD.MOV.U32 R3, RZ, RZ, R14 ;  /* 0x000000ffff037224 */ /* 0x000fce00078e000e */
[----:B------:R-:W-:Y:S05]  /*2adf0*/  WARPSYNC.COLLECTIVE R15, `(.L_x_2006) ;  /* 0x000000000f087348 */ /* 0x000fea0003c00000 */
[----:B------:R0:W1:Y:S02]  /*2ae00*/  SHFL.IDX P6, R14, R13, R12, R11 ;  /* 0x0000000c0d0e7389 */ /* 0x00006400000c000b */
[----:B01----:R-:W-:Y:S01]  /*2ae10*/  ENDCOLLECTIVE ;  /* 0x000000000000791b */ /* 0x003fe20003800000 */
.L_x_2006:
[----:B------:R-:W-:Y:S01]  /*2ae20*/  IMAD.MOV.U32 R38, RZ, RZ, R14 ;  /* 0x000000ffff267224 */ /* 0x000fe200078e000e */
[----:B------:R-:W-:Y:S06]  /*2ae30*/  BRA `(.L_x_2007) ;  /* 0xfffffe0400247947 */ /* 0x000fec000383ffff */
.L_x_1689:
[----:B0-----:R0:W2:Y:S02]  /*2ae40*/  SYNCS.PHASECHK.TRANS64.TRYWAIT P0, [R16+URZ+0x22800], R5 ;  /* 0x02280005100075a7 */ /* 0x0010a4000800017f */
[----:B--2---:R-:W-:Y:S05]  /*2ae50*/  @!P0 NANOSLEEP.SYNCS 0x989680 ;  /* 0x009896800000895d */ /* 0x004fea0003900000 */
[----:B------:R-:W2:Y:S02]  /*2ae60*/  @!P0 SYNCS.PHASECHK.TRANS64 P0, [R16+URZ+0x22800], R5 ;  /* 0x02280005100085a7 */ /* 0x000ea4000800007f */
[----:B--2---:R-:W-:Y:S05]  /*2ae70*/  @!P0 BRA `(.L_x_1689) ;  /* 0xfffffffc00f08947 */ /* 0x004fea000383ffff */
[----:B------:R-:W-:Y:S05]  /*2ae80*/  BRA `(.L_x_2008) ;  /* 0xfffffe0800707947 */ /* 0x000fea000383ffff */
.L_x_1701:
[----:B------:R-:W-:Y:S01]  /*2ae90*/  BSSY B1, `(.L_x_2009) ;  /* 0x0000007000017945 */ /* 0x000fe20003800000 */
[----:B------:R-:W-:Y:S02]  /*2aea0*/  IMAD.MOV.U32 R12, RZ, RZ, RZ ;  /* 0x000000ffff0c7224 */ /* 0x000fe400078e00ff */
[----:B------:R-:W-:Y:S02]  /*2aeb0*/  IMAD.MOV.U32 R11, RZ, RZ, 0x1e1f ;  /* 0x00001e1fff0b7424 */ /* 0x000fe400078e00ff */
[----:B------:R-:W-:-:S07]  /*2aec0*/  IMAD.MOV.U32 R15, RZ, RZ, -0x1 ;  /* 0xffffffffff0f7424 */ /* 0x000fce00078e00ff */
[----:B------:R-:W-:Y:S05]  /*2aed0*/  WARPSYNC.COLLECTIVE R15, `(.L_x_2010) ;  /* 0x000000000f087348 */ /* 0x000fea0003c00000 */
[----:B------:R0:W1:Y:S02]  /*2aee0*/  SHFL.IDX P6, R14, R13, R12, R11 ;  /* 0x0000000c0d0e7389 */ /* 0x00006400000c000b */
[----:B01----:R-:W-:Y:S01]  /*2aef0*/  ENDCOLLECTIVE ;  /* 0x000000000000791b */ /* 0x003fe20003800000 */
.L_x_2010:
[----:B------:R-:W-:Y:S05]  /*2af00*/  BSYNC B1 ;  /* 0x0000000000017941 */ /* 0x000fea0003800000 */
.L_x_2009:
        /* <DEDUP_REMOVED lines=8> */
.L_x_2011:
[----:B------:R-:W-:Y:S02]  /*2af90*/  IMAD.MOV.U32 R13, RZ, RZ, R3 ;  /* 0x000000ffff0d7224 */ /* 0x000fe400078e0003 */
[----:B------:R-:W-:-:S07]  /*2afa0*/  IMAD.MOV.U32 R37, RZ, RZ, R14 ;  /* 0x000000ffff257224 */ /* 0x000fce00078e000e */
[----:B------:R-:W-:Y:S05]  /*2afb0*/  WARPSYNC.COLLECTIVE R15, `(.L_x_2012) ;  /* 0x000000000f087348 */ /* 0x000fea0003c00000 */
[----:B------:R0:W1:Y:S02]  /*2afc0*/  SHFL.IDX P6, R14, R13, R12, R11 ;  /* 0x0000000c0d0e7389 */ /* 0x00006400000c000b */
[----:B01----:R-:W-:Y:S01]  /*2afd0*/  ENDCOLLECTIVE ;  /* 0x000000000000791b */ /* 0x003fe20003800000 */
.L_x_2012:
[----:B------:R-:W-:Y:S02]  /*2afe0*/  IMAD.MOV.U32 R13, RZ, RZ, R39 ;  /* 0x000000ffff0d7224 */ /* 0x000fe400078e0027 */
[----:B------:R-:W-:-:S07]  /*2aff0*/  IMAD.MOV.U32 R3, RZ, RZ, R14 ;  /* 0x000000ffff037224 */ /* 0x000fce00078e000e */
[----:B------:R-:W-:Y:S05]  /*2b000*/  WARPSYNC.COLLECTIVE R15, `(.L_x_2013) ;  /* 0x000000000f087348 */ /* 0x000fea0003c00000 */
[----:B------:R0:W1:Y:S02]  /*2b010*/  SHFL.IDX P6, R14, R13, R12, R11 ;  /* 0x0000000c0d0e7389 */ /* 0x00006400000c000b */
[----:B01----:R-:W-:Y:S01]  /*2b020*/  ENDCOLLECTIVE ;  /* 0x000000000000791b */ /* 0x003fe20003800000 */
.L_x_2013:
[----:B------:R-:W-:Y:S01]  /*2b030*/  IMAD.MOV.U32 R39, RZ, RZ, R14 ;  /* 0x000000ffff277224 */ /* 0x000fe200078e000e */
[----:B------:R-:W-:Y:S06]  /*2b040*/  BRA `(.L_x_2014) ;  /* 0xfffffe38002c7947 */ /* 0x000fec000383ffff */
.L_x_1705:
[----:B0-----:R0:W3:Y:S02]  /*2b050*/  SYNCS.PHASECHK.TRANS64.TRYWAIT P0, [R16+URZ+0x22800], R21 ;  /* 0x02280015100075a7 */ /* 0x0010e4000800017f */
[----:B---3--:R-:W-:Y:S05]  /*2b060*/  @!P0 NANOSLEEP.SYNCS 0x989680 ;  /* 0x009896800000895d */ /* 0x008fea0003900000 */
[----:B------:R-:W3:Y:S02]  /*2b070*/  @!P0 SYNCS.PHASECHK.TRANS64 P0, [R16+URZ+0x22800], R21 ;  /* 0x02280015100085a7 */ /* 0x000ee4000800007f */
[----:B---3--:R-:W-:Y:S05]  /*2b080*/  @!P0 BRA `(.L_x_1705) ;  /* 0xfffffffc00f08947 */ /* 0x008fea000383ffff */
[----:B------:R-:W-:Y:S05]  /*2b090*/  BRA `(.L_x_2015) ;  /* 0xfffffe3c00287947 */ /* 0x000fea000383ffff */
.L_x_1713:
[----:B-1----:R1:W3:Y:S02]  /*2b0a0*/  SYNCS.PHASECHK.TRANS64.TRYWAIT P1, [R3+URZ+0x22830], R0 ;  /* 0x02283000030075a7 */ /* 0x0022e4000802017f */
[----:B---3--:R-:W-:Y:S05]  /*2b0b0*/  @!P1 NANOSLEEP.SYNCS 0x989680 ;  /* 0x009896800000995d */ /* 0x008fea0003900000 */
[----:B------:R-:W3:Y:S02]  /*2b0c0*/  @!P1 SYNCS.PHASECHK.TRANS64 P1, [R3+URZ+0x22830], R0 ;  /* 0x02283000030095a7 */ /* 0x000ee4000802007f */
[----:B---3--:R-:W-:Y:S05]  /*2b0d0*/  @!P1 BRA `(.L_x_1713) ;  /* 0xfffffffc00f09947 */ /* 0x008fea000383ffff */
[----:B------:R-:W-:Y:S05]  /*2b0e0*/  BRA `(.L_x_1712) ;  /* 0xfffffe6c00587947 */ /* 0x000fea000383ffff */
.L_x_1732:
[----:B-1----:R1:W2:Y:S02]  /*2b0f0*/  SYNCS.PHASECHK.TRANS64.TRYWAIT P2, [R9+URZ+0x22830], R8 ;  /* 0x02283008090075a7 */ /* 0x0022a4000804017f */
[----:B--2---:R-:W-:Y:S05]  /*2b100*/  @!P2 NANOSLEEP.SYNCS 0x989680 ;  /* 0x009896800000a95d */ /* 0x004fea0003900000 */
[----:B------:R-:W2:Y:S02]  /*2b110*/  @!P2 SYNCS.PHASECHK.TRANS64 P2, [R9+URZ+0x22830], R8 ;  /* 0x022830080900a5a7 */ /* 0x000ea4000804007f */
[----:B--2---:R-:W-:Y:S05]  /*2b120*/  @!P2 BRA `(.L_x_1732) ;  /* 0xfffffffc00f0a947 */ /* 0x004fea000383ffff */
[----:B------:R-:W-:Y:S05]  /*2b130*/  BRA `(.L_x_1731) ;  /* 0xfffffea0005c7947 */ /* 0x000fea000383ffff */
.L_x_1736:
[----:B-1----:R1:W2:Y:S02]  /*2b140*/  SYNCS.PHASECHK.TRANS64.TRYWAIT P1, [R9+URZ+0x22850], R8 ;  /* 0x02285008090075a7 */ /* 0x0022a4000802017f */
[----:B--2---:R-:W-:Y:S05]  /*2b150*/  @!P1 NANOSLEEP.SYNCS 0x989680 ;  /* 0x009896800000995d */ /* 0x004fea0003900000 */
[----:B------:R-:W2:Y:S02]  /*2b160*/  @!P1 SYNCS.PHASECHK.TRANS64 P1, [R9+URZ+0x22850], R8 ;  /* 0x02285008090095a7 */ /* 0x000ea4000802007f */
[----:B--2---:R-:W-:Y:S05]  /*2b170*/  @!P1 BRA `(.L_x_1736) ;  /* 0xfffffffc00f09947 */ /* 0x004fea000383ffff */
[----:B------:R-:W-:Y:S05]  /*2b180*/  BRA `(.L_x_1733) ;  /* 0xfffffea4002c7947 */ /* 0x000fea000383ffff */
.L_x_1757:
[----:B-1----:R1:W2:Y:S02]  /*2b190*/  SYNCS.PHASECHK.TRANS64.TRYWAIT P2, [R3+URZ+0x22830], R8 ;  /* 0x02283008030075a7 */ /* 0x0022a4000804017f */
[----:B--2---:R-:W-:Y:S05]  /*2b1a0*/  @!P2 NANOSLEEP.SYNCS 0x989680 ;  /* 0x009896800000a95d */ /* 0x004fea0003900000 */
[----:B------:R-:W2:Y:S02]  /*2b1b0*/  @!P2 SYNCS.PHASECHK.TRANS64 P2, [R3+URZ+0x22830], R8 ;  /* 0x022830080300a5a7 */ /* 0x000ea4000804007f */
[----:B--2---:R-:W-:Y:S05]  /*2b1c0*/  @!P2 BRA `(.L_x_1757) ;  /* 0xfffffffc00f0a947 */ /* 0x004fea000383ffff */
[----:B------:R-:W-:Y:S05]  /*2b1d0*/  BRA `(.L_x_1756) ;  /* 0xfffffed400147947 */ /* 0x000fea000383ffff */
.L_x_1761:
[----:B-1----:R1:W2:Y:S02]  /*2b1e0*/  SYNCS.PHASECHK.TRANS64.TRYWAIT P1, [R5+URZ+0x22850], R3 ;  /* 0x02285003050075a7 */ /* 0x0022a4000802017f */
[----:B--2---:R-:W-:Y:S05]  /*2b1f0*/  @!P1 NANOSLEEP.SYNCS 0x989680 ;  /* 0x009896800000995d */ /* 0x004fea0003900000 */
[----:B------:R-:W2:Y:S02]  /*2b200*/  @!P1 SYNCS.PHASECHK.TRANS64 P1, [R5+URZ+0x22850], R3 ;  /* 0x02285003050095a7 */ /* 0x000ea4000802007f */
[----:B--2---:R-:W-:Y:S05]  /*2b210*/  @!P1 BRA `(.L_x_1761) ;  /* 0xfffffffc00f09947 */ /* 0x004fea000383ffff */
[----:B------:R-:W-:Y:S05]  /*2b220*/  BRA `(.L_x_1758) ;  /* 0xfffffed400f07947 */ /* 0x000fea000383ffff */
.L_x_1770:
[----:B-1----:R1:W2:Y:S02]  /*2b230*/  SYNCS.PHASECHK.TRANS64.TRYWAIT P2, [R3+URZ+0x22830], R8 ;  /* 0x02283008030075a7 */ /* 0x0022a4000804017f */
[----:B--2---:R-:W-:Y:S05]  /*2b240*/  @!P2 NANOSLEEP.SYNCS 0x989680 ;  /* 0x009896800000a95d */ /* 0x004fea0003900000 */
[----:B------:R-:W2:Y:S02]  /*2b250*/  @!P2 SYNCS.PHASECHK.TRANS64 P2, [R3+URZ+0x22830], R8 ;  /* 0x022830080300a5a7 */ /* 0x000ea4000804007f */
[----:B--2---:R-:W-:Y:S05]  /*2b260*/  @!P2 BRA `(.L_x_1770) ;  /* 0xfffffffc00f0a947 */ /* 0x004fea000383ffff */
[----:B------:R-:W-:Y:S05]  /*2b270*/  BRA `(.L_x_1769) ;  /* 0xfffffef000ec7947 */ /* 0x000fea000383ffff */
.L_x_1774:
[----:B-1----:R1:W2:Y:S02]  /*2b280*/  SYNCS.PHASECHK.TRANS64.TRYWAIT P1, [R5+URZ+0x22850], R3 ;  /* 0x02285003050075a7 */ /* 0x0022a4000802017f */
[----:B--2---:R-:W-:Y:S05]  /*2b290*/  @!P1 NANOSLEEP.SYNCS 0x989680 ;  /* 0x009896800000995d */ /* 0x004fea0003900000 */
[----:B------:R-:W2:Y:S02]  /*2b2a0*/  @!P1 SYNCS.PHASECHK.TRANS64 P1, [R5+URZ+0x22850], R3 ;  /* 0x02285003050095a7 */ /* 0x000ea4000802007f */
[----:B--2---:R-:W-:Y:S05]  /*2b2b0*/  @!P1 BRA `(.L_x_1774) ;  /* 0xfffffffc00f09947 */ /* 0x004fea000383ffff */
[----:B------:R-:W-:Y:S05]  /*2b2c0*/  BRA `(.L_x_1771) ;  /* 0xfffffef400c87947 */ /* 0x000fea000383ffff */
.L_x_1789:
[----:B-1----:R1:W2:Y:S02]  /*2b2d0*/  SYNCS.PHASECHK.TRANS64.TRYWAIT P1, [R14+URZ+0x22850], R7 ;  /* 0x022850070e0075a7 */ /* 0x0022a4000802017f */
[----:B--2---:R-:W-:Y:S05]  /*2b2e0*/  @!P1 NANOSLEEP.SYNCS 0x989680 ;  /* 0x009896800000995d */ /* 0x004fea0003900000 */
[----:B------:R-:W2:Y:S02]  /*2b2f0*/  @!P1 SYNCS.PHASECHK.TRANS64 P1, [R14+URZ+0x22850], R7 ;  /* 0x022850070e0095a7 */ /* 0x000ea4000802007f */
[----:B--2---:R-:W-:Y:S05]  /*2b300*/  @!P1 BRA `(.L_x_1789) ;  /* 0xfffffffc00f09947 */ /* 0x004fea000383ffff */
[----:B------:R-:W-:Y:S05]  /*2b310*/  BRA `(.L_x_1788) ;  /* 0xffffff2000d87947 */ /* 0x000fea000383ffff */
.L_x_1793:
[----:B------:R-:W-:Y:S01]  /*2b320*/  SEL R73, R43, R12, P0 ;  /* 0x0000000c2b497207 */ /* 0x000fe20000000000 */
[----:B------:R-:W-:Y:S01]  /*2b330*/  IMAD.MOV.U32 R11, RZ, RZ, 0x1c1f ;  /* 0x00001c1fff0b7424 */ /* 0x000fe200078e00ff */
[----:B------:R-:W-:Y:S01]  /*2b340*/  SEL R20, R12, R43, P0 ;  /* 0x0000002b0c147207 */ /* 0x000fe20000000000 */
[----:B------:R-:W-:Y:S01]  /*2b350*/  IMAD.MOV.U32 R12, RZ, RZ, R4 ;  /* 0x000000ffff0c7224 */ /* 0x000fe200078e0004 */
[----:B------:R-:W-:Y:S01]  /*2b360*/  LOP3.LUT R25, R4, 0x2, RZ, 0x3c, !PT ;  /* 0x0000000204197812 */ /* 0x000fe200078e3cff */
[----:B------:R-:W-:Y:S01]  /*2b370*/  IMAD.MOV.U32 R15, RZ, RZ, -0x1 ;  /* 0xffffffffff0f7424 */ /* 0x000fe200078e00ff */
[----:B------:R-:W-:Y:S02]  /*2b380*/  SEL R47, R96, R97, P0 ;  /* 0x00000061602f7207 */ /* 0x000fe40000000000 */
[----:B------:R-:W-:-:S07]  /*2b390*/  SEL R10, R97, R96, P0 ;  /* 0x00000060610a7207 */ /* 0x000fce0000000000 */
[----:B-12---:R-:W-:Y:S05]  /*2b3a0*/  WARPSYNC.COLLECTIVE R15, `(.L_x_2016) ;  /* 0x000000000f087348 */ /* 0x006fea0003c00000 */
[----:B------:R0:W3:Y:S02]  /*2b3b0*/  SHFL.IDX P6, R14, R13, R12, R11 ;  /* 0x0000000c0d0e7389 */ /* 0x0000e400000c000b */
[----:B0123--:R-:W-:Y:S01]  /*2b3c0*/  ENDCOLLECTIVE ;  /* 0x000000000000791b */ /* 0x00ffe20003800000 */
.L_x_2016:
        /* <DEDUP_REMOVED lines=18> */
.L_x_2017:
        /* <DEDUP_REMOVED lines=19> */
.L_x_2018:
        /* <DEDUP_REMOVED lines=18> */
.L_x_2019:
        /* <DEDUP_REMOVED lines=19> */
.L_x_2020:
        /* <DEDUP_REMOVED lines=9> */
[----:B------:R-:W-:-:S07]  /*2b900*/  IMAD.MOV.U32 R108, RZ, RZ, R14 ;  /* 0x000000ffff6c7224 */ /* 0x000fce00078e000e */
[----:B------:R-:W-:Y:S05]  /*2b910*/  WARPSYNC.COLLECTIVE R15, `(.L_x_2021) ;  /* 0x000000000f087348 */ /* 0x000fea0003c00000 */
[----:B------:R0:W1:Y:S02]  /*2b920*/  SHFL.IDX P6, R14, R13, R12, R11 ;  /* 0x0000000c0d0e7389 */ /* 0x00006400000c000b */
[----:B01----:R-:W-:Y:S01]  /*2b930*/  ENDCOLLECTIVE ;  /* 0x000000000000791b */ /* 0x003fe20003800000 */
.L_x_2021:
[----:B------:R-:W-:Y:S02]  /*2b940*/  IMAD.MOV.U32 R13, RZ, RZ, R20 ;  /* 0x000000ffff0d7224 */ /* 0x000fe400078e0014 */
[----:B------:R-:W-:Y:S02]  /*2b950*/  IMAD.MOV.U32 R12, RZ, RZ, R25 ;  /* 0x000000ffff0c7224 */ /* 0x000fe400078e0019 */
[----:B------:R-:W-:-:S07]  /*2b960*/  IMAD.MOV.U32 R78, RZ, RZ, R14 ;  /* 0x000000ffff4e7224 */ /* 0x000fce00078e000e */
[----:B------:R-:W-:Y:S05]  /*2b970*/  WARPSYNC.COLLECTIVE R15, `(.L_x_2022) ;  /* 0x000000000f087348 */ /* 0x000fea0003c00000 */
[----:B------:R0:W1:Y:S02]  /*2b980*/  SHFL.IDX P6, R14, R13, R12, R11 ;  /* 0x0000000c0d0e7389 */ /* 0x00006400000c000b */
[----:B01----:R-:W-:Y:S01]  /*2b990*/  ENDCOLLECTIVE ;  /* 0x000000000000791b */ /* 0x003fe20003800000 */
.L_x_2022:
[----:B------:R-:W-:Y:S02]  /*2b9a0*/  IMAD.MOV.U32 R13, RZ, RZ, R10 ;  /* 0x000000ffff0d7224 */ /* 0x000fe400078e000a */
[----:B------:R-:W-:-:S07]  /*2b9b0*/  IMAD.MOV.U32 R20, RZ, RZ, R14 ;  /* 0x000000ffff147224 */ /* 0x000fce00078e000e */
[----:B------:R-:W-:Y:S05]  /*2b9c0*/  WARPSYNC.COLLECTIVE R15, `(.L_x_2023) ;  /* 0x000000000f087348 */ /* 0x000fea0003c00000 */
[----:B------:R0:W1:Y:S02]  /*2b9d0*/  SHFL.IDX P6, R14, R13, R12, R11 ;  /* 0x0000000c0d0e7389 */ /* 0x00006400000c000b */
[----:B01----:R-:W-:Y:S01]  /*2b9e0*/  ENDCOLLECTIVE ;  /* 0x000000000000791b */ /* 0x003fe20003800000 */
.L_x_2023:
[----:B------:R-:W-:Y:S01]  /*2b9f0*/  SEL R93, R108, R20, P0 ;  /* 0x000000146c5d7207 */ /* 0x000fe20000000000 */
[----:B------:R-:W-:Y:S01]  /*2ba00*/  IMAD.MOV.U32 R13, RZ, RZ, R76 ;  /* 0x000000ffff0d7224 */ /* 0x000fe200078e004c */
[----:B------:R-:W-:Y:S01]  /*2ba10*/  SEL R76, R20, R108, P0 ;  /* 0x0000006c144c7207 */ /* 0x000fe20000000000 */
[----:B------:R-:W-:Y:S02]  /*2ba20*/  IMAD.MOV.U32 R12, RZ, RZ, R4 ;  /* 0x000000ffff0c7224 */ /* 0x000fe400078e0004 */
[----:B------:R-:W-:-:S07]  /*2ba30*/  IMAD.MOV.U32 R10, RZ, RZ, R14 ;  /* 0x000000ffff0a7224 */ /* 0x000fce00078e000e */
[----:B------:R-:W-:Y:S05]  /*2ba40*/  WARPSYNC.COLLECTIVE R15, `(.L_x_2024) ;  /* 0x000000000f087348 */ /* 0x000fea0003c00000 */
[----:B------:R0:W1:Y:S02]  /*2ba50*/  SHFL.IDX P6, R14, R13, R12, R11 ;  /* 0x0000000c0d0e7389 */ /* 0x00006400000c000b */
[----:B01----:R-:W-:Y:S01]  /*2ba60*/  ENDCOLLECTIVE ;  /* 0x000000000000791b */ /* 0x003fe20003800000 */
.L_x_2024:
[----:B------:R-:W-:Y:S01]  /*2ba70*/  SEL R94, R78, R10, P0 ;  /* 0x0000000a4e5e7207 */ /* 0x000fe20000000000 */
[----:B------:R-:W-:Y:S02]  /*2ba80*/  IMAD.MOV.U32 R13, RZ, RZ, R70 ;  /* 0x000000ffff0d7224 */ /* 0x000fe400078e0046 */
[----:B------:R-:W-:-:S07]  /*2ba90*/  IMAD.MOV.U32 R47, RZ, RZ, R14 ;  /* 0x000000ffff2f7224 */ /* 0x000fce00078e000e */
[----:B------:R-:W-:Y:S05]  /*2baa0*/  WARPSYNC.COLLECTIVE R15, `(.L_x_2025) ;  /* 0x000000000f087348 */ /* 0x000fea0003c00000 */
[----:B------:R0:W1:Y:S02]  /*2bab0*/  SHFL.IDX P6, R14, R13, R12, R11 ;  /* 0x0000000c0d0e7389 */ /* 0x00006400000c000b */
[----:B01----:R-:W-:Y:S01]  /*2bac0*/  ENDCOLLECTIVE ;  /* 0x000000000000791b */ /* 0x003fe20003800000 */
.L_x_2025:
[----:B------:R-:W-:Y:S02]  /*2bad0*/  IMAD.MOV.U32 R13, RZ, RZ, R33 ;  /* 0x000000ffff0d7224 */ /* 0x000fe400078e0021 */
[----:B------:R-:W-:Y:S02]  /*2bae0*/  IMAD.MOV.U32 R12, RZ, RZ, R25 ;  /* 0x000000ffff0c7224 */ /* 0x000fe400078e0019 */
[----:B------:R-:W-:-:S07]  /*2baf0*/  IMAD.MOV.U32 R3, RZ, RZ, R14 ;  /* 0x000000ffff037224 */ /* 0x000fce00078e000e */
[----:B------:R-:W-:Y:S05]  /*2bb00*/  WARPSYNC.COLLECTIVE R15, `(.L_x_2026) ;  /* 0x000000000f087348 */ /* 0x000fea0003c00000 */
[----:B------:R0:W1:Y:S02]  /*2bb10*/  SHFL.IDX P6, R14, R13, R12, R11 ;  /* 0x0000000c0d0e7389 */ /* 0x00006400000c000b */
[----:B01----:R-:W-:Y:S01]  /*2bb20*/  ENDCOLLECTIVE ;  /* 0x000000000000791b */ /* 0x003fe20003800000 */
.L_x_2026:
[----:B------:R-:W-:Y:S02]  /*2bb30*/  IMAD.MOV.U32 R13, RZ, RZ, R29 ;  /* 0x000000ffff0d7224 */ /* 0x000fe400078e001d */
[----:B------:R-:W-:-:S07]  /*2bb40*/  IMAD.MOV.U32 R0, RZ, RZ, R14 ;  /* 0x000000ffff007224 */ /* 0x000fce00078e000e */
[----:B------:R-:W-:Y:S05]  /*2bb50*/  WARPSYNC.COLLECTIVE R15, `(.L_x_2027) ;  /* 0x000000000f087348 */ /* 0x000fea0003c00000 */
[----:B------:R0:W1:Y:S02]  /*2bb60*/  SHFL.IDX P6, R14, R13, R12, R11 ;  /* 0x0000000c0d0e7389 */ /* 0x00006400000c000b */
[----:B01----:R-:W-:Y:S01]  /*2bb70*/  ENDCOLLECTIVE ;  /* 0x000000000000791b */ /* 0x003fe20003800000 */
.L_x_2027:
[----:B------:R-:W-:Y:S01]  /*2bb80*/  IMAD.MOV.U32 R13, RZ, RZ, R77 ;  /* 0x000000ffff0d7224 */ /* 0x000fe200078e004d */
        /* <DEDUP_REMOVED lines=8> */
.L_x_2028:
[----:B------:R-:W-:Y:S02]  /*2bc10*/  SEL R2, R3, R33, P0 ;  /* 0x0000002103027207 */ /* 0x000fe40000000000 */
[----:B------:R-:W-:Y:S01]  /*2bc20*/  SEL R3, R33, R3, P0 ;  /* 0x0000000321037207 */ /* 0x000fe20000000000 */
[----:B------:R-:W-:Y:S02]  /*2bc30*/  IMAD.MOV.U32 R13, RZ, RZ, R72 ;  /* 0x000000ffff0d7224 */ /* 0x000fe400078e0048 */
[----:B------:R-:W-:-:S07]  /*2bc40*/  IMAD.MOV.U32 R96, RZ, RZ, R14 ;  /* 0x000000ffff607224 */ /* 0x000fce00078e000e */
[----:B------:R-:W-:Y:S05]  /*2bc50*/  WARPSYNC.COLLECTIVE R15, `(.L_x_2029) ;  /* 0x000000000f087348 */ /* 0x000fea0003c00000 */
[----:B------:R0:W1:Y:S02]  /*2bc60*/  SHFL.IDX P6, R14, R13, R12, R11 ;  /* 0x0000000c0d0e7389 */ /* 0x00006400000c000b */
[----:B01----:R-:W-:Y:S01]  /*2bc70*/  ENDCOLLECTIVE ;  /* 0x000000000000791b */ /* 0x003fe20003800000 */
.L_x_2029:
[----:B------:R-:W-:Y:S02]  /*2bc80*/  IMAD.MOV.U32 R13, RZ, RZ, R37 ;  /* 0x000000ffff0d7224 */ /* 0x000fe400078e0025 */
[----:B------:R-:W-:Y:S02]  /*2bc90*/  IMAD.MOV.U32 R12, RZ, RZ, R25 ;  /* 0x000000ffff0c7224 */ /* 0x000fe400078e0019 */
[----:B------:R-:W-:-:S07]  /*2bca0*/  IMAD.MOV.U32 R82, RZ, RZ, R14 ;  /* 0x000000ffff527224 */ /* 0x000fce00078e000e */
[----:B------:R-:W-:Y:S05]  /*2bcb0*/  WARPSYNC.COLLECTIVE R15, `(.L_x_2030) ;  /* 0x000000000f087348 */ /* 0x000fea0003c00000 */
[----:B------:R0:W1:Y:S02]  /*2bcc0*/  SHFL.IDX P6, R14, R13, R12, R11 ;  /* 0x0000000c0d0e7389 */ /* 0x00006400000c000b */
[----:B01----:R-:W-:Y:S01]  /*2bcd0*/  ENDCOLLECTIVE ;  /* 0x000000000000791b */ /* 0x003fe20003800000 */
.L_x_2030:
[----:B------:R-:W-:Y:S02]  /*2bce0*/  IMAD.MOV.U32 R13, RZ, RZ, R8 ;  /* 0x000000ffff0d7224 */ /* 0x000fe400078e0008 */
[----:B------:R-:W-:-:S07]  /*2bcf0*/  IMAD.MOV.U32 R29, RZ, RZ, R14 ;  /* 0x000000ffff1d7224 */ /* 0x000fce00078e000e */
[----:B------:R-:W-:Y:S05]  /*2bd00*/  WARPSYNC.COLLECTIVE R15, `(.L_x_2031) ;  /* 0x000000000f087348 */ /* 0x000fea0003c00000 */
[----:B------:R0:W1:Y:S02]  /*2bd10*/  SHFL.IDX P6, R14, R13, R12, R11 ;  /* 0x0000000c0d0e7389 */ /* 0x00006400000c000b */
[----:B01----:R-:W-:Y:S01]  /*2bd20*/  ENDCOLLECTIVE ;  /* 0x000000000000791b */ /* 0x003fe20003800000 */
.L_x_2031:
[----:B------:R-:W-:Y:S01]  /*2bd30*/  SEL R20, R96, R29, P0 ;  /* 0x0000001d60147207 */ /* 0x000fe20000000000 */
[----:B------:R-:W-:Y:S02]  /*2bd40*/  IMAD.MOV.U32 R13, RZ, RZ, R46 ;  /* 0x000000ffff0d7224 */ /* 0x000fe400078e002e */
[----:B------:R-:W-:Y:S02]  /*2bd50*/  IMAD.MOV.U32 R12, RZ, RZ, R4 ;  /* 0x000000ffff0c7224 */ /* 0x000fe400078e0004 */
[----:B------:R-:W-:-:S07]  /*2bd60*/  IMAD.MOV.U32 R37, RZ, RZ, R14 ;  /* 0x000000ffff257224 */ /* 0x000fce00078e000e */
[----:B------:R-:W-:Y:S05]  /*2bd70*/  WARPSYNC.COLLECTIVE R15, `(.L_x_2032) ;  /* 0x000000000f087348 */ /* 0x000fea0003c00000 */
[----:B------:R0:W1:Y:S02]  /*2bd80*/  SHFL.IDX P6, R14, R13, R12, R11 ;  /* 0x0000000c0d0e7389 */ /* 0x00006400000c000b */
[----:B01----:R-:W-:Y:S01]  /*2bd90*/  ENDCOLLECTIVE ;  /* 0x000000000000791b */ /* 0x003fe20003800000 */
.L_x_2032:
[----:B------:R-:W-:Y:S02]  /*2bda0*/  IMAD.MOV.U32 R13, RZ, RZ, R44 ;  /* 0x000000ffff0d7224 */ /* 0x000fe400078e002c */
[----:B------:R-:W-:-:S07]  /*2bdb0*/  IMAD.MOV.U32 R112, RZ, RZ, R14 ;  /* 0x000000ffff707224 */ /* 0x000fce00078e000e */
[----:B------:R-:W-:Y:S05]  /*2bdc0*/  WARPSYNC.COLLECTIVE R15, `(.L_x_2033) ;  /* 0x000000000f087348 */ /* 0x000fea0003c00000 */
[----:B------:R0:W1:Y:S02]  /*2bdd0*/  SHFL.IDX P6, R14, R13, R12, R11 ;  /* 0x0000000c0d0e7389 */ /* 0x00006400000c000b */
[----:B01----:R-:W-:Y:S01]  /*2bde0*/  ENDCOLLECTIVE ;  /* 0x000000000000791b */ /* 0x003fe20003800000 */
.L_x_2033:
[----:B------:R-:W-:Y:S02]  /*2bdf0*/  IMAD.MOV.U32 R13, RZ, RZ, R31 ;  /* 0x000000ffff0d7224 */ /* 0x000fe400078e001f */
[----:B------:R-:W-:Y:S02]  /*2be00*/  IMAD.MOV.U32 R12, RZ, RZ, R25 ;  /* 0x000000ffff0c7224 */ /* 0x000fe400078e0019 */
[----:B------:R-:W-:-:S07]  /*2be10*/  IMAD.MOV.U32 R44, RZ, RZ, R14 ;  /* 0x000000ffff2c7224 */ /* 0x000fce00078e000e */
[----:B------:R-:W-:Y:S05]  /*2be20*/  WARPSYNC.COLLECTIVE R15, `(.L_x_2034) ;  /* 0x000000000f087348 */ /* 0x000fea0003c00000 */
[----:B------:R0:W1:Y:S02]  /*2be30*/  SHFL.IDX P6, R14, R13, R12, R11 ;  /* 0x0000000c0d0e7389 */ /* 0x00006400000c000b */
[----:B01----:R-:W-:Y:S01]  /*2be40*/  ENDCOLLECTIVE ;  /* 0x000000000000791b */ /* 0x003fe20003800000 */
.L_x_2034:
[----:B------:R-:W-:Y:S02]  /*2be50*/  IMAD.MOV.U32 R13, RZ, RZ, R9 ;  /* 0x000000ffff0d7224 */ /* 0x000fe400078e0009 */
[----:B------:R-:W-:-:S07]  /*2be60*/  IMAD.MOV.U32 R114, RZ, RZ, R14 ;  /* 0x000000ffff727224 */ /* 0x000fce00078e000e */
[----:B------:R-:W-:Y:S05]  /*2be70*/  WARPSYNC.COLLECTIVE R15, `(.L_x_2035) ;  /* 0x000000000f087348 */ /* 0x000fea0003c00000 */
[----:B------:R0:W1:Y:S02]  /*2be80*/  SHFL.IDX P6, R14, R13, R12, R11 ;  /* 0x0000000c0d0e7389 */ /* 0x00006400000c000b */
[----:B01----:R-:W-:Y:S01]  /*2be90*/  ENDCOLLECTIVE ;  /* 0x000000000000791b */ /* 0x003fe20003800000 */
.L_x_2035:
[----:B------:R-:W-:Y:S02]  /*2bea0*/  IMAD.MOV.U32 R13, RZ, RZ, R45 ;  /* 0x000000ffff0d7224 */ /* 0x000fe400078e002d */
[----:B------:R-:W-:Y:S02]  /*2beb0*/  IMAD.MOV.U32 R12, RZ, RZ, R4 ;  /* 0x000000ffff0c7224 */ /* 0x000fe400078e0004 */
[----:B------:R-:W-:-:S07]  /*2bec0*/  IMAD.MOV.U32 R115, RZ, RZ, R14 ;  /* 0x000000ffff737224 */ /* 0x000fce00078e000e */
[----:B------:R-:W-:Y:S05]  /*2bed0*/  WARPSYNC.COLLECTIVE R15, `(.L_x_2036) ;  /* 0x000000000f087348 */ /* 0x000fea0003c00000 */
[----:B------:R0:W1:Y:S02]  /*2bee0*/  SHFL.IDX P6, R14, R13, R12, R11 ;  /* 0x0000000c0d0e7389 */ /* 0x00006400000c000b */
[----:B01----:R-:W-:Y:S01]  /*2bef0*/  ENDCOLLECTIVE ;  /* 0x000000000000791b */ /* 0x003fe20003800000 */
.L_x_2036:
[----:B------:R-:W-:Y:S02]  /*2bf00*/  IMAD.MOV.U32 R13, RZ, RZ, R43 ;  /* 0x000000ffff0d7224 */ /* 0x000fe400078e002b */
[----:B------:R-:W-:-:S07]  /*2bf10*/  IMAD.MOV.U32 R46, RZ, RZ, R14 ;  /* 0x000000ffff2e7224 */ /* 0x000fce00078e000e */
[----:B------:R-:W-:Y:S05]  /*2bf20*/  WARPSYNC.COLLECTIVE R15, `(.L_x_2037) ;  /* 0x000000000f087348 */ /* 0x000fea0003c00000 */
[----:B------:R0:W1:Y:S02]  /*2bf30*/  SHFL.IDX P6, R14, R13, R12, R11 ;  /* 0x0000000c0d0e7389 */ /* 0x00006400000c000b */
[----:B01----:R-:W-:Y:S01]  /*2bf40*/  ENDCOLLECTIVE ;  /* 0x000000000000791b */ /* 0x003fe20003800000 */
.L_x_2037:
[----:B------:R-:W-:Y:S02]  /*2bf50*/  IMAD.MOV.U32 R13, RZ, RZ, R30 ;  /* 0x000000ffff0d7224 */ /* 0x000fe400078e001e */
[----:B------:R-:W-:Y:S02]  /*2bf60*/  IMAD.MOV.U32 R12, RZ, RZ, R25 ;  /* 0x000000ffff0c7224 */ /* 0x000fe400078e0019 */
[----:B------:R-:W-:-:S07]  /*2bf70*/  IMAD.MOV.U32 R111, RZ, RZ, R14 ;  /* 0x000000ffff6f7224 */ /* 0x000fce00078e000e */
[----:B------:R-:W-:Y:S05]  /*2bf80*/  WARPSYNC.COLLECTIVE R15, `(.L_x_2038) ;  /* 0x000000000f087348 */ /* 0x000fea0003c00000 */
[----:B------:R0:W1:Y:S02]  /*2bf90*/  SHFL.IDX P6, R14, R13, R12, R11 ;  /* 0x0000000c0d0e7389 */ /* 0x00006400000c000b */
[----:B01----:R-:W-:Y:S01]  /*2bfa0*/  ENDCOLLECTIVE ;  /* 0x000000000000791b */ /* 0x003fe20003800000 */
.L_x_2038:
[----:B------:R-:W-:Y:S01]  /*2bfb0*/  IMAD.MOV.U32 R13, RZ, RZ, R21 ;  /* 0x000000ffff0d7224 */ /* 0x000fe200078e0015 */
[----:B------:R-:W-:Y:S01]  /*2bfc0*/  SEL R21, R29, R96, P0 ;  /* 0x000000601d157207 */ /* 0x000fe20000000000 */
[----:B------:R-:W-:Y:S02]  /*2bfd0*/  IMAD.MOV.U32 R96, RZ, RZ, RZ ;  /* 0x000000ffff607224 */ /* 0x000fe400078e00ff */
[----:B------:R-:W-:-:S07]  /*2bfe0*/  IMAD.MOV.U32 R43, RZ, RZ, R14 ;  /* 0x000000ffff2b7224 */ /* 0x000fce00078e000e */
[----:B------:R-:W-:Y:S05]  /*2bff0*/  WARPSYNC.COLLECTIVE R15, `(.L_x_2039) ;  /* 0x000000000f087348 */ /* 0x000fea0003c00000 */
[----:B------:R0:W1:Y:S02]  /*2c000*/  SHFL.IDX P6, R14, R13, R12, R11 ;  /* 0x0000000c0d0e7389 */ /* 0x00006400000c000b */
[----:B01----:R-:W-:Y:S01]  /*2c010*/  ENDCOLLECTIVE ;  /* 0x000000000000791b */ /* 0x003fe20003800000 */
.L_x_2039:
[----:B------:R-:W-:Y:S02]  /*2c020*/  IMAD.MOV.U32 R13, RZ, RZ, R69 ;  /* 0x000000ffff0d7224 */ /* 0x000fe400078e0045 */
[----:B------:R-:W-:Y:S02]  /*2c030*/  IMAD.MOV.U32 R12, RZ, RZ, R4 ;  /* 0x000000ffff0c7224 */ /* 0x000fe400078e0004 */
[----:B------:R-:W-:-:S07]  /*2c040*/  IMAD.MOV.U32 R45, RZ, RZ, R14 ;  /* 0x000000ffff2d7224 */ /* 0x000fce00078e000e */
[----:B------:R-:W-:Y:S05]  /*2c050*/  WARPSYNC.COLLECTIVE R15, `(.L_x_2040) ;  /* 0x000000000f087348 */ /* 0x000fea0003c00000 */
[----:B------:R0:W1:Y:S02]  /*2c060*/  SHFL.IDX P6, R14, R13, R12, R11 ;  /* 0x0000000c0d0e7389 */ /* 0x00006400000c000b */
[----:B01----:R-:W-:Y:S01]  /*2c070*/  ENDCOLLECTIVE ;  /* 0x000000000000791b */ /* 0x003fe20003800000 */
.L_x_2040:
[----:B------:R-:W-:Y:S02]  /*2c080*/  IMAD.MOV.U32 R13, RZ, RZ, R48 ;  /* 0x000000ffff0d7224 */ /* 0x000fe400078e0030 */
[----:B------:R-:W-:-:S07]  /*2c090*/  IMAD.MOV.U32 R110, RZ, RZ, R14 ;  /* 0x000000ffff6e7224 */ /* 0x000fce00078e000e */
[----:B------:R-:W-:Y:S05]  /*2c0a0*/  WARPSYNC.COLLECTIVE R15, `(.L_x_2041) ;  /* 0x000000000f087348 */ /* 0x000fea0003c00000 */
[----:B------:R0:W1:Y:S02]  /*2c0b0*/  SHFL.IDX P6, R14, R13, R12, R11 ;  /* 0x0000000c0d0e7389 */ /* 0x00006400000c000b */
[----:B01----:R-:W-:Y:S01]  /*2c0c0*/  ENDCOLLECTIVE ;  /* 0x000000000000791b */ /* 0x003fe20003800000 */
.L_x_2041:
[----:B------:R-:W-:Y:S01]  /*2c0d0*/  IMAD.MOV.U32 R13, RZ, RZ, R36 ;  /* 0x000000ffff0d7224 */ /* 0x000fe200078e0024 */
[----:B------:R-:W-:Y:S01]  /*2c0e0*/  SEL R36, R82, R37, P0 ;  /* 0x0000002552247207 */ /* 0x000fe20000000000 */
[----:B------:R-:W-:Y:S01]  /*2c0f0*/  IMAD.MOV.U32 R12, RZ, RZ, R25 ;  /* 0x000000ffff0c7224 */ /* 0x000fe200078e0019 */
[----:B------:R-:W-:Y:S01]  /*2c100*/  SEL R37, R37, R82, P0 ;  /* 0x0000005225257207 */ /* 0x000fe20000000000 */
[----:B------:R-:W-:-:S07]  /*2c110*/  IMAD.MOV.U32 R109, RZ, RZ, R14 ;  /* 0x000000ffff6d7224 */ /* 0x000fce00078e000e */
[----:B------:R-:W-:Y:S05]  /*2c120*/  WARPSYNC.COLLECTIVE R15, `(.L_x_2042) ;  /* 0x000000000f087348 */ /* 0x000fea0003c00000 */
[----:B------:R0:W1:Y:S02]  /*2c130*/  SHFL.IDX P6, R14, R13, R12, R11 ;  /* 0x0000000c0d0e7389 */ /* 0x00006400000c000b */
[----:B01----:R-:W-:Y:S01]  /*2c140*/  ENDCOLLECTIVE ;  /* 0x000000000000791b */ /* 0x003fe20003800000 */
.L_x_2042:
[----:B------:R-:W-:Y:S02]  /*2c150*/  IMAD.MOV.U32 R13, RZ, RZ, R34 ;  /* 0x000000ffff0d7224 */ /* 0x000fe400078e0022 */
[----:B------:R-:W-:-:S07]  /*2c160*/  IMAD.MOV.U32 R113, RZ, RZ, R14 ;  /* 0x000000ffff717224 */ /* 0x000fce00078e000e */
[----:B------:R-:W-:Y:S05]  /*2c170*/  WARPSYNC.COLLECTIVE R15, `(.L_x_2043) ;  /* 0x000000000f087348 */ /* 0x000fea0003c00000 */
[----:B------:R0:W1:Y:S02]  /*2c180*/  SHFL.IDX P6, R14, R13, R12, R11 ;  /* 0x0000000c0d0e7389 */ /* 0x00006400000c000b */
[----:B01----:R-:W-:Y:S01]  /*2c190*/  ENDCOLLECTIVE ;  /* 0x000000000000791b */ /* 0x003fe20003800000 */
.L_x_2043:
[----:B------:R-:W-:Y:S01]  /*2c1a0*/  SEL R47, R113, R110, P0 ;  /* 0x0000006e712f7207 */ /* 0x000fe20000000000 */
[----:B------:R-:W-:Y:S02]  /*2c1b0*/  IMAD.MOV.U32 R13, RZ, RZ, R80 ;  /* 0x000000ffff0d7224 */ /* 0x000fe400078e0050 */
[----:B------:R-:W-:Y:S02]  /*2c1c0*/  IMAD.MOV.U32 R12, RZ, RZ, R4 ;  /* 0x000000ffff0c7224 */ /* 0x000fe400078e0004 */
[----:B------:R-:W-:-:S07]  /*2c1d0*/  IMAD.MOV.U32 R34, RZ, RZ, R14 ;  /* 0x000000ffff227224 */ /* 0x000fce00078e000e */
[----:B------:R-:W-:Y:S05]  /*2c1e0*/  WARPSYNC.COLLECTIVE R15, `(.L_x_2044) ;  /* 0x000000000f087348 */ /* 0x000fea0003c00000 */
[----:B------:R0:W1:Y:S02]  /*2c1f0*/  SHFL.IDX P6, R14, R13, R12, R11 ;  /* 0x0000000c0d0e7389 */ /* 0x00006400000c000b */
[----:B01----:R-:W-:Y:S01]  /*2c200*/  ENDCOLLECTIVE ;  /* 0x000000000000791b */ /* 0x003fe20003800000 */
.L_x_2044:
[----:B------:R-:W-:Y:S01]  /*2c210*/  SEL R48, R109, R34, P0 ;  /* 0x000000226d307207 */ /* 0x000fe20000000000 */
[----:B------:R-:W-:Y:S02]  /*2c220*/  IMAD.MOV.U32 R13, RZ, RZ, R52 ;  /* 0x000000ffff0d7224 */ /* 0x000fe400078e0034 */
[----:B------:R-:W-:-:S07]  /*2c230*/  IMAD.MOV.U32 R84, RZ, RZ, R14 ;  /* 0x000000ffff547224 */ /* 0x000fce00078e000e */
[----:B------:R-:W-:Y:S05]  /*2c240*/  WARPSYNC.COLLECTIVE R15, `(.L_x_2045) ;  /* 0x000000000f087348 */ /* 0x000fea0003c00000 */
[----:B------:R0:W1:Y:S02]  /*2c250*/  SHFL.IDX P6, R14, R13, R12, R11 ;  /* 0x0000000c0d0e7389 */ /* 0x00006400000c000b */
[----:B01----:R-:W-:Y:S01]  /*2c260*/  ENDCOLLECTIVE ;  /* 0x000000000000791b */ /* 0x003fe20003800000 */
.L_x_2045:
[----:B------:R-:W-:Y:S01]  /*2c270*/  IMAD.MOV.U32 R13, RZ, RZ, R39 ;  /* 0x000000ffff0d7224 */ /* 0x000fe200078e0027 */
[----:B------:R-:W-:Y:S01]  /*2c280*/  SEL R39, R114, R112, P0 ;  /* 0x0000007072277207 */ /* 0x000fe20000000000 */
[----:B------:R-:W-:Y:S02]  /*2c290*/  IMAD.MOV.U32 R12, RZ, RZ, R25 ;  /* 0x000000ffff0c7224 */ /* 0x000fe400078e0019 */
[----:B------:R-:W-:-:S07]  /*2c2a0*/  IMAD.MOV.U32 R83, RZ, RZ, R14 ;  /* 0x000000ffff537224 */ /* 0x000fce00078e000e */
[----:B------:R-:W-:Y:S05]  /*2c2b0*/  WARPSYNC.COLLECTIVE R15, `(.L_x_2046) ;  /* 0x000000000f087348 */ /* 0x000fea0003c00000 */
[----:B------:R0:W1:Y:S02]  /*2c2c0*/  SHFL.IDX P6, R14, R13, R12, R11 ;  /* 0x0000000c0d0e7389 */ /* 0x00006400000c000b */
[----:B01----:R-:W-:Y:S01]  /*2c2d0*/  ENDCOLLECTIVE ;  /* 0x000000000000791b */ /* 0x003fe20003800000 */
.L_x_2046:
[----:B------:R-:W-:Y:S01]  /*2c2e0*/  IMAD.MOV.U32 R13, RZ, RZ, R38 ;  /* 0x000000ffff0d7224 */ /* 0x000fe200078e0026 */
[----:B------:R-:W-:Y:S01]  /*2c2f0*/  SEL R38, R112, R114, P0 ;  /* 0x0000007270267207 */ /* 0x000fe20000000000 */
[----:B------:R-:W-:-:S07]  /*2c300*/  IMAD.MOV.U32 R31, RZ, RZ, R14 ;  /* 0x000000ffff1f7224 */ /* 0x000fce00078e000e */
[----:B------:R-:W-:Y:S05]  /*2c310*/  WARPSYNC.COLLECTIVE R15, `(.L_x_2047) ;  /* 0x000000000f087348 */ /* 0x000fea0003c00000 */
[----:B------:R0:W1:Y:S02]  /*2c320*/  SHFL.IDX P6, R14, R13, R12, R11 ;  /* 0x0000000c0d0e7389 */ /* 0x00006400000c000b */
[----:B01----:R-:W-:Y:S01]  /*2c330*/  ENDCOLLECTIVE ;  /* 0x000000000000791b */ /* 0x003fe20003800000 */
.L_x_2047:
        /* <DEDUP_REMOVED lines=8> */
.L_x_2048:
[----:B------:R-:W-:Y:S02]  /*2c3c0*/  SEL R82, R83, R116, P0 ;  /* 0x0000007453527207 */ /* 0x000fe40000000000 */
[----:B------:R-:W-:Y:S01]  /*2c3d0*/  SEL R83, R116, R83, P0 ;  /* 0x0000005374537207 */ /* 0x000fe20000000000 */
[----:B------:R-:W-:Y:S01]  /*2c3e0*/  IMAD.MOV.U32 R13, RZ, RZ, R79 ;  /* 0x000000ffff0d7224 */ /* 0x000fe200078e004f */
[----:B------:R-:W-:Y:S01]  /*2c3f0*/  SEL R79, R34, R109, P0 ;  /* 0x0000006d224f7207 */ /* 0x000fe20000000000 */
[----:B------:R-:W-:-:S07]  /*2c400*/  IMAD.MOV.U32 R85, RZ, RZ, R14 ;  /* 0x000000ffff557224 */ /* 0x000fce00078e000e */
[----:B------:R-:W-:Y:S05]  /*2c410*/  WARPSYNC.COLLECTIVE R15, `(.L_x_2049) ;  /* 0x000000000f087348 */ /* 0x000fea0003c00000 */
[----:B------:R0:W1:Y:S02]  /*2c420*/  SHFL.IDX P6, R14, R13, R12, R11 ;  /* 0x0000000c0d0e7389 */ /* 0x00006400000c000b */
[----:B01----:R-:W-:Y:S01]  /*2c430*/  ENDCOLLECTIVE ;  /* 0x000000000000791b */ /* 0x003fe20003800000 */
.L_x_2049:
        /* <DEDUP_REMOVED lines=9> */
.L_x_2050:
[----:B------:R-:W-:Y:S01]  /*2c4d0*/  IMAD.MOV.U32 R13, RZ, RZ, R40 ;  /* 0x000000ffff0d7224 */ /* 0x000fe200078e0028 */
[----:B------:R-:W-:Y:S01]  /*2c4e0*/  SEL R40, R44, R115, P0 ;  /* 0x000000732c287207 */ /* 0x000fe20000000000 */
[----:B------:R-:W-:-:S07]  /*2c4f0*/  IMAD.MOV.U32 R30, RZ, RZ, R14 ;  /* 0x000000ffff1e7224 */ /* 0x000fce00078e000e */
[----:B------:R-:W-:Y:S05]  /*2c500*/  WARPSYNC.COLLECTIVE R15, `(.L_x_2051) ;  /* 0x000000000f087348 */ /* 0x000fea0003c00000 */
[----:B------:R0:W1:Y:S02]  /*2c510*/  SHFL.IDX P6, R14, R13, R12, R11 ;  /* 0x0000000c0d0e7389 */ /* 0x00006400000c000b */
[----:B01----:R-:W-:Y:S01]  /*2c520*/  ENDCOLLECTIVE ;  /* 0x000000000000791b */ /* 0x003fe20003800000 */
.L_x_2051:
[----:B------:R-:W-:Y:S02]  /*2c530*/  SEL R84, R85, R30, P0 ;  /* 0x0000001e55547207 */ /* 0x000fe40000000000 */
[----:B------:R-:W-:Y:S01]  /*2c540*/  SEL R85, R30, R85, P0 ;  /* 0x000000551e557207 */ /* 0x000fe20000000000 */
[----:B------:R-:W-:Y:S02]  /*2c550*/  IMAD.MOV.U32 R13, RZ, RZ, R71 ;  /* 0x000000ffff0d7224 */ /* 0x000fe400078e0047 */
[----:B------:R-:W-:Y:S02]  /*2c560*/  IMAD.MOV.U32 R12, RZ, RZ, R4 ;  /* 0x000000ffff0c7224 */ /* 0x000fe400078e0004 */
[----:B------:R-:W-:-:S07]  /*2c570*/  IMAD.MOV.U32 R117, RZ, RZ, R14 ;  /* 0x000000ffff757224 */ /* 0x000fce00078e000e */
[----:B------:R-:W-:Y:S05]  /*2c580*/  WARPSYNC.COLLECTIVE R15, `(.L_x_2052) ;  /* 0x000000000f087348 */ /* 0x000fea0003c00000 */
[----:B------:R0:W1:Y:S02]  /*2c590*/  SHFL.IDX P6, R14, R13, R12, R11 ;  /* 0x0000000c0d0e7389 */ /* 0x00006400000c000b */
[----:B01----:R-:W-:Y:S01]  /*2c5a0*/  ENDCOLLECTIVE ;  /* 0x000000000000791b */ /* 0x003fe20003800000 */
.L_x_2052:
[----:B------:R-:W-:Y:S02]  /*2c5b0*/  IMAD.MOV.U32 R13, RZ, RZ, R51 ;  /* 0x000000ffff0d7224 */ /* 0x000fe400078e0033 */
[----:B------:R-:W-:-:S07]  /*2c5c0*/  IMAD.MOV.U32 R52, RZ, RZ, R14 ;  /* 0x000000ffff347224 */ /* 0x000fce00078e000e */
[----:B------:R-:W-:Y:S05]  /*2c5d0*/  WARPSYNC.COLLECTIVE R15, `(.L_x_2053) ;  /* 0x000000000f087348 */ /* 0x000fea0003c00000 */
[----:B------:R0:W1:Y:S02]  /*2c5e0*/  SHFL.IDX P6, R14, R13, R12, R11 ;  /* 0x0000000c0d0e7389 */ /* 0x00006400000c000b */
[----:B01----:R-:W-:Y:S01]  /*2c5f0*/  ENDCOLLECTIVE ;  /* 0x000000000000791b */ /* 0x003fe20003800000 */
.L_x_2053:
        /* <DEDUP_REMOVED lines=9> */
.L_x_2054:
[----:B------:R-:W-:Y:S02]  /*2c690*/  IMAD.MOV.U32 R13, RZ, RZ, R7 ;  /* 0x000000ffff0d7224 */ /* 0x000fe400078e0007 */
[----:B------:R-:W-:-:S07]  /*2c6a0*/  IMAD.MOV.U32 R9, RZ, RZ, R14 ;  /* 0x000000ffff097224 */ /* 0x000fce00078e000e */
[----:B------:R-:W-:Y:S05]  /*2c6b0*/  WARPSYNC.COLLECTIVE R15, `(.L_x_2055) ;  /* 0x000000000f087348 */ /* 0x000fea0003c00000 */
[----:B------:R0:W1:Y:S02]  /*2c6c0*/  SHFL.IDX P6, R14, R13, R12, R11 ;  /* 0x0000000c0d0e7389 */ /* 0x00006400000c000b */
[----:B01----:R-:W-:Y:S01]  /*2c6d0*/  ENDCOLLECTIVE ;  /* 0x000000000000791b */ /* 0x003fe20003800000 */
.L_x_2055:
[----:B------:R-:W-:Y:S02]  /*2c6e0*/  SEL R51, R52, R9, P0 ;  /* 0x0000000934337207 */ /* 0x000fe40000000000 */
        /* <DEDUP_REMOVED lines=8> */
.L_x_2056:
[----:B------:R-:W-:Y:S01]  /*2c770*/  IMAD.MOV.U32 R13, RZ, RZ, R49 ;  /* 0x000000ffff0d7224 */ /* 0x000fe200078e0031 */
[----:B------:R-:W-:Y:S01]  /*2c780*/  SEL R49, R91, R117, P0 ;  /* 0x000000755b317207 */ /* 0x000fe20000000000 */
[----:B------:R-:W-:-:S07]  /*2c790*/  IMAD.MOV.U32 R87, RZ, RZ, R14 ;  /* 0x000000ffff577224 */ /* 0x000fce00078e000e */
[----:B------:R-:W-:Y:S05]  /*2c7a0*/  WARPSYNC.COLLECTIVE R15, `(.L_x_2057) ;  /* 0x000000000f087348 */ /* 0x000fea0003c00000 */
[----:B------:R0:W1:Y:S02]  /*2c7b0*/  SHFL.IDX P6, R14, R13, R12, R11 ;  /* 0x0000000c0d0e7389 */ /* 0x00006400000c000b */
[----:B01----:R-:W-:Y:S01]  /*2c7c0*/  ENDCOLLECTIVE ;  /* 0x000000000000791b */ /* 0x003fe20003800000 */
.L_x_2057:
[----:B------:R-:W-:Y:S02]  /*2c7d0*/  IMAD.MOV.U32 R13, RZ, RZ, R28 ;  /* 0x000000ffff0d7224 */ /* 0x000fe400078e001c */
[----:B------:R-:W-:Y:S02]  /*2c7e0*/  IMAD.MOV.U32 R12, RZ, RZ, R25 ;  /* 0x000000ffff0c7224 */ /* 0x000fe400078e0019 */
[----:B------:R-:W-:-:S07]  /*2c7f0*/  IMAD.MOV.U32 R73, RZ, RZ, R14 ;  /* 0x000000ffff497224 */ /* 0x000fce00078e000e */
[----:B------:R-:W-:Y:S05]  /*2c800*/  WARPSYNC.COLLECTIVE R15, `(.L_x_2058) ;  /* 0x000000000f087348 */ /* 0x000fea0003c00000 */
[----:B------:R0:W1:Y:S02]  /*2c810*/  SHFL.IDX P6, R14, R13, R12, R11 ;  /* 0x0000000c0d0e7389 */ /* 0x00006400000c000b */
[----:B01----:R-:W-:Y:S01]  /*2c820*/  ENDCOLLECTIVE ;  /* 0x000000000000791b */ /* 0x003fe20003800000 */
.L_x_2058:
[----:B------:R-:W-:Y:S02]  /*2c830*/  IMAD.MOV.U32 R13, RZ, RZ, R24 ;  /* 0x000000ffff0d7224 */ /* 0x000fe400078e0018 */
[----:B------:R-:W-:-:S07]  /*2c840*/  IMAD.MOV.U32 R28, RZ, RZ, R14 ;  /* 0x000000ffff1c7224 */ /* 0x000fce00078e000e */
[----:B------:R-:W-:Y:S05]  /*2c850*/  WARPSYNC.COLLECTIVE R15, `(.L_x_2059) ;  /* 0x000000000f087348 */ /* 0x000fea0003c00000 */
[----:B------:R0:W1:Y:S02]  /*2c860*/  SHFL.IDX P6, R14, R13, R12, R11 ;  /* 0x0000000c0d0e7389 */ /* 0x00006400000c000b */
[----:B01----:R-:W-:Y:S01]  /*2c870*/  ENDCOLLECTIVE ;  /* 0x000000000000791b */ /* 0x003fe20003800000 */
.L_x_2059:
[----:B------:R-:W-:Y:S01]  /*2c880*/  IMAD.MOV.U32 R13, RZ, RZ, R56 ;  /* 0x000000ffff0d7224 */ /* 0x000fe200078e0038 */
[----:B------:R-:W-:Y:S01]  /*2c890*/  SEL R56, R28, R87, P0 ;  /* 0x000000571c387207 */ /* 0x000fe20000000000 */
[----:B------:R-:W-:Y:S02]  /*2c8a0*/  IMAD.MOV.U32 R12, RZ, RZ, R4 ;  /* 0x000000ffff0c7224 */ /* 0x000fe400078e0004 */
[----:B------:R-:W-:-:S07]  /*2c8b0*/  IMAD.MOV.U32 R24, RZ, RZ, R14 ;  /* 0x000000ffff187224 */ /* 0x000fce00078e000e */
[----:B------:R-:W-:Y:S05]  /*2c8c0*/  WARPSYNC.COLLECTIVE R15, `(.L_x_2060) ;  /* 0x000000000f087348 */ /* 0x000fea0003c00000 */
[----:B------:R0:W1:Y:S02]  /*2c8d0*/  SHFL.IDX P6, R14, R13, R12, R11 ;  /* 0x0000000c0d0e7389 */ /* 0x00006400000c000b */
[----:B01----:R-:W-:Y:S01]  /*2c8e0*/  ENDCOLLECTIVE ;  /* 0x000000000000791b */ /* 0x003fe20003800000 */
.L_x_2060:
[----:B------:R-:W-:Y:S01]  /*2c8f0*/  IMAD.MOV.U32 R13, RZ, RZ, R53 ;  /* 0x000000ffff0d7224 */ /* 0x000fe200078e0035 */
[----:B------:R-:W-:Y:S01]  /*2c900*/  SEL R53, R89, R118, P0 ;  /* 0x0000007659357207 */ /* 0x000fe20000000000 */
[----:B------:R-:W-:-:S07]  /*2c910*/  IMAD.MOV.U32 R69, RZ, RZ, R14 ;  /* 0x000000ffff457224 */ /* 0x000fce00078e000e */
[----:B------:R-:W-:Y:S05]  /*2c920*/  WARPSYNC.COLLECTIVE R15, `(.L_x_2061) ;  /* 0x000000000f087348 */ /* 0x000fea0003c00000 */
[----:B------:R0:W1:Y:S02]  /*2c930*/  SHFL.IDX P6, R14, R13, R12, R11 ;  /* 0x0000000c0d0e7389 */ /* 0x00006400000c000b */
[----:B01----:R-:W-:Y:S01]  /*2c940*/  ENDCOLLECTIVE ;  /* 0x000000000000791b */ /* 0x003fe20003800000 */
.L_x_2061:
[----:B------:R-:W-:Y:S02]  /*2c950*/  IMAD.MOV.U32 R13, RZ, RZ, R27 ;  /* 0x000000ffff0d7224 */ /* 0x000fe400078e001b */
[----:B------:R-:W-:Y:S02]  /*2c960*/  IMAD.MOV.U32 R12, RZ, RZ, R25 ;  /* 0x000000ffff0c7224 */ /* 0x000fe400078e0019 */
[----:B------:R-:W-:-:S07]  /*2c970*/  IMAD.MOV.U32 R71, RZ, RZ, R14 ;  /* 0x000000ffff477224 */ /* 0x000fce00078e000e */
[----:B------:R-:W-:Y:S05]  /*2c980*/  WARPSYNC.COLLECTIVE R15, `(.L_x_2062) ;  /* 0x000000000f087348 */ /* 0x000fea0003c00000 */
[----:B------:R0:W1:Y:S02]  /*2c990*/  SHFL.IDX P6, R14, R13, R12, R11 ;  /* 0x0000000c0d0e7389 */ /* 0x00006400000c000b */
[----:B01----:R-:W-:Y:S01]  /*2c9a0*/  ENDCOLLECTIVE ;  /* 0x000000000000791b */ /* 0x003fe20003800000 */
.L_x_2062:
[----:B------:R-:W-:Y:S02]  /*2c9b0*/  IMAD.MOV.U32 R13, RZ, RZ, R26 ;  /* 0x000000ffff0d7224 */ /* 0x000fe400078e001a */
[----:B------:R-:W-:-:S07]  /*2c9c0*/  IMAD.MOV.U32 R27, RZ, RZ, R14 ;  /* 0x000000ffff1b7224 */ /* 0x000fce00078e000e */
[----:B------:R-:W-:Y:S05]  /*2c9d0*/  WARPSYNC.COLLECTIVE R15, `(.L_x_2063) ;  /* 0x000000000f087348 */ /* 0x000fea0003c00000 */
[----:B------:R0:W1:Y:S02]  /*2c9e0*/  SHFL.IDX P6, R14, R13, R12, R11 ;  /* 0x0000000c0d0e7389 */ /* 0x00006400000c000b */
[----:B01----:R-:W-:Y:S01]  /*2c9f0*/  ENDCOLLECTIVE ;  /* 0x000000000000791b */ /* 0x003fe20003800000 */
.L_x_2063:
[----:B------:R-:W-:Y:S01]  /*2ca00*/  IMAD.MOV.U32 R13, RZ, RZ, R58 ;  /* 0x000000ffff0d7224 */ /* 0x000fe200078e003a */
[----:B------:R-:W-:Y:S01]  /*2ca10*/  SEL R58, R24, R73, P0 ;  /* 0x00000049183a7207 */ /* 0x000fe20000000000 */
[----:B------:R-:W-:Y:S02]  /*2ca20*/  IMAD.MOV.U32 R12, RZ, RZ, R4 ;  /* 0x000000ffff0c7224 */ /* 0x000fe400078e0004 */
[----:B------:R-:W-:-:S07]  /*2ca30*/  IMAD.MOV.U32 R26, RZ, RZ, R14 ;  /* 0x000000ffff1a7224 */ /* 0x000fce00078e000e */
[----:B------:R-:W-:Y:S05]  /*2ca40*/  WARPSYNC.COLLECTIVE R15, `(.L_x_2064) ;  /* 0x000000000f087348 */ /* 0x000fea0003c00000 */
[----:B------:R0:W1:Y:S02]  /*2ca50*/  SHFL.IDX P6, R14, R13, R12, R11 ;  /* 0x0000000c0d0e7389 */ /* 0x00006400000c000b */
[----:B01----:R-:W-:Y:S01]  /*2ca60*/  ENDCOLLECTIVE ;  /* 0x000000000000791b */ /* 0x003fe20003800000 */
.L_x_2064:
[----:B------:R-:W-:Y:S01]  /*2ca70*/  IMAD.MOV.U32 R13, RZ, RZ, R55 ;  /* 0x000000ffff0d7224 */ /* 0x000fe200078e0037 */
[----:B------:R-:W-:Y:S01]  /*2ca80*/  SEL R55, R87, R28, P0 ;  /* 0x0000001c57377207 */ /* 0x000fe20000000000 */
[----:B------:R-:W-:-:S07]  /*2ca90*/  IMAD.MOV.U32 R70, RZ, RZ, R14 ;  /* 0x000000ffff467224 */ /* 0x000fce00078e000e */
[----:B------:R-:W-:Y:S05]  /*2caa0*/  WARPSYNC.COLLECTIVE R15, `(.L_x_2065) ;  /* 0x000000000f087348 */ /* 0x000fea0003c00000 */
[----:B------:R0:W1:Y:S02]  /*2cab0*/  SHFL.IDX P6, R14, R13, R12, R11 ;  /* 0x0000000c0d0e7389 */ /* 0x00006400000c000b */
[----:B01----:R-:W-:Y:S01]  /*2cac0*/  ENDCOLLECTIVE ;  /* 0x000000000000791b */ /* 0x003fe20003800000 */
.L_x_2065:
[----:B------:R-:W-:Y:S02]  /*2cad0*/  IMAD.MOV.U32 R13, RZ, RZ, R35 ;  /* 0x000000ffff0d7224 */ /* 0x000fe400078e0023 */
[----:B------:R-:W-:Y:S02]  /*2cae0*/  IMAD.MOV.U32 R12, RZ, RZ, R25 ;  /* 0x000000ffff0c7224 */ /* 0x000fe400078e0019 */
[----:B------:R-:W-:-:S07]  /*2caf0*/  IMAD.MOV.U32 R72, RZ, RZ, R14 ;  /* 0x000000ffff487224 */ /* 0x000fce00078e000e */
[----:B------:R-:W-:Y:S05]  /*2cb00*/  WARPSYNC.COLLECTIVE R15, `(.L_x_2066) ;  /* 0x000000000f087348 */ /* 0x000fea0003c00000 */
[----:B------:R0:W1:Y:S02]  /*2cb10*/  SHFL.IDX P6, R14, R13, R12, R11 ;  /* 0x0000000c0d0e7389 */ /* 0x00006400000c000b */
[----:B01----:R-:W-:Y:S01]  /*2cb20*/  ENDCOLLECTIVE ;  /* 0x000000000000791b */ /* 0x003fe20003800000 */
.L_x_2066:
[----:B------:R-:W-:Y:S02]  /*2cb30*/  IMAD.MOV.U32 R13, RZ, RZ, R32 ;  /* 0x000000ffff0d7224 */ /* 0x000fe400078e0020 */
[----:B------:R-:W-:-:S07]  /*2cb40*/  IMAD.MOV.U32 R35, RZ, RZ, R14 ;  /* 0x000000ffff237224 */ /* 0x000fce00078e000e */
[----:B------:R-:W-:Y:S05]  /*2cb50*/  WARPSYNC.COLLECTIVE R15, `(.L_x_2067) ;  /* 0x000000000f087348 */ /* 0x000fea0003c00000 */
[----:B------:R0:W1:Y:S02]  /*2cb60*/  SHFL.IDX P6, R14, R13, R12, R11 ;  /* 0x0000000c0d0e7389 */ /* 0x00006400000c000b */
[----:B01----:R-:W-:Y:S01]  /*2cb70*/  ENDCOLLECTIVE ;  /* 0x000000000000791b */ /* 0x003fe20003800000 */
.L_x_2067:
[----:B------:R-:W-:Y:S01]  /*2cb80*/  IMAD.MOV.U32 R13, RZ, RZ, R66 ;  /* 0x000000ffff0d7224 */ /* 0x000fe200078e0042 */
[----:B------:R-:W-:Y:S01]  /*2cb90*/  SEL R66, R27, R69, P0 ;  /* 0x000000451b427207 */ /* 0x000fe20000000000 */
[----:B------:R-:W-:Y:S02]  /*2cba0*/  IMAD.MOV.U32 R12, RZ, RZ, R4 ;  /* 0x000000ffff0c7224 */ /* 0x000fe400078e0004 */
[----:B------:R-:W-:-:S07]  /*2cbb0*/  IMAD.MOV.U32 R32, RZ, RZ, R14 ;  /* 0x000000ffff207224 */ /* 0x000fce00078e000e */
[----:B------:R-:W-:Y:S05]  /*2cbc0*/  WARPSYNC.COLLECTIVE R15, `(.L_x_2068) ;  /* 0x000000000f087348 */ /* 0x000fea0003c00000 */
[----:B------:R0:W1:Y:S02]  /*2cbd0*/  SHFL.IDX P6, R14, R13, R12, R11 ;  /* 0x0000000c0d0e7389 */ /* 0x00006400000c000b */
[----:B01----:R-:W-:Y:S01]  /*2cbe0*/  ENDCOLLECTIVE ;  /* 0x000000000000791b */ /* 0x003fe20003800000 */
.L_x_2068:
[----:B------:R-:W-:Y:S01]  /*2cbf0*/  IMAD.MOV.U32 R13, RZ, RZ, R57 ;  /* 0x000000ffff0d7224 */ /* 0x000fe200078e0039 */
[----:B------:R-:W-:Y:S01]  /*2cc00*/  SEL R57, R73, R24, P0 ;  /* 0x0000001849397207 */ /* 0x000fe20000000000 */
[----:B------:R-:W-:-:S07]  /*2cc10*/  IMAD.MOV.U32 R86, RZ, RZ, R14 ;  /* 0x000000ffff567224 */ /* 0x000fce00078e000e */
[----:B------:R-:W-:Y:S05]  /*2cc20*/  WARPSYNC.COLLECTIVE R15, `(.L_x_2069) ;  /* 0x000000000f087348 */ /* 0x000fea0003c00000 */
[----:B------:R0:W1:Y:S02]  /*2cc30*/  SHFL.IDX P6, R14, R13, R12, R11 ;  /* 0x0000000c0d0e7389 */ /* 0x00006400000c000b */
[----:B01----:R-:W-:Y:S01]  /*2cc40*/  ENDCOLLECTIVE ;  /* 0x000000000000791b */ /* 0x003fe20003800000 */
.L_x_2069:
        /* <DEDUP_REMOVED lines=9> */
.L_x_2070:
[----:B------:R-:W-:Y:S01]  /*2cce0*/  IMAD.MOV.U32 R13, RZ, RZ, R54 ;  /* 0x000000ffff0d7224 */ /* 0x000fe200078e0036 */
[----:B------:R-:W-:Y:S01]  /*2ccf0*/  SEL R54, R118, R89, P0 ;  /* 0x0000005976367207 */ /* 0x000fe20000000000 */
[----:B------:R-:W-:-:S07]  /*2cd00*/  IMAD.MOV.U32 R8, RZ, RZ, R14 ;  /* 0x000000ffff087224 */ /* 0x000fce00078e000e */
[----:B------:R-:W-:Y:S05]  /*2cd10*/  WARPSYNC.COLLECTIVE R15, `(.L_x_2071) ;  /* 0x000000000f087348 */ /* 0x000fea0003c00000 */
[----:B------:R0:W1:Y:S02]  /*2cd20*/  SHFL.IDX P6, R14, R13, R12, R11 ;  /* 0x0000000c0d0e7389 */ /* 0x00006400000c000b */
[----:B01----:R-:W-:Y:S01]  /*2cd30*/  ENDCOLLECTIVE ;  /* 0x000000000000791b */ /* 0x003fe20003800000 */
.L_x_2071:
        /* <DEDUP_REMOVED lines=9> */
.L_x_2072:
[----:B------:R-:W-:Y:S02]  /*2cdd0*/  SEL R87, R88, R119, P0 ;  /* 0x0000007758577207 */ /* 0x000fe40000000000 */
[----:B------:R-:W-:Y:S01]  /*2cde0*/  SEL R88, R119, R88, P0 ;  /* 0x0000005877587207 */ /* 0x000fe20000000000 */
[----:B------:R-:W-:Y:S02]  /*2cdf0*/  IMAD.MOV.U32 R13, RZ, RZ, R65 ;  /* 0x000000ffff0d7224 */ /* 0x000fe400078e0041 */
[----:B------:R-:W-:-:S07]  /*2ce00*/  IMAD.MOV.U32 R90, RZ, RZ, R14 ;  /* 0x000000ffff5a7224 */ /* 0x000fce00078e000e */
[----:B------:R-:W-:Y:S05]  /*2ce10*/  WARPSYNC.COLLECTIVE R15, `(.L_x_2073) ;  /* 0x000000000f087348 */ /* 0x000fea0003c00000 */
[----:B------:R0:W1:Y:S02]  /*2ce20*/  SHFL.IDX P6, R14, R13, R12, R11 ;  /* 0x0000000c0d0e7389 */ /* 0x00006400000c000b */
[----:B01----:R-:W-:Y:S01]  /*2ce30*/  ENDCOLLECTIVE ;  /* 0x000000000000791b */ /* 0x003fe20003800000 */
.L_x_2073:
        /* <DEDUP_REMOVED lines=9> */
.L_x_2074:
[----:B------:R-:W-:Y:S02]  /*2ced0*/  IMAD.MOV.U32 R13, RZ, RZ, R62 ;  /* 0x000000ffff0d7224 */ /* 0x000fe400078e003e */
[----:B------:R-:W-:-:S07]  /*2cee0*/  IMAD.MOV.U32 R7, RZ, RZ, R14 ;  /* 0x000000ffff077224 */ /* 0x000fce00078e000e */
[----:B------:R-:W-:Y:S05]  /*2cef0*/  WARPSYNC.COLLECTIVE R15, `(.L_x_2075) ;  /* 0x000000000f087348 */ /* 0x000fea0003c00000 */
[----:B------:R0:W1:Y:S02]  /*2cf00*/  SHFL.IDX P6, R14, R13, R12, R11 ;  /* 0x0000000c0d0e7389 */ /* 0x00006400000c000b */
[----:B01----:R-:W-:Y:S01]  /*2cf10*/  ENDCOLLECTIVE ;  /* 0x000000000000791b */ /* 0x003fe20003800000 */
.L_x_2075:
        /* <DEDUP_REMOVED lines=8> */
.L_x_2076:
[----:B------:R-:W-:Y:S02]  /*2cfa0*/  SEL R91, R92, R62, P0 ;  /* 0x0000003e5c5b7207 */ /* 0x000fe40000000000 */
[----:B------:R-:W-:Y:S01]  /*2cfb0*/  SEL R92, R62, R92, P0 ;  /* 0x0000005c3e5c7207 */ /* 0x000fe20000000000 */
[----:B------:R-:W-:Y:S02]  /*2cfc0*/  IMAD.MOV.U32 R13, RZ, RZ, R5 ;  /* 0x000000ffff0d7224 */ /* 0x000fe400078e0005 */
[----:B------:R-:W-:-:S07]  /*2cfd0*/  IMAD.MOV.U32 R65, RZ, RZ, R14 ;  /* 0x000000ffff417224 */ /* 0x000fce00078e000e */
[----:B------:R-:W-:Y:S05]  /*2cfe0*/  WARPSYNC.COLLECTIVE R15, `(.L_x_2077) ;  /* 0x000000000f087348 */ /* 0x000fea0003c00000 */
[----:B------:R0:W1:Y:S02]  /*2cff0*/  SHFL.IDX P6, R14, R13, R12, R11 ;  /* 0x0000000c0d0e7389 */ /* 0x00006400000c000b */
[----:B01----:R-:W-:Y:S01]  /*2d000*/  ENDCOLLECTIVE ;  /* 0x000000000000791b */ /* 0x003fe20003800000 */
.L_x_2077:
[----:B------:R-:W-:Y:S02]  /*2d010*/  IMAD.MOV.U32 R13, RZ, RZ, R64 ;  /* 0x000000ffff0d7224 */ /* 0x000fe400078e0040 */
[----:B------:R-:W-:Y:S02]  /*2d020*/  IMAD.MOV.U32 R12, RZ, RZ, R25 ;  /* 0x000000ffff0c7224 */ /* 0x000fe400078e0019 */
[----:B------:R-:W-:-:S07]  /*2d030*/  IMAD.MOV.U32 R5, RZ, RZ, R14 ;  /* 0x000000ffff057224 */ /* 0x000fce00078e000e */
[----:B------:R-:W-:Y:S05]  /*2d040*/  WARPSYNC.COLLECTIVE R15, `(.L_x_2078) ;  /* 0x000000000f087348 */ /* 0x000fea0003c00000 */
[----:B------:R0:W1:Y:S02]  /*2d050*/  SHFL.IDX P6, R14, R13, R12, R11 ;  /* 0x0000000c0d0e7389 */ /* 0x00006400000c000b */
[----:B01----:R-:W-:Y:S01]  /*2d060*/  ENDCOLLECTIVE ;  /* 0x000000000000791b */ /* 0x003fe20003800000 */
.L_x_2078:
[----:B------:R-:W-:Y:S02]  /*2d070*/  IMAD.MOV.U32 R13, RZ, RZ, R6 ;  /* 0x000000ffff0d7224 */ /* 0x000fe400078e0006 */
[----:B------:R-:W-:-:S07]  /*2d080*/  IMAD.MOV.U32 R4, RZ, RZ, R14 ;  /* 0x000000ffff047224 */ /* 0x000fce00078e000e */
[----:B------:R-:W-:Y:S05]  /*2d090*/  WARPSYNC.COLLECTIVE R15, `(.L_x_2079) ;  /* 0x000000000f087348 */ /* 0x000fea0003c00000 */
[----:B------:R0:W1:Y:S02]  /*2d0a0*/  SHFL.IDX P6, R14, R13, R12, R11 ;  /* 0x0000000c0d0e7389 */ /* 0x00006400000c000b */
[----:B01----:R-:W-:Y:S01]  /*2d0b0*/  ENDCOLLECTIVE ;  /* 0x000000000000791b */ /* 0x003fe20003800000 */
.L_x_2079:
[----:B------:R-:W-:Y:S05]  /*2d0c0*/  BRA `(.L_x_2080) ;  /* 0xffffff1c00ec7947 */ /* 0x000fea000383ffff */
.L_x_1796:
[----:B------:R-:W-:Y:S02]  /*2d0d0*/  IMAD.MOV.U32 R13, RZ, RZ, R3 ;  /* 0x000000ffff0d7224 */ /* 0x000fe400078e0003 */
[----:B------:R-:W-:Y:S02]  /*2d0e0*/  IMAD.MOV.U32 R12, RZ, RZ, RZ ;  /* 0x000000ffff0c7224 */ /* 0x000fe400078e00ff */
[----:B------:R-:W-:Y:S02]  /*2d0f0*/  IMAD.MOV.U32 R11, RZ, RZ, 0x181f ;  /* 0x0000181fff0b7424 */ /* 0x000fe400078e00ff */
[----:B------:R-:W-:-:S07]  /*2d100*/  IMAD.MOV.U32 R15, RZ, RZ, -0x1 ;  /* 0xffffffffff0f7424 */ /* 0x000fce00078e00ff */
[----:B-----5:R-:W-:Y:S05]  /*2d110*/  WARPSYNC.COLLECTIVE R15, `(.L_x_2081) ;  /* 0x000000000f087348 */ /* 0x020fea0003c00000 */
[----:B------:R0:W1:Y:S02]  /*2d120*/  SHFL.IDX P6, R14, R13, R12, R11 ;  /* 0x0000000c0d0e7389 */ /* 0x00006400000c000b */
[----:B01---5:R-:W-:Y:S01]  /*2d130*/  ENDCOLLECTIVE ;  /* 0x000000000000791b */ /* 0x023fe20003800000 */
.L_x_2081:
[----:B------:R-:W-:Y:S02]  /*2d140*/  IMAD.MOV.U32 R13, RZ, RZ, R2 ;  /* 0x000000ffff0d7224 */ /* 0x000fe400078e0002 */
[----:B------:R-:W-:-:S07]  /*2d150*/  IMAD.MOV.U32 R0, RZ, RZ, R14 ;  /* 0x000000ffff007224 */ /* 0x000fce00078e000e */
[----:B------:R-:W-:Y:S05]  /*2d160*/  WARPSYNC.COLLECTIVE R15, `(.L_x_2082) ;  /* 0x000000000f087348 */ /* 0x000fea0003c00000 */
[----:B------:R0:W1:Y:S02]  /*2d170*/  SHFL.IDX P6, R14, R13, R12, R11 ;  /* 0x0000000c0d0e7389 */ /* 0x00006400000c000b */
[----:B01----:R-:W-:Y:S01]  /*2d180*/  ENDCOLLECTIVE ;  /* 0x000000000000791b */ /* 0x003fe20003800000 */
.L_x_2082:
[----:B------:R-:W-:Y:S05]  /*2d190*/  BRA `(.L_x_2083) ;  /* 0xffffff2c00487947 */ /* 0x000fea000383ffff */
.L_x_1799:
[----:B------:R-:W-:Y:S01]  /*2d1a0*/  BSSY B1, `(.L_x_2084) ;  /* 0x0000008000017945 */ /* 0x000fe20003800000 */
[----:B------:R-:W-:Y:S02]  /*2d1b0*/  IMAD.MOV.U32 R13, RZ, RZ, R3 ;  /* 0x000000ffff0d7224 */ /* 0x000fe400078e0003 */
[----:B------:R-:W-:Y:S02]  /*2d1c0*/  IMAD.MOV.U32 R12, RZ, RZ, 0x1 ;  /* 0x00000001ff0c7424 */ /* 0x000fe400078e00ff */
[----:B------:R-:W-:Y:S02]  /*2d1d0*/  IMAD.MOV.U32 R11, RZ, RZ, 0x181f ;  /* 0x0000181fff0b7424 */ /* 0x000fe400078e00ff */
[----:B---3--:R-:W-:-:S07]  /*2d1e0*/  IMAD.MOV.U32 R15, RZ, RZ, -0x1 ;  /* 0xffffffffff0f7424 */ /* 0x008fce00078e00ff */
[----:B012--5:R-:W-:Y:S05]  /*2d1f0*/  WARPSYNC.COLLECTIVE R15, `(.L_x_2085) ;  /* 0x000000000f087348 */ /* 0x027fea0003c00000 */
[----:B--2---:R2:W3:Y:S02]  /*2d200*/  SHFL.IDX P6, R14, R13, R12, R11 ;  /* 0x0000000c0d0e7389 */ /* 0x0044e400000c000b */
[----:B0123-5:R-:W-:Y:S01]  /*2d210*/  ENDCOLLECTIVE ;  /* 0x000000000000791b */ /* 0x02ffe20003800000 */
.L_x_2085:
[----:B------:R-:W-:Y:S05]  /*2d220*/  BSYNC B1 ;  /* 0x0000000000017941 */ /* 0x000fea0003800000 */
.L_x_2084:
[----:B------:R-:W-:Y:S02]  /*2d230*/  IMAD.MOV.U32 R13, RZ, RZ, R2 ;  /* 0x000000ffff0d7224 */ /* 0x000fe400078e0002 */
[----:B------:R-:W-:Y:S02]  /*2d240*/  IMAD.MOV.U32 R12, RZ, RZ, 0x1 ;  /* 0x00000001ff0c7424 */ /* 0x000fe400078e00ff */
[----:B------:R-:W-:Y:S02]  /*2d250*/  IMAD.MOV.U32 R11, RZ, RZ, 0x181f ;  /* 0x0000181fff0b7424 */ /* 0x000fe400078e00ff */
[----:B------:R-:W-:Y:S02]  /*2d260*/  IMAD.MOV.U32 R15, RZ, RZ, -0x1 ;  /* 0xffffffffff0f7424 */ /* 0x000fe400078e00ff */
[----:B------:R-:W-:-:S07]  /*2d270*/  IMAD.MOV.U32 R0, RZ, RZ, R14 ;  /* 0x000000ffff007224 */ /* 0x000fce00078e000e */
[----:B------:R-:W-:Y:S05]  /*2d280*/  WARPSYNC.COLLECTIVE R15, `(.L_x_2086) ;  /* 0x000000000f087348 */ /* 0x000fea0003c00000 */
[----:B------:R0:W1:Y:S02]  /*2d290*/  SHFL.IDX P6, R14, R13, R12, R11 ;  /* 0x0000000c0d0e7389 */ /* 0x00006400000c000b */
[----:B01----:R-:W-:Y:S01]  /*2d2a0*/  ENDCOLLECTIVE ;  /* 0x000000000000791b */ /* 0x003fe20003800000 */
.L_x_2086:
[----:B------:R-:W-:Y:S05]  /*2d2b0*/  BRA `(.L_x_2087) ;  /* 0xffffff2c00507947 */ /* 0x000fea000383ffff */
.L_x_1802:
        /* <DEDUP_REMOVED lines=8> */
.L_x_2089:
[----:B------:R-:W-:Y:S05]  /*2d340*/  BSYNC B1 ;  /* 0x0000000000017941 */ /* 0x000fea0003800000 */
.L_x_2088:
        /* <DEDUP_REMOVED lines=8> */
.L_x_2090:
[----:B------:R-:W-:Y:S05]  /*2d3d0*/  BRA `(.L_x_2091) ;  /* 0xffffff2c00587947 */ /* 0x000fea000383ffff */
.L_x_1805:
        /* <DEDUP_REMOVED lines=8> */
.L_x_2093:
[----:B------:R-:W-:Y:S05]  /*2d460*/  BSYNC B1 ;  /* 0x0000000000017941 */ /* 0x000fea0003800000 */
.L_x_2092:
        /* <DEDUP_REMOVED lines=8> */
.L_x_2094:
[----:B------:R-:W-:Y:S05]  /*2d4f0*/  BRA `(.L_x_2095) ;  /* 0xffffff2c00607947 */ /* 0x000fea000383ffff */
.L_x_1807:
[----:B------:R-:W-:Y:S02]  /*2d500*/  IMAD.MOV.U32 R13, RZ, RZ, R26 ;  /* 0x000000ffff0d7224 */ /* 0x000fe400078e001a */
[----:B------:R-:W-:Y:S02]  /*2d510*/  IMAD.MOV.U32 R12, RZ, RZ, RZ ;  /* 0x000000ffff0c7224 */ /* 0x000fe400078e00ff */
[----:B------:R-:W-:Y:S02]  /*2d520*/  IMAD.MOV.U32 R11, RZ, RZ, 0x1c1f ;  /* 0x00001c1fff0b7424 */ /* 0x000fe400078e00ff */
[----:B------:R-:W-:-:S07]  /*2d530*/  IMAD.MOV.U32 R15, RZ, RZ, -0x1 ;  /* 0xffffffffff0f7424 */ /* 0x000fce00078e00ff */
[----:B------:R-:W-:Y:S05]  /*2d540*/  WARPSYNC.COLLECTIVE R15, `(.L_x_2096) ;  /* 0x000000000f087348 */ /* 0x000fea0003c00000 */
[----:B------:R0:W1:Y:S02]  /*2d550*/  SHFL.IDX P6, R14, R13, R12, R11 ;  /* 0x0000000c0d0e7389 */ /* 0x00006400000c000b */
[----:B01----:R-:W-:Y:S01]  /*2d560*/  ENDCOLLECTIVE ;  /* 0x000000000000791b */ /* 0x003fe20003800000 */
.L_x_2096:
[----:B------:R-:W-:Y:S02]  /*2d570*/  IMAD.MOV.U32 R13, RZ, RZ, R25 ;  /* 0x000000ffff0d7224 */ /* 0x000fe400078e0019 */
[----:B------:R-:W-:-:S07]  /*2d580*/  IMAD.MOV.U32 R28, RZ, RZ, R14 ;  /* 0x000000ffff1c7224 */ /* 0x000fce00078e000e */
[----:B------:R-:W-:Y:S05]  /*2d590*/  WARPSYNC.COLLECTIVE R15, `(.L_x_2097) ;  /* 0x000000000f087348 */ /* 0x000fea0003c00000 */
[----:B------:R0:W1:Y:S02]  /*2d5a0*/  SHFL.IDX P6, R14, R13, R12, R11 ;  /* 0x0000000c0d0e7389 */ /* 0x00006400000c000b */
[----:B01----:R-:W-:Y:S01]  /*2d5b0*/  ENDCOLLECTIVE ;  /* 0x000000000000791b */ /* 0x003fe20003800000 */
.L_x_2097:
[----:B------:R-:W-:Y:S05]  /*2d5c0*/  BRA `(.L_x_2098) ;  /* 0xffffff3000247947 */ /* 0x000fea000383ffff */
.L_x_1810:
[----:B------:R-:W-:Y:S01]  /*2d5d0*/  BSSY B1, `(.L_x_2099) ;  /* 0x0000008000017945 */ /* 0x000fe20003800000 */
[----:B------:R-:W-:Y:S02]  /*2d5e0*/  IMAD.MOV.U32 R13, RZ, RZ, R26 ;  /* 0x000000ffff0d7224 */ /* 0x000fe400078e001a */
[----:B------:R-:W-:Y:S02]  /*2d5f0*/  IMAD.MOV.U32 R12, RZ, RZ, 0x1 ;  /* 0x00000001ff0c7424 */ /* 0x000fe400078e00ff */
[----:B------:R-:W-:Y:S02]  /*2d600*/  IMAD.MOV.U32 R11, RZ, RZ, 0x1c1f ;  /* 0x00001c1fff0b7424 */ /* 0x000fe400078e00ff */
[----:B------:R-:W-:-:S07]  /*2d610*/  IMAD.MOV.U32 R15, RZ, RZ, -0x1 ;  /* 0xffffffffff0f7424 */ /* 0x000fce00078e00ff */
[----:B0123--:R-:W-:Y:S05]  /*2d620*/  WARPSYNC.COLLECTIVE R15, `(.L_x_2100) ;  /* 0x000000000f087348 */ /* 0x00ffea0003c00000 */
[----:B--2---:R2:W4:Y:S02]  /*2d630*/  SHFL.IDX P6, R14, R13, R12, R11 ;  /* 0x0000000c0d0e7389 */ /* 0x00452400000c000b */
[----:B01234-:R-:W-:Y:S01]  /*2d640*/  ENDCOLLECTIVE ;  /* 0x000000000000791b */ /* 0x01ffe20003800000 */
.L_x_2100:
[----:B------:R-:W-:Y:S05]  /*2d650*/  BSYNC B1 ;  /* 0x0000000000017941 */ /* 0x000fea0003800000 */
.L_x_2099:
        /* <DEDUP_REMOVED lines=8> */
.L_x_2101:
[----:B------:R-:W-:Y:S05]  /*2d6e0*/  BRA `(.L_x_2102) ;  /* 0xffffff3400c07947 */ /* 0x000fea000383ffff */
.L_x_1814:
[----:B------:R-:W-:Y:S02]  /*2d6f0*/  IMAD.MOV.U32 R13, RZ, RZ, R3 ;  /* 0x000000ffff0d7224 */ /* 0x000fe400078e0003 */
[----:B------:R-:W-:Y:S02]  /*2d700*/  IMAD.MOV.U32 R12, RZ, RZ, RZ ;  /* 0x000000ffff0c7224 */ /* 0x000fe400078e00ff */
[----:B------:R-:W-:Y:S02]  /*2d710*/  IMAD.MOV.U32 R11, RZ, RZ, 0x181f ;  /* 0x0000181fff0b7424 */ /* 0x000fe400078e00ff */
[----:B------:R-:W-:-:S07]  /*2d720*/  IMAD.MOV.U32 R15, RZ, RZ, -0x1 ;  /* 0xffffffffff0f7424 */ /* 0x000fce00078e00ff */
[----:B--2---:R-:W-:Y:S05]  /*2d730*/  WARPSYNC.COLLECTIVE R15, `(.L_x_2103) ;  /* 0x000000000f087348 */ /* 0x004fea0003c00000 */
[----:B------:R0:W1:Y:S02]  /*2d740*/  SHFL.IDX P6, R14, R13, R12, R11 ;  /* 0x0000000c0d0e7389 */ /* 0x00006400000c000b */
[----:B012---:R-:W-:Y:S01]  /*2d750*/  ENDCOLLECTIVE ;  /* 0x000000000000791b */ /* 0x007fe20003800000 */
.L_x_2103:
[----:B------:R-:W-:Y:S02]  /*2d760*/  IMAD.MOV.U32 R13, RZ, RZ, R2 ;  /* 0x000000ffff0d7224 */ /* 0x000fe400078e0002 */
[----:B------:R-:W-:-:S07]  /*2d770*/  IMAD.MOV.U32 R0, RZ, RZ, R14 ;  /* 0x000000ffff007224 */ /* 0x000fce00078e000e */
[----:B------:R-:W-:Y:S05]  /*2d780*/  WARPSYNC.COLLECTIVE R15, `(.L_x_2104) ;  /* 0x000000000f087348 */ /* 0x000fea0003c00000 */
[----:B------:R0:W1:Y:S02]  /*2d790*/  SHFL.IDX P6, R14, R13, R12, R11 ;  /* 0x0000000c0d0e7389 */ /* 0x00006400000c000b */
[----:B01----:R-:W-:Y:S01]  /*2d7a0*/  ENDCOLLECTIVE ;  /* 0x000000000000791b */ /* 0x003fe20003800000 */
.L_x_2104:
[----:B------:R-:W-:Y:S05]  /*2d7b0*/  BRA `(.L_x_2105) ;  /* 0xffffff4400207947 */ /* 0x000fea000383ffff */
.L_x_1817:
[----:B------:R-:W-:Y:S01]  /*2d7c0*/  BSSY B1, `(.L_x_2106) ;  /* 0x0000008000017945 */ /* 0x000fe20003800000 */
[----:B------:R-:W-:Y:S02]  /*2d7d0*/  IMAD.MOV.U32 R13, RZ, RZ, R3 ;  /* 0x000000ffff0d7224 */ /* 0x000fe400078e0003 */
[----:B------:R-:W-:Y:S02]  /*2d7e0*/  IMAD.MOV.U32 R12, RZ, RZ, 0x1 ;  /* 0x00000001ff0c7424 */ /* 0x000fe400078e00ff */
[----:B------:R-:W-:Y:S02]  /*2d7f0*/  IMAD.MOV.U32 R11, RZ, RZ, 0x181f ;  /* 0x0000181fff0b7424 */ /* 0x000fe400078e00ff */
[----:B----4-:R-:W-:-:S07]  /*2d800*/  IMAD.MOV.U32 R15, RZ, RZ, -0x1 ;  /* 0xffffffffff0f7424 */ /* 0x010fce00078e00ff */
[----:B0123--:R-:W-:Y:S05]  /*2d810*/  WARPSYNC.COLLECTIVE R15, `(.L_x_2107) ;  /* 0x000000000f087348 */ /* 0x00ffea0003c00000 */
[----:B---3--:R3:W4:Y:S02]  /*2d820*/  SHFL.IDX P6, R14, R13, R12, R11 ;  /* 0x0000000c0d0e7389 */ /* 0x00872400000c000b */
[----:B01234-:R-:W-:Y:S01]  /*2d830*/  ENDCOLLECTIVE ;  /* 0x000000000000791b */ /* 0x01ffe20003800000 */
.L_x_2107:
[----:B------:R-:W-:Y:S05]  /*2d840*/  BSYNC B1 ;  /* 0x0000000000017941 */ /* 0x000fea0003800000 */
.L_x_2106:
        /* <DEDUP_REMOVED lines=8> */
.L_x_2108:
[----:B------:R-:W-:Y:S05]  /*2d8d0*/  BRA `(.L_x_2109) ;  /* 0xffffff44002c7947 */ /* 0x000fea000383ffff */
.L_x_1820:
        /* <DEDUP_REMOVED lines=8> */
.L_x_2111:
[----:B------:R-:W-:Y:S05]  /*2d960*/  BSYNC B1 ;  /* 0x0000000000017941 */ /* 0x000fea0003800000 */
.L_x_2110:
        /* <DEDUP_REMOVED lines=8> */
.L_x_2112:
[----:B------:R-:W-:Y:S05]  /*2d9f0*/  BRA `(.L_x_2113) ;  /* 0xffffff4400347947 */ /* 0x000fea000383ffff */
.L_x_1823:
[----:B------:R-:W-:Y:S01]  /*2da00*/  BSSY B1, `(.L_x_2114) ;  /* 0x0000008000017945 */ /* 0x000fe20003800000 */
[----:B------:R-:W-:Y:S02]  /*2da10*/  IMAD.MOV.U32 R13, RZ, RZ, R3 ;  /* 0x000000ffff0d7224 */ /* 0x000fe400078e0003 */
[----:B------:R-:W-:Y:S02]  /*2da20*/  IMAD.MOV.U32 R12, RZ, RZ, 0x3 ;  /* 0x00000003ff0c7424 */ /* 0x000fe400078e00ff */
[----:B------:R-:W-:Y:S02]  /*2da30*/  IMAD.MOV.U32 R11, RZ, RZ, 0x181f ;  /* 0x0000181fff0b7424 */ /* 0x000fe400078e00ff */
[----:B0-----:R-:W-:-:S07]  /*2da40*/  IMAD.MOV.U32 R15, RZ, RZ, -0x1 ;  /* 0xffffffffff0f7424 */ /* 0x001fce00078e00ff */
[----:B-1234-:R-:W-:Y:S05]  /*2da50*/  WARPSYNC.COLLECTIVE R15, `(.L_x_2115) ;  /* 0x000000000f087348 */ /* 0x01efea0003c00000 */
[----:B----4-:R0:W4:Y:S02]  /*2da60*/  SHFL.IDX P6, R14, R13, R12, R11 ;  /* 0x0000000c0d0e7389 */ /* 0x01012400000c000b */
[----:B01234-:R-:W-:Y:S01]  /*2da70*/  ENDCOLLECTIVE ;  /* 0x000000000000791b */ /* 0x01ffe20003800000 */
.L_x_2115:
[----:B------:R-:W-:Y:S05]  /*2da80*/  BSYNC B1 ;  /* 0x0000000000017941 */ /* 0x000fea0003800000 */
.L_x_2114:
        /* <DEDUP_REMOVED lines=8> */
.L_x_2116:
[----:B------:R-:W-:Y:S05]  /*2db10*/  BRA `(.L_x_2117) ;  /* 0xffffff44003c7947 */ /* 0x000fea000383ffff */
.L_x_1849:
[----:B------:R-:W0:Y:S01]  /*2db20*/  S2R R5, SR_TID.X ;  /* 0x0000000000057919 */ /* 0x000e220000002100 */
[----:B------:R-:W-:Y:S01]  /*2db30*/  BSSY B1, `(.L_x_2118) ;  /* 0x000000a000017945 */ /* 0x000fe20003800000 */
[----:B------:R-:W-:Y:S02]  /*2db40*/  IMAD.MOV.U32 R12, RZ, RZ, RZ ;  /* 0x000000ffff0c7224 */ /* 0x000fe400078e00ff */
[----:B------:R-:W-:Y:S02]  /*2db50*/  IMAD.MOV.U32 R11, RZ, RZ, 0x1f ;  /* 0x0000001fff0b7424 */ /* 0x000fe400078e00ff */
[----:B------:R-:W-:Y:S01]  /*2db60*/  IMAD.MOV.U32 R15, RZ, RZ, -0x1 ;  /* 0xffffffffff0f7424 */ /* 0x000fe200078e00ff */
[----:B0-----:R-:W-:-:S04]  /*2db70*/  SHF.R.U32.HI R5, RZ, 0x5, R5 ;  /* 0x00000005ff057819 */ /* 0x001fc80000011605 */
[----:B------:R-:W-:-:S05]  /*2db80*/  LOP3.LUT R5, R5, 0x3, RZ, 0xc0, !PT ;  /* 0x0000000305057812 */ /* 0x000fca00078ec0ff */
[----:B------:R-:W-:-:S07]  /*2db90*/  IMAD.MOV.U32 R13, RZ, RZ, R5 ;  /* 0x000000ffff0d7224 */ /* 0x000fce00078e0005 */
[----:B------:R-:W-:Y:S05]  /*2dba0*/  WARPSYNC.COLLECTIVE R15, `(.L_x_2119) ;  /* 0x000000000f087348 */ /* 0x000fea0003c00000 */
[----:B------:R0:W1:Y:S02]  /*2dbb0*/  SHFL.IDX P6, R14, R13, R12, R11 ;  /* 0x0000000c0d0e7389 */ /* 0x00006400000c000b */
[----:B01----:R-:W-:Y:S01]  /*2dbc0*/  ENDCOLLECTIVE ;  /* 0x000000000000791b */ /* 0x003fe20003800000 */
.L_x_2119:
[----:B------:R-:W-:Y:S05]  /*2dbd0*/  BSYNC B1 ;  /* 0x0000000000017941 */ /* 0x000fea0003800000 */
.L_x_2118:
[----:B------:R-:W-:Y:S05]  /*2dbe0*/  BRA `(.L_x_2120) ;  /* 0xffffff6400587947 */ /* 0x000fea000383ffff */
.L_x_1851:
[----:B------:R-:W-:Y:S01]  /*2dbf0*/  BSSY B1, `(.L_x_2121) ;  /* 0x0000006000017945 */ /* 0x000fe20003800000 */
[----:B------:R-:W-:-:S07]  /*2dc00*/  IMAD.MOV.U32 R15, RZ, RZ, -0x1 ;  /* 0xffffffffff0f7424 */ /* 0x000fce00078e00ff */
[----:B0-----:R-:W-:Y:S05]  /*2dc10*/  WARPSYNC.COLLECTIVE R15, `(.L_x_2122) ;  /* 0x000000000f0c7348 */ /* 0x001fea0003c00000 */
[----:B------:R-:W-:Y:S02]  /*2dc20*/  ELECT P6, UR62, PT ;  /* 0x00000000003e782f */ /* 0x000fe400038c0000 */
[----:B------:R-:W-:Y:S01]  /*2dc30*/  MOV R14, UR62 ;  /* 0x0000003e000e7c02 */ /* 0x000fe20008000f00 */
[----:B0-----:R-:W-:Y:S10]  /*2dc40*/  ENDCOLLECTIVE ;  /* 0x000000000000791b */ /* 0x001ff40003800000 */
.L_x_2122:
[----:B------:R-:W-:Y:S05]  /*2dc50*/  BSYNC B1 ;  /* 0x0000000000017941 */ /* 0x000fea0003800000 */
.L_x_2121:
[----:B------:R-:W-:Y:S05]  /*2dc60*/  BRA `(.L_x_1850) ;  /* 0xffffff6400507947 */ /* 0x000fea000383ffff */
.L_x_1853:
[----:B0-----:R0:W1:Y:S02]  /*2dc70*/  SYNCS.PHASECHK.TRANS64.TRYWAIT P0, [R16+URZ+0x22820], R5 ;  /* 0x02282005100075a7 */ /* 0x001064000800017f */
[----:B-1----:R-:W-:Y:S05]  /*2dc80*/  @!P0 NANOSLEEP.SYNCS 0x989680 ;  /* 0x009896800000895d */ /* 0x002fea0003900000 */
[----:B------:R-:W1:Y:S02]  /*2dc90*/  @!P0 SYNCS.PHASECHK.TRANS64 P0, [R16+URZ+0x22820], R5 ;  /* 0x02282005100085a7 */ /* 0x000e64000800007f */
[----:B-1----:R-:W-:Y:S05]  /*2dca0*/  @!P0 BRA `(.L_x_1853) ;  /* 0xfffffffc00f08947 */ /* 0x002fea000383ffff */
[----:B------:R-:W-:Y:S05]  /*2dcb0*/  BRA `(.L_x_2123) ;  /* 0xffffff6400607947 */ /* 0x000fea000383ffff */
.L_x_1857:
[----:B-1----:R1:W2:Y:S02]  /*2dcc0*/  SYNCS.PHASECHK.TRANS64.TRYWAIT P0, [R10+URZ+0x228a0], R9 ;  /* 0x0228a0090a0075a7 */ /* 0x0022a4000800017f */
[----:B--2---:R-:W-:Y:S05]  /*2dcd0*/  @!P0 NANOSLEEP.SYNCS 0x989680 ;  /* 0x009896800000895d */ /* 0x004fea0003900000 */
[----:B------:R-:W2:Y:S02]  /*2dce0*/  @!P0 SYNCS.PHASECHK.TRANS64 P0, [R10+URZ+0x228a0], R9 ;  /* 0x0228a0090a0085a7 */ /* 0x000ea4000800007f */
[----:B--2---:R-:W-:Y:S05]  /*2dcf0*/  @!P0 BRA `(.L_x_1857) ;  /* 0xfffffffc00f08947 */ /* 0x004fea000383ffff */
[----:B------:R-:W-:Y:S05]  /*2dd00*/  BRA `(.L_x_2124) ;  /* 0xffffff6400787947 */ /* 0x000fea000383ffff */
.L_x_1864:
[----:B0-----:R0:W2:Y:S02]  /*2dd10*/  SYNCS.PHASECHK.TRANS64.TRYWAIT P0, [R10+URZ+0x228c0], R9 ;  /* 0x0228c0090a0075a7 */ /* 0x0010a4000800017f */
[----:B--2---:R-:W-:Y:S05]  /*2dd20*/  @!P0 NANOSLEEP.SYNCS 0x989680 ;  /* 0x009896800000895d */ /* 0x004fea0003900000 */
[----:B------:R-:W2:Y:S02]  /*2dd30*/  @!P0 SYNCS.PHASECHK.TRANS64 P0, [R10+URZ+0x228c0], R9 ;  /* 0x0228c0090a0085a7 */ /* 0x000ea4000800007f */
[----:B--2---:R-:W-:Y:S05]  /*2dd40*/  @!P0 BRA `(.L_x_1864) ;  /* 0xfffffffc00f08947 */ /* 0x004fea000383ffff */
[----:B------:R-:W-:Y:S05]  /*2dd50*/  BRA `(.L_x_2125) ;  /* 0xffffff68006c7947 */ /* 0x000fea000383ffff */
.L_x_1871:
[----:B-1----:R1:W2:Y:S02]  /*2dd60*/  SYNCS.PHASECHK.TRANS64.TRYWAIT P1, [R9+URZ+0x228a0], R8 ;  /* 0x0228a008090075a7 */ /* 0x0022a4000802017f */
[----:B--2---:R-:W-:Y:S05]  /*2dd70*/  @!P1 NANOSLEEP.SYNCS 0x989680 ;  /* 0x009896800000995d */ /* 0x004fea0003900000 */
[----:B------:R-:W2:Y:S02]  /*2dd80*/  @!P1 SYNCS.PHASECHK.TRANS64 P1, [R9+URZ+0x228a0], R8 ;  /* 0x0228a008090095a7 */ /* 0x000ea4000802007f */
[----:B--2---:R-:W-:Y:S05]  /*2dd90*/  @!P1 BRA `(.L_x_1871) ;  /* 0xfffffffc00f09947 */ /* 0x004fea000383ffff */
[----:B------:R-:W-:Y:S05]  /*2dda0*/  BRA `(.L_x_2126) ;  /* 0xffffff6c002c7947 */ /* 0x000fea000383ffff */
.L_x_1878:
[----:B0-----:R0:W2:Y:S02]  /*2ddb0*/  SYNCS.PHASECHK.TRANS64.TRYWAIT P1, [R9+URZ+0x228c0], R8 ;  /* 0x0228c008090075a7 */ /* 0x0010a4000802017f */
[----:B--2---:R-:W-:Y:S05]  /*2ddc0*/  @!P1 NANOSLEEP.SYNCS 0x989680 ;  /* 0x009896800000995d */ /* 0x004fea0003900000 */
[----:B------:R-:W2:Y:S02]  /*2ddd0*/  @!P1 SYNCS.PHASECHK.TRANS64 P1, [R9+URZ+0x228c0], R8 ;  /* 0x0228c008090095a7 */ /* 0x000ea4000802007f */
[----:B--2---:R-:W-:Y:S05]  /*2dde0*/  @!P1 BRA `(.L_x_1878) ;  /* 0xfffffffc00f09947 */ /* 0x004fea000383ffff */
[----:B------:R-:W-:Y:S05]  /*2ddf0*/  BRA `(.L_x_2127) ;  /* 0xffffff70001c7947 */ /* 0x000fea000383ffff */
.L_x_1903:
        /* <DEDUP_REMOVED lines=11> */
.L_x_2129:
[----:B------:R-:W-:Y:S05]  /*2deb0*/  BSYNC B0 ;  /* 0x0000000000007941 */ /* 0x000fea0003800000 */
.L_x_2128:
[----:B------:R-:W-:Y:S05]  /*2dec0*/  BRA `(.L_x_2130) ;  /* 0xffffff8000d87947 */ /* 0x000fea000383ffff */
.L_x_1906:
[----:B0-----:R-:W2:Y:S02]  /*2ded0*/  LDL R0, [R1+0x24] ;  /* 0x0000240001007983 */ /* 0x001ea40000100800 */
[----:B--2---:R0:W1:Y:S02]  /*2dee0*/  SYNCS.PHASECHK.TRANS64.TRYWAIT P0, [R4+URZ+0x22880], R0 ;  /* 0x02288000040075a7 */ /* 0x004064000800017f */
[----:B-1----:R-:W-:Y:S05]  /*2def0*/  @!P0 NANOSLEEP.SYNCS 0x989680 ;  /* 0x009896800000895d */ /* 0x002fea0003900000 */
[----:B------:R-:W1:Y:S02]  /*2df00*/  @!P0 SYNCS.PHASECHK.TRANS64 P0, [R4+URZ+0x22880], R0 ;  /* 0x02288000040085a7 */ /* 0x000e64000800007f */
[----:B-1----:R-:W-:Y:S05]  /*2df10*/  @!P0 BRA `(.L_x_1906) ;  /* 0xfffffffc00ec8947 */ /* 0x002fea000383ffff */
[----:B------:R-:W-:Y:S05]  /*2df20*/  BRA `(.L_x_2131) ;  /* 0xffffff8000f47947 */ /* 0x000fea000383ffff */
.L_x_1907:
        /* <DEDUP_REMOVED lines=8> */
.L_x_2133:
[----:B------:R-:W-:Y:S05]  /*2dfb0*/  BSYNC B0 ;  /* 0x0000000000007941 */ /* 0x000fea0003800000 */
.L_x_2132:
[----:B------:R-:W-:Y:S01]  /*2dfc0*/  IMAD.MOV.U32 R13, RZ, RZ, R0 ;  /* 0x000000ffff0d7224 */ /* 0x000fe200078e0000 */
[----:B------:R-:W-:Y:S01]  /*2dfd0*/  LOP3.LUT P2, RZ, R17, 0x2, RZ, 0xc0, !PT ;  /* 0x0000000211ff7812 */ /* 0x000fe2000784c0ff */
[----:B------:R-:W-:Y:S01]  /*2dfe0*/  IMAD.MOV.U32 R12, RZ, RZ, RZ ;  /* 0x000000ffff0c7224 */ /* 0x000fe200078e00ff */
[C---:B------:R-:W-:Y:S01]  /*2dff0*/  ISETP.GE.AND P3, PT, R8.reuse, 0x21, PT ;  /* 0x000000210800780c */ /* 0x040fe20003f66270 */
[----:B------:R-:W-:Y:S01]  /*2e000*/  IMAD.MOV.U32 R11, RZ, RZ, 0x1c1f ;  /* 0x00001c1fff0b7424 */ /* 0x000fe200078e00ff */
[----:B------:R-:W-:Y:S01]  /*2e010*/  ISETP.GE.AND P5, PT, R8, 0x61, PT ;  /* 0x000000610800780c */ /* 0x000fe20003fa6270 */
[----:B------:R-:W-:Y:S02]  /*2e020*/  IMAD.MOV.U32 R15, RZ, RZ, -0x1 ;  /* 0xffffffffff0f7424 */ /* 0x000fe400078e00ff */
[----:B------:R-:W-:-:S10]  /*2e030*/  IMAD.MOV.U32 R3, RZ, RZ, R14 ;  /* 0x000000ffff037224 */ /* 0x000fd400078e000e */
[----:B------:R-:W-:Y:S05]  /*2e040*/  WARPSYNC.COLLECTIVE R15, `(.L_x_2134) ;  /* 0x000000000f087348 */ /* 0x000fea0003c00000 */
[----:B------:R0:W1:Y:S02]  /*2e050*/  SHFL.IDX P6, R14, R13, R12, R11 ;  /* 0x0000000c0d0e7389 */ /* 0x00006400000c000b */
[----:B01----:R-:W-:Y:S01]  /*2e060*/  ENDCOLLECTIVE ;  /* 0x000000000000791b */ /* 0x003fe20003800000 */
.L_x_2134:
[----:B------:R-:W-:Y:S02]  /*2e070*/  IMAD.MOV.U32 R13, RZ, RZ, R2 ;  /* 0x000000ffff0d7224 */ /* 0x000fe400078e0002 */
[----:B------:R-:W-:Y:S02]  /*2e080*/  IMAD.MOV.U32 R12, RZ, RZ, 0x1 ;  /* 0x00000001ff0c7424 */ /* 0x000fe400078e00ff */
[----:B------:R-:W-:-:S07]  /*2e090*/  IMAD.MOV.U32 R10, RZ, RZ, R14 ;  /* 0x000000ffff0a7224 */ /* 0x000fce00078e000e */
[----:B------:R-:W-:Y:S05]  /*2e0a0*/  WARPSYNC.COLLECTIVE R15, `(.L_x_2135) ;  /* 0x000000000f087348 */ /* 0x000fea0003c00000 */
[----:B------:R0:W1:Y:S02]  /*2e0b0*/  SHFL.IDX P6, R14, R13, R12, R11 ;  /* 0x0000000c0d0e7389 */ /* 0x00006400000c000b */
[----:B01----:R-:W-:Y:S01]  /*2e0c0*/  ENDCOLLECTIVE ;  /* 0x000000000000791b */ /* 0x003fe20003800000 */
.L_x_2135:
[----:B------:R-:W-:-:S05]  /*2e0d0*/  IADD3 R20, P0, R35, R10, RZ ;  /* 0x0000000a23147210 */ /* 0x000fca0007f1e0ff */
[----:B------:R-:W-:Y:S01]  /*2e0e0*/  IMAD.X R21, RZ, RZ, R3, P0 ;  /* 0x000000ffff157224 */ /* 0x000fe200000e0603 */
[----:B------:R-:W-:Y:S02]  /*2e0f0*/  ISETP.LT.OR P0, PT, R8, 0x1, P2 ;  /* 0x000000010800780c */ /* 0x000fe40001701670 */
[----:B------:R-:W-:Y:S01]  /*2e100*/  IADD3 R3, R16, R5, R32 ;  /* 0x0000000510037210 */ /* 0x000fe20007ffe020 */
[----:B------:R-:W-:-:S04]  /*2e110*/  IMAD.MOV.U32 R13, RZ, RZ, R0 ;  /* 0x000000ffff0d7224 */ /* 0x000fc800078e0000 */
[----:B------:R-:W-:-:S06]  /*2e120*/  IMAD.IADD R5, R33, 0x1, R3 ;  /* 0x0000000121057824 */ /* 0x000fcc00078e0203 */
        /* <DEDUP_REMOVED lines=9> */
.L_x_2136:
[----:B------:R-:W-:Y:S01]  /*2e1c0*/  @!PT LDS RZ, [RZ] ;  /* 0x00000000fffff984 */ /* 0x000fe20000000800 */
[----:B------:R-:W-:Y:S01]  /*2e1d0*/  @!PT LDS RZ, [RZ] ;  /* 0x00000000fffff984 */ /* 0x000fe20000000800 */
[----:B------:R-:W-:Y:S01]  /*2e1e0*/  @!PT LDS RZ, [RZ] ;  /* 0x00000000fffff984 */ /* 0x000fe20000000800 */
[----:B------:R0:W-:Y:S01]  /*2e1f0*/  LDGSTS.E.BYPASS.LTC128B.128 [R5+0x8400], desc[UR42][R20.64+0x40], !P0 ;  /* 0x0840004014057fae */ /* 0x0001e2000c101d6a */
[----:B------:R-:W-:Y:S02]  /*2e200*/  IMAD.MOV.U32 R13, RZ, RZ, R2 ;  /* 0x000000ffff0d7224 */ /* 0x000fe400078e0002 */
[----:B------:R-:W-:Y:S02]  /*2e210*/  IMAD.MOV.U32 R12, RZ, RZ, 0x2 ;  /* 0x00000002ff0c7424 */ /* 0x000fe400078e00ff */
[----:B------:R-:W-:-:S07]  /*2e220*/  IMAD.MOV.U32 R10, RZ, RZ, R14 ;  /* 0x000000ffff0a7224 */ /* 0x000fce00078e000e */
[----:B0-----:R-:W-:Y:S05]  /*2e230*/  WARPSYNC.COLLECTIVE R15, `(.L_x_2137) ;  /* 0x000000000f087348 */ /* 0x001fea0003c00000 */
[----:B------:R1:W2:Y:S02]  /*2e240*/  SHFL.IDX P6, R14, R13, R12, R11 ;  /* 0x0000000c0d0e7389 */ /* 0x0002a400000c000b */
[----:B012---:R-:W-:Y:S01]  /*2e250*/  ENDCOLLECTIVE ;  /* 0x000000000000791b */ /* 0x007fe20003800000 */
.L_x_2137:
        /* <DEDUP_REMOVED lines=13> */
.L_x_2138:
        /* <DEDUP_REMOVED lines=10> */
.L_x_2139:
        /* <DEDUP_REMOVED lines=14> */
.L_x_2140:
[----:B------:R-:W-:Y:S01]  /*2e4b0*/  @!PT LDS RZ, [RZ] ;  /* 0x00000000fffff984 */ /* 0x000fe20000000800 */
[----:B------:R-:W-:Y:S01]  /*2e4c0*/  @!PT LDS RZ, [RZ] ;  /* 0x00000000fffff984 */ /* 0x000fe20000000800 */
[----:B------:R-:W-:Y:S01]  /*2e4d0*/  @!PT LDS RZ, [RZ] ;  /* 0x00000000fffff984 */ /* 0x000fe20000000800 */
[----:B------:R1:W-:Y:S01]  /*2e4e0*/  LDGSTS.E.BYPASS.LTC128B.128 [R5+0xa400], desc[UR42][R20.64+0x40], !P0 ;  /* 0x0a40004014057fae */ /* 0x0003e2000c101d6a */
[----:B------:R-:W-:Y:S01]  /*2e4f0*/  IMAD.MOV.U32 R0, RZ, RZ, R14 ;  /* 0x000000ffff007224 */ /* 0x000fe200078e000e */
[----:B------:R-:W-:Y:S06]  /*2e500*/  BRA `(.L_x_2141) ;  /* 0xffffff80006c7947 */ /* 0x000fec000383ffff */
.L_x_1912:
[----:B---3--:R-:W3:Y:S02]  /*2e510*/  LDL R0, [R1+0x24] ;  /* 0x0000240001007983 */ /* 0x008ee40000100800 */
[----:B---3--:R3:W4:Y:S02]  /*2e520*/  SYNCS.PHASECHK.TRANS64.TRYWAIT P0, [R4+URZ+0x22840], R0 ;  /* 0x02284000040075a7 */ /* 0x008724000800017f */
[----:B----4-:R-:W-:Y:S05]  /*2e530*/  @!P0 NANOSLEEP.SYNCS 0x989680 ;  /* 0x009896800000895d */ /* 0x010fea0003900000 */
[----:B------:R-:W4:Y:S02]  /*2e540*/  @!P0 SYNCS.PHASECHK.TRANS64 P0, [R4+URZ+0x22840], R0 ;  /* 0x02284000040085a7 */ /* 0x000f24000800007f */
[----:B----4-:R-:W-:Y:S05]  /*2e550*/  @!P0 BRA `(.L_x_1912) ;  /* 0xfffffffc00ec8947 */ /* 0x010fea000383ffff */
[----:B------:R-:W-:Y:S05]  /*2e560*/  BRA `(.L_x_2142) ;  /* 0xffffff8000cc7947 */ /* 0x000fea000383ffff */
.L_x_1913:
[----:B------:R-:W-:Y:S01]  /*2e570*/  BSSY B0, `(.L_x_2143) ;  /* 0x0000008000007945 */ /* 0x000fe20003800000 */
[----:B------:R-:W-:Y:S02]  /*2e580*/  IMAD.MOV.U32 R13, RZ, RZ, R5 ;  /* 0x000000ffff0d7224 */ /* 0x000fe400078e0005 */
[----:B------:R-:W-:Y:S02]  /*2e590*/  IMAD.MOV.U32 R12, RZ, RZ, RZ ;  /* 0x000000ffff0c7224 */ /* 0x000fe400078e00ff */
[----:B------:R-:W-:Y:S02]  /*2e5a0*/  IMAD.MOV.U32 R11, RZ, RZ, 0x1c1f ;  /* 0x00001c1fff0b7424 */ /* 0x000fe400078e00ff */
[----:B------:R-:W-:-:S07]  /*2e5b0*/  IMAD.MOV.U32 R15, RZ, RZ, -0x1 ;  /* 0xffffffffff0f7424 */ /* 0x000fce00078e00ff */
[----:B--2---:R-:W-:Y:S05]  /*2e5c0*/  WARPSYNC.COLLECTIVE R15, `(.L_x_2144) ;  /* 0x000000000f087348 */ /* 0x004fea0003c00000 */
[----:B------:R0:W1:Y:S02]  /*2e5d0*/  SHFL.IDX P6, R14, R13, R12, R11 ;  /* 0x0000000c0d0e7389 */ /* 0x00006400000c000b */
[----:B012---:R-:W-:Y:S01]  /*2e5e0*/  ENDCOLLECTIVE ;  /* 0x000000000000791b */ /* 0x007fe20003800000 */
.L_x_2144:
[----:B------:R-:W-:Y:S05]  /*2e5f0*/  BSYNC B0 ;  /* 0x0000000000007941 */ /* 0x000fea0003800000 */
.L_x_2143:
        /* <DEDUP_REMOVED lines=12> */
.L_x_2145:
        /* <DEDUP_REMOVED lines=17> */
.L_x_2146:
        /* <DEDUP_REMOVED lines=12> */
.L_x_2147:
[----:B------:R-:W-:Y:S02]  /*2e890*/  IMAD.MOV.U32 R13, RZ, RZ, R5 ;  /* 0x000000ffff0d7224 */ /* 0x000fe400078e0005 */
[----:B------:R-:W-:Y:S02]  /*2e8a0*/  IMAD.MOV.U32 R12, RZ, RZ, 0x2 ;  /* 0x00000002ff0c7424 */ /* 0x000fe400078e00ff */
[----:B------:R-:W-:-:S07]  /*2e8b0*/  IMAD.MOV.U32 R3, RZ, RZ, R14 ;  /* 0x000000ffff037224 */ /* 0x000fce00078e000e */
[----:B------:R-:W-:Y:S05]  /*2e8c0*/  WARPSYNC.COLLECTIVE R15, `(.L_x_2148) ;  /* 0x000000000f087348 */ /* 0x000fea0003c00000 */
[----:B------:R0:W1:Y:S02]  /*2e8d0*/  SHFL.IDX P6, R14, R13, R12, R11 ;  /* 0x0000000c0d0e7389 */ /* 0x00006400000c000b */
[----:B01----:R-:W-:Y:S01]  /*2e8e0*/  ENDCOLLECTIVE ;  /* 0x000000000000791b */ /* 0x003fe20003800000 */
.L_x_2148:
        /* <DEDUP_REMOVED lines=16> */
.L_x_2149:
[----:B------:R-:W-:Y:S02]  /*2e9f0*/  IMAD.MOV.U32 R13, RZ, RZ, R5 ;  /* 0x000000ffff0d7224 */ /* 0x000fe400078e0005 */
[----:B------:R-:W-:Y:S02]  /*2ea00*/  IMAD.MOV.U32 R12, RZ, RZ, 0x3 ;  /* 0x00000003ff0c7424 */ /* 0x000fe400078e00ff */
[----:B------:R-:W-:-:S07]  /*2ea10*/  IMAD.MOV.U32 R3, RZ, RZ, R14 ;  /* 0x000000ffff037224 */ /* 0x000fce00078e000e */
[----:B------:R-:W-:Y:S05]  /*2ea20*/  WARPSYNC.COLLECTIVE R15, `(.L_x_2150) ;  /* 0x000000000f087348 */ /* 0x000fea0003c00000 */
[----:B------:R0:W1:Y:S02]  /*2ea30*/  SHFL.IDX P6, R14, R13, R12, R11 ;  /* 0x0000000c0d0e7389 */ /* 0x00006400000c000b */
[----:B01----:R-:W-:Y:S01]  /*2ea40*/  ENDCOLLECTIVE ;  /* 0x000000000000791b */ /* 0x003fe20003800000 */
.L_x_2150:
        /* <DEDUP_REMOVED lines=10> */
.L_x_2151:
[----:B------:R-:W-:Y:S01]  /*2eaf0*/  @!PT LDS RZ, [RZ] ;  /* 0x00000000fffff984 */ /* 0x000fe20000000800 */
[----:B------:R-:W-:Y:S01]  /*2eb00*/  @!PT LDS RZ, [RZ] ;  /* 0x00000000fffff984 */ /* 0x000fe20000000800 */
[----:B------:R-:W-:Y:S01]  /*2eb10*/  @!PT LDS RZ, [RZ] ;  /* 0x00000000fffff984 */ /* 0x000fe20000000800 */
[----:B------:R-:W-:Y:S04]  /*2eb20*/  @P2 LDGSTS.E.BYPASS.LTC128B.128 [R7+0x17400], desc[UR42][R2.64], !P4 ;  /* 0x1740000002072fae */ /* 0x000fe8000e101d6a */
[----:B------:R-:W-:Y:S01]  /*2eb30*/  @P2 LDGSTS.E.BYPASS.LTC128B.128 [R7+0x19400], desc[UR42][R2.64+0x40], !P5 ;  /* 0x1940004002072fae */ /* 0x000fe2000e901d6a */
[----:B------:R-:W-:-:S03]  /*2eb40*/  LOP3.LUT P5, RZ, R17, 0x40000000, RZ, 0xc0, !PT ;  /* 0x4000000011ff7812 */ /* 0x000fc600078ac0ff */
[----:B------:R0:W-:Y:S02]  /*2eb50*/  @P2 LDGSTS.E.BYPASS.LTC128B.128 [R7+0x1b400], desc[UR42][R2.64+0x80], !P1 ;  /* 0x1b40008002072fae */ /* 0x0001e4000c901d6a */
[----:B0-----:R-:W-:Y:S01]  /*2eb60*/  IMAD.MOV.U32 R2, RZ, RZ, R14 ;  /* 0x000000ffff027224 */ /* 0x001fe200078e000e */
[----:B------:R-:W-:Y:S07]  /*2eb70*/  BRA `(.L_x_2152) ;  /* 0xffffff8000407947 */ /* 0x000fee000383ffff */
.L_x_1918:
[----:B------:R-:W-:Y:S02]  /*2eb80*/  IMAD.MOV.U32 R13, RZ, RZ, R0 ;  /* 0x000000ffff0d7224 */ /* 0x000fe400078e0000 */
[----:B------:R-:W-:Y:S02]  /*2eb90*/  IMAD.MOV.U32 R12, RZ, RZ, RZ ;  /* 0x000000ffff0c7224 */ /* 0x000fe400078e00ff */
[----:B------:R-:W-:Y:S02]  /*2eba0*/  IMAD.MOV.U32 R11, RZ, RZ, 0x1c1f ;  /* 0x00001c1fff0b7424 */ /* 0x000fe400078e00ff */
[----:B------:R-:W-:Y:S02]  /*2ebb0*/  IMAD.MOV.U32 R15, RZ, RZ, -0x1 ;  /* 0xffffffffff0f7424 */ /* 0x000fe400078e00ff */
[----:B------:R-:W-:Y:S02]  /*2ebc0*/  IMAD R23, R23, R7, RZ ;  /* 0x0000000717177224 */ /* 0x000fe400078e02ff */
[----:B------:R-:W-:-:S07]  /*2ebd0*/  IMAD.IADD R25, R9, 0x1, R25 ;  /* 0x0000000109197824 */ /* 0x000fce00078e0219 */
[----:B-----5:R-:W-:Y:S05]  /*2ebe0*/  WARPSYNC.COLLECTIVE R15, `(.L_x_2153) ;  /* 0x000000000f087348 */ /* 0x020fea0003c00000 */
[----:B------:R0:W1:Y:S02]  /*2ebf0*/  SHFL.IDX P6, R14, R13, R12, R11 ;  /* 0x0000000c0d0e7389 */ /* 0x00006400000c000b */
[----:B01---5:R-:W-:Y:S01]  /*2ec00*/  ENDCOLLECTIVE ;  /* 0x000000000000791b */ /* 0x023fe20003800000 */
.L_x_2153:
[C---:B------:R-:W-:Y:S01]  /*2ec10*/  VIADD R6, R25.reuse, 0x20 ;  /* 0x0000002019067836 */ /* 0x040fe20000000000 */
[----:B------:R-:W-:Y:S01]  /*2ec20*/  ISETP.GE.AND P1, PT, R25, R23, PT ;  /* 0x000000171900720c */ /* 0x000fe20003f26270 */
[----:B------:R-:W-:Y:S02]  /*2ec30*/  IMAD.MOV.U32 R13, RZ, RZ, R4 ;  /* 0x000000ffff0d7224 */ /* 0x000fe400078e0004 */
[----:B------:R-:W-:-:S10]  /*2ec40*/  IMAD.MOV.U32 R2, RZ, RZ, R14 ;  /* 0x000000ffff027224 */ /* 0x000fd400078e000e */
[----:B------:R-:W-:Y:S05]  /*2ec50*/  WARPSYNC.COLLECTIVE R15, `(.L_x_2154) ;  /* 0x000000000f087348 */ /* 0x000fea0003c00000 */
[----:B------:R0:W1:Y:S02]  /*2ec60*/  SHFL.IDX P6, R14, R13, R12, R11 ;  /* 0x0000000c0d0e7389 */ /* 0x00006400000c000b */
[----:B01----:R-:W-:Y:S01]  /*2ec70*/  ENDCOLLECTIVE ;  /* 0x000000000000791b */ /* 0x003fe20003800000 */
.L_x_2154:
[----:B------:R-:W-:Y:S02]  /*2ec80*/  IMAD.MOV.U32 R13, RZ, RZ, R0 ;  /* 0x000000ffff0d7224 */ /* 0x000fe400078e0000 */
[----:B------:R-:W-:Y:S02]  /*2ec90*/  IMAD.MOV.U32 R12, RZ, RZ, 0x1 ;  /* 0x00000001ff0c7424 */ /* 0x000fe400078e00ff */
[----:B------:R-:W-:-:S07]  /*2eca0*/  IMAD.MOV.U32 R3, RZ, RZ, R14 ;  /* 0x000000ffff037224 */ /* 0x000fce00078e000e */
[----:B------:R-:W-:Y:S05]  /*2ecb0*/  WARPSYNC.COLLECTIVE R15, `(.L_x_2155) ;  /* 0x000000000f087348 */ /* 0x000fea0003c00000 */
[----:B------:R0:W1:Y:S02]  /*2ecc0*/  SHFL.IDX P6, R14, R13, R12, R11 ;  /* 0x0000000c0d0e7389 */ /* 0x00006400000c000b */
[----:B01----:R-:W-:Y:S01]  /*2ecd0*/  ENDCOLLECTIVE ;  /* 0x000000000000791b */ /* 0x003fe20003800000 */
.L_x_2155:
[----:B------:R-:W-:-:S05]  /*2ece0*/  @!P1 IADD3 R3, P4, R35, R3, RZ ;  /* 0x0000000323039210 */ /* 0x000fca0007f9e0ff */
[----:B------:R-:W-:-:S05]  /*2ecf0*/  @!P1 IMAD.X R2, RZ, RZ, R2, P4 ;  /* 0x000000ffff029224 */ /* 0x000fca00020e0602 */
        /* <DEDUP_REMOVED lines=15> */
.L_x_2156:
[----:B------:R-:W-:Y:S02]  /*2edf0*/  IMAD.MOV.U32 R13, RZ, RZ, R0 ;  /* 0x000000ffff0d7224 */ /* 0x000fe400078e0000 */
[----:B------:R-:W-:Y:S02]  /*2ee00*/  IMAD.MOV.U32 R12, RZ, RZ, 0x2 ;  /* 0x00000002ff0c7424 */ /* 0x000fe400078e00ff */
[----:B------:R-:W-:-:S07]  /*2ee10*/  IMAD.MOV.U32 R3, RZ, RZ, R14 ;  /* 0x000000ffff037224 */ /* 0x000fce00078e000e */
[----:B------:R-:W-:Y:S05]  /*2ee20*/  WARPSYNC.COLLECTIVE R15, `(.L_x_2157) ;  /* 0x000000000f087348 */ /* 0x000fea0003c00000 */
[----:B------:R0:W1:Y:S02]  /*2ee30*/  SHFL.IDX P6, R14, R13, R12, R11 ;  /* 0x0000000c0d0e7389 */ /* 0x00006400000c000b */
[----:B01----:R-:W-:Y:S01]  /*2ee40*/  ENDCOLLECTIVE ;  /* 0x000000000000791b */ /* 0x003fe20003800000 */
.L_x_2157:
        /* <DEDUP_REMOVED lines=12> */
[----:B0-----:R-:W-:-:S05]  /*2ef10*/  VIADD R2, R25, 0x40 ;  /* 0x0000004019027836 */ /* 0x001fca0000000000 */
[----:B------:R-:W-:Y:S01]  /*2ef20*/  ISETP.GE.AND P1, PT, R2, R23, PT ;  /* 0x000000170200720c */ /* 0x000fe20003f26270 */
[----:B------:R-:W-:-:S12]  /*2ef30*/  IMAD.MOV.U32 R2, RZ, RZ, R14 ;  /* 0x000000ffff027224 */ /* 0x000fd800078e000e */
[----:B------:R-:W-:Y:S05]  /*2ef40*/  WARPSYNC.COLLECTIVE R15, `(.L_x_2158) ;  /* 0x000000000f087348 */ /* 0x000fea0003c00000 */
[----:B------:R0:W1:Y:S02]  /*2ef50*/  SHFL.IDX P6, R14, R13, R12, R11 ;  /* 0x0000000c0d0e7389 */ /* 0x00006400000c000b */
[----:B01----:R-:W-:Y:S01]  /*2ef60*/  ENDCOLLECTIVE ;  /* 0x000000000000791b */ /* 0x003fe20003800000 */
.L_x_2158:
[----:B------:R-:W-:Y:S02]  /*2ef70*/  IMAD.MOV.U32 R13, RZ, RZ, R0 ;  /* 0x000000ffff0d7224 */ /* 0x000fe400078e0000 */
[----:B------:R-:W-:Y:S02]  /*2ef80*/  IMAD.MOV.U32 R12, RZ, RZ, 0x3 ;  /* 0x00000003ff0c7424 */ /* 0x000fe400078e00ff */
[----:B------:R-:W-:-:S07]  /*2ef90*/  IMAD.MOV.U32 R3, RZ, RZ, R14 ;  /* 0x000000ffff037224 */ /* 0x000fce00078e000e */
[----:B------:R-:W-:Y:S05]  /*2efa0*/  WARPSYNC.COLLECTIVE R15, `(.L_x_2159) ;  /* 0x000000000f087348 */ /* 0x000fea0003c00000 */
[----:B------:R0:W1:Y:S02]  /*2efb0*/  SHFL.IDX P6, R14, R13, R12, R11 ;  /* 0x0000000c0d0e7389 */ /* 0x00006400000c000b */
[----:B01----:R-:W-:Y:S01]  /*2efc0*/  ENDCOLLECTIVE ;  /* 0x000000000000791b */ /* 0x003fe20003800000 */
.L_x_2159:
        /* <DEDUP_REMOVED lines=10> */
.L_x_2160:
[----:B------:R-:W-:Y:S01]  /*2f070*/  @!PT LDS RZ, [RZ] ;  /* 0x00000000fffff984 */ /* 0x000fe20000000800 */
[----:B------:R-:W-:Y:S01]  /*2f080*/  @!PT LDS RZ, [RZ] ;  /* 0x00000000fffff984 */ /* 0x000fe20000000800 */
[----:B------:R-:W-:Y:S01]  /*2f090*/  @!PT LDS RZ, [RZ] ;  /* 0x00000000fffff984 */ /* 0x000fe20000000800 */
[----:B------:R-:W-:Y:S04]  /*2f0a0*/  @!P1 LDGSTS.E.BYPASS.LTC128B.128 [R8+0x11400], desc[UR42][R2.64], !P3 ;  /* 0x1140000002089fae */ /* 0x000fe8000d901d6a */
[----:B------:R-:W-:Y:S04]  /*2f0b0*/  @!P1 LDGSTS.E.BYPASS.LTC128B.128 [R8+0x13400], desc[UR42][R2.64+0x40], !P2 ;  /* 0x1340004002089fae */ /* 0x000fe8000d101d6a */
[----:B------:R0:W-:Y:S02]  /*2f0c0*/  @!P1 LDGSTS.E.BYPASS.LTC128B.128 [R8+0x15400], desc[UR42][R2.64+0x80], !P0 ;  /* 0x1540008002089fae */ /* 0x0001e4000c101d6a */
[----:B0-----:R-:W-:Y:S01]  /*2f0d0*/  IMAD.MOV.U32 R2, RZ, RZ, R14 ;  /* 0x000000ffff027224 */ /* 0x001fe200078e000e */
[----:B------:R-:W-:Y:S06]  /*2f0e0*/  BRA `(.L_x_2161) ;  /* 0xffffff8400587947 */ /* 0x000fec000383ffff */
.L_x_1923:
[----:B-1----:R1:W2:Y:S02]  /*2f0f0*/  SYNCS.PHASECHK.TRANS64.TRYWAIT P0, [R16+URZ+0x22820], R3 ;  /* 0x02282003100075a7 */ /* 0x0022a4000800017f */
[----:B--2---:R-:W-:Y:S05]  /*2f100*/  @!P0 NANOSLEEP.SYNCS 0x989680 ;  /* 0x009896800000895d */ /* 0x004fea0003900000 */
[----:B------:R-:W2:Y:S02]  /*2f110*/  @!P0 SYNCS.PHASECHK.TRANS64 P0, [R16+URZ+0x22820], R3 ;  /* 0x02282003100085a7 */ /* 0x000ea4000800007f */
[----:B--2---:R-:W-:Y:S05]  /*2f120*/  @!P0 BRA `(.L_x_1923) ;  /* 0xfffffffc00f08947 */ /* 0x004fea000383ffff */
[----:B------:R-:W-:Y:S05]  /*2f130*/  BRA `(.L_x_2162) ;  /* 0xffffff8400d07947 */ /* 0x000fea000383ffff */
.L_x_1927:
[----:B0-----:R0:W1:Y:S02]  /*2f140*/  SYNCS.PHASECHK.TRANS64.TRYWAIT P0, [R0+URZ+0x22880], R10 ;  /* 0x0228800a000075a7 */ /* 0x001064000800017f */
[----:B-1----:R-:W-:Y:S05]  /*2f150*/  @!P0 NANOSLEEP.SYNCS 0x989680 ;  /* 0x009896800000895d */ /* 0x002fea0003900000 */
[----:B------:R-:W1:Y:S02]  /*2f160*/  @!P0 SYNCS.PHASECHK.TRANS64 P0, [R0+URZ+0x22880], R10 ;  /* 0x0228800a000085a7 */ /* 0x000e64000800007f */
[----:B-1----:R-:W-:Y:S05]  /*2f170*/  @!P0 BRA `(.L_x_1927) ;  /* 0xfffffffc00f08947 */ /* 0x002fea000383ffff */
[----:B------:R-:W-:Y:S05]  /*2f180*/  BRA `(.L_x_2163) ;  /* 0xffffff8800887947 */ /* 0x000fea000383ffff */
.L_x_1928:
        /* <DEDUP_REMOVED lines=8> */
.L_x_2165:
[----:B------:R-:W-:Y:S05]  /*2f210*/  BSYNC B0 ;  /* 0x0000000000007941 */ /* 0x000fea0003800000 */
.L_x_2164:
        /* <DEDUP_REMOVED lines=10> */
.L_x_2166:
[----:B------:R-:W-:Y:S02]  /*2f2c0*/  IMAD.MOV.U32 R13, RZ, RZ, R25 ;  /* 0x000000ffff0d7224 */ /* 0x000fe400078e0019 */
[----:B------:R-:W-:Y:S02]  /*2f2d0*/  IMAD.MOV.U32 R12, RZ, RZ, 0x1 ;  /* 0x00000001ff0c7424 */ /* 0x000fe400078e00ff */
[----:B------:R-:W-:-:S07]  /*2f2e0*/  IMAD.MOV.U32 R2, RZ, RZ, R14 ;  /* 0x000000ffff027224 */ /* 0x000fce00078e000e */
[----:B------:R-:W-:Y:S05]  /*2f2f0*/  WARPSYNC.COLLECTIVE R15, `(.L_x_2167) ;  /* 0x000000000f087348 */ /* 0x000fea0003c00000 */
[----:B------:R0:W1:Y:S02]  /*2f300*/  SHFL.IDX P6, R14, R13, R12, R11 ;  /* 0x0000000c0d0e7389 */ /* 0x00006400000c000b */
[----:B01----:R-:W-:Y:S01]  /*2f310*/  ENDCOLLECTIVE ;  /* 0x000000000000791b */ /* 0x003fe20003800000 */
.L_x_2167:
        /* <DEDUP_REMOVED lines=12> */
.L_x_2168:
[----:B------:R-:W-:Y:S02]  /*2f3e0*/  IMAD.MOV.U32 R13, RZ, RZ, R25 ;  /* 0x000000ffff0d7224 */ /* 0x000fe400078e0019 */
[----:B------:R-:W-:Y:S02]  /*2f3f0*/  IMAD.MOV.U32 R12, RZ, RZ, 0x2 ;  /* 0x00000002ff0c7424 */ /* 0x000fe400078e00ff */
[----:B------:R-:W-:-:S07]  /*2f400*/  IMAD.MOV.U32 R2, RZ, RZ, R14 ;  /* 0x000000ffff027224 */ /* 0x000fce00078e000e */
[----:B------:R-:W-:Y:S05]  /*2f410*/  WARPSYNC.COLLECTIVE R15, `(.L_x_2169) ;  /* 0x000000000f087348 */ /* 0x000fea0003c00000 */
[----:B------:R0:W1:Y:S02]  /*2f420*/  SHFL.IDX P6, R14, R13, R12, R11 ;  /* 0x0000000c0d0e7389 */ /* 0x00006400000c000b */
[----:B01----:R-:W-:Y:S01]  /*2f430*/  ENDCOLLECTIVE ;  /* 0x000000000000791b */ /* 0x003fe20003800000 */
.L_x_2169:
        /* <DEDUP_REMOVED lines=12> */
.L_x_2170:
[----:B------:R-:W-:Y:S02]  /*2f500*/  IMAD.MOV.U32 R13, RZ, RZ, R25 ;  /* 0x000000ffff0d7224 */ /* 0x000fe400078e0019 */
[----:B------:R-:W-:Y:S02]  /*2f510*/  IMAD.MOV.U32 R12, RZ, RZ, 0x3 ;  /* 0x00000003ff0c7424 */ /* 0x000fe400078e00ff */
[----:B------:R-:W-:-:S07]  /*2f520*/  IMAD.MOV.U32 R2, RZ, RZ, R14 ;  /* 0x000000ffff027224 */ /* 0x000fce00078e000e */
[----:B------:R-:W-:Y:S05]  /*2f530*/  WARPSYNC.COLLECTIVE R15, `(.L_x_2171) ;  /* 0x000000000f087348 */ /* 0x000fea0003c00000 */
[----:B------:R0:W1:Y:S02]  /*2f540*/  SHFL.IDX P6, R14, R13, R12, R11 ;  /* 0x0000000c0d0e7389 */ /* 0x00006400000c000b */
[----:B01----:R-:W-:Y:S01]  /*2f550*/  ENDCOLLECTIVE ;  /* 0x000000000000791b */ /* 0x003fe20003800000 */
.L_x_2171:
        /* <DEDUP_REMOVED lines=12> */
.L_x_2172:
[----:B------:R-:W-:Y:S01]  /*2f620*/  IMAD.MOV.U32 R2, RZ, RZ, R14 ;  /* 0x000000ffff027224 */ /* 0x000fe200078e000e */
[----:B------:R-:W-:Y:S06]  /*2f630*/  BRA `(.L_x_2173) ;  /* 0xffffff8800207947 */ /* 0x000fec000383ffff */
.L_x_1933:
[----:B---3--:R3:W4:Y:S02]  /*2f640*/  SYNCS.PHASECHK.TRANS64.TRYWAIT P0, [R0+URZ+0x22840], R10 ;  /* 0x0228400a000075a7 */ /* 0x008724000800017f */
[----:B----4-:R-:W-:Y:S05]  /*2f650*/  @!P0 NANOSLEEP.SYNCS 0x989680 ;  /* 0x009896800000895d */ /* 0x010fea0003900000 */
[----:B------:R-:W4:Y:S02]  /*2f660*/  @!P0 SYNCS.PHASECHK.TRANS64 P0, [R0+URZ+0x22840], R10 ;  /* 0x0228400a000085a7 */ /* 0x000f24000800007f */
[----:B----4-:R-:W-:Y:S05]  /*2f670*/  @!P0 BRA `(.L_x_1933) ;  /* 0xfffffffc00f08947 */ /* 0x010fea000383ffff */
[----:B------:R-:W-:Y:S05]  /*2f680*/  BRA `(.L_x_2174) ;  /* 0xffffff8800747947 */ /* 0x000fea000383ffff */
.L_x_1934:
        /* <DEDUP_REMOVED lines=8> */
.L_x_2176:
[----:B------:R-:W-:Y:S05]  /*2f710*/  BSYNC B0 ;  /* 0x0000000000007941 */ /* 0x000fea0003800000 */
.L_x_2175:
        /* <DEDUP_REMOVED lines=9> */
.L_x_2177:
[----:B------:R-:W-:Y:S02]  /*2f7b0*/  IMAD.MOV.U32 R13, RZ, RZ, R8 ;  /* 0x000000ffff0d7224 */ /* 0x000fe400078e0008 */
[----:B------:R-:W-:Y:S02]  /*2f7c0*/  IMAD.MOV.U32 R12, RZ, RZ, 0x1 ;  /* 0x00000001ff0c7424 */ /* 0x000fe400078e00ff */
[----:B------:R-:W-:-:S07]  /*2f7d0*/  IMAD.MOV.U32 R2, RZ, RZ, R14 ;  /* 0x000000ffff027224 */ /* 0x000fce00078e000e */
[----:B------:R-:W-:Y:S05]  /*2f7e0*/  WARPSYNC.COLLECTIVE R15, `(.L_x_2178) ;  /* 0x000000000f087348 */ /* 0x000fea0003c00000 */
[----:B------:R0:W1:Y:S02]  /*2f7f0*/  SHFL.IDX P6, R14, R13, R12, R11 ;  /* 0x0000000c0d0e7389 */ /* 0x00006400000c000b */
[----:B01----:R-:W-:Y:S01]  /*2f800*/  ENDCOLLECTIVE ;  /* 0x000000000000791b */ /* 0x003fe20003800000 */
.L_x_2178:
        /* <DEDUP_REMOVED lines=13> */
.L_x_2179:
[----:B------:R-:W-:Y:S02]  /*2f8e0*/  IMAD.MOV.U32 R13, RZ, RZ, R8 ;  /* 0x000000ffff0d7224 */ /* 0x000fe400078e0008 */
[----:B------:R-:W-:Y:S02]  /*2f8f0*/  IMAD.MOV.U32 R12, RZ, RZ, 0x2 ;  /* 0x00000002ff0c7424 */ /* 0x000fe400078e00ff */
[----:B------:R-:W-:-:S07]  /*2f900*/  IMAD.MOV.U32 R2, RZ, RZ, R14 ;  /* 0x000000ffff027224 */ /* 0x000fce00078e000e */
[----:B------:R-:W-:Y:S05]  /*2f910*/  WARPSYNC.COLLECTIVE R15, `(.L_x_2180) ;  /* 0x000000000f087348 */ /* 0x000fea0003c00000 */
[----:B------:R0:W1:Y:S02]  /*2f920*/  SHFL.IDX P6, R14, R13, R12, R11 ;  /* 0x0000000c0d0e7389 */ /* 0x00006400000c000b */
[----:B01----:R-:W-:Y:S01]  /*2f930*/  ENDCOLLECTIVE ;  /* 0x000000000000791b */ /* 0x003fe20003800000 */
.L_x_2180:
        /* <DEDUP_REMOVED lines=13> */
.L_x_2181:
[----:B------:R-:W-:Y:S02]  /*2fa10*/  IMAD.MOV.U32 R13, RZ, RZ, R8 ;  /* 0x000000ffff0d7224 */ /* 0x000fe400078e0008 */
[----:B------:R-:W-:Y:S02]  /*2fa20*/  IMAD.MOV.U32 R12, RZ, RZ, 0x3 ;  /* 0x00000003ff0c7424 */ /* 0x000fe400078e00ff */
[----:B------:R-:W-:-:S07]  /*2fa30*/  IMAD.MOV.U32 R2, RZ, RZ, R14 ;  /* 0x000000ffff027224 */ /* 0x000fce00078e000e */
[----:B------:R-:W-:Y:S05]  /*2fa40*/  WARPSYNC.COLLECTIVE R15, `(.L_x_2182) ;  /* 0x000000000f087348 */ /* 0x000fea0003c00000 */
[----:B------:R0:W1:Y:S02]  /*2fa50*/  SHFL.IDX P6, R14, R13, R12, R11 ;  /* 0x0000000c0d0e7389 */ /* 0x00006400000c000b */
[----:B01----:R-:W-:Y:S01]  /*2fa60*/  ENDCOLLECTIVE ;  /* 0x000000000000791b */ /* 0x003fe20003800000 */
.L_x_2182:
        /* <DEDUP_REMOVED lines=13> */
.L_x_2183:
[----:B------:R-:W-:Y:S01]  /*2fb40*/  IMAD.MOV.U32 R2, RZ, RZ, R14 ;  /* 0x000000ffff027224 */ /* 0x000fe200078e000e */
[----:B------:R-:W-:Y:S06]  /*2fb50*/  BRA `(.L_x_2184) ;  /* 0xffffff8800007947 */ /* 0x000fec000383ffff */
.L_x_1939:
[----:B0-----:R0:W2:Y:S02]  /*2fb60*/  SYNCS.PHASECHK.TRANS64.TRYWAIT P1, [R18+URZ+0x22870], R0 ;  /* 0x02287000120075a7 */ /* 0x0010a4000802017f */
[----:B--2---:R-:W-:Y:S05]  /*2fb70*/  @!P1 NANOSLEEP.SYNCS 0x989680 ;  /* 0x009896800000995d */ /* 0x004fea0003900000 */
[----:B------:R-:W2:Y:S02]  /*2fb80*/  @!P1 SYNCS.PHASECHK.TRANS64 P1, [R18+URZ+0x22870], R0 ;  /* 0x02287000120095a7 */ /* 0x000ea4000802007f */
[----:B--2---:R-:W-:Y:S05]  /*2fb90*/  @!P1 BRA `(.L_x_1939) ;  /* 0xfffffffc00f09947 */ /* 0x004fea000383ffff */
[----:B------:R-:W-:Y:S05]  /*2fba0*/  BRA `(.L_x_2185) ;  /* 0xffffff88006c7947 */ /* 0x000fea000383ffff */
.L_x_1941:
[----:B0-----:R0:W2:Y:S02]  /*2fbb0*/  SYNCS.PHASECHK.TRANS64.TRYWAIT P1, [R18+URZ+0x22860], R0 ;  /* 0x02286000120075a7 */ /* 0x0010a4000802017f */
[----:B--2---:R-:W-:Y:S05]  /*2fbc0*/  @!P1 NANOSLEEP.SYNCS 0x989680 ;  /* 0x009896800000995d */ /* 0x004fea0003900000 */
[----:B------:R-:W2:Y:S02]  /*2fbd0*/  @!P1 SYNCS.PHASECHK.TRANS64 P1, [R18+URZ+0x22860], R0 ;  /* 0x02286000120095a7 */ /* 0x000ea4000802007f */
[----:B--2---:R-:W-:Y:S05]  /*2fbe0*/  @!P1 BRA `(.L_x_1941) ;  /* 0xfffffffc00f09947 */ /* 0x004fea000383ffff */
[----:B------:R-:W-:Y:S05]  /*2fbf0*/  BRA `(.L_x_2186) ;  /* 0xffffff88007c7947 */ /* 0x000fea000383ffff */
.L_x_1949:
[----:B-1----:R1:W2:Y:S02]  /*2fc00*/  SYNCS.PHASECHK.TRANS64.TRYWAIT P1, [R18+URZ+0x22870], R3 ;  /* 0x02287003120075a7 */ /* 0x0022a4000802017f */
[----:B--2---:R-:W-:Y:S05]  /*2fc10*/  @!P1 NANOSLEEP.SYNCS 0x989680 ;  /* 0x009896800000995d */ /* 0x004fea0003900000 */
[----:B------:R-:W2:Y:S02]  /*2fc20*/  @!P1 SYNCS.PHASECHK.TRANS64 P1, [R18+URZ+0x22870], R3 ;  /* 0x02287003120095a7 */ /* 0x000ea4000802007f */
[----:B--2---:R-:W-:Y:S05]  /*2fc30*/  @!P1 BRA `(.L_x_1949) ;  /* 0xfffffffc00f09947 */ /* 0x004fea000383ffff */
[----:B------:R-:W-:Y:S05]  /*2fc40*/  BRA `(.L_x_2187) ;  /* 0xffffff9000147947 */ /* 0x000fea000383ffff */
.L_x_1951:
[----:B-1----:R1:W2:Y:S02]  /*2fc50*/  SYNCS.PHASECHK.TRANS64.TRYWAIT P1, [R18+URZ+0x22860], R3 ;  /* 0x02286003120075a7 */ /* 0x0022a4000802017f */
[----:B--2---:R-:W-:Y:S05]  /*2fc60*/  @!P1 NANOSLEEP.SYNCS 0x989680 ;  /* 0x009896800000995d */ /* 0x004fea0003900000 */
[----:B------:R-:W2:Y:S02]  /*2fc70*/  @!P1 SYNCS.PHASECHK.TRANS64 P1, [R18+URZ+0x22860], R3 ;  /* 0x02286003120095a7 */ /* 0x000ea4000802007f */
[----:B--2---:R-:W-:Y:S05]  /*2fc80*/  @!P1 BRA `(.L_x_1951) ;  /* 0xfffffffc00f09947 */ /* 0x004fea000383ffff */
[----:B------:R-:W-:Y:S05]  /*2fc90*/  BRA `(.L_x_2188) ;  /* 0xffffff9000207947 */ /* 0x000fea000383ffff */
.L_x_1956:
        /* <DEDUP_REMOVED lines=8> */
.L_x_2190:
[----:B------:R-:W-:Y:S05]  /*2fd20*/  BSYNC B0 ;  /* 0x0000000000007941 */ /* 0x000fea0003800000 */
.L_x_2189:
[----:B------:R-:W-:Y:S02]  /*2fd30*/  IMAD.MOV.U32 R13, RZ, RZ, R24 ;  /* 0x000000ffff0d7224 */ /* 0x000fe400078e0018 */
[----:B------:R-:W-:Y:S02]  /*2fd40*/  IMAD.MOV.U32 R12, RZ, RZ, 0x1 ;  /* 0x00000001ff0c7424 */ /* 0x000fe400078e00ff */
[----:B------:R-:W-:Y:S02]  /*2fd50*/  IMAD.MOV.U32 R11, RZ, RZ, 0x1f ;  /* 0x0000001fff0b7424 */ /* 0x000fe400078e00ff */
[----:B------:R-:W-:Y:S02]  /*2fd60*/  IMAD.MOV.U32 R15, RZ, RZ, -0x1 ;  /* 0xffffffffff0f7424 */ /* 0x000fe400078e00ff */
[----:B------:R-:W-:Y:S02]  /*2fd70*/  IMAD.IADD R9, R27, 0x1, R8 ;  /* 0x000000011b097824 */ /* 0x000fe400078e0208 */
[----:B------:R-:W-:-:S07]  /*2fd80*/  IMAD.MOV.U32 R0, RZ, RZ, R14 ;  /* 0x000000ffff007224 */ /* 0x000fce00078e000e */
[----:B------:R-:W-:Y:S05]  /*2fd90*/  WARPSYNC.COLLECTIVE R15, `(.L_x_2191) ;  /* 0x000000000f087348 */ /* 0x000fea0003c00000 */
[----:B------:R0:W1:Y:S02]  /*2fda0*/  SHFL.IDX P6, R14, R13, R12, R11 ;  /* 0x0000000c0d0e7389 */ /* 0x00006400000c000b */
[----:B01----:R-:W-:Y:S01]  /*2fdb0*/  ENDCOLLECTIVE ;  /* 0x000000000000791b */ /* 0x003fe20003800000 */
.L_x_2191:
[----:B------:R-:W-:Y:S02]  /*2fdc0*/  ULDC UR4, c[0x0][0xc3c] ;  /* 0x00030f0000047ab9 */ /* 0x000fe40000000800 */
[----:B------:R-:W-:-:S13]  /*2fdd0*/  ISETP.GE.OR P1, PT, R9, UR4, !P0 ;  /* 0x0000000409007c0c */ /* 0x000fda000c726670 */
[----:B------:R-:W0:Y:S08]  /*2fde0*/  @!P1 LDC.64 R2, c[0x0][0xc80] ;  /* 0x00032000ff029b82 */ /* 0x000e300000000a00 */
[----:B------:R-:W1:Y:S01]  /*2fdf0*/  @!P1 LDC.64 R4, c[0x0][0xc78] ;  /* 0x00031e00ff049b82 */ /* 0x000e620000000a00 */
[----:B------:R-:W-:Y:S01]  /*2fe00*/  CS2R R24, SRZ ;  /* 0x0000000000187805 */ /* 0x000fe2000001ff00 */
[----:B------:R-:W-:-:S02]  /*2fe10*/  IMAD.MOV.U32 R11, RZ, RZ, RZ ;  /* 0x000000ffff0b7224 */ /* 0x000fc400078e00ff */
[----:B------:R-:W-:Y:S02]  /*2fe20*/  IMAD.MOV.U32 R6, RZ, RZ, R14 ;  /* 0x000000ffff067224 */ /* 0x000fe400078e000e */
[----:B0-----:R-:W-:-:S05]  /*2fe30*/  @!P1 IMAD.WIDE R2, R9, 0x4, R2 ;  /* 0x0000000409029825 */ /* 0x001fca00078e0202 */
[----:B------:R1:W2:Y:S02]  /*2fe40*/  @!P1 LDG.E R7, desc[UR42][R2.64] ;  /* 0x0000002a02079981 */ /* 0x0002a4000c1e1900 */
[----:B-1----:R-:W-:-:S05]  /*2fe50*/  @!P1 IMAD.WIDE R2, R9, 0x4, R4 ;  /* 0x0000000409029825 */ /* 0x002fca00078e0204 */
[----:B------:R-:W3:Y:S01]  /*2fe60*/  @!P1 LDG.E R4, desc[UR42][R2.64] ;  /* 0x0000002a02049981 */ /* 0x000ee2000c1e1900 */
[----:B------:R-:W-:Y:S01]  /*2fe70*/  IMAD.MOV.U32 R5, RZ, RZ, RZ ;  /* 0x000000ffff057224 */ /* 0x000fe200078e00ff */
[C---:B------:R-:W-:Y:S02]  /*2fe80*/  ISETP.GE.U32.AND P2, PT, R8.reuse, 0x2, PT ;  /* 0x000000020800780c */ /* 0x040fe40003f46070 */
[C---:B------:R-:W-:Y:S02]  /*2fe90*/  ISETP.GE.U32.AND P3, PT, R8.reuse, 0x4, PT ;  /* 0x000000040800780c */ /* 0x040fe40003f66070 */
[C---:B------:R-:W-:Y:S02]  /*2fea0*/  ISETP.GE.U32.AND P4, PT, R8.reuse, 0x8, PT ;  /* 0x000000080800780c */ /* 0x040fe40003f86070 */
[C---:B------:R-:W-:Y:S01]  /*2feb0*/  ISETP.GE.U32.AND P5, PT, R8.reuse, 0x10, PT ;  /* 0x000000100800780c */ /* 0x040fe20003fa6070 */
[----:B--2---:R-:W-:Y:S02]  /*2fec0*/  @!P1 IMAD.MOV.U32 R25, RZ, RZ, R7 ;  /* 0x000000ffff199224 */ /* 0x004fe400078e0007 */
[----:B---3--:R-:W-:Y:S01]  /*2fed0*/  @!P1 IMAD.MOV.U32 R5, RZ, RZ, R4 ;  /* 0x000000ffff059224 */ /* 0x008fe200078e0004 */
[----:B------:R-:W-:-:S03]  /*2fee0*/  ISETP.NE.AND P1, PT, R8, RZ, PT ;  /* 0x000000ff0800720c */ /* 0x000fc60003f25270 */
[----:B------:R-:W-:-:S10]  /*2fef0*/  IMAD R13, R5, R25, RZ ;  /* 0x00000019050d7224 */ /* 0x000fd400078e02ff */
[----:B------:R-:W-:Y:S05]  /*2ff00*/  WARPSYNC.COLLECTIVE R15, `(.L_x_2192) ;  /* 0x000000000f087348 */ /* 0x000fea0003c00000 */
[----:B------:R0:W1:Y:S02]  /*2ff10*/  SHFL.UP P6, R14, R13, R12, R11 ;  /* 0x0400000c0d0e7389 */ /* 0x00006400000c000b */
[----:B01----:R-:W-:Y:S01]  /*2ff20*/  ENDCOLLECTIVE ;  /* 0x000000000000791b */ /* 0x003fe20003800000 */
.L_x_2192:
[----:B------:R-:W-:Y:S01]  /*2ff30*/  IMAD.MOV.U32 R12, RZ, RZ, 0x2 ;  /* 0x00000002ff0c7424 */ /* 0x000fe200078e00ff */
[----:B------:R-:W-:-:S05]  /*2ff40*/  SEL R4, R14, RZ, P1 ;  /* 0x000000ff0e047207 */ /* 0x000fca0000800000 */
[----:B------:R-:W-:-:S04]  /*2ff50*/  IMAD.IADD R4, R13, 0x1, R4 ;  /* 0x000000010d047824 */ /* 0x000fc800078e0204 */
[----:B------:R-:W-:-:S07]  /*2ff60*/  IMAD.MOV.U32 R13, RZ, RZ, R4 ;  /* 0x000000ffff0d7224 */ /* 0x000fce00078e0004 */
[----:B------:R-:W-:Y:S05]  /*2ff70*/  WARPSYNC.COLLECTIVE R15, `(.L_x_2193) ;  /* 0x000000000f087348 */ /* 0x000fea0003c00000 */
[----:B------:R0:W1:Y:S02]  /*2ff80*/  SHFL.UP P6, R14, R13, R12, R11 ;  /* 0x0400000c0d0e7389 */ /* 0x00006400000c000b */
[----:B01----:R-:W-:Y:S01]  /*2ff90*/  ENDCOLLECTIVE ;  /* 0x000000000000791b */ /* 0x003fe20003800000 */
.L_x_2193:
[----:B------:R-:W-:Y:S01]  /*2ffa0*/  IMAD.MOV.U32 R12, RZ, RZ, 0x4 ;  /* 0x00000004ff0c7424 */ /* 0x000fe200078e00ff */
[----:B------:R-:W-:-:S05]  /*2ffb0*/  SEL R3, R14, RZ, P2 ;  /* 0x000000ff0e037207 */ /* 0x000fca0001000000 */
[----:B------:R-:W-:-:S04]  /*2ffc0*/  IMAD.IADD R2, R4, 0x1, R3 ;  /* 0x0000000104027824 */ /* 0x000fc800078e0203 */
[----:B------:R-:W-:-:S07]  /*2ffd0*/  IMAD.MOV.U32 R13, RZ, RZ, R2 ;  /* 0x000000ffff0d7224 */ /* 0x000fce00078e0002 */
[----:B------:R-:W-:Y:S05]  /*2ffe0*/  WARPSYNC.COLLECTIVE R15, `(.L_x_2194) ;  /* 0x000000000f087348 */ /* 0x000fea0003c00000 */
[----:B------:R0:W1:Y:S02]  /*2fff0*/  SHFL.UP P6, R14, R13, R12, R11 ;  /* 0x0400000c0d0e7389 */ /* 0x00006400000c000b */
[----:B01----:R-:W-:Y:S01]  /*30000*/  ENDCOLLECTIVE ;  /* 0x000000000000791b */ /* 0x003fe20003800000 */
.L_x_2194:
[----:B------:R-:W-:Y:S01]  /*30010*/  IMAD.MOV.U32 R12, RZ, RZ, 0x8 ;  /* 0x00000008ff0c7424 */ /* 0x000fe200078e00ff */
[----:B------:R-:W-:-:S05]  /*30020*/  SEL R3, R14, RZ, P3 ;  /* 0x000000ff0e037207 */ /* 0x000fca0001800000 */
[----:B------:R-:W-:-:S04]  /*30030*/  IMAD.IADD R3, R2, 0x1, R3 ;  /* 0x0000000102037824 */ /* 0x000fc800078e0203 */
[----:B------:R-:W-:-:S07]  /*30040*/  IMAD.MOV.U32 R13, RZ, RZ, R3 ;  /* 0x000000ffff0d7224 */ /* 0x000fce00078e0003 */
[----:B------:R-:W-:Y:S05]  /*30050*/  WARPSYNC.COLLECTIVE R15, `(.L_x_2195) ;  /* 0x000000000f087348 */ /* 0x000fea0003c00000 */
[----:B------:R0:W1:Y:S02]  /*30060*/  SHFL.UP P6, R14, R13, R12, R11 ;  /* 0x0400000c0d0e7389 */ /* 0x00006400000c000b */
[----:B01----:R-:W-:Y:S01]  /*30070*/  ENDCOLLECTIVE ;  /* 0x000000000000791b */ /* 0x003fe20003800000 */
.L_x_2195:
[----:B------:R-:W-:Y:S01]  /*30080*/  IMAD.MOV.U32 R12, RZ, RZ, 0x10 ;  /* 0x00000010ff0c7424 */ /* 0x000fe200078e00ff */
[----:B------:R-:W-:-:S05]  /*30090*/  SEL R4, R14, RZ, P4 ;  /* 0x000000ff0e047207 */ /* 0x000fca0002000000 */
[----:B------:R-:W-:-:S04]  /*300a0*/  IMAD.IADD R4, R3, 0x1, R4 ;  /* 0x0000000103047824 */ /* 0x000fc800078e0204 */
[----:B------:R-:W-:-:S07]  /*300b0*/  IMAD.MOV.U32 R13, RZ, RZ, R4 ;  /* 0x000000ffff0d7224 */ /* 0x000fce00078e0004 */
[----:B------:R-:W-:Y:S05]  /*300c0*/  WARPSYNC.COLLECTIVE R15, `(.L_x_2196) ;  /* 0x000000000f087348 */ /* 0x000fea0003c00000 */
[----:B------:R0:W1:Y:S02]  /*300d0*/  SHFL.UP P6, R14, R13, R12, R11 ;  /* 0x0400000c0d0e7389 */ /* 0x00006400000c000b */
[----:B01----:R-:W-:Y:S01]  /*300e0*/  ENDCOLLECTIVE ;  /* 0x000000000000791b */ /* 0x003fe20003800000 */
.L_x_2196:
[----:B------:R-:W-:Y:S02]  /*300f0*/  IMAD.MOV.U32 R12, RZ, RZ, 0x1f ;  /* 0x0000001fff0c7424 */ /* 0x000fe400078e00ff */
[----:B------:R-:W-:Y:S01]  /*30100*/  IMAD.MOV.U32 R11, RZ, RZ, 0x1f ;  /* 0x0000001fff0b7424 */ /* 0x000fe200078e00ff */
[----:B------:R-:W-:-:S05]  /*30110*/  SEL R3, R14, RZ, P5 ;  /* 0x000000ff0e037207 */ /* 0x000fca0002800000 */
[----:B------:R-:W-:-:S04]  /*30120*/  IMAD.IADD R2, R4, 0x1, R3 ;  /* 0x0000000104027824 */ /* 0x000fc800078e0203 */
[----:B------:R-:W-:-:S07]  /*30130*/  IMAD.MOV.U32 R13, RZ, RZ, R2 ;  /* 0x000000ffff0d7224 */ /* 0x000fce00078e0002 */
[----:B------:R-:W-:Y:S05]  /*30140*/  WARPSYNC.COLLECTIVE R15, `(.L_x_2197) ;  /* 0x000000000f087348 */ /* 0x000fea0003c00000 */
[----:B------:R0:W1:Y:S02]  /*30150*/  SHFL.IDX P6, R14, R13, R12, R11 ;  /* 0x0000000c0d0e7389 */ /* 0x00006400000c000b */
[----:B01----:R-:W-:Y:S01]  /*30160*/  ENDCOLLECTIVE ;  /* 0x000000000000791b */ /* 0x003fe20003800000 */
.L_x_2197:
[----:B------:R-:W-:Y:S05]  /*30170*/  BRA `(.L_x_2198) ;  /* 0xffffff94000c7947 */ /* 0x000fea000383ffff */
.L_x_1959:
[----:B------:R-:W-:Y:S01]  /*30180*/  BSSY B0, `(.L_x_2199) ;  /* 0x0000007000007945 */ /* 0x000fe20003800000 */
[----:B------:R-:W-:Y:S02]  /*30190*/  IMAD.MOV.U32 R12, RZ, RZ, 0x1 ;  /* 0x00000001ff0c7424 */ /* 0x000fe400078e00ff */
[----:B------:R-:W-:Y:S02]  /*301a0*/  IMAD.MOV.U32 R11, RZ, RZ, RZ ;  /* 0x000000ffff0b7224 */ /* 0x000fe400078e00ff */
[----:B------:R-:W-:-:S07]  /*301b0*/  IMAD.MOV.U32 R15, RZ, RZ, -0x1 ;  /* 0xffffffffff0f7424 */ /* 0x000fce00078e00ff */
[----:B0-----:R-:W-:Y:S05]  /*301c0*/  WARPSYNC.COLLECTIVE R15, `(.L_x_2200) ;  /* 0x000000000f087348 */ /* 0x001fea0003c00000 */
[----:B------:R1:W2:Y:S02]  /*301d0*/  SHFL.UP P6, R14, R13, R12, R11 ;  /* 0x0400000c0d0e7389 */ /* 0x0002a400000c000b */
[----:B012---:R-:W-:Y:S01]  /*301e0*/  ENDCOLLECTIVE ;  /* 0x000000000000791b */ /* 0x007fe20003800000 */
.L_x_2200:
[----:B------:R-:W-:Y:S05]  /*301f0*/  BSYNC B0 ;  /* 0x0000000000007941 */ /* 0x000fea0003800000 */
.L_x_2199:
[----:B------:R-:W-:Y:S01]  /*30200*/  SEL R14, R14, RZ, P1 ;  /* 0x000000ff0e0e7207 */ /* 0x000fe20000800000 */
[----:B------:R-:W-:Y:S02]  /*30210*/  IMAD.MOV.U32 R12, RZ, RZ, 0x2 ;  /* 0x00000002ff0c7424 */ /* 0x000fe400078e00ff */
[----:B------:R-:W-:Y:S02]  /*30220*/  IMAD.MOV.U32 R11, RZ, RZ, RZ ;  /* 0x000000ffff0b7224 */ /* 0x000fe400078e00ff */
[----:B------:R-:W-:Y:S02]  /*30230*/  IMAD.IADD R13, R13, 0x1, R14 ;  /* 0x000000010d0d7824 */ /* 0x000fe400078e020e */
[----:B------:R-:W-:-:S07]  /*30240*/  IMAD.MOV.U32 R15, RZ, RZ, -0x1 ;  /* 0xffffffffff0f7424 */ /* 0x000fce00078e00ff */
[----:B------:R-:W-:Y:S05]  /*30250*/  WARPSYNC.COLLECTIVE R15, `(.L_x_2201) ;  /* 0x000000000f087348 */ /* 0x000fea0003c00000 */
[----:B------:R0:W1:Y:S02]  /*30260*/  SHFL.UP P6, R14, R13, R12, R11 ;  /* 0x0400000c0d0e7389 */ /* 0x00006400000c000b */
[----:B01----:R-:W-:Y:S01]  /*30270*/  ENDCOLLECTIVE ;  /* 0x000000000000791b */ /* 0x003fe20003800000 */
.L_x_2201:
[----:B------:R-:W-:Y:S01]  /*30280*/  IMAD.MOV.U32 R12, RZ, RZ, 0x4 ;  /* 0x00000004ff0c7424 */ /* 0x000fe200078e00ff */
[----:B------:R-:W-:-:S05]  /*30290*/  SEL R14, R14, RZ, P2 ;  /* 0x000000ff0e0e7207 */ /* 0x000fca0001000000 */
[----:B------:R-:W-:-:S04]  /*302a0*/  IMAD.IADD R3, R13, 0x1, R14 ;  /* 0x000000010d037824 */ /* 0x000fc800078e020e */
[----:B------:R-:W-:-:S07]  /*302b0*/  IMAD.MOV.U32 R13, RZ, RZ, R3 ;  /* 0x000000ffff0d7224 */ /* 0x000fce00078e0003 */
[----:B------:R-:W-:Y:S05]  /*302c0*/  WARPSYNC.COLLECTIVE R15, `(.L_x_2202) ;  /* 0x000000000f087348 */ /* 0x000fea0003c00000 */
[----:B------:R0:W1:Y:S02]  /*302d0*/  SHFL.UP P6, R14, R13, R12, R11 ;  /* 0x0400000c0d0e7389 */ /* 0x00006400000c000b */
[----:B01----:R-:W-:Y:S01]  /*302e0*/  ENDCOLLECTIVE ;  /* 0x000000000000791b */ /* 0x003fe20003800000 */
.L_x_2202:
[----:B------:R-:W-:Y:S01]  /*302f0*/  IMAD.MOV.U32 R12, RZ, RZ, 0x8 ;  /* 0x00000008ff0c7424 */ /* 0x000fe200078e00ff */
[----:B------:R-:W-:-:S05]  /*30300*/  SEL R4, R14, RZ, P3 ;  /* 0x000000ff0e047207 */ /* 0x000fca0001800000 */
[----:B------:R-:W-:-:S04]  /*30310*/  IMAD.IADD R4, R3, 0x1, R4 ;  /* 0x0000000103047824 */ /* 0x000fc800078e0204 */
[----:B------:R-:W-:-:S07]  /*30320*/  IMAD.MOV.U32 R13, RZ, RZ, R4 ;  /* 0x000000ffff0d7224 */ /* 0x000fce00078e0004 */
[----:B------:R-:W-:Y:S05]  /*30330*/  WARPSYNC.COLLECTIVE R15, `(.L_x_2203) ;  /* 0x000000000f087348 */ /* 0x000fea0003c00000 */
[----:B------:R0:W1:Y:S02]  /*30340*/  SHFL.UP P6, R14, R13, R12, R11 ;  /* 0x0400000c0d0e7389 */ /* 0x00006400000c000b */
[----:B01----:R-:W-:Y:S01]  /*30350*/  ENDCOLLECTIVE ;  /* 0x000000000000791b */ /* 0x003fe20003800000 */
.L_x_2203:
[----:B------:R-:W-:Y:S01]  /*30360*/  IMAD.MOV.U32 R12, RZ, RZ, 0x10 ;  /* 0x00000010ff0c7424 */ /* 0x000fe200078e00ff */
[----:B------:R-:W-:-:S05]  /*30370*/  SEL R7, R14, RZ, P4 ;  /* 0x000000ff0e077207 */ /* 0x000fca0002000000 */
[----:B------:R-:W-:-:S04]  /*30380*/  IMAD.IADD R7, R4, 0x1, R7 ;  /* 0x0000000104077824 */ /* 0x000fc800078e0207 */
[----:B------:R-:W-:-:S07]  /*30390*/  IMAD.MOV.U32 R13, RZ, RZ, R7 ;  /* 0x000000ffff0d7224 */ /* 0x000fce00078e0007 */
[----:B------:R-:W-:Y:S05]  /*303a0*/  WARPSYNC.COLLECTIVE R15, `(.L_x_2204) ;  /* 0x000000000f087348 */ /* 0x000fea0003c00000 */
[----:B------:R0:W1:Y:S02]  /*303b0*/  SHFL.UP P6, R14, R13, R12, R11 ;  /* 0x0400000c0d0e7389 */ /* 0x00006400000c000b */
[----:B01----:R-:W-:Y:S01]  /*303c0*/  ENDCOLLECTIVE ;  /* 0x000000000000791b */ /* 0x003fe20003800000 */
.L_x_2204:
        /* <DEDUP_REMOVED lines=8> */
.L_x_2205:
[----:B------:R-:W-:Y:S05]  /*30450*/  BRA `(.L_x_2206) ;  /* 0xffffff9000f87947 */ /* 0x000fea000383ffff */
.L_x_1961:
[----:B------:R-:W-:Y:S01]  /*30460*/  BSSY B0, `(.L_x_2207) ;  /* 0x0000006000007945 */ /* 0x000fe20003800000 */
[----:B------:R-:W-:Y:S01]  /*30470*/  PLOP3.LUT P6, PT, P6, PT, PT, 0x8, 0x0 ;  /* 0x000000000000781c */ /* 0x000fe200037ce170 */
[----:B------:R-:W-:-:S12]  /*30480*/  IMAD.MOV.U32 R15, RZ, RZ, -0x1 ;  /* 0xffffffffff0f7424 */ /* 0x000fd800078e00ff */
[----:B01----:R-:W-:Y:S05]  /*30490*/  WARPSYNC.COLLECTIVE R15, `(.L_x_2208) ;  /* 0x000000000f087348 */ /* 0x003fea0003c00000 */
[----:B------:R-:W-:Y:S01]  /*304a0*/  VOTE.ANY R14, PT, P6 ;  /* 0x00000000000e7806 */ /* 0x000fe200030e0100 */
[----:B01----:R-:W-:Y:S06]  /*304b0*/  ENDCOLLECTIVE ;  /* 0x000000000000791b */ /* 0x003fec0003800000 */
.L_x_2208:
[----:B------:R-:W-:Y:S05]  /*304c0*/  BSYNC B0 ;  /* 0x0000000000007941 */ /* 0x000fea0003800000 */
.L_x_2207:
[----:B------:R-:W-:Y:S02]  /*304d0*/  IMAD.MOV.U32 R3, RZ, RZ, R14 ;  /* 0x000000ffff037224 */ /* 0x000fe400078e000e */
[----:B------:R-:W-:Y:S02]  /*304e0*/  IMAD.MOV.U32 R13, RZ, RZ, R25 ;  /* 0x000000ffff0d7224 */ /* 0x000fe400078e0019 */
[----:B------:R-:W0:Y:S01]  /*304f0*/  POPC R7, R3 ;  /* 0x0000000300077309 */ /* 0x000e220000000000 */
[----:B------:R-:W-:Y:S02]  /*30500*/  IMAD.MOV.U32 R11, RZ, RZ, 0x1f ;  /* 0x0000001fff0b7424 */ /* 0x000fe400078e00ff */
[----:B------:R-:W-:Y:S02]  /*30510*/  IMAD.MOV.U32 R15, RZ, RZ, -0x1 ;  /* 0xffffffffff0f7424 */ /* 0x000fe400078e00ff */
[----:B0-----:R-:W-:Y:S02]  /*30520*/  IMAD.MOV.U32 R12, RZ, RZ, R7 ;  /* 0x000000ffff0c7224 */ /* 0x001fe400078e0007 */
[----:B------:R-:W-:-:S07]  /*30530*/  IMAD.IADD R27, R7, 0x1, R27 ;  /* 0x00000001071b7824 */ /* 0x000fce00078e021b */
[----:B------:R-:W-:Y:S05]  /*30540*/  WARPSYNC.COLLECTIVE R15, `(.L_x_2209) ;  /* 0x000000000f087348 */ /* 0x000fea0003c00000 */
[----:B------:R0:W1:Y:S02]  /*30550*/  SHFL.IDX P6, R14, R13, R12, R11 ;  /* 0x0000000c0d0e7389 */ /* 0x00006400000c000b */
[----:B01----:R-:W-:Y:S01]  /*30560*/  ENDCOLLECTIVE ;  /* 0x000000000000791b */ /* 0x003fe20003800000 */
.L_x_2209:
[----:B------:R-:W-:Y:S02]  /*30570*/  IMAD.MOV.U32 R13, RZ, RZ, R5 ;  /* 0x000000ffff0d7224 */ /* 0x000fe400078e0005 */
[----:B------:R-:W-:-:S07]  /*30580*/  IMAD.MOV.U32 R25, RZ, RZ, R14 ;  /* 0x000000ffff197224 */ /* 0x000fce00078e000e */
[----:B------:R-:W-:Y:S05]  /*30590*/  WARPSYNC.COLLECTIVE R15, `(.L_x_2210) ;  /* 0x000000000f087348 */ /* 0x000fea0003c00000 */
[----:B------:R0:W1:Y:S02]  /*305a0*/  SHFL.IDX P6, R14, R13, R12, R11 ;  /* 0x0000000c0d0e7389 */ /* 0x00006400000c000b */
[----:B01----:R-:W-:Y:S01]  /*305b0*/  ENDCOLLECTIVE ;  /* 0x000000000000791b */ /* 0x003fe20003800000 */
.L_x_2210:
[----:B------:R-:W-:Y:S01]  /*305c0*/  IMAD.MOV.U32 R5, RZ, RZ, R14 ;  /* 0x000000ffff057224 */ /* 0x000fe200078e000e */
[----:B------:R-:W-:Y:S06]  /*305d0*/  BRA `(.L_x_2211) ;  /* 0xffffff9000d87947 */ /* 0x000fec000383ffff */
.L_x_1963:
[----:B------:R-:W-:Y:S01]  /*305e0*/  BSSY B0, `(.L_x_2212) ;  /* 0x0000007000007945 */ /* 0x000fe20003800000 */
[----:B------:R-:W-:Y:S02]  /*305f0*/  IMAD.MOV.U32 R13, RZ, RZ, R2 ;  /* 0x000000ffff0d7224 */ /* 0x000fe400078e0002 */
[----:B------:R-:W-:Y:S02]  /*30600*/  IMAD.MOV.U32 R11, RZ, RZ, 0x1f ;  /* 0x0000001fff0b7424 */ /* 0x000fe400078e00ff */
[----:B------:R-:W-:-:S07]  /*30610*/  IMAD.MOV.U32 R15, RZ, RZ, -0x1 ;  /* 0xffffffffff0f7424 */ /* 0x000fce00078e00ff */
[----:B01234-:R-:W-:Y:S05]  /*30620*/  WARPSYNC.COLLECTIVE R15, `(.L_x_2213) ;  /* 0x000000000f087348 */ /* 0x01ffea0003c00000 */
[----:B------:R0:W0:Y:S02]  /*30630*/  SHFL.IDX P6, R14, R13, R12, R11 ;  /* 0x0000000c0d0e7389 */ /* 0x00002400000c000b */
[----:B01234-:R-:W-:Y:S01]  /*30640*/  ENDCOLLECTIVE ;  /* 0x000000000000791b */ /* 0x01ffe20003800000 */
.L_x_2213:
[----:B------:R-:W-:Y:S05]  /*30650*/  BSYNC B0 ;  /* 0x0000000000007941 */ /* 0x000fea0003800000 */
.L_x_2212:
[----:B------:R-:W-:Y:S01]  /*30660*/  IMAD.MOV.U32 R24, RZ, RZ, R14 ;  /* 0x000000ffff187224 */ /* 0x000fe200078e000e */
[----:B------:R-:W-:Y:S06]  /*30670*/  BRA `(.L_x_1962) ;  /* 0xffffff9000c87947 */ /* 0x000fec000383ffff */
.L_x_1969:
[----:B0-----:R0:W1:Y:S02]  /*30680*/  SYNCS.PHASECHK.TRANS64.TRYWAIT P0, [R4+URZ+0x22820], R0 ;  /* 0x02282000040075a7 */ /* 0x001064000800017f */
[----:B-1----:R-:W-:Y:S05]  /*30690*/  @!P0 NANOSLEEP.SYNCS 0x989680 ;  /* 0x009896800000895d */ /* 0x002fea0003900000 */
[----:B------:R-:W1:Y:S02]  /*306a0*/  @!P0 SYNCS.PHASECHK.TRANS64 P0, [R4+URZ+0x22820], R0 ;  /* 0x02282000040085a7 */ /* 0x000e64000800007f */
[----:B-1----:R-:W-:Y:S05]  /*306b0*/  @!P0 BRA `(.L_x_1969) ;  /* 0xfffffffc00f08947 */ /* 0x002fea000383ffff */
[----:B------:R-:W-:Y:S05]  /*306c0*/  BRA `(.L_x_2214) ;  /* 0xffffff9c002c7947 */ /* 0x000fea000383ffff */
.L_x_1970:
[----:B------:R-:W1:Y:S01]  /*306d0*/  S2R R2, SR_TID.X ;  /* 0x0000000000027919 */ /* 0x000e620000002100 */
[----:B------:R-:W-:Y:S01]  /*306e0*/  BSSY B0, `(.L_x_2215) ;  /* 0x000000a000007945 */ /* 0x000fe20003800000 */
[----:B------:R-:W-:Y:S02]  /*306f0*/  IMAD.MOV.U32 R12, RZ, RZ, RZ ;  /* 0x000000ffff0c7224 */ /* 0x000fe400078e00ff */
[----:B------:R-:W-:Y:S02]  /*30700*/  IMAD.MOV.U32 R11, RZ, RZ, 0x1f ;  /* 0x0000001fff0b7424 */ /* 0x000fe400078e00ff */
[----:B------:R-:W-:Y:S01]  /*30710*/  IMAD.MOV.U32 R15, RZ, RZ, -0x1 ;  /* 0xffffffffff0f7424 */ /* 0x000fe200078e00ff */
[----:B-1----:R-:W-:-:S04]  /*30720*/  SHF.R.U32.HI R2, RZ, 0x5, R2 ;  /* 0x00000005ff027819 */ /* 0x002fc80000011602 */
[----:B------:R-:W-:-:S05]  /*30730*/  LOP3.LUT R2, R2, 0x3, RZ, 0xc0, !PT ;  /* 0x0000000302027812 */ /* 0x000fca00078ec0ff */
[----:B------:R-:W-:-:S07]  /*30740*/  IMAD.MOV.U32 R13, RZ, RZ, R2 ;  /* 0x000000ffff0d7224 */ /* 0x000fce00078e0002 */
[----:B0-----:R-:W-:Y:S05]  /*30750*/  WARPSYNC.COLLECTIVE R15, `(.L_x_2216) ;  /* 0x000000000f087348 */ /* 0x001fea0003c00000 */
[----:B------:R1:W2:Y:S02]  /*30760*/  SHFL.IDX P6, R14, R13, R12, R11 ;  /* 0x0000000c0d0e7389 */ /* 0x0002a400000c000b */
[----:B012---:R-:W-:Y:S01]  /*30770*/  ENDCOLLECTIVE ;  /* 0x000000000000791b */ /* 0x007fe20003800000 */
.L_x_2216:
[----:B------:R-:W-:Y:S05]  /*30780*/  BSYNC B0 ;  /* 0x0000000000007941 */ /* 0x000fea0003800000 */
.L_x_2215:
[----:B------:R-:W-:Y:S05]  /*30790*/  BRA `(.L_x_2217) ;  /* 0xffffff9c00147947 */ /* 0x000fea000383ffff */
.L_x_1971:
[----:B------:R-:W-:Y:S01]  /*307a0*/  BSSY B0, `(.L_x_2218) ;  /* 0x0000006000007945 */ /* 0x000fe20003800000 */
[----:B------:R-:W-:-:S07]  /*307b0*/  IMAD.MOV.U32 R15, RZ, RZ, -0x1 ;  /* 0xffffffffff0f7424 */ /* 0x000fce00078e00ff */
[----:B0-----:R-:W-:Y:S05]  /*307c0*/  WARPSYNC.COLLECTIVE R15, `(.L_x_2219) ;  /* 0x000000000f0c7348 */ /* 0x001fea0003c00000 */
[----:B------:R-:W-:Y:S02]  /*307d0*/  ELECT P6, UR62, PT ;  /* 0x00000000003e782f */ /* 0x000fe400038c0000 */
[----:B------:R-:W-:Y:S01]  /*307e0*/  MOV R14, UR62 ;  /* 0x0000003e000e7c02 */ /* 0x000fe20008000f00 */
[----:B0-----:R-:W-:Y:S10]  /*307f0*/  ENDCOLLECTIVE ;  /* 0x000000000000791b */ /* 0x001ff40003800000 */
.L_x_2219:
[----:B------:R-:W-:Y:S05]  /*30800*/  BSYNC B0 ;  /* 0x0000000000007941 */ /* 0x000fea0003800000 */
.L_x_2218:
[----:B------:R-:W-:Y:S05]  /*30810*/  BRA `(.L_x_2220) ;  /* 0xffffff9c00087947 */ /* 0x000fea000383ffff */
.L_x_1973:
[----:B0-----:R0:W1:Y:S02]  /*30820*/  SYNCS.PHASECHK.TRANS64.TRYWAIT P1, [R5+URZ+0x22840], R0 ;  /* 0x02284000050075a7 */ /* 0x001064000802017f */
[----:B-1----:R-:W-:Y:S05]  /*30830*/  @!P1 NANOSLEEP.SYNCS 0x989680 ;  /* 0x009896800000995d */ /* 0x002fea0003900000 */
[----:B------:R-:W1:Y:S02]  /*30840*/  @!P1 SYNCS.PHASECHK.TRANS64 P1, [R5+URZ+0x22840], R0 ;  /* 0x02284000050095a7 */ /* 0x000e64000802007f */
[----:B-1----:R-:W-:Y:S05]  /*30850*/  @!P1 BRA `(.L_x_1973) ;  /* 0xfffffffc00f09947 */ /* 0x002fea000383ffff */
[----:B------:R-:W-:Y:S05]  /*30860*/  BRA `(.L_x_2221) ;  /* 0xffffff9c00287947 */ /* 0x000fea000383ffff */
.L_x_1975:
[----:B-1----:R1:W2:Y:S02]  /*30870*/  SYNCS.PHASECHK.TRANS64.TRYWAIT P1, [R19+URZ+0x22840], R2 ;  /* 0x02284002130075a7 */ /* 0x0022a4000802017f */
[----:B--2---:R-:W-:Y:S05]  /*30880*/  @!P1 NANOSLEEP.SYNCS 0x989680 ;  /* 0x009896800000995d */ /* 0x004fea0003900000 */
[----:B------:R-:W2:Y:S02]  /*30890*/  @!P1 SYNCS.PHASECHK.TRANS64 P1, [R19+URZ+0x22840], R2 ;  /* 0x02284002130095a7 */ /* 0x000ea4000802007f */
[----:B--2---:R-:W-:Y:S05]  /*308a0*/  @!P1 BRA `(.L_x_1975) ;  /* 0xfffffffc00f09947 */ /* 0x004fea000383ffff */
[----:B------:R-:W-:Y:S05]  /*308b0*/  BRA `(.L_x_2222) ;  /* 0xffffff9c00347947 */ /* 0x000fea000383ffff */
.L_x_1977:
[----:B--2---:R2:W3:Y:S02]  /*308c0*/  SYNCS.PHASECHK.TRANS64.TRYWAIT P1, [R5+URZ+0x22860], R0 ;  /* 0x02286000050075a7 */ /* 0x0044e4000802017f */
[----:B---3--:R-:W-:Y:S05]  /*308d0*/  @!P1 NANOSLEEP.SYNCS 0x989680 ;  /* 0x009896800000995d */ /* 0x008fea0003900000 */
[----:B------:R-:W3:Y:S02]  /*308e0*/  @!P1 SYNCS.PHASECHK.TRANS64 P1, [R5+URZ+0x22860], R0 ;  /* 0x02286000050095a7 */ /* 0x000ee4000802007f */
[----:B---3--:R-:W-:Y:S05]  /*308f0*/  @!P1 BRA `(.L_x_1977) ;  /* 0xfffffffc00f09947 */ /* 0x008fea000383ffff */
[----:B------:R-:W-:Y:S05]  /*30900*/  BRA `(.L_x_2223) ;  /* 0xffffff9c00307947 */ /* 0x000fea000383ffff */
.L_x_1979:
[----:B---3--:R3:W4:Y:S02]  /*30910*/  SYNCS.PHASECHK.TRANS64.TRYWAIT P1, [R19+URZ+0x22860], R2 ;  /* 0x02286002130075a7 */ /* 0x008724000802017f */
[----:B----4-:R-:W-:Y:S05]  /*30920*/  @!P1 NANOSLEEP.SYNCS 0x989680 ;  /* 0x009896800000995d */ /* 0x010fea0003900000 */
[----:B------:R-:W4:Y:S02]  /*30930*/  @!P1 SYNCS.PHASECHK.TRANS64 P1, [R19+URZ+0x22860], R2 ;  /* 0x02286002130095a7 */ /* 0x000f24000802007f */
[----:B----4-:R-:W-:Y:S05]  /*30940*/  @!P1 BRA `(.L_x_1979) ;  /* 0xfffffffc00f09947 */ /* 0x010fea000383ffff */
[----:B------:R-:W-:Y:S05]  /*30950*/  BRA `(.L_x_2224) ;  /* 0xffffff9c002c7947 */ /* 0x000fea000383ffff */
.L_x_1981:
[----:B----4-:R4:W0:Y:S02]  /*30960*/  SYNCS.PHASECHK.TRANS64.TRYWAIT P1, [R5+URZ+0x22880], R0 ;  /* 0x02288000050075a7 */ /* 0x010824000802017f */
[----:B0-----:R-:W-:Y:S05]  /*30970*/  @!P1 NANOSLEEP.SYNCS 0x989680 ;  /* 0x009896800000995d */ /* 0x001fea0003900000 */
[----:B------:R-:W0:Y:S02]  /*30980*/  @!P1 SYNCS.PHASECHK.TRANS64 P1, [R5+URZ+0x22880], R0 ;  /* 0x02288000050095a7 */ /* 0x000e24000802007f */
[----:B0-----:R-:W-:Y:S05]  /*30990*/  @!P1 BRA `(.L_x_1981) ;  /* 0xfffffffc00f09947 */ /* 0x001fea000383ffff */
[----:B------:R-:W-:Y:S05]  /*309a0*/  BRA `(.L_x_2225) ;  /* 0xffffff9c00287947 */ /* 0x000fea000383ffff */
.L_x_2226:
        /* <DEDUP_REMOVED lines=13> */
.L_x_3319:


//--------------------- .text._ZN7cutlass13device_kernelIN5flash11enable_sm90INS1_16FlashAttnFwdSm90INS1_25CollectiveMainloopFwdSm90ILi2EN4cute5tupleIJNS5_1CILi1EEES8_S8_EEENS6_IJNS7_ILi128EEENS7_ILi160EEENS7_ILi192EEEEEELi128ENS_12float_e4m3_tEfNS_4arch4Sm90ELb1ELb0ELb0ELb0ELb1ELb0ELb0ELb1ELb1ELb1ELb1ELb0EEENS1_21CollectiveEpilogueFwdINS6_IJSA_SA_SB_EEES9_NS_10bfloat16_tESG_Li256ELb0ELb1ELb1ELb1EEENS1_19SingleTileSchedulerILb0ELb1ELb1ELi128EEEEEEEEEvNT_6ParamsE --------------------------
	.section	.text._ZN7cutlass13device_kernelIN5flash11enable_sm90INS1_16FlashAttnFwdSm90INS1_25CollectiveMainloopFwdSm90ILi2EN4cute5tupleIJNS5_1CILi1EEES8_S8_EEENS6_IJNS7_ILi128EEENS7_ILi160EEENS7_ILi192EEEEEELi128ENS_12float_e4m3_tEfNS_4arch4Sm90ELb1ELb0ELb0ELb0ELb1ELb0ELb0ELb1ELb1ELb1ELb1ELb0EEENS1_21CollectiveEpilogueFwdINS6_IJSA_SA_SB_EEES9_NS_10bfloat16_tESG_Li256ELb0ELb1ELb1ELb1EEENS1_19SingleTileSchedulerILb0ELb1ELb1ELi128EEEEEEEEEvNT_6ParamsE,"ax",@progbits
	.align	128
.text._ZN7cutlass13device_kernelIN5flash11enable_sm90INS1_16FlashAttnFwdSm90INS1_25CollectiveMainloopFwdSm90ILi2EN4cute5tupleIJNS5_1CILi1EEES8_S8_EEENS6_IJNS7_ILi128EEENS7_ILi160EEENS7_ILi192EEEEEELi128ENS_12float_e4m3_tEfNS_4arch4Sm90ELb1ELb0ELb0ELb0ELb1ELb0ELb0ELb1ELb1ELb1ELb1ELb0EEENS1_21CollectiveEpilogueFwdINS6_IJSA_SA_SB_EEES9_NS_10bfloat16_tESG_Li256ELb0ELb1ELb1ELb1EEENS1_19SingleTileSchedulerILb0ELb1ELb1ELi128EEEEEEEEEvNT_6ParamsE:
        .type           _ZN7cutlass13device_kernelIN5flash11enable_sm90INS1_16FlashAttnFwdSm90INS1_25CollectiveMainloopFwdSm90ILi2EN4cute5tupleIJNS5_1CILi1EEES8_S8_EEENS6_IJNS7_ILi128EEENS7_ILi160EEENS7_ILi192EEEEEELi128ENS_12float_e4m3_tEfNS_4arch4Sm90ELb1ELb0ELb0ELb0ELb1ELb0ELb0ELb1ELb1ELb1ELb1ELb0EEENS1_21CollectiveEpilogueFwdINS6_IJSA_SA_SB_EEES9_NS_10bfloat16_tESG_Li256ELb0ELb1ELb1ELb1EEENS1_19SingleTileSchedulerILb0ELb1ELb1ELi128EEEEEEEEEvNT_6ParamsE,@function
        .size           _ZN7cutlass13device_kernelIN5flash11enable_sm90INS1_16FlashAttnFwdSm90INS1_25CollectiveMainloopFwdSm90ILi2EN4cute5tupleIJNS5_1CILi1EEES8_S8_EEENS6_IJNS7_ILi128EEENS7_ILi160EEENS7_ILi192EEEEEELi128ENS_12float_e4m3_tEfNS_4arch4Sm90ELb1ELb0ELb0ELb0ELb1ELb0ELb0ELb1ELb1ELb1ELb1ELb0EEENS1_21CollectiveEpilogueFwdINS6_IJSA_SA_SB_EEES9_NS_10bfloat16_tESG_Li256ELb0ELb1ELb1ELb1EEENS1_19SingleTileSchedulerILb0ELb1ELb1ELi128EEEEEEEEEvNT_6ParamsE,(.L_x_3320 - _ZN7cutlass13device_kernelIN5flash11enable_sm90INS1_16FlashAttnFwdSm90INS1_25CollectiveMainloopFwdSm90ILi2EN4cute5tupleIJNS5_1CILi1EEES8_S8_EEENS6_IJNS7_ILi128EEENS7_ILi160EEENS7_ILi192EEEEEELi128ENS_12float_e4m3_tEfNS_4arch4Sm90ELb1ELb0ELb0ELb0ELb1ELb0ELb0ELb1ELb1ELb1ELb1ELb0EEENS1_21CollectiveEpilogueFwdINS6_IJSA_SA_SB_EEES9_NS_10bfloat16_tESG_Li256ELb0ELb1ELb1ELb1EEENS1_19SingleTileSchedulerILb0ELb1ELb1ELi128EEEEEEEEEvNT_6ParamsE)
        .other          _ZN7cutlass13device_kernelIN5flash11enable_sm90INS1_16FlashAttnFwdSm90INS1_25CollectiveMainloopFwdSm90ILi2EN4cute5tupleIJNS5_1CILi1EEES8_S8_EEENS6_IJNS7_ILi128EEENS7_ILi160EEENS7_ILi192EEEEEELi128ENS_12float_e4m3_tEfNS_4arch4Sm90ELb1ELb0ELb0ELb0ELb1ELb0ELb0ELb1ELb1ELb1ELb1ELb0EEENS1_21CollectiveEpilogueFwdINS6_IJSA_SA_SB_EEES9_NS_10bfloat16_tESG_Li256ELb0ELb1ELb1ELb1EEENS1_19SingleTileSchedulerILb0ELb1ELb1ELi128EEEEEEEEEvNT_6ParamsE,@"STO_CUDA_ENTRY STV_DEFAULT"
_ZN7cutlass13device_kernelIN5flash11enable_sm90INS1_16FlashAttnFwdSm90INS1_25CollectiveMainloopFwdSm90ILi2EN4cute5tupleIJNS5_1CILi1EEES8_S8_EEENS6_IJNS7_ILi128EEENS7_ILi160EEENS7_ILi192EEEEEELi128ENS_12float_e4m3_tEfNS_4arch4Sm90ELb1ELb0ELb0ELb0ELb1ELb0ELb0ELb1ELb1ELb1ELb1ELb0EEENS1_21CollectiveEpilogueFwdINS6_IJSA_SA_SB_EEES9_NS_10bfloat16_tESG_Li256ELb0ELb1ELb1ELb1EEENS1_19SingleTileSchedulerILb0ELb1ELb1ELi128EEEEEEEEEvNT_6ParamsE:
        /* <DEDUP_REMOVED lines=45> */
.L_x_2227:
        /* <DEDUP_REMOVED lines=22> */
.L_x_2228:
        /* <DEDUP_REMOVED lines=18> */
.L_x_2229:
        /* <DEDUP_REMOVED lines=22> */
.L_x_2230:
        /* <DEDUP_REMOVED lines=23> */
.L_x_2231:
[----:B------:R-:W-:Y:S01]  /*0820*/  UISETP.NE.AND UP0, UPT, UR9, URZ, UPT ;  /* 0x0000003f0900728c */ /* 0x000fe2000bf05270 */
[----:B------:R-:W-:Y:S01]  /*0830*/  NOP ;  /* 0x0000000000007918 */ /* 0x000fe20000000000 */
[----:B-1----:R-:W-:Y:S01]  /*0840*/  UMOV UR4, 0x1 ;  /* 0x0000000100047882 */ /* 0x002fe20000000000 */
[----:B------:R-:W-:Y:S01]  /*0850*/  ULDC.64 UR36, c[0x0][0x208] ;  /* 0x0000820000247ab9 */ /* 0x000fe20000000a00 */
[----:B------:R-:W-:Y:S01]  /*0860*/  USEL UR4, UR4, 0x2, !UP0 ;  /* 0x0000000204047887 */ /* 0x000fe2000c000000 */
[----:B------:R-:W-:Y:S01]  /*0870*/  BSSY B6, `(.L_x_2232) ;  /* 0x0001290000067945 */ /* 0x000fe20003800000 */
[----:B0-234-:R-:W-:Y:S01]  /*0880*/  BAR.SYNC.DEFER_BLOCKING 0x0 ;  /* 0x0000000000007b1d */ /* 0x01dfe20000010000 */
[----:B------:R-:W-:-:S03]  /*0890*/  PLOP3.LUT P0, PT, PT, PT, UP0, 0x80, 0x0 ;  /* 0x000000000000781c */ /* 0x000fc60003f0f008 */
[----:B------:R-:W-:-:S05]  /*08a0*/  IMAD.U32 R2, RZ, RZ, UR4 ;  /* 0x00000004ff027e24 */ /* 0x000fca000f8e00ff */
[----:B------:R0:W-:Y:S05]  /*08b0*/  STL [R1+0x14], R2 ;  /* 0x0000140201007387 */ /* 0x0001ea0000100800 */
[----:B------:R-:W-:Y:S05]  /*08c0*/  @!P0 BRA `(.L_x_2233) ;  /* 0x000000dc002c8947 */ /* 0x000fea0003800000 */
.L_x_2234:
[----:B------:R-:W-:-:S08]  /*08d0*/  NOP ;  /* 0x0000000000007918 */ /* 0x000fd00000000000 */
[----:B------:R-:W1:Y:S02]  /*08e0*/  USETMAXREG.TRY_ALLOC.CTAPOOL UP0, 0xe8 ;  /* 0x000000e8000079c8 */ /* 0x000e640008000600 */
[----:B-1----:R-:W-:-:S13]  /*08f0*/  PLOP3.LUT P0, PT, PT, PT, UP0, 0x80, 0x0 ;  /* 0x000000000000781c */ /* 0x002fda0003f0f008 */
[----:B------:R-:W-:Y:S05]  /*0900*/  @!P0 BRA `(.L_x_2234) ;  /* 0xfffffffc00f08947 */ /* 0x000fea000383ffff */
[----:B------:R-:W1:Y:S01]  /*0910*/  S2UR UR6, SR_CTAID.Y ;  /* 0x00000000000679c3 */ /* 0x000e620000002600 */
[----:B------:R-:W-:Y:S01]  /*0920*/  LOP3.LUT R0, R29, 0xffffff80, RZ, 0xc0, !PT ;  /* 0xffffff801d007812 */ /* 0x000fe200078ec0ff */
[----:B------:R-:W-:Y:S02]  /*0930*/  ULDC UR7, c[0x0][0xc50] ;  /* 0x0003140000077ab9 */ /* 0x000fe40000000800 */
[----:B------:R-:W-:-:S04]  /*0940*/  UISETP.NE.AND UP0, UPT, UR7, 0x1, UPT ;  /* 0x000000010700788c */ /* 0x000fc8000bf05270 */
[----:B------:R-:W-:Y:S08]  /*0950*/  BAR.ARV 0x8, 0x180 ;  /* 0x0206000000007b1d */ /* 0x000ff00000002000 */
[----:B------:R-:W2:Y:S01]  /*0960*/  S2UR UR9, SR_CTAID.Z ;  /* 0x00000000000979c3 */ /* 0x000ea20000002700 */
[----:B------:R-:W-:Y:S01]  /*0970*/  ISETP.NE.AND P0, PT, R0, 0x80, PT ;  /* 0x000000800000780c */ /* 0x000fe20003f05270 */
[----:B------:R-:W-:Y:S01]  /*0980*/  @UP0 ULDC UR4, c[0x0][0xc54] ;  /* 0x0003150000040ab9 */ /* 0x000fe20000000800 */
[----:B------:R-:W-:Y:S01]  /*0990*/  @UP0 ULDC UR8, c[0x0][0xc58] ;  /* 0x0003160000080ab9 */ /* 0x000fe20000000800 */
[----:B-1----:R-:W-:-:S10]  /*09a0*/  UIMAD.WIDE.U32 UR4, UR6, UR4, URZ ;  /* 0x00000004060472a5 */ /* 0x002fd4000f8e003f */
[----:B------:R-:W-:Y:S06]  /*09b0*/  @!P0 BAR.ARV 0x9, 0x100 ;  /* 0x0244000000008b1d */ /* 0x000fec0000002000 */
[----:B------:R-:W-:Y:S01]  /*09c0*/  UMOV UR59, UR6 ;  /* 0x00000006003b7c82 */ /* 0x000fe20008000000 */
[----:B------:R-:W-:Y:S01]  /*09d0*/  @UP0 USHF.R.U32.HI UR59, URZ, UR8, UR5 ;  /* 0x000000083f3b0299 */ /* 0x000fe20008011605 */
[----:B--2---:R-:W-:-:S03]  /*09e0*/  ISETP.LE.AND P0, PT, RZ, UR9, PT ;  /* 0x00000009ff007c0c */ /* 0x004fc6000bf03270 */
[----:B------:R-:W-:-:S04]  /*09f0*/  UIADD3 UR4, -UR59, URZ, URZ ;  /* 0x0000003f3b047290 */ /* 0x000fc8000fffe13f */
[----:B------:R-:W-:-:S06]  /*0a00*/  UIMAD UR4, UR7, UR4, UR6 ;  /* 0x00000004070472a4 */ /* 0x000fcc000f8e0206 */
[----:B------:R-:W-:Y:S06]  /*0a10*/  @!P0 BRA `(.L_x_2235) ;  /* 0x0000012400d48947 */ /* 0x000fec0003800000 */
[----:B------:R-:W1:Y:S01]  /*0a20*/  S2UR UR18, SR_CTAID.Z ;  /* 0x00000000001279c3 */ /* 0x000e620000002700 */
[----:B------:R-:W-:Y:S01]  /*0a30*/  ULDC.64 UR6, c[0x0][0x990] ;  /* 0x0002640000067ab9 */ /* 0x000fe20000000a00 */
[----:B------:R-:W-:Y:S01]  /*0a40*/  ULDC.64 UR8, c[0x0][0x998] ;  /* 0x0002660000087ab9 */ /* 0x000fe20000000a00 */
[----:B------:R-:W-:Y:S01]  /*0a50*/  UISETP.NE.U32.AND UP0, UPT, UR6, URZ, UPT ;  /* 0x0000003f0600728c */ /* 0x000fe2000bf05070 */
[----:B------:R-:W-:Y:S01]  /*0a60*/  IMAD.MOV.U32 R5, RZ, RZ, 0x3f800000 ;  /* 0x3f800000ff057424 */ /* 0x000fe200078e00ff */
[----:B------:R-:W-:Y:S01]  /*0a70*/  UISETP.NE.U32.AND UP1, UPT, UR8, URZ, UPT ;  /* 0x0000003f0800728c */ /* 0x000fe2000bf25070 */
[----:B------:R-:W-:Y:S01]  /*0a80*/  IMAD.MOV.U32 R0, RZ, RZ, 0x3f800000 ;  /* 0x3f800000ff007424 */ /* 0x000fe200078e00ff */
[----:B------:R-:W-:Y:S02]  /*0a90*/  UISETP.NE.AND.EX UP0, UPT, UR7, URZ, UPT, UP0 ;  /* 0x0000003f0700728c */ /* 0x000fe4000bf05300 */
[----:B------:R-:W-:Y:S01]  /*0aa0*/  UISETP.NE.AND.EX UP1, UPT, UR9, URZ, UPT, UP1 ;  /* 0x0000003f0900728c */ /* 0x000fe2000bf25310 */
[----:B------:R-:W2:Y:S01]  /*0ab0*/  S2UR UR40, SR_CTAID.X ;  /* 0x00000000002879c3 */ /* 0x000ea20000002500 */
[----:B------:R-:W-:Y:S01]  /*0ac0*/  ULDC UR57, c[0x0][0x424] ;  /* 0x0001090000397ab9 */ /* 0x000fe20000000800 */
[----:B------:R-:W-:Y:S01]  /*0ad0*/  ULDC UR41, c[0x0][0x2f0] ;  /* 0x0000bc0000297ab9 */ /* 0x000fe20000000800 */
[----:B------:R-:W-:-:S02]  /*0ae0*/  PLOP3.LUT P0, PT, PT, PT, UP0, 0x80, 0x0 ;  /* 0x000000000000781c */ /* 0x000fc40003f0f008 */
[----:B------:R-:W-:-:S03]  /*0af0*/  PLOP3.LUT P1, PT, PT, PT, UP1, 0x80, 0x0 ;  /* 0x000000000000781c */ /* 0x000fc60003f2f018 */
[----:B------:R-:W-:Y:S02]  /*0b00*/  @UP0 ULDC.64 UR12, c[0x0][0x9a8] ;  /* 0x00026a00000c0ab9 */ /* 0x000fe40000000a00 */
[----:B------:R-:W-:Y:S01]  /*0b10*/  @UP1 ULDC.64 UR16, c[0x0][0x9b8] ;  /* 0x00026e0000101ab9 */ /* 0x000fe20000000a00 */
[----:B------:R-:W-:Y:S02]  /*0b20*/  @UP1 USHF.R.S32.HI UR20, URZ, 0x1f, UR59 ;  /* 0x0000001f3f141899 */ /* 0x000fe4000801143b */
[----:B-1----:R-:W-:Y:S02]  /*0b30*/  USHF.R.S32.HI UR14, URZ, 0x1f, UR18 ;  /* 0x0000001f3f0e7899 */ /* 0x002fe40008011412 */
[----:B------:R-:W-:Y:S02]  /*0b40*/  @UP0 UIMAD.WIDE.U32 UR10, UR18, UR12, URZ ;  /* 0x0000000c120a02a5 */ /* 0x000fe4000f8e003f */
[----:B------:R-:W-:Y:S02]  /*0b50*/  @UP0 UIMAD UR5, UR14, UR12, URZ ;  /* 0x0000000c0e0502a4 */ /* 0x000fe4000f8e023f */
[----:B------:R-:W-:-:S02]  /*0b60*/  @UP1 UIMAD UR15, UR14, UR16, URZ ;  /* 0x000000100e0f12a4 */ /* 0x000fc4000f8e023f */
[----:B------:R-:W-:Y:S01]  /*0b70*/  IMAD.U32 R17, RZ, RZ, UR14 ;  /* 0x0000000eff117e24 */ /* 0x000fe2000f8e00ff */
[----:B------:R-:W-:Y:S02]  /*0b80*/  @UP0 UIMAD UR14, UR18, UR13, UR5 ;  /* 0x0000000d120e02a4 */ /* 0x000fe4000f8e0205 */
[----:B------:R-:W-:Y:S02]  /*0b90*/  @UP0 USHF.R.S32.HI UR5, URZ, 0x1f, UR59 ;  /* 0x0000001f3f050899 */ /* 0x000fe4000801143b */
[----:B------:R-:W-:Y:S02]  /*0ba0*/  @UP1 UIMAD.WIDE.U32 UR12, UR18, UR16, URZ ;  /* 0x00000010120c12a5 */ /* 0x000fe4000f8e003f */
[----:B------:R-:W-:Y:S02]  /*0bb0*/  @UP1 UIMAD UR15, UR18, UR17, UR15 ;  /* 0x00000011120f12a4 */ /* 0x000fe4000f8e020f */
[----:B------:R-:W-:Y:S01]  /*0bc0*/  @UP0 UIADD3 UR11, UR11, UR14, URZ ;  /* 0x0000000e0b0b0290 */ /* 0x000fe2000fffe03f */
[----:B------:R-:W-:Y:S01]  /*0bd0*/  @UP0 ULDC.64 UR16, c[0x0][0x9b0] ;  /* 0x00026c0000100ab9 */ /* 0x000fe20000000a00 */
[----:B------:R-:W-:Y:S01]  /*0be0*/  @UP1 ULDC.64 UR18, c[0x0][0x9c0] ;  /* 0x0002700000121ab9 */ /* 0x000fe20000000a00 */
[----:B------:R-:W-:-:S02]  /*0bf0*/  @UP0 UIMAD UR5, UR5, UR16, URZ ;  /* 0x00000010050502a4 */ /* 0x000fc4000f8e023f */
[----:B------:R-:W-:Y:S02]  /*0c00*/  @UP1 UIMAD UR14, UR20, UR18, URZ ;  /* 0x00000012140e12a4 */ /* 0x000fe4000f8e023f */
[----:B------:R-:W-:Y:S02]  /*0c10*/  @UP1 UIADD3 UR13, UR13, UR15, URZ ;  /* 0x0000000f0d0d1290 */ /* 0x000fe4000fffe03f */
[----:B------:R-:W-:Y:S02]  /*0c20*/  @UP0 UIMAD UR5, UR59, UR17, UR5 ;  /* 0x000000113b0502a4 */ /* 0x000fe4000f8e0205 */
[----:B------:R-:W-:Y:S02]  /*0c30*/  @UP0 UIMAD.WIDE.U32 UR10, UR59, UR16, UR10 ;  /* 0x000000103b0a02a5 */ /* 0x000fe4000f8e000a */
[----:B------:R-:W-:Y:S02]  /*0c40*/  @UP1 UIMAD UR14, UR59, UR19, UR14 ;  /* 0x000000133b0e12a4 */ /* 0x000fe4000f8e020e */
[----:B------:R-:W-:-:S02]  /*0c50*/  @UP1 UIMAD.WIDE.U32 UR12, UR59, UR18, UR12 ;  /* 0x000000123b0c12a5 */ /* 0x000fc4000f8e000c */
[----:B------:R-:W-:Y:S02]  /*0c60*/  @UP0 UIADD3 UR11, UR11, UR5, URZ ;  /* 0x000000050b0b0290 */ /* 0x000fe4000fffe03f */
[----:B------:R-:W-:Y:S02]  /*0c70*/  @UP0 ULEA UR6, UP2, UR10, UR6, 0x2 ;  /* 0x000000060a060291 */ /* 0x000fe4000f84103f */
[----:B------:R-:W-:Y:S02]  /*0c80*/  @UP1 UIADD3 UR5, UR13, UR14, URZ ;  /* 0x0000000e0d051290 */ /* 0x000fe4000fffe03f */
[----:B------:R-:W-:Y:S02]  /*0c90*/  @UP1 ULEA UR8, UP3, UR12, UR8, 0x2 ;  /* 0x000000080c081291 */ /* 0x000fe4000f86103f */
[----:B------:R-:W-:Y:S01]  /*0ca0*/  @UP0 ULEA.HI.X UR7, UR10, UR7, UR11, 0x2, UP2 ;  /* 0x000000070a070291 */ /* 0x000fe200090f140b */
[----:B0-----:R-:W-:Y:S01]  /*0cb0*/  IMAD.U32 R2, RZ, RZ, UR6 ;  /* 0x00000006ff027e24 */ /* 0x001fe2000f8e00ff */
[----:B------:R-:W-:-:S02]  /*0cc0*/  @UP1 ULEA.HI.X UR9, UR12, UR9, UR5, 0x2, UP3 ;  /* 0x000000090c091291 */ /* 0x000fc400098f1405 */
[----:B------:R-:W-:Y:S01]  /*0cd0*/  IMAD.U32 R6, RZ, RZ, UR8 ;  /* 0x00000008ff067e24 */ /* 0x000fe2000f8e00ff */
[----:B------:R-:W-:Y:S01]  /*0ce0*/  ULDC UR5, c[0x0][0x448] ;  /* 0x0001120000057ab9 */ /* 0x000fe20000000800 */
[----:B------:R-:W-:Y:S01]  /*0cf0*/  IMAD.U32 R3, RZ, RZ, UR7 ;  /* 0x00000007ff037e24 */ /* 0x000fe2000f8e00ff */
[----:B--2---:R-:W-:Y:S01]  /*0d00*/  USHF.L.U32 UR40, UR40, 0x7, URZ ;  /* 0x0000000728287899 */ /* 0x004fe2000800063f */
[----:B------:R-:W-:Y:S01]  /*0d10*/  IMAD.U32 R7, RZ, RZ, UR9 ;  /* 0x00000009ff077e24 */ /* 0x000fe2000f8e00ff */
[----:B------:R-:W-:Y:S02]  /*0d20*/  UISETP.NE.AND UP4, UPT, UR5, 0x1, UPT ;  /* 0x000000010500788c */ /* 0x000fe4000bf85270 */
[----:B------:R-:W2:Y:S01]  /*0d30*/  @P0 LDG.E R5, desc[UR36][R2.64] ;  /* 0x0000002402050981 */ /* 0x000ea2000c1e1900 */
[----:B------:R-:W-:Y:S01]  /*0d40*/  ULDC.64 UR6, c[0x0][0x418] ;  /* 0x0001060000067ab9 */ /* 0x000fe20000000a00 */
[----:B------:R-:W-:Y:S01]  /*0d50*/  ULDC UR8, c[0x0][0x288] ;  /* 0x0000a20000087ab9 */ /* 0x000fe20000000800 */
[----:B------:R-:W-:Y:S01]  /*0d60*/  USHF.R.U32.HI UR10, URZ, 0x10, UR4 ;  /* 0x000000103f0a7899 */ /* 0x000fe20008011604 */
[----:B------:R-:W2:Y:S01]  /*0d70*/  @P1 LDG.E R0, desc[UR36][R6.64] ;  /* 0x0000002406001981 */ /* 0x000ea2000c1e1900 */
[----:B------:R-:W-:-:S02]  /*0d80*/  UISETP.NE.U32.AND UP0, UPT, UR6, URZ, UPT ;  /* 0x0000003f0600728c */ /* 0x000fc4000bf05070 */
[----:B------:R-:W-:Y:S02]  /*0d90*/  UIADD3 UR8, -UR8, 0xa0, URZ ;  /* 0x000000a008087890 */ /* 0x000fe4000fffe13f */
[----:B------:R-:W-:Y:S02]  /*0da0*/  UISETP.NE.AND.EX UP0, UPT, UR7, URZ, UPT, UP0 ;  /* 0x0000003f0700728c */ /* 0x000fe4000bf05300 */
[----:B------:R-:W-:Y:S01]  /*0db0*/  @UP4 UIADD3 UR6, UR40, 0x7f, URZ ;  /* 0x0000007f28064890 */ /* 0x000fe2000fffe03f */
[----:B------:R-:W-:Y:S01]  /*0dc0*/  @UP4 ULDC UR7, c[0x0][0x44c] ;  /* 0x0001130000074ab9 */ /* 0x000fe20000000800 */
[----:B------:R-:W-:Y:S02]  /*0dd0*/  USEL UR57, UR57, 0x1, UP0 ;  /* 0x0000000139397887 */ /* 0x000fe40008000000 */
[----:B------:R-:W-:Y:S01]  /*0de0*/  UIMAD.WIDE.U32 UR6, UR6, UR7, URZ ;  /* 0x00000007060672a5 */ /* 0x000fe2000f8e003f */
[----:B------:R-:W-:Y:S01]  /*0df0*/  @UP4 ULDC UR9, c[0x0][0x450] ;  /* 0x0001140000094ab9 */ /* 0x000fe20000000800 */
[----:B------:R-:W-:-:S02]  /*0e00*/  UIADD3 UR5, UR40, 0x7f, URZ ;  /* 0x0000007f28057890 */ /* 0x000fc4000fffe03f */
[----:B------:R-:W-:Y:S02]  /*0e10*/  UIMAD UR8, UR57, UR41, UR8 ;  /* 0x00000029390872a4 */ /* 0x000fe4000f8e0208 */
[----:B------:R-:W-:Y:S02]  /*0e20*/  @UP4 USHF.R.U32.HI UR5, URZ, UR9, UR7 ;  /* 0x000000093f054299 */ /* 0x000fe40008011607 */
[----:B------:R-:W-:Y:S02]  /*0e30*/  UIMAD UR6, UR57, UR41, 0x9f ;  /* 0x0000009f390674a4 */ /* 0x000fe4000f8e0229 */
[----:B------:R-:W-:Y:S02]  /*0e40*/  UIADD3 UR8, UR8, UR5, URZ ;  /* 0x0000000508087290 */ /* 0x000fe4000fffe03f */
[----:B------:R-:W-:Y:S02]  /*0e50*/  UIMAD.WIDE UR6, UR6, 0x66666667, URZ ;  /* 0x66666667060678a5 */ /* 0x000fe4000f8e023f */
[----:B------:R-:W-:-:S02]  /*0e60*/  UIMAD.WIDE UR8, UR8, 0x66666667, URZ ;  /* 0x66666667080878a5 */ /* 0x000fc4000f8e023f */
[----:B------:R-:W-:Y:S02]  /*0e70*/  USHF.R.U32.HI UR5, URZ, 0x1f, UR7 ;  /* 0x0000001f3f057899 */ /* 0x000fe40008011607 */
[----:B------:R-:W-:Y:S02]  /*0e80*/  USHF.R.U32.HI UR6, URZ, 0x1f, UR9 ;  /* 0x0000001f3f067899 */ /* 0x000fe40008011609 */
[----:B------:R-:W-:Y:S02]  /*0e90*/  ULEA.HI.SX32 UR5, UR7, UR5, 0x1a ;  /* 0x0000000507057291 */ /* 0x000fe4000f8fd23f */
[----:B------:R-:W-:Y:S02]  /*0ea0*/  ULEA.HI.SX32 UR6, UR9, UR6, 0x1a ;  /* 0x0000000609067291 */ /* 0x000fe4000f8fd23f */
[----:B------:R-:W-:Y:S02]  /*0eb0*/  ULOP3.LUT UR60, UR4, 0xffff, URZ, 0xc0, !UPT ;  /* 0x0000ffff043c7892 */ /* 0x000fe4000f8ec03f */
[----:B------:R-:W-:-:S02]  /*0ec0*/  UISETP.LT.AND UP0, UPT, UR5, UR6, UPT ;  /* 0x000000060500728c */ /* 0x000fc4000bf01270 */
[----:B------:R-:W-:Y:S02]  /*0ed0*/  UP2UR UR58, UPR, URZ, 0x10 ;  /* 0x000000103f3a7883 */ /* 0x000fe40008000000 */
[----:B------:R-:W-:Y:S02]  /*0ee0*/  USEL UR9, UR5, UR6, UP0 ;  /* 0x0000000605097287 */ /* 0x000fe40008000000 */
[----:B------:R-:W-:Y:S02]  /*0ef0*/  UISETP.NE.AND UP0, UPT, UR10, URZ, UPT ;  /* 0x0000003f0a00728c */ /* 0x000fe4000bf05270 */
[----:B------:R-:W-:Y:S01]  /*0f00*/  UISETP.GE.AND UP1, UPT, UR9, 0x1, UPT ;  /* 0x000000010900788c */ /* 0x000fe2000bf26270 */
[----:B------:R-:W-:Y:S01]  /*0f10*/  ULDC UR11, c[0x0][0x988] ;  /* 0x00026200000b7ab9 */ /* 0x000fe20000000800 */
[----:B------:R-:W-:-:S04]  /*0f20*/  UMOV UR4, URZ ;  /* 0x0000003f00047c82 */ /* 0x000fc80008000000 */
[----:B------:R-:W-:-:S03]  /*0f30*/  PLOP3.LUT P0, PT, PT, PT, UP1, 0x80, 0x0 ;  /* 0x000000000000781c */ /* 0x000fc60003f0f018 */
[----:B------:R-:W-:Y:S01]  /*0f40*/  @!UP0 ULDC UR10, c[0x0][0x9f0] ;  /* 0x00027c00000a8ab9 */ /* 0x000fe20000000800 */
[----:B--2---:R-:W-:-:S09]  /*0f50*/  FMUL.FTZ R0, R5, R0 ;  /* 0x0000000005007220 */ /* 0x004fd20000410000 */
[----:B------:R-:W-:Y:S05]  /*0f60*/  @!P0 BRA `(.L_x_2236) ;  /* 0x0000000000848947 */ /* 0x000fea0003800000 */
[----:B------:R-:W-:Y:S01]  /*0f70*/  IMAD.U32 R4, RZ, RZ, UR10 ;  /* 0x0000000aff047e24 */ /* 0x000fe2000f8e00ff */
[----:B------:R-:W-:Y:S01]  /*0f80*/  UIADD3 UR6, UR10, -0x1, UR9 ;  /* 0xffffffff0a067890 */ /* 0x000fe2000fffe009 */
[----:B------:R-:W-:-:S03]  /*0f90*/  UMOV UR4, URZ ;  /* 0x0000003f00047c82 */ /* 0x000fc60008000000 */
        /* <DEDUP_REMOVED lines=30> */
.L_x_2236:
[----:B------:R-:W-:Y:S01]  /*1180*/  UIMAD UR60, UR60, UR4, URZ ;  /* 0x000000043c3c72a4 */ /* 0x000fe2000f8e023f */
[----:B------:R-:W-:Y:S02]  /*1190*/  IMAD.U32 R2, RZ, RZ, UR9 ;  /* 0x00000009ff027e24 */ /* 0x000fe4000f8e00ff */
[----:B------:R-:W-:Y:S01]  /*11a0*/  FMUL.FTZ R0, R0, UR11 ;  /* 0x0000000b00007c20 */ /* 0x000fe20008410000 */
[----:B------:R-:W-:Y:S01]  /*11b0*/  IMAD.U32 R3, RZ, RZ, UR4 ;  /* 0x00000004ff037e24 */ /* 0x000fe2000f8e00ff */
[----:B------:R-:W-:Y:S01]  /*11c0*/  UIMAD UR41, UR57, UR41, URZ ;  /* 0x00000029392972a4 */ /* 0x000fe2000f8e023f */
[----:B------:R-:W-:Y:S01]  /*11d0*/  VIADD R18, R29, 0xffffff80 ;  /* 0xffffff801d127836 */ /* 0x000fe20000000000 */
[----:B------:R-:W-:Y:S02]  /*11e0*/  PLOP3.LUT P0, PT, PT, PT, PT, 0x80, 0x0 ;  /* 0x000000000000781c */ /* 0x000fe40003f0f070 */
[----:B------:R-:W-:Y:S02]  /*11f0*/  CS2R R28, SRZ ;  /* 0x00000000001c7805 */ /* 0x000fe4000001ff00 */
[----:B------:R-:W-:-:S02]  /*1200*/  VIADDMNMX R2, R3, UR60, R2, PT ;  /* 0x0000003c03027c46 */ /* 0x000fc4000b800102 */
[----:B------:R-:W-:Y:S02]  /*1210*/  CS2R R24, SRZ ;  /* 0x0000000000187805 */ /* 0x000fe4000001ff00 */
[----:B------:R-:W-:Y:S01]  /*1220*/  R2UR UR38, R0 ;  /* 0x00000000002672ca */ /* 0x000fe200000e0000 */
[----:B------:R-:W-:Y:S01]  /*1230*/  IMAD.MOV.U32 R0, RZ, RZ, RZ ;  /* 0x000000ffff007224 */ /* 0x000fe200078e00ff */
[----:B------:R-:W-:Y:S01]  /*1240*/  R2UR UR53, R2 ;  /* 0x00000000023572ca */ /* 0x000fe200000e0000 */
[----:B------:R-:W-:Y:S01]  /*1250*/  IMAD.MOV.U32 R2, RZ, RZ, RZ ;  /* 0x000000ffff027224 */ /* 0x000fe200078e00ff */
        /* <DEDUP_REMOVED lines=11> */
[----:B------:R-:W-:Y:S01]  /*1310*/  UISETP.GT.AND UP0, UPT, UR53, UR60, UPT ;  /* 0x0000003c3500728c */ /* 0x000fe2000bf04270 */
[----:B------:R-:W-:Y:S02]  /*1320*/  CS2R R48, SRZ ;  /* 0x0000000000307805 */ /* 0x000fe4000001ff00 */
[----:B------:R-:W-:Y:S02]  /*1330*/  CS2R R54, SRZ ;  /* 0x0000000000367805 */ /* 0x000fe4000001ff00 */
[----:B------:R-:W-:Y:S02]  /*1340*/  CS2R R50, SRZ ;  /* 0x0000000000327805 */ /* 0x000fe4000001ff00 */
[----:B------:R-:W-:-:S02]  /*1350*/  CS2R R60, SRZ ;  /* 0x00000000003c7805 */ /* 0x000fc4000001ff00 */
[----:B------:R-:W-:Y:S02]  /*1360*/  CS2R R56, SRZ ;  /* 0x0000000000387805 */ /* 0x000fe4000001ff00 */
[----:B------:R-:W-:Y:S02]  /*1370*/  PLOP3.LUT P1, PT, PT, PT, UP0, 0x80, 0x0 ;  /* 0x000000000000781c */ /* 0x000fe40003f2f008 */
        /* <DEDUP_REMOVED lines=49> */
.L_x_2238:
[----:B------:R-:W-:-:S04]  /*1690*/  SHF.L.U32 R0, RZ, 0x1f, RZ ;  /* 0x0000001fff007819 */ /* 0x000fc800000006ff */
[----:B------:R-:W0:Y:S02]  /*16a0*/  SYNCS.PHASECHK.TRANS64.TRYWAIT P0, [UR39+0x29800], R0 ;  /* 0x02980000ff0075a7 */ /* 0x000e240008000167 */
[----:B0-----:R-:W-:Y:S05]  /*16b0*/  @!P0 BRA `(.L_x_2239) ;  /* 0x0000011800b48947 */ /* 0x001fea0003800000 */
.L_x_2337:
[----:B------:R-:W2:Y:S02]  /*16c0*/  LDL R2, [R1+0x14] ;  /* 0x0000140001027983 */ /* 0x000ea40000100800 */
[----:B--2---:R-:W-:-:S13]  /*16d0*/  R2UR UR4, R2 ;  /* 0x00000000020472ca */ /* 0x004fda00000e0000 */
[----:B------:R-:W-:-:S06]  /*16e0*/  ULOP3.LUT UR4, UR4, 0x1, URZ, 0xfc, !UPT ;  /* 0x0000000104047892 */ /* 0x000fcc000f8efc3f */
[----:B------:R-:W-:-:S05]  /*16f0*/  IMAD.U32 R2, RZ, RZ, UR4 ;  /* 0x00000004ff027e24 */ /* 0x000fca000f8e00ff */
[----:B------:R-:W-:-:S13]  /*1700*/  ISETP.NE.AND P0, PT, R2, 0x3, PT ;  /* 0x000000030200780c */ /* 0x000fda0003f05270 */
[----:B------:R-:W-:Y:S05]  /*1710*/  @!P0 BRA `(.L_x_2240) ;  /* 0x0000000000048947 */ /* 0x000fea0003800000 */
[----:B------:R-:W-:Y:S01]  /*1720*/  BPT.TRAP 0x1 ;  /* 0x000000040000795c */ /* 0x000fe20000300000 */
.L_x_2240:
[----:B------:R1:W2:Y:S01]  /*1730*/  SYNCS.PHASECHK.TRANS64.TRYWAIT P1, [UR39+0x29830], R0 ;  /* 0x02983000ff0075a7 */ /* 0x0002a20008020167 */
[----:B------:R-:W-:Y:S05]  /*1740*/  @!P0 BRA `(.L_x_2241) ;  /* 0x0000000000048947 */ /* 0x000fea0003800000 */
[----:B------:R-:W-:Y:S01]  /*1750*/  BPT.TRAP 0x1 ;  /* 0x000000040000795c */ /* 0x000fe20000300000 */
.L_x_2241:
[----:B------:R-:W-:-:S05]  /*1760*/  IMAD.U32 R2, RZ, RZ, UR43 ;  /* 0x0000002bff027e24 */ /* 0x000fca000f8e00ff */
[----:B------:R-:W-:Y:S01]  /*1770*/  LOP3.LUT R2, R2, 0x10000, RZ, 0xfc, !PT ;  /* 0x0001000002027812 */ /* 0x000fe200078efcff */
[----:B--2---:R-:W-:Y:S06]  /*1780*/  @P1 BRA `(.L_x_2242) ;  /* 0x0000000000081947 */ /* 0x004fec0003800000 */
[----:B------:R-:W2:Y:S02]  /*1790*/  SYNCS.PHASECHK.TRANS64.TRYWAIT P1, [UR39+0x29830], R0 ;  /* 0x02983000ff0075a7 */ /* 0x000ea40008020167 */
[----:B--2---:R-:W-:Y:S05]  /*17a0*/  @!P1 BRA `(.L_x_2243) ;  /* 0x0000011800909947 */ /* 0x004fea0003800000 */
.L_x_2242:
[----:B------:R-:W-:Y:S05]  /*17b0*/  WARPSYNC.ALL ;  /* 0x0000000000007948 */ /* 0x000fea0003800000 */
[----:B0-----:R-:W-:Y:S01]  /*17c0*/  IMAD.MOV.U32 R3, RZ, RZ, -0x7fffffe0 ;  /* 0x80000020ff037424 */ /* 0x001fe200078e00ff */
        /* <DEDUP_REMOVED lines=35> */
[----:B------:R-:W-:Y:S01]  /*1a00*/  R2UR UR10, R2 ;  /* 0x00000000020a72ca */ /* 0x000fe200000e0000 */
[----:B------:R-:W-:Y:S01]  /*1a10*/  UMOV UR9, 0x80000020 ;  /* 0x8000002000097882 */ /* 0x000fe20000000000 */
[----:B------:R-:W-:Y:S01]  /*1a20*/  UIADD3 UR11, UR54, 0x202, URZ ;  /* 0x00000202360b7890 */ /* 0x000fe2000fffe03f */
[----:B------:R-:W-:-:S10]  /*1a30*/  UMOV UR5, UR9 ;  /* 0x0000000900057c82 */ /* 0x000fd40008000000 */
[----:B------:R-:W-:-:S07]  /*1a40*/  UIADD3 UR8, UR10, 0x2, URZ ;  /* 0x000000020a087890 */ /* 0x000fce000fffe03f */
[----:B------:R-:W-:Y:S01]  /*1a50*/  UMOV UR4, UR8 ;  /* 0x0000000800047c82 */ /* 0x000fe20008000000 */
        /* <DEDUP_REMOVED lines=30> */
[----:B------:R-:W-:Y:S01]  /*1c40*/  UMOV UR13, 0x80000020 ;  /* 0x80000020000d7882 */ /* 0x000fe20000000000 */
        /* <DEDUP_REMOVED lines=13> */
[----:B------:R-:W-:Y:S01]  /*1d20*/  UMOV UR5, UR9 ;  /* 0x0000000900057c82 */ /* 0x000fe20008000000 */
        /* <DEDUP_REMOVED lines=26> */
[----:B------:R-:W-:Y:S01]  /*1ed0*/  UMOV UR19, 0x80000020 ;  /* 0x8000002000137882 */ /* 0x000fe20000000000 */
[----:B------:R-:W-:-:S03]  /*1ee0*/  UMOV UR21, UR17 ;  /* 0x0000001100157c82 */ /* 0x000fc60008000000 */
[----:B------:R-:W-:Y:S01]  /*1ef0*/  UMOV UR20, UR16 ;  /* 0x0000001000147c82 */ /* 0x000fe20008000000 */
        /* <DEDUP_REMOVED lines=68> */
[----:B------:R-:W-:Y:S01]  /*2340*/  UIADD3 UR10, UR54, 0x702, URZ ;  /* 0x00000702360a7890 */ /* 0x000fe2000fffe03f */
[----:B------:R-:W-:Y:S02]  /*2350*/  WARPGROUP.DEPBAR.LE gsb0, 0x0 ;  /* 0x00008000000079c5 */ /* 0x000fe40000010000 */
[----:B------:R-:W-:-:S06]  /*2360*/  WARPGROUP.ARRIVE ;  /* 0x00000000000079c5 */ /* 0x000fcc0000000000 */
[----:B------:R-:W-:Y:S01]  /*2370*/  QGMMA.64x32x32.F32.E4M3.E4M3 R40, gdesc[UR4], R40, gsb0 ;  /* 0x00600000042879f3 */ /* 0x000fe20008000828 */
[----:B------:R-:W-:Y:S01]  /*2380*/  UMOV UR4, UR20 ;  /* 0x0000001400047c82 */ /* 0x000fe20008000000 */
        /* <DEDUP_REMOVED lines=36> */
.L_x_2244:
[----:B--2---:R-:W-:Y:S01]  /*25d0*/  LOP3.LUT R5, R22, 0xffffff80, RZ, 0xc0, !PT ;  /* 0xffffff8016057812 */ /* 0x004fe200078ec0ff */
[----:B------:R-:W-:Y:S01]  /*25e0*/  UISETP.NE.AND UP0, UPT, UR58, URZ, UPT ;  /* 0x0000003f3a00728c */ /* 0x000fe2000bf05270 */
[----:B------:R-:W-:Y:S01]  /*25f0*/  LEA.HI R19, R19, R18, RZ, 0x2 ;  /* 0x0000001213137211 */ /* 0x000fe200078f10ff */
[----:B------:R-:W-:Y:S01]  /*2600*/  UMOV UR5, 0xffffff60 ;  /* 0xffffff6000057882 */ /* 0x000fe20000000000 */
[----:B------:R-:W-:Y:S01]  /*2610*/  LEA.HI R8, R23, R23, RZ, 0x1 ;  /* 0x0000001717087211 */ /* 0x000fe200078f08ff */
[----:B------:R-:W-:Y:S01]  /*2620*/  IMAD.IADD R6, R18, 0x1, -R5 ;  /* 0x0000000112067824 */ /* 0x000fe200078e0a05 */
[----:B------:R-:W-:Y:S01]  /*2630*/  LOP3.LUT R19, R19, 0xfffffffc, RZ, 0xc0, !PT ;  /* 0xfffffffc13137812 */ /* 0x000fe200078ec0ff */
[----:B------:R-:W-:Y:S01]  /*2640*/  UIMAD UR5, UR53, UR5, 0xa1 ;  /* 0x000000a1350574a4 */ /* 0x000fe2000f8e0205 */
[----:B------:R-:W-:Y:S01]  /*2650*/  LOP3.LUT R8, R8, 0x3fffffe, RZ, 0xc0, !PT ;  /* 0x03fffffe08087812 */ /* 0x000fe200078ec0ff */
[----:B------:R-:W-:Y:S01]  /*2660*/  ULDC UR7, c[0x0][0x288] ;  /* 0x0000a20000077ab9 */ /* 0x000fe20000000800 */
[----:B------:R-:W-:Y:S01]  /*2670*/  SHF.R.S32.HI R5, RZ, 0x1f, R6 ;  /* 0x0000001fff057819 */ /* 0x000fe20000011406 */
[----:B------:R-:W-:Y:S01]  /*2680*/  IMAD.IADD R19, R18, 0x1, -R19 ;  /* 0x0000000112137824 */ /* 0x000fe200078e0a13 */
[----:B------:R-:W-:Y:S01]  /*2690*/  PLOP3.LUT P1, PT, PT, PT, UP0, 0x80, 0x0 ;  /* 0x000000000000781c */ /* 0x000fe20003f2f008 */
[----:B------:R-:W-:Y:S01]  /*26a0*/  IMAD.IADD R8, R23, 0x1, -R8 ;  /* 0x0000000117087824 */ /* 0x000fe200078e0a08 */
[CC--:B-1----:R-:W-:Y:S01]  /*26b0*/  LEA.HI R0, R5.reuse, R6.reuse, RZ, 0x2 ;  /* 0x0000000605007211 */ /* 0x0c2fe200078f10ff */
[----:B------:R-:W-:Y:S01]  /*26c0*/  @UP0 ULDC UR4, c[0x0][0x44c] ;  /* 0x0001130000040ab9 */ /* 0x000fe20000000800 */
[----:B------:R-:W-:Y:S01]  /*26d0*/  LEA.HI R5, R5, R6, RZ, 0x5 ;  /* 0x0000000605057211 */ /* 0x000fe200078f28ff */
[----:B------:R-:W-:Y:S01]  /*26e0*/  IMAD.U32 R127, RZ, RZ, UR38 ;  /* 0x00000026ff7f7e24 */ /* 0x000fe2000f8e00ff */
[--C-:B------:R-:W-:Y:S01]  /*26f0*/  SHF.R.S32.HI R4, RZ, 0x2, R0.reuse ;  /* 0x00000002ff047819 */ /* 0x100fe20000011400 */
[----:B------:R-:W-:Y:S01]  /*2700*/  @UP0 ULDC UR10, c[0x0][0x450] ;  /* 0x00011400000a0ab9 */ /* 0x000fe20000000800 */
[----:B------:R-:W-:Y:S01]  /*2710*/  SHF.R.S32.HI R7, RZ, 0x1f, R0 ;  /* 0x0000001fff077819 */ /* 0x000fe20000011400 */
[----:B------:R-:W-:Y:S01]  /*2720*/  UIADD3 UR6, UR39, 0x29840, URZ ;  /* 0x0002984027067890 */ /* 0x000fe2000fffe03f */
[----:B------:R-:W-:Y:S01]  /*2730*/  SHF.R.S32.HI R5, RZ, 0x5, R5 ;  /* 0x00000005ff057819 */ /* 0x000fe20000011405 */
[----:B------:R-:W0:Y:S01]  /*2740*/  S2UR UR61, SR_CgaCtaId ;  /* 0x00000000003d79c3 */ /* 0x000e220000008800 */
[----:B------:R-:W-:Y:S01]  /*2750*/  LEA.HI R7, R7, R4, RZ, 0x3 ;  /* 0x0000000407077211 */ /* 0x000fe200078f18ff */
[----:B------:R-:W-:Y:S01]  /*2760*/  UPRMT UR6, UR42, 0x654, UR6 ;  /* 0x000006542a067896 */ /* 0x000fe20008000006 */
[----:B------:R-:W-:-:S02]  /*2770*/  LEA.HI R9, R19, R19, RZ, 0x1 ;  /* 0x0000001313097211 */ /* 0x000fc400078f08ff */
[----:B------:R-:W-:Y:S02]  /*2780*/  LEA R5, R5, UR40, 0x4 ;  /* 0x0000002805057c11 */ /* 0x000fe4000f8e20ff */
[----:B------:R-:W-:Y:S02]  /*2790*/  LOP3.LUT R7, R7, 0xfffffff8, RZ, 0xc0, !PT ;  /* 0xfffffff807077812 */ /* 0x000fe400078ec0ff */
[----:B------:R-:W-:Y:S02]  /*27a0*/  LOP3.LUT R10, R9, 0x1ffffffe, RZ, 0xc0, !PT ;  /* 0x1ffffffe090a7812 */ /* 0x000fe400078ec0ff */
[----:B------:R-:W-:Y:S01]  /*27b0*/  IADD3 R7, R5, R4, -R7 ;  /* 0x0000000405077210 */ /* 0x000fe20007ffe807 */
[----:B------:R-:W-:Y:S01]  /*27c0*/  SYNCS.ARRIVE.TRANS64.RED.A1T0 RZ, [UR6], RZ ;  /* 0x000000ffffff79a7 */ /* 0x000fe20008100406 */
[----:B------:R-:W-:Y:S01]  /*27d0*/  PLOP3.LUT P2, PT, PT, PT, UP0, 0x80, 0x0 ;  /* 0x000000000000781c */ /* 0x000fe20003f4f008 */
[----:B------:R-:W-:Y:S02]  /*27e0*/  IMAD.IADD R5, R19, 0x1, -R10 ;  /* 0x0000000113057824 */ /* 0x000fe400078e0a0a */
[----:B------:R-:W-:Y:S01]  /*27f0*/  IMAD R8, R8, 0x40, R7 ;  /* 0x0000004008087824 */ /* 0x000fe200078e0207 */
[----:B------:R-:W-:-:S03]  /*2800*/  LOP3.LUT R7, R0, 0x7ffffffc, RZ, 0xc0, !PT ;  /* 0x7ffffffc00077812 */ /* 0x000fc600078ec0ff */
[----:B------:R-:W-:Y:S02]  /*2810*/  IMAD R5, R5, 0x8, R8 ;  /* 0x0000000805057824 */ /* 0x000fe400078e0208 */
[----:B------:R-:W-:Y:S02]  /*2820*/  IMAD.IADD R6, R6, 0x1, -R7 ;  /* 0x0000000106067824 */ /* 0x000fe400078e0a07 */
[----:B------:R-:W-:Y:S01]  /*2830*/  @P1 IMAD.HI.U32 R4, R5, UR4, RZ ;  /* 0x0000000405041c27 */ /* 0x000fe2000f8e00ff */
[----:B------:R-:W-:-:S03]  /*2840*/  @UP0 ULDC UR4, c[0x0][0x450] ;  /* 0x0001140000040ab9 */ /* 0x000fc60000000800 */
[----:B------:R-:W-:Y:S01]  /*2850*/  IMAD.MOV.U32 R12, RZ, RZ, R5 ;  /* 0x000000ffff0c7224 */ /* 0x000fe200078e0005 */
[----:B------:R-:W-:Y:S01]  /*2860*/  @P2 SHF.R.U32.HI R12, RZ, UR4, R4 ;  /* 0x00000004ff0c2c19 */ /* 0x000fe20008011604 */
[----:B------:R-:W-:Y:S01]  /*2870*/  UIMAD UR4, UR53, -0xa0, UR41 ;  /* 0xffffff60350478a4 */ /* 0x000fe2000f8e0229 */
[----:B------:R-:W-:Y:S01]  /*2880*/  IMAD.U32 R7, RZ, RZ, UR5 ;  /* 0x00000005ff077e24 */ /* 0x000fe2000f8e00ff */
[----:B------:R-:W-:Y:S02]  /*2890*/  UIADD3 UR53, UR53, -0x2, URZ ;  /* 0xfffffffe35357890 */ /* 0x000fe4000fffe03f */
[----:B------:R-:W1:Y:S01]  /*28a0*/  SHFL.IDX PT, R4, R12, 0x1, 0x1c1f ;  /* 0x003c1f000c047f89 */ /* 0x000e6200000e0000 */
[----:B------:R-:W-:Y:S01]  /*28b0*/  UIADD3 UR4, UR4, 0xa0, URZ ;  /* 0x000000a004047890 */ /* 0x000fe2000fffe03f */
[----:B------:R-:W-:Y:S02]  /*28c0*/  IMAD R0, R6, -0x2, R7 ;  /* 0xfffffffe06007824 */ /* 0x000fe400078e0207 */
[----:B------:R-:W-:Y:S01]  /*28d0*/  IMAD.U32 R7, RZ, RZ, UR41 ;  /* 0x00000029ff077e24 */ /* 0x000fe2000f8e00ff */
[----:B------:R-:W2:Y:S02]  /*28e0*/  SHFL.IDX PT, R12, R12, RZ, 0x1c1f ;  /* 0x001c1fff0c0c7589 */ /* 0x000ea400000e0000 */
[----:B------:R-:W-:Y:S01]  /*28f0*/  IMAD.U32 R13, RZ, RZ, UR4 ;  /* 0x00000004ff0d7e24 */ /* 0x000fe2000f8e00ff */
[----:B------:R-:W-:Y:S01]  /*2900*/  @UP0 ULDC UR4, c[0x0][0x44c] ;  /* 0x0001130000040ab9 */ /* 0x000fe20000000800 */
[----:B------:R-:W-:Y:S01]  /*2910*/  IADD3 R14, R0, -UR7, R7 ;  /* 0x80000007000e7c10 */ /* 0x000fe2000fffe007 */
[----:B------:R-:W-:Y:S01]  /*2920*/  UIMAD.WIDE.U32 UR4, UR40, UR4, URZ ;  /* 0x00000004280472a5 */ /* 0x000fe2000f8e003f */
[----:B------:R-:W-:-:S03]  /*2930*/  IMAD R13, R6, -0x2, R13 ;  /* 0xfffffffe060d7824 */ /* 0x000fc600078e020d */
[----:B------:R-:W-:-:S04]  /*2940*/  @UP0 USHF.R.U32.HI UR40, URZ, UR10, UR5 ;  /* 0x0000000a3f280299 */ /* 0x000fc80008011605 */
[----:B------:R-:W-:-:S04]  /*2950*/  UIADD3 UR4, UR40, -UR7, UR41 ;  /* 0x8000000728047290 */ /* 0x000fc8000fffe029 */
[----:B------:R-:W-:Y:S01]  /*2960*/  UIMAD.WIDE UR4, UR4, 0x66666667, URZ ;  /* 0x66666667040478a5 */ /* 0x000fe2000f8e023f */
[----:B-1----:R-:W-:-:S03]  /*2970*/  VIADDMNMX R4, R4, R14, R13, PT ;  /* 0x0000000e04047246 */ /* 0x002fc6000380010d */
[----:B------:R-:W-:Y:S01]  /*2980*/  USHF.R.U32.HI UR4, URZ, 0x1f, UR5 ;  /* 0x0000001f3f047899 */ /* 0x000fe20008011605 */
[C---:B------:R-:W-:Y:S02]  /*2990*/  ISETP.GT.AND P1, PT, R4.reuse, RZ, PT ;  /* 0x000000ff0400720c */ /* 0x040fe40003f24270 */
[C---:B------:R-:W-:Y:S01]  /*29a0*/  ISETP.GT.AND P2, PT, R4.reuse, 0x1, PT ;  /* 0x000000010400780c */ /* 0x040fe20003f44270 */
[----:B------:R-:W-:Y:S01]  /*29b0*/  ULEA.HI.SX32 UR4, UR5, UR4, 0x1a ;  /* 0x0000000405047291 */ /* 0x000fe2000f8fd23f */
[----:B------:R-:W-:Y:S02]  /*29c0*/  ISETP.GT.AND P3, PT, R4, 0x8, PT ;  /* 0x000000080400780c */ /* 0x000fe40003f64270 */
[----:B------:R-:W-:Y:S01]  /*29d0*/  FSEL R9, R90, -INF , P1 ;  /* 0xff8000005a097808 */ /* 0x000fe20000800000 */
[----:B------:R-:W-:Y:S01]  /*29e0*/  UISETP.LT.AND UP0, UPT, UR60, UR4, UPT ;  /* 0x000000043c00728c */ /* 0x000fe2000bf01270 */
[----:B------:R-:W-:Y:S01]  /*29f0*/  FSEL R11, R91, -INF , P2 ;  /* 0xff8000005b0b7808 */ /* 0x000fe20001000000 */
[----:B------:R-:W-:Y:S01]  /*2a00*/  UMOV UR5, URZ ;  /* 0x0000003f00057c82 */ /* 0x000fe20008000000 */
[----:B------:R-:W-:Y:S01]  /*2a10*/  ISETP.GT.AND P1, PT, R4, 0x9, PT ;  /* 0x000000090400780c */ /* 0x000fe20003f24270 */
[----:B------:R-:W-:Y:S01]  /*2a20*/  USEL UR55, UR60, UR4, !UP0 ;  /* 0x000000043c377287 */ /* 0x000fe2000c000000 */
[----:B------:R-:W-:-:S02]  /*2a30*/  FSEL R15, R94, -INF , P3 ;  /* 0xff8000005e0f7808 */ /* 0x000fc40001800000 */
[----:B------:R-:W-:Y:S01]  /*2a40*/  FMNMX.FTZ R0, R9, R11, !PT ;  /* 0x0000000b09007209 */ /* 0x000fe20007810000 */
[----:B------:R-:W-:Y:S01]  /*2a50*/  UISETP.GE.AND UP0, UPT, UR53, UR55, UPT ;  /* 0x000000373500728c */ /* 0x000fe2000bf06270 */
[C---:B------:R-:W-:Y:S01]  /*2a60*/  ISETP.GT.AND P2, PT, R4.reuse, 0x10, PT ;  /* 0x000000100400780c */ /* 0x040fe20003f44270 */
[----:B------:R-:W-:Y:S01]  /*2a70*/  UMOV UR4, URZ ;  /* 0x0000003f00047c82 */ /* 0x000fe20008000000 */
[----:B------:R-:W-:Y:S02]  /*2a80*/  FSEL R19, R95, -INF , P1 ;  /* 0xff8000005f137808 */ /* 0x000fe40000800000 */
[----:B------:R-:W-:Y:S02]  /*2a90*/  FMNMX.FTZ R0, R15, R0, !PT ;  /* 0x000000000f007209 */ /* 0x000fe40007810000 */
[----:B------:R-:W-:Y:S02]  /*2aa0*/  ISETP.GT.AND P1, PT, R4, 0x11, PT ;  /* 0x000000110400780c */ /* 0x000fe40003f24270 */
[----:B------:R-:W-:-:S02]  /*2ab0*/  FSEL R21, R98, -INF , P2 ;  /* 0xff80000062157808 */ /* 0x000fc40001000000 */
[----:B------:R-:W-:Y:S02]  /*2ac0*/  FMNMX.FTZ R0, R19, R0, !PT ;  /* 0x0000000013007209 */ /* 0x000fe40007810000 */
[C---:B------:R-:W-:Y:S02]  /*2ad0*/  ISETP.GT.AND P2, PT, R4.reuse, 0x18, PT ;  /* 0x000000180400780c */ /* 0x040fe40003f44270 */
        /* <DEDUP_REMOVED lines=59> */
[----:B------:R-:W-:Y:S02]  /*2e90*/  ISETP.GT.AND P2, PT, R4, 0x68, PT ;  /* 0x000000680400780c */ /* 0x000fe40003f44270 */
        /* <DEDUP_REMOVED lines=41> */
[----:B------:R-:W-:Y:S02]  /*3130*/  FSEL R39, R39, -INF , P1 ;  /* 0xff80000027277808 */ /* 0x000fe40000800000 */
[----:B------:R-:W-:Y:S02]  /*3140*/  FMNMX.FTZ R0, R83, R0, !PT ;  /* 0x0000000053007209 */ /* 0x000fe40007810000 */
[----:B--2---:R-:W-:Y:S02]  /*3150*/  VIADDMNMX R38, R12, R14, R13, PT ;  /* 0x0000000e0c267246 */ /* 0x004fe4000380010d */
[----:B------:R-:W-:Y:S02]  /*3160*/  FMNMX.FTZ R10, R39, R0, !PT ;  /* 0x00000000270a7209 */ /* 0x000fe40007810000 */
[----:B------:R-:W-:-:S02]  /*3170*/  ISETP.GT.AND P2, PT, R38, 0x1, PT ;  /* 0x000000012600780c */ /* 0x000fc40003f44270 */
[----:B------:R-:W-:Y:S01]  /*3180*/  ISETP.GT.AND P3, PT, R38, 0x8, PT ;  /* 0x000000082600780c */ /* 0x000fe20003f64270 */
[----:B------:R-:W1:Y:S01]  /*3190*/  SHFL.BFLY PT, R27, R10, 0x2, 0x1f ;  /* 0x0c401f000a1b7f89 */ /* 0x000e6200000e0000 */
[----:B------:R-:W-:Y:S02]  /*31a0*/  FSEL R89, R89, -INF , P2 ;  /* 0xff80000059597808 */ /* 0x000fe40001000000 */
[----:B------:R-:W-:Y:S02]  /*31b0*/  FSEL R92, R92, -INF , P3 ;  /* 0xff8000005c5c7808 */ /* 0x000fe40001800000 */
[----:B------:R-:W-:-:S04]  /*31c0*/  ISETP.GT.AND P2, PT, R38, 0x10, PT ;  /* 0x000000102600780c */ /* 0x000fc80003f44270 */
[----:B------:R-:W-:Y:S02]  /*31d0*/  FSEL R96, R96, -INF , P2 ;  /* 0xff80000060607808 */ /* 0x000fe40001000000 */
[----:B------:R-:W-:-:S04]  /*31e0*/  ISETP.GT.AND P2, PT, R38, 0x18, PT ;  /* 0x000000182600780c */ /* 0x000fc80003f44270 */
[----:B------:R-:W-:Y:S02]  /*31f0*/  FSEL R100, R100, -INF , P2 ;  /* 0xff80000064647808 */ /* 0x000fe40001000000 */
[----:B------:R-:W-:-:S04]  /*3200*/  ISETP.GT.AND P2, PT, R38, 0x21, PT ;  /* 0x000000212600780c */ /* 0x000fc80003f44270 */
[----:B------:R-:W-:Y:S02]  /*3210*/  FSEL R73, R73, -INF , P2 ;  /* 0xff80000049497808 */ /* 0x000fe40001000000 */
[----:B------:R-:W-:Y:S02]  /*3220*/  ISETP.GT.AND P2, PT, R38, 0x29, PT ;  /* 0x000000292600780c */ /* 0x000fe40003f44270 */
[----:B-1----:R-:W-:Y:S02]  /*3230*/  FMNMX.FTZ R27, R10, R27, !PT ;  /* 0x0000001b0a1b7209 */ /* 0x002fe40007810000 */
[----:B------:R-:W-:Y:S02]  /*3240*/  FSEL R77, R77, -INF , P2 ;  /* 0xff8000004d4d7808 */ /* 0x000fe40001000000 */
[----:B------:R-:W-:Y:S01]  /*3250*/  ISETP.GT.AND P2, PT, R38, 0x31, PT ;  /* 0x000000312600780c */ /* 0x000fe20003f44270 */
[----:B------:R-:W1:Y:S03]  /*3260*/  SHFL.BFLY PT, R8, R27, 0x1, 0x1f ;  /* 0x0c201f001b087f89 */ /* 0x000e6600000e0000 */
[----:B------:R-:W-:-:S02]  /*3270*/  FSEL R81, R81, -INF , P2 ;  /* 0xff80000051517808 */ /* 0x000fc40001000000 */
        /* <DEDUP_REMOVED lines=9> */
[C---:B------:R-:W-:Y:S01]  /*3310*/  FSETP.NEU.FTZ.AND P1, PT, R8.reuse, -INF , PT ;  /* 0xff8000000800780b */ /* 0x040fe20003f3d000 */
[----:B------:R-:W-:Y:S01]  /*3320*/  FFMA.FTZ R0, R8, R127, -8 ;  /* 0xc100000008007423 */ /* 0x000fe2000001007f */
[----:B------:R-:W-:-:S04]  /*3330*/  ISETP.GT.AND P2, PT, R38, 0x59, PT ;  /* 0x000000592600780c */ /* 0x000fc80003f44270 */
[----:B------:R-:W-:Y:S02]  /*3340*/  FSEL R0, R0, RZ, P1 ;  /* 0x000000ff00007208 */ /* 0x000fe40000800000 */
[----:B------:R-:W-:Y:S02]  /*3350*/  ISETP.GT.AND P1, PT, R38, RZ, PT ;  /* 0x000000ff2600720c */ /* 0x000fe40003f24270 */
[----:B------:R-:W-:Y:S01]  /*3360*/  FSEL R69, R69, -INF , P2 ;  /* 0xff80000045457808 */ /* 0x000fe20001000000 */
[--C-:B------:R-:W-:Y:S01]  /*3370*/  FFMA.FTZ R10, R15, UR38, -R0.reuse ;  /* 0x000000260f0a7c23 */ /* 0x100fe20008010800 */
[----:B------:R-:W-:Y:S01]  /*3380*/  FSEL R88, R88, -INF , P1 ;  /* 0xff80000058587808 */ /* 0x000fe20000800000 */
[--C-:B------:R-:W-:Y:S01]  /*3390*/  FFMA.FTZ R4, R9, UR38, -R0.reuse ;  /* 0x0000002609047c23 */ /* 0x100fe20008010800 */
[----:B------:R-:W-:Y:S01]  /*33a0*/  ISETP.GT.AND P1, PT, R38, 0x9, PT ;  /* 0x000000092600780c */ /* 0x000fe20003f24270 */
[--C-:B------:R-:W-:Y:S01]  /*33b0*/  FFMA.FTZ R9, R11, UR38, -R0.reuse ;  /* 0x000000260b097c23 */ /* 0x100fe20008010800 */
[----:B------:R-:W-:Y:S01]  /*33c0*/  FMNMX.FTZ R15, R88, R89, !PT ;  /* 0x00000059580f7209 */ /* 0x000fe20007810000 */
[--C-:B------:R-:W-:Y:S01]  /*33d0*/  FFMA.FTZ R11, R19, UR38, -R0.reuse ;  /* 0x00000026130b7c23 */ /* 0x100fe20008010800 */
[----:B------:R-:W-:Y:S01]  /*33e0*/  FSEL R93, R93, -INF , P1 ;  /* 0xff8000005d5d7808 */ /* 0x000fe20000800000 */
[--C-:B------:R-:W-:Y:S01]  /*33f0*/  FFMA.FTZ R21, R21, UR38, -R0.reuse ;  /* 0x0000002615157c23 */ /* 0x100fe20008010800 */
[----:B------:R-:W-:Y:S01]  /*3400*/  FMNMX.FTZ R18, R92, R15, !PT ;  /* 0x0000000f5c127209 */ /* 0x000fe20007810000 */
[--C-:B------:R-:W-:Y:S01]  /*3410*/  FFMA.FTZ R13, R23, UR38, -R0.reuse ;  /* 0x00000026170d7c23 */ /* 0x100fe20008010800 */
[----:B------:R-:W-:Y:S01]  /*3420*/  ISETP.GT.AND P1, PT, R38, 0x11, PT ;  /* 0x000000112600780c */ /* 0x000fe20003f24270 */
[----:B------:R1:W-:Y:S01]  /*3430*/  MUFU.EX2 R12, R21 ;  /* 0x00000015000c7308 */ /* 0x0003e20000000800 */
[----:B------:R-:W-:Y:S01]  /*3440*/  FMNMX.FTZ R15, R93, R18, !PT ;  /* 0x000000125d0f7209 */ /* 0x000fe20007810000 */
[--C-:B------:R-:W-:Y:S01]  /*3450*/  FFMA.FTZ R14, R105, UR38, -R0.reuse ;  /* 0x00000026690e7c23 */ /* 0x100fe20008010800 */
[----:B------:R-:W-:Y:S01]  /*3460*/  FSEL R97, R97, -INF , P1 ;  /* 0xff80000061617808 */ /* 0x000fe20000800000 */
[--C-:B------:R-:W-:Y:S01]  /*3470*/  FFMA.FTZ R107, R107, UR38, -R0.reuse ;  /* 0x000000266b6b7c23 */ /* 0x100fe20008010800 */
[----:B------:R-:W-:Y:S01]  /*3480*/  FMNMX.FTZ R18, R96, R15, !PT ;  /* 0x0000000f60127209 */ /* 0x000fe20007810000 */
[--C-:B------:R-:W-:Y:S01]  /*3490*/  FFMA.FTZ R111, R111, UR38, -R0.reuse ;  /* 0x000000266f6f7c23 */ /* 0x100fe20008010800 */
[C---:B------:R-:W-:Y:S01]  /*34a0*/  ISETP.GT.AND P1, PT, R38.reuse, 0x19, PT ;  /* 0x000000192600780c */ /* 0x040fe20003f24270 */
[----:B------:R-:W-:Y:S01]  /*34b0*/  MUFU.EX2 R4, R4 ;  /* 0x0000000400047308 */ /* 0x000fe20000000800 */
[----:B------:R-:W-:Y:S01]  /*34c0*/  FMNMX.FTZ R19, R97, R18, !PT ;  /* 0x0000001261137209 */ /* 0x000fe20007810000 */
[--C-:B------:R-:W-:Y:S01]  /*34d0*/  FFMA.FTZ R18, R109, UR38, -R0.reuse ;  /* 0x000000266d127c23 */ /* 0x100fe20008010800 */
[----:B------:R-:W-:Y:S01]  /*34e0*/  FSEL R101, R101, -INF , P1 ;  /* 0xff80000065657808 */ /* 0x000fe20000800000 */
[--C-:B------:R-:W-:Y:S01]  /*34f0*/  FFMA.FTZ R115, R115, UR38, -R0.reuse ;  /* 0x0000002673737c23 */ /* 0x100fe20008010800 */
[----:B------:R-:W-:Y:S01]  /*3500*/  ISETP.GT.AND P1, PT, R38, 0x20, PT ;  /* 0x000000202600780c */ /* 0x000fe20003f24270 */
[--C-:B------:R-:W-:Y:S01]  /*3510*/  FFMA.FTZ R119, R119, UR38, -R0.reuse ;  /* 0x0000002677777c23 */ /* 0x100fe20008010800 */
[----:B------:R-:W-:Y:S01]  /*3520*/  FMNMX.FTZ R20, R100, R19, !PT ;  /* 0x0000001364147209 */ /* 0x000fe20007810000 */
[----:B------:R-:W2:Y:S01]  /*3530*/  MUFU.EX2 R9, R9 ;  /* 0x0000000900097308 */ /* 0x000ea20000000800 */
[----:B------:R-:W-:Y:S01]  /*3540*/  FSEL R72, R72, -INF , P1 ;  /* 0xff80000048487808 */ /* 0x000fe20000800000 */
[--C-:B------:R-:W-:Y:S01]  /*3550*/  FFMA.FTZ R57, R123, UR38, -R0.reuse ;  /* 0x000000267b397c23 */ /* 0x100fe20008010800 */
[----:B------:R-:W-:Y:S01]  /*3560*/  FMNMX.FTZ R19, R101, R20, !PT ;  /* 0x0000001465137209 */ /* 0x000fe20007810000 */
[--C-:B------:R-:W-:Y:S01]  /*3570*/  FFMA.FTZ R125, R125, UR38, -R0.reuse ;  /* 0x000000267d7d7c23 */ /* 0x100fe20008010800 */
[----:B------:R-:W-:Y:S01]  /*3580*/  ISETP.GT.AND P1, PT, R38, 0x28, PT ;  /* 0x000000282600780c */ /* 0x000fe20003f24270 */
[--C-:B------:R-:W-:Y:S01]  /*3590*/  FFMA.FTZ R34, R99, UR38, -R0.reuse ;  /* 0x0000002663227c23 */ /* 0x100fe20008010800 */
[----:B------:R-:W-:Y:S01]  /*35a0*/  FMNMX.FTZ R20, R72, R19, !PT ;  /* 0x0000001348147209 */ /* 0x000fe20007810000 */
[----:B------:R-:W3:Y:S01]  /*35b0*/  MUFU.EX2 R10, R10 ;  /* 0x0000000a000a7308 */ /* 0x000ee20000000800 */
[----:B------:R-:W-:Y:S01]  /*35c0*/  FSEL R76, R76, -INF , P1 ;  /* 0xff8000004c4c7808 */ /* 0x000fe20000800000 */
[--C-:B------:R-:W-:Y:S01]  /*35d0*/  FFMA.FTZ R95, R95, UR38, -R0.reuse ;  /* 0x000000265f5f7c23 */ /* 0x100fe20008010800 */
[----:B-1----:R-:W-:Y:S01]  /*35e0*/  FMNMX.FTZ R21, R73, R20, !PT ;  /* 0x0000001449157209 */ /* 0x002fe20007810000 */
[--C-:B------:R-:W-:Y:S01]  /*35f0*/  FFMA.FTZ R20, R113, UR38, -R0.reuse ;  /* 0x0000002671147c23 */ /* 0x100fe20008010800 */
[----:B------:R-:W-:Y:S01]  /*3600*/  ISETP.GT.AND P1, PT, R38, 0x30, PT ;  /* 0x000000302600780c */ /* 0x000fe20003f24270 */
[--C-:B------:R-:W-:Y:S01]  /*3610*/  FFMA.FTZ R91, R91, UR38, -R0.reuse ;  /* 0x000000265b5b7c23 */ /* 0x100fe20008010800 */
[----:B------:R-:W-:Y:S01]  /*3620*/  FMNMX.FTZ R22, R76, R21, !PT ;  /* 0x000000154c167209 */ /* 0x000fe20007810000 */
[----:B------:R-:W1:Y:S01]  /*3630*/  MUFU.EX2 R11, R11 ;  /* 0x0000000b000b7308 */ /* 0x000e620000000800 */
[----:B------:R-:W-:Y:S01]  /*3640*/  FSEL R80, R80, -INF , P1 ;  /* 0xff80000050507808 */ /* 0x000fe20000800000 */
[--C-:B------:R-:W-:Y:S01]  /*3650*/  FFMA.FTZ R31, R31, UR38, -R0.reuse ;  /* 0x000000261f1f7c23 */ /* 0x100fe20008010800 */
[----:B------:R-:W-:Y:S01]  /*3660*/  FMNMX.FTZ R21, R77, R22, !PT ;  /* 0x000000164d157209 */ /* 0x000fe20007810000 */
[----:B------:R-:W-:Y:S01]  /*3670*/  FFMA.FTZ R35, R35, UR38, -R0 ;  /* 0x0000002623237c23 */ /* 0x000fe20008010800 */
[----:B------:R-:W-:-:S02]  /*3680*/  ISETP.GT.AND P1, PT, R38, 0x38, PT ;  /* 0x000000382600780c */ /* 0x000fc40003f24270 */
[----:B------:R-:W-:Y:S01]  /*3690*/  FMNMX.FTZ R22, R80, R21, !PT ;  /* 0x0000001550167209 */ /* 0x000fe20007810000 */
[----:B------:R-:W-:Y:S01]  /*36a0*/  MUFU.EX2 R13, R13 ;  /* 0x0000000d000d7308 */ /* 0x000fe20000000800 */
[----:B------:R-:W-:Y:S02]  /*36b0*/  FSEL R84, R84, -INF , P1 ;  /* 0xff80000054547808 */ /* 0x000fe40000800000 */
[----:B------:R-:W-:Y:S01]  /*36c0*/  FMNMX.FTZ R23, R81, R22, !PT ;  /* 0x0000001651177209 */ /* 0x000fe20007810000 */
[----:B------:R-:W-:Y:S01]  /*36d0*/  FFMA.FTZ R22, R117, UR38, -R0 ;  /* 0x0000002675167c23 */ /* 0x000fe20008010800 */
[----:B------:R-:W-:Y:S02]  /*36e0*/  ISETP.GT.AND P1, PT, R38, 0x40, PT ;  /* 0x000000402600780c */ /* 0x000fe40003f24270 */
[----:B------:R-:W-:Y:S01]  /*36f0*/  FMNMX.FTZ R26, R84, R23, !PT ;  /* 0x00000017541a7209 */ /* 0x000fe20007810000 */
[----:B------:R-:W-:Y:S01]  /*3700*/  MUFU.EX2 R14, R14 ;  /* 0x0000000e000e7308 */ /* 0x000fe20000000800 */
[----:B------:R-:W-:-:S02]  /*3710*/  FSEL R56, R56, -INF , P1 ;  /* 0xff80000038387808 */ /* 0x000fc40000800000 */
[----:B------:R-:W-:Y:S01]  /*3720*/  FMNMX.FTZ R23, R85, R26, !PT ;  /* 0x0000001a55177209 */ /* 0x000fe20007810000 */
[----:B------:R-:W-:Y:S01]  /*3730*/  FFMA.FTZ R26, R121, UR38, -R0 ;  /* 0x00000026791a7c23 */ /* 0x000fe20008010800 */
[----:B------:R-:W-:Y:S02]  /*3740*/  ISETP.GT.AND P1, PT, R38, 0x48, PT ;  /* 0x000000482600780c */ /* 0x000fe40003f24270 */
[----:B------:R-:W-:Y:S01]  /*3750*/  FMNMX.FTZ R27, R56, R23, !PT ;  /* 0x00000017381b7209 */ /* 0x000fe20007810000 */
[----:B------:R-:W-:Y:S01]  /*3760*/  MUFU.EX2 R15, R107 ;  /* 0x0000006b000f7308 */ /* 0x000fe20000000800 */
[----:B------:R-:W-:Y:S02]  /*3770*/  FSEL R62, R60, -INF , P1 ;  /* 0xff8000003c3e7808 */ /* 0x000fe40000800000 */
[----:B------:R-:W-:Y:S02]  /*3780*/  FMNMX.FTZ R27, R58, R27, !PT ;  /* 0x0000001b3a1b7209 */ /* 0x000fe40007810000 */
[----:B------:R-:W-:-:S02]  /*3790*/  ISETP.GT.AND P1, PT, R38, 0x50, PT ;  /* 0x000000502600780c */ /* 0x000fc40003f24270 */
[----:B------:R-:W-:Y:S01]  /*37a0*/  FMNMX.FTZ R30, R62, R27, !PT ;  /* 0x0000001b3e1e7209 */ /* 0x000fe20007810000 */
[----:B------:R-:W-:Y:S01]  /*37b0*/  MUFU.EX2 R18, R18 ;  /* 0x0000001200127308 */ /* 0x000fe20000000800 */
[----:B------:R-:W-:Y:S02]  /*37c0*/  FSEL R64, R64, -INF , P1 ;  /* 0xff80000040407808 */ /* 0x000fe40000800000 */
[----:B------:R-:W-:Y:S02]  /*37d0*/  FMNMX.FTZ R27, R61, R30, !PT ;  /* 0x0000001e3d1b7209 */ /* 0x000fe40007810000 */
[----:B------:R-:W-:Y:S02]  /*37e0*/  ISETP.GT.AND P1, PT, R38, 0x58, PT ;  /* 0x000000582600780c */ /* 0x000fe40003f24270 */
[----:B------:R-:W-:Y:S01]  /*37f0*/  FMNMX.FTZ R30, R64, R27, !PT ;  /* 0x0000001b401e7209 */ /* 0x000fe20007810000 */
[----:B------:R-:W-:Y:S01]  /*3800*/  MUFU.EX2 R19, R111 ;  /* 0x0000006f00137308 */ /* 0x000fe20000000800 */
[----:B------:R-:W-:-:S02]  /*3810*/  FSEL R68, R68, -INF , P1 ;  /* 0xff80000044447808 */ /* 0x000fc40000800000 */
[----:B------:R-:W-:Y:S02]  /*3820*/  FMNMX.FTZ R27, R65, R30, !PT ;  /* 0x0000001e411b7209 */ /* 0x000fe40007810000 */
[----:B------:R-:W-:Y:S02]  /*3830*/  ISETP.GT.AND P1, PT, R38, 0x60, PT ;  /* 0x000000602600780c */ /* 0x000fe40003f24270 */
[----:B------:R-:W-:Y:S01]  /*3840*/  FMNMX.FTZ R30, R68, R27, !PT ;  /* 0x0000001b441e7209 */ /* 0x000fe20007810000 */
[----:B------:R-:W-:Y:S01]  /*3850*/  MUFU.EX2 R20, R20 ;  /* 0x0000001400147308 */ /* 0x000fe20000000800 */
[----:B------:R-:W-:Y:S02]  /*3860*/  ISETP.GT.AND P2, PT, R38, 0x61, PT ;  /* 0x000000612600780c */ /* 0x000fe40003f44270 */
[----:B------:R-:W-:Y:S02]  /*3870*/  FSEL R66, R40, -INF , P1 ;  /* 0xff80000028427808 */ /* 0x000fe40000800000 */
[----:B------:R-:W-:Y:S01]  /*3880*/  FMNMX.FTZ R105, R69, R30, !PT ;  /* 0x0000001e45697209 */ /* 0x000fe20007810000 */
[----:B------:R-:W-:Y:S01]  /*3890*/  FFMA.FTZ R30, R103, UR38, -R0 ;  /* 0x00000026671e7c23 */ /* 0x000fe20008010800 */
[----:B------:R-:W-:Y:S01]  /*38a0*/  ISETP.GT.AND P1, PT, R38, 0x68, PT ;  /* 0x000000682600780c */ /* 0x000fe20003f24270 */
[----:B------:R-:W-:Y:S01]  /*38b0*/  MUFU.EX2 R21, R115 ;  /* 0x0000007300157308 */ /* 0x000fe20000000800 */
[----:B------:R-:W-:-:S02]  /*38c0*/  FSEL R70, R41, -INF , P2 ;  /* 0xff80000029467808 */ /* 0x000fc40001000000 */
[----:B------:R-:W-:Y:S02]  /*38d0*/  FMNMX.FTZ R105, R66, R105, !PT ;  /* 0x0000006942697209 */ /* 0x000fe40007810000 */
[----:B------:R-:W-:Y:S02]  /*38e0*/  ISETP.GT.AND P2, PT, R38, 0x69, PT ;  /* 0x000000692600780c */ /* 0x000fe40003f44270 */
[----:B------:R-:W-:Y:S01]  /*38f0*/  FSEL R74, R44, -INF , P1 ;  /* 0xff8000002c4a7808 */ /* 0x000fe20000800000 */
[----:B------:R-:W-:Y:S01]  /*3900*/  FFMA.FTZ R44, R67, UR38, -R0 ;  /* 0x00000026432c7c23 */ /* 0x000fe20008010800 */
[----:B------:R-:W-:Y:S01]  /*3910*/  FMNMX.FTZ R105, R70, R105, !PT ;  /* 0x0000006946697209 */ /* 0x000fe20007810000 */
[----:B------:R-:W-:Y:S01]  /*3920*/  MUFU.EX2 R22, R22 ;  /* 0x0000001600167308 */ /* 0x000fe20000000800 */
[----:B------:R-:W-:Y:S02]  /*3930*/  ISETP.GT.AND P1, PT, R38, 0x70, PT ;  /* 0x000000702600780c */ /* 0x000fe40003f24270 */
[----:B------:R-:W-:-:S02]  /*3940*/  FSEL R45, R45, -INF , P2 ;  /* 0xff8000002d2d7808 */ /* 0x000fc40001000000 */
[----:B------:R-:W-:Y:S02]  /*3950*/  FMNMX.FTZ R40, R74, R105, !PT ;  /* 0x000000694a287209 */ /* 0x000fe40007810000 */
[----:B------:R-:W-:Y:S01]  /*3960*/  ISETP.GT.AND P2, PT, R38, 0x71, PT ;  /* 0x000000712600780c */ /* 0x000fe20003f44270 */
[----:B------:R-:W-:Y:S01]  /*3970*/  MUFU.EX2 R23, R119 ;  /* 0x0000007700177308 */ /* 0x000fe20000000800 */
[----:B------:R-:W-:Y:S02]  /*3980*/  FSEL R48, R48, -INF , P1 ;  /* 0xff80000030307808 */ /* 0x000fe40000800000 */
[----:B------:R-:W-:Y:S02]  /*3990*/  FMNMX.FTZ R41, R45, R40, !PT ;  /* 0x000000282d297209 */ /* 0x000fe40007810000 */
[----:B------:R-:W-:Y:S02]  /*39a0*/  FSEL R60, R49, -INF , P2 ;  /* 0xff800000313c7808 */ /* 0x000fe40001000000 */
[----:B------:R-:W-:Y:S01]  /*39b0*/  ISETP.GT.AND P1, PT, R38, 0x78, PT ;  /* 0x000000782600780c */ /* 0x000fe20003f24270 */
[----:B------:R-:W-:Y:S01]  /*39c0*/  MUFU.EX2 R26, R26 ;  /* 0x0000001a001a7308 */ /* 0x000fe20000000800 */
[----:B------:R-:W-:-:S02]  /*39d0*/  FMNMX.FTZ R49, R48, R41, !PT ;  /* 0x0000002930317209 */ /* 0x000fc40007810000 */
[----:B------:R-:W-:Y:S02]  /*39e0*/  ISETP.GT.AND P2, PT, R38, 0x79, PT ;  /* 0x000000792600780c */ /* 0x000fe40003f44270 */
[----:B------:R-:W-:Y:S02]  /*39f0*/  FSEL R52, R52, -INF , P1 ;  /* 0xff80000034347808 */ /* 0x000fe40000800000 */
[----:B------:R-:W-:Y:S01]  /*3a00*/  FMNMX.FTZ R49, R60, R49, !PT ;  /* 0x000000313c317209 */ /* 0x000fe20007810000 */
[----:B------:R-:W-:Y:S01]  /*3a10*/  MUFU.EX2 R57, R57 ;  /* 0x0000003900397308 */ /* 0x000fe20000000800 */
[----:B------:R-:W-:Y:S02]  /*3a20*/  FSEL R53, R53, -INF , P2 ;  /* 0xff80000035357808 */ /* 0x000fe40001000000 */
[----:B------:R-:W-:Y:S02]  /*3a30*/  ISETP.GT.AND P1, PT, R38, 0x80, PT ;  /* 0x000000802600780c */ /* 0x000fe40003f24270 */
[----:B------:R-:W-:-:S02]  /*3a40*/  FMNMX.FTZ R40, R52, R49, !PT ;  /* 0x0000003134287209 */ /* 0x000fc40007810000 */
[----:B------:R-:W-:Y:S01]  /*3a50*/  ISETP.GT.AND P2, PT, R38, 0x81, PT ;  /* 0x000000812600780c */ /* 0x000fe20003f44270 */
[----:B------:R-:W-:Y:S01]  /*3a60*/  MUFU.EX2 R27, R125 ;  /* 0x0000007d001b7308 */ /* 0x000fe20000000800 */
[----:B------:R-:W-:Y:S02]  /*3a70*/  FSEL R78, R24, -INF , P1 ;  /* 0xff800000184e7808 */ /* 0x000fe40000800000 */
[----:B------:R-:W-:Y:S02]  /*3a80*/  FMNMX.FTZ R49, R53, R40, !PT ;  /* 0x0000002835317209 */ /* 0x000fe40007810000 */
[----:B------:R-:W-:Y:S02]  /*3a90*/  ISETP.GT.AND P1, PT, R38, 0x88, PT ;  /* 0x000000882600780c */ /* 0x000fe40003f24270 */
[----:B------:R-:W-:Y:S01]  /*3aa0*/  FSEL R54, R25, -INF , P2 ;  /* 0xff80000019367808 */ /* 0x000fe20001000000 */
[----:B------:R-:W-:Y:S01]  /*3ab0*/  FFMA.FTZ R25, R87, UR38, -R0 ;  /* 0x0000002657197c23 */ /* 0x000fe20008010800 */
[----:B------:R-:W-:Y:S01]  /*3ac0*/  FMNMX.FTZ R49, R78, R49, !PT ;  /* 0x000000314e317209 */ /* 0x000fe20007810000 */
[----:B------:R-:W-:Y:S01]  /*3ad0*/  MUFU.EX2 R30, R30 ;  /* 0x0000001e001e7308 */ /* 0x000fe20000000800 */
[----:B------:R-:W-:-:S02]  /*3ae0*/  ISETP.GT.AND P2, PT, R38, 0x89, PT ;  /* 0x000000892600780c */ /* 0x000fc40003f44270 */
[----:B------:R-:W-:Y:S01]  /*3af0*/  FSEL R82, R28, -INF , P1 ;  /* 0xff8000001c527808 */ /* 0x000fe20000800000 */
[--C-:B------:R-:W-:Y:S01]  /*3b00*/  FFMA.FTZ R28, R79, UR38, -R0.reuse ;  /* 0x000000264f1c7c23 */ /* 0x100fe20008010800 */
[----:B------:R-:W-:Y:S02]  /*3b10*/  FMNMX.FTZ R49, R54, R49, !PT ;  /* 0x0000003136317209 */ /* 0x000fe40007810000 */
[----:B------:R-:W-:Y:S01]  /*3b20*/  ISETP.GT.AND P1, PT, R38, 0x90, PT ;  /* 0x000000902600780c */ /* 0x000fe20003f24270 */
[----:B------:R-:W-:Y:S01]  /*3b30*/  MUFU.EX2 R34, R34 ;  /* 0x0000002200227308 */ /* 0x000fe20000000800 */
[----:B------:R-:W-:Y:S01]  /*3b40*/  FSEL R86, R29, -INF , P2 ;  /* 0xff8000001d567808 */ /* 0x000fe20001000000 */
[--C-:B------:R-:W-:Y:S01]  /*3b50*/  FFMA.FTZ R29, R42, UR38, -R0.reuse ;  /* 0x000000262a1d7c23 */ /* 0x100fe20008010800 */
[----:B------:R-:W-:Y:S01]  /*3b60*/  FMNMX.FTZ R49, R82, R49, !PT ;  /* 0x0000003152317209 */ /* 0x000fe20007810000 */
[----:B------:R-:W-:Y:S01]  /*3b70*/  FFMA.FTZ R42, R59, UR38, -R0 ;  /* 0x000000263b2a7c23 */ /* 0x000fe20008010800 */
[----:B------:R-:W-:-:S02]  /*3b80*/  FSEL R79, R32, -INF , P1 ;  /* 0xff800000204f7808 */ /* 0x000fc40000800000 */
[----:B------:R-:W-:Y:S01]  /*3b90*/  ISETP.GT.AND P2, PT, R38, 0x91, PT ;  /* 0x000000912600780c */ /* 0x000fe20003f44270 */
[----:B------:R-:W-:Y:S01]  /*3ba0*/  MUFU.EX2 R41, R95 ;  /* 0x0000005f00297308 */ /* 0x000fe20000000800 */
[----:B------:R-:W-:Y:S02]  /*3bb0*/  FMNMX.FTZ R32, R86, R49, !PT ;  /* 0x0000003156207209 */ /* 0x000fe40007810000 */
[C---:B------:R-:W-:Y:S02]  /*3bc0*/  ISETP.GT.AND P1, PT, R38.reuse, 0x98, PT ;  /* 0x000000982600780c */ /* 0x040fe40003f24270 */
[----:B------:R-:W-:Y:S01]  /*3bd0*/  FSEL R87, R33, -INF , P2 ;  /* 0xff80000021577808 */ /* 0x000fe20001000000 */
[--C-:B------:R-:W-:Y:S01]  /*3be0*/  FFMA.FTZ R33, R71, UR38, -R0.reuse ;  /* 0x0000002647217c23 */ /* 0x100fe20008010800 */
[----:B------:R-:W-:Y:S01]  /*3bf0*/  FMNMX.FTZ R32, R79, R32, !PT ;  /* 0x000000204f207209 */ /* 0x000fe20007810000 */
[----:B------:R-:W-:Y:S01]  /*3c00*/  MUFU.EX2 R24, R91 ;  /* 0x0000005b00187308 */ /* 0x000fe20000000800 */
[----:B------:R-:W-:Y:S01]  /*3c10*/  ISETP.GT.AND P2, PT, R38, 0x99, PT ;  /* 0x000000992600780c */ /* 0x000fe20003f44270 */
[--C-:B------:R-:W-:Y:S01]  /*3c20*/  FFMA.FTZ R38, R51, UR38, -R0.reuse ;  /* 0x0000002633267c23 */ /* 0x100fe20008010800 */
[----:B------:R-:W-:Y:S01]  /*3c30*/  FSEL R71, R36, -INF , P1 ;  /* 0xff80000024477808 */ /* 0x000fe20000800000 */
[----:B------:R-:W-:Y:S01]  /*3c40*/  FFMA.FTZ R36, R46, UR38, -R0 ;  /* 0x000000262e247c23 */ /* 0x000fe20008010800 */
[----:B------:R-:W-:-:S02]  /*3c50*/  FMNMX.FTZ R32, R87, R32, !PT ;  /* 0x0000002057207209 */ /* 0x000fc40007810000 */
[----:B------:R-:W-:Y:S01]  /*3c60*/  FSEL R90, R37, -INF , P2 ;  /* 0xff800000255a7808 */ /* 0x000fe20001000000 */
[----:B------:R-:W-:Y:S01]  /*3c70*/  MUFU.EX2 R25, R25 ;  /* 0x0000001900197308 */ /* 0x000fe20000000800 */
[----:B------:R-:W-:Y:S01]  /*3c80*/  FMNMX.FTZ R37, R71, R32, !PT ;  /* 0x0000002047257209 */ /* 0x000fe20007810000 */
[--C-:B------:R-:W-:Y:S01]  /*3c90*/  FFMA.FTZ R32, R43, UR38, -R0.reuse ;  /* 0x000000262b207c23 */ /* 0x100fe20008010800 */
[--C-:B------:R-:W-:Y:S01]  /*3ca0*/  FFMA.FTZ R43, R47, UR38, -R0.reuse ;  /* 0x000000262f2b7c23 */ /* 0x100fe20008010800 */
[--C-:B------:R-:W-:Y:S01]  /*3cb0*/  FFMA.FTZ R47, R55, UR38, -R0.reuse ;  /* 0x00000026372f7c23 */ /* 0x100fe20008010800 */
[----:B------:R-:W-:Y:S01]  /*3cc0*/  FMNMX.FTZ R40, R90, R37, !PT ;  /* 0x000000255a287209 */ /* 0x000fe20007810000 */
[--C-:B------:R-:W-:Y:S01]  /*3cd0*/  FFMA.FTZ R37, R50, UR38, -R0.reuse ;  /* 0x0000002632257c23 */ /* 0x100fe20008010800 */
[--C-:B------:R-:W-:Y:S01]  /*3ce0*/  FFMA.FTZ R50, R7, UR38, -R0.reuse ;  /* 0x0000002607327c23 */ /* 0x100fe20008010800 */
[----:B------:R-:W-:Y:S02]  /*3cf0*/  MUFU.EX2 R28, R28 ;  /* 0x0000001c001c7308 */ /* 0x000fe40000000800 */
[----:B------:R-:W4:Y:S06]  /*3d00*/  SHFL.BFLY PT, R49, R40, 0x2, 0x1f ;  /* 0x0c401f0028317f89 */ /* 0x000f2c00000e0000 */
[----:B------:R-:W-:Y:S08]  /*3d10*/  MUFU.EX2 R33, R33 ;  /* 0x0000002100217308 */ /* 0x000ff00000000800 */
[----:B------:R-:W-:Y:S08]  /*3d20*/  MUFU.EX2 R29, R29 ;  /* 0x0000001d001d7308 */ /* 0x000ff00000000800 */
[----:B------:R-:W-:Y:S01]  /*3d30*/  MUFU.EX2 R32, R32 ;  /* 0x0000002000207308 */ /* 0x000fe20000000800 */
[----:B----4-:R-:W-:Y:S01]  /*3d40*/  FMNMX.FTZ R46, R40, R49, !PT ;  /* 0x00000031282e7209 */ /* 0x010fe20007810000 */
[----:B------:R-:W-:Y:S01]  /*3d50*/  FFMA.FTZ R49, R63, UR38, -R0 ;  /* 0x000000263f317c23 */ /* 0x000fe20008010800 */
[----:B--2---:R-:W-:-:S03]  /*3d60*/  FADD.FTZ R63, R4, R9 ;  /* 0x00000009043f7221 */ /* 0x004fc60000010000 */
[----:B------:R-:W2:Y:S02]  /*3d70*/  SHFL.BFLY PT, R7, R46, 0x1, 0x1f ;  /* 0x0c201f002e077f89 */ /* 0x000ea400000e0000 */
[----:B------:R4:W-:Y:S01]  /*3d80*/  MUFU.EX2 R40, R50 ;  /* 0x0000003200287308 */ /* 0x0009e20000000800 */
[----:B---3--:R-:W-:-:S04]  /*3d90*/  FADD.FTZ R94, R10, R63 ;  /* 0x0000003f0a5e7221 */ /* 0x008fc80000010000 */
[----:B-1----:R-:W-:-:S03]  /*3da0*/  FADD.FTZ R67, R11, R94 ;  /* 0x0000005e0b437221 */ /* 0x002fc60000010000 */
[----:B------:R-:W-:Y:S01]  /*3db0*/  MUFU.EX2 R36, R36 ;  /* 0x0000002400247308 */ /* 0x000fe20000000800 */
[----:B----4-:R-:W-:-:S07]  /*3dc0*/  IMAD.U32 R50, RZ, RZ, UR38 ;  /* 0x00000026ff327e24 */ /* 0x010fce000f8e00ff */
[----:B------:R-:W-:Y:S01]  /*3dd0*/  MUFU.EX2 R43, R43 ;  /* 0x0000002b002b7308 */ /* 0x000fe20000000800 */
[----:B--2---:R-:W-:Y:S01]  /*3de0*/  FMNMX.FTZ R7, R46, R7, !PT ;  /* 0x000000072e077209 */ /* 0x004fe20007810000 */
[----:B------:R-:W-:-:S06]  /*3df0*/  FFMA.FTZ R46, R75, UR38, -R0 ;  /* 0x000000264b2e7c23 */ /* 0x000fcc0008010800 */
[----:B------:R-:W-:Y:S01]  /*3e00*/  MUFU.EX2 R37, R37 ;  /* 0x0000002500257308 */ /* 0x000fe20000000800 */
[C---:B------:R-:W-:Y:S01]  /*3e10*/  FSETP.NEU.FTZ.AND P1, PT, R7.reuse, -INF , PT ;  /* 0xff8000000700780b */ /* 0x040fe20003f3d000 */
[----:B------:R-:W-:-:S05]  /*3e20*/  FFMA.FTZ R50, R7, R50, -8 ;  /* 0xc100000007327423 */ /* 0x000fca0000010032 */
[----:B------:R-:W-:Y:S01]  /*3e30*/  FSEL R51, R50, RZ, P1 ;  /* 0x000000ff32337208 */ /* 0x000fe20000800000 */
[----:B------:R-:W-:Y:S01]  /*3e40*/  FFMA.FTZ R50, R83, UR38, -R0 ;  /* 0x0000002653327c23 */ /* 0x000fe20008010800 */
[----:B------:R-:W-:Y:S01]  /*3e50*/  MUFU.EX2 R38, R38 ;  /* 0x0000002600267308 */ /* 0x000fe20000000800 */
[----:B------:R-:W-:Y:S02]  /*3e60*/  PLOP3.LUT P1, PT, PT, PT, UP0, 0x80, 0x0 ;  /* 0x000000000000781c */ /* 0x000fe40003f2f008 */
[--C-:B------:R-:W-:Y:S01]  /*3e70*/  FFMA.FTZ R88, R88, UR38, -R51.reuse ;  /* 0x0000002658587c23 */ /* 0x100fe20008010833 */
[--C-:B------:R-:W-:Y:S01]  /*3e80*/  FFMA.FTZ R89, R89, UR38, -R51.reuse ;  /* 0x0000002659597c23 */ /* 0x100fe20008010833 */
[--C-:B------:R-:W-:Y:S01]  /*3e90*/  FFMA.FTZ R92, R92, UR38, -R51.reuse ;  /* 0x000000265c5c7c23 */ /* 0x100fe20008010833 */
[--C-:B------:R-:W-:Y:S01]  /*3ea0*/  FFMA.FTZ R93, R93, UR38, -R51.reuse ;  /* 0x000000265d5d7c23 */ /* 0x100fe20008010833 */
[--C-:B------:R-:W-:Y:S01]  /*3eb0*/  FFMA.FTZ R96, R96, UR38, -R51.reuse ;  /* 0x0000002660607c23 */ /* 0x100fe20008010833 */
[--C-:B------:R-:W-:Y:S01]  /*3ec0*/  FFMA.FTZ R97, R97, UR38, -R51.reuse ;  /* 0x0000002661617c23 */ /* 0x100fe20008010833 */
[----:B------:R-:W-:Y:S01]  /*3ed0*/  MUFU.EX2 R88, R88 ;  /* 0x0000005800587308 */ /* 0x000fe20000000800 */
[--C-:B------:R-:W-:Y:S01]  /*3ee0*/  FFMA.FTZ R100, R100, UR38, -R51.reuse ;  /* 0x0000002664647c23 */ /* 0x100fe20008010833 */
[--C-:B------:R-:W-:Y:S01]  /*3ef0*/  FFMA.FTZ R58, R58, UR38, -R51.reuse ;  /* 0x000000263a3a7c23 */ /* 0x100fe20008010833 */
[--C-:B------:R-:W-:Y:S01]  /*3f00*/  FFMA.FTZ R101, R101, UR38, -R51.reuse ;  /* 0x0000002665657c23 */ /* 0x100fe20008010833 */
[--C-:B------:R-:W-:Y:S01]  /*3f10*/  FFMA.FTZ R72, R72, UR38, -R51.reuse ;  /* 0x0000002648487c23 */ /* 0x100fe20008010833 */
[--C-:B------:R-:W-:Y:S01]  /*3f20*/  FFMA.FTZ R73, R73, UR38, -R51.reuse ;  /* 0x0000002649497c23 */ /* 0x100fe20008010833 */
[--C-:B------:R-:W-:Y:S01]  /*3f30*/  FFMA.FTZ R76, R76, UR38, -R51.reuse ;  /* 0x000000264c4c7c23 */ /* 0x100fe20008010833 */
[--C-:B------:R-:W-:Y:S01]  /*3f40*/  FFMA.FTZ R77, R77, UR38, -R51.reuse ;  /* 0x000000264d4d7c23 */ /* 0x100fe20008010833 */
[----:B------:R-:W1:Y:S01]  /*3f50*/  MUFU.EX2 R89, R89 ;  /* 0x0000005900597308 */ /* 0x000e620000000800 */
[--C-:B------:R-:W-:Y:S01]  /*3f60*/  FFMA.FTZ R80, R80, UR38, -R51.reuse ;  /* 0x0000002650507c23 */ /* 0x100fe20008010833 */
[--C-:B------:R-:W-:Y:S01]  /*3f70*/  FFMA.FTZ R70, R70, UR38, -R51.reuse ;  /* 0x0000002646467c23 */ /* 0x100fe20008010833 */
[--C-:B------:R-:W-:Y:S01]  /*3f80*/  FFMA.FTZ R81, R81, UR38, -R51.reuse ;  /* 0x0000002651517c23 */ /* 0x100fe20008010833 */
[--C-:B------:R-:W-:Y:S01]  /*3f90*/  FFMA.FTZ R84, R84, UR38, -R51.reuse ;  /* 0x0000002654547c23 */ /* 0x100fe20008010833 */
[--C-:B------:R-:W-:Y:S01]  /*3fa0*/  FFMA.FTZ R85, R85, UR38, -R51.reuse ;  /* 0x0000002655557c23 */ /* 0x100fe20008010833 */
[--C-:B------:R-:W-:Y:S01]  /*3fb0*/  FFMA.FTZ R56, R56, UR38, -R51.reuse ;  /* 0x0000002638387c23 */ /* 0x100fe20008010833 */
[--C-:B------:R-:W-:Y:S01]  /*3fc0*/  FFMA.FTZ R62, R62, UR38, -R51.reuse ;  /* 0x000000263e3e7c23 */ /* 0x100fe20008010833 */
[----:B------:R-:W2:Y:S01]  /*3fd0*/  MUFU.EX2 R92, R92 ;  /* 0x0000005c005c7308 */ /* 0x000ea20000000800 */
[--C-:B------:R-:W-:Y:S01]  /*3fe0*/  FFMA.FTZ R61, R61, UR38, -R51.reuse ;  /* 0x000000263d3d7c23 */ /* 0x100fe20008010833 */
[--C-:B------:R-:W-:Y:S01]  /*3ff0*/  FFMA.FTZ R60, R60, UR38, -R51.reuse ;  /* 0x000000263c3c7c23 */ /* 0x100fe20008010833 */
[--C-:B------:R-:W-:Y:S01]  /*4000*/  FFMA.FTZ R64, R64, UR38, -R51.reuse ;  /* 0x0000002640407c23 */ /* 0x100fe20008010833 */
[--C-:B------:R-:W-:Y:S01]  /*4010*/  FFMA.FTZ R65, R65, UR38, -R51.reuse ;  /* 0x0000002641417c23 */ /* 0x100fe20008010833 */
[--C-:B------:R-:W-:Y:S01]  /*4020*/  FFMA.FTZ R68, R68, UR38, -R51.reuse ;  /* 0x0000002644447c23 */ /* 0x100fe20008010833 */
[--C-:B------:R-:W-:Y:S01]  /*4030*/  FFMA.FTZ R69, R69, UR38, -R51.reuse ;  /* 0x0000002645457c23 */ /* 0x100fe20008010833 */
[----:B------:R-:W-:Y:S01]  /*4040*/  FFMA.FTZ R66, R66, UR38, -R51 ;  /* 0x0000002642427c23 */ /* 0x000fe20008010833 */
[----:B------:R-:W3:Y:S01]  /*4050*/  MUFU.EX2 R93, R93 ;  /* 0x0000005d005d7308 */ /* 0x000ee20000000800 */
[----:B-1----:R-:W-:Y:S01]  /*4060*/  FADD.FTZ R59, R88, R89 ;  /* 0x00000059583b7221 */ /* 0x002fe20000010000 */
        /* <DEDUP_REMOVED lines=13> */
[----:B------:R-:W-:Y:S01]  /*4140*/  FFMA.FTZ R51, R90, UR38, -R51 ;  /* 0x000000265a337c23 */ /* 0x000fe20008010833 */
[----:B------:R-:W4:Y:S08]  /*4150*/  MUFU.EX2 R97, R97 ;  /* 0x0000006100617308 */ /* 0x000f300000000800 */
[----:B------:R-:W5:Y:S08]  /*4160*/  MUFU.EX2 R100, R100 ;  /* 0x0000006400647308 */ /* 0x000f700000000800 */
[----:B------:R2:W-:Y:S08]  /*4170*/  MUFU.EX2 R55, R58 ;  /* 0x0000003a00377308 */ /* 0x0005f00000000800 */
[----:B------:R-:W0:Y:S01]  /*4180*/  MUFU.EX2 R101, R101 ;  /* 0x0000006500657308 */ /* 0x000e220000000800 */
[----:B--2---:R-:W-:Y:S01]  /*4190*/  FADD.FTZ R58, R92, R59 ;  /* 0x0000003b5c3a7221 */ /* 0x004fe20000010000 */
[----:B---3--:R-:W-:-:S03]  /*41a0*/  F2FP.SATFINITE.E4M3.F32.PACK_AB_MERGE_C R92, R93, R92, RZ ;  /* 0x0000005c5d5c723e */ /* 0x008fc600048070ff */
[----:B------:R-:W-:Y:S01]  /*41b0*/  FADD.FTZ R63, R93, R58 ;  /* 0x0000003a5d3f7221 */ /* 0x000fe20000010000 */
[----:B------:R-:W-:Y:S01]  /*41c0*/  FADD.FTZ R58, R12, R67 ;  /* 0x000000430c3a7221 */ /* 0x000fe20000010000 */
[----:B------:R-:W-:Y:S01]  /*41d0*/  F2FP.SATFINITE.E4M3.F32.PACK_AB_MERGE_C R184, R89, R88, R92 ;  /* 0x0000005859b8723e */ /* 0x000fe2000480705c */
[----:B------:R-:W2:Y:S01]  /*41e0*/  MUFU.EX2 R72, R72 ;  /* 0x0000004800487308 */ /* 0x000ea20000000800 */
[----:B-1----:R-:W-:Y:S01]  /*41f0*/  FADD.FTZ R94, R96, R63 ;  /* 0x0000003f605e7221 */ /* 0x002fe20000010000 */
[----:B------:R-:W-:Y:S01]  /*4200*/  FADD.FTZ R63, R13, R58 ;  /* 0x0000003a0d3f7221 */ /* 0x000fe20000010000 */
[----:B------:R-:W-:Y:S02]  /*4210*/  FFMA.FTZ R58, R39, UR38, -R0 ;  /* 0x00000026273a7c23 */ /* 0x000fe40008010800 */
[----:B----4-:R-:W-:Y:S01]  /*4220*/  FADD.FTZ R39, R97, R94 ;  /* 0x0000005e61277221 */ /* 0x010fe20000010000 */
[----:B------:R-:W-:Y:S01]  /*4230*/  FADD.FTZ R94, R14, R63 ;  /* 0x0000003f0e5e7221 */ /* 0x000fe20000010000 */
[C---:B------:R-:W-:Y:S01]  /*4240*/  F2FP.SATFINITE.E4M3.F32.PACK_AB_MERGE_C R14, R15.reuse, R14, RZ ;  /* 0x0000000e0f0e723e */ /* 0x040fe200048070ff */
[----:B------:R-:W1:Y:S01]  /*4250*/  MUFU.EX2 R73, R73 ;  /* 0x0000004900497308 */ /* 0x000e620000000800 */
[----:B-----5:R-:W-:Y:S01]  /*4260*/  FADD.FTZ R0, R100, R39 ;  /* 0x0000002764007221 */ /* 0x020fe20000010000 */
[----:B------:R-:W-:Y:S01]  /*4270*/  FADD.FTZ R63, R15, R94 ;  /* 0x0000005e0f3f7221 */ /* 0x000fe20000010000 */
[----:B------:R-:W-:-:S02]  /*4280*/  F2FP.SATFINITE.E4M3.F32.PACK_AB_MERGE_C R187, R13, R12, R14 ;  /* 0x0000000c0dbb723e */ /* 0x000fc4000480700e */
[C---:B0-----:R-:W-:Y:S01]  /*4290*/  FADD.FTZ R39, R101.reuse, R0 ;  /* 0x0000000065277221 */ /* 0x041fe20000010000 */
[----:B------:R-:W-:Y:S02]  /*42a0*/  F2FP.SATFINITE.E4M3.F32.PACK_AB_MERGE_C R100, R101, R100, RZ ;  /* 0x000000646564723e */ /* 0x000fe400048070ff */
[----:B------:R-:W0:Y:S01]  /*42b0*/  MUFU.EX2 R76, R76 ;  /* 0x0000004c004c7308 */ /* 0x000e220000000800 */
[----:B--2---:R-:W-:Y:S01]  /*42c0*/  FADD.FTZ R0, R72, R39 ;  /* 0x0000002748007221 */ /* 0x004fe20000010000 */
[----:B------:R-:W-:-:S06]  /*42d0*/  F2FP.SATFINITE.E4M3.F32.PACK_AB_MERGE_C R186, R97, R96, R100 ;  /* 0x0000006061ba723e */ /* 0x000fcc0004807064 */
[----:B------:R-:W2:Y:S01]  /*42e0*/  MUFU.EX2 R77, R77 ;  /* 0x0000004d004d7308 */ /* 0x000ea20000000800 */
[----:B-1----:R-:W-:-:S07]  /*42f0*/  FADD.FTZ R39, R73, R0 ;  /* 0x0000000049277221 */ /* 0x002fce0000010000 */
[----:B------:R1:W-:Y:S01]  /*4300*/  MUFU.EX2 R59, R70 ;  /* 0x00000046003b7308 */ /* 0x0003e20000000800 */
[----:B0-----:R-:W-:-:S07]  /*4310*/  FADD.FTZ R0, R76, R39 ;  /* 0x000000274c007221 */ /* 0x001fce0000010000 */
[----:B------:R-:W0:Y:S01]  /*4320*/  MUFU.EX2 R80, R80 ;  /* 0x0000005000507308 */ /* 0x000e220000000800 */
[----:B-1----:R-:W-:Y:S01]  /*4330*/  FADD.FTZ R70, R18, R63 ;  /* 0x0000003f12467221 */ /* 0x002fe20000010000 */
[----:B--2---:R-:W-:-:S03]  /*4340*/  F2FP.SATFINITE.E4M3.F32.PACK_AB_MERGE_C R76, R77, R76, RZ ;  /* 0x0000004c4d4c723e */ /* 0x004fc600048070ff */
[----:B------:R-:W-:Y:S01]  /*4350*/  FADD.FTZ R63, R19, R70 ;  /* 0x00000046133f7221 */ /* 0x000fe20000010000 */
[----:B------:R-:W-:Y:S02]  /*4360*/  F2FP.SATFINITE.E4M3.F32.PACK_AB_MERGE_C R180, R73, R72, R76 ;  /* 0x0000004849b4723e */ /* 0x000fe4000480704c */
[----:B------:R-:W-:Y:S01]  /*4370*/  CS2R R72, SRZ ;  /* 0x0000000000487805 */ /* 0x000fe2000001ff00 */
[----:B------:R-:W1:Y:S01]  /*4380*/  MUFU.EX2 R81, R81 ;  /* 0x0000005100517308 */ /* 0x000e620000000800 */
[----:B------:R-:W-:Y:S01]  /*4390*/  FADD.FTZ R70, R20, R63 ;  /* 0x0000003f14467221 */ /* 0x000fe20000010000 */
[----:B------:R-:W-:Y:S01]  /*43a0*/  FADD.FTZ R63, R77, R0 ;  /* 0x000000004d3f7221 */ /* 0x000fe20000010000 */
[C---:B------:R-:W-:Y:S02]  /*43b0*/  F2FP.SATFINITE.E4M3.F32.PACK_AB_MERGE_C R20, R21.reuse, R20, RZ ;  /* 0x000000141514723e */ /* 0x040fe400048070ff */
[----:B------:R-:W-:Y:S01]  /*43c0*/  CS2R R76, SRZ ;  /* 0x00000000004c7805 */ /* 0x000fe2000001ff00 */
[----:B------:R-:W-:Y:S01]  /*43d0*/  FADD.FTZ R67, R21, R70 ;  /* 0x0000004615437221 */ /* 0x000fe20000010000 */
[----:B------:R-:W-:Y:S01]  /*43e0*/  F2FP.SATFINITE.E4M3.F32.PACK_AB_MERGE_C R181, R19, R18, R20 ;  /* 0x0000001213b5723e */ /* 0x000fe20004807014 */
[----:B------:R-:W2:Y:S02]  /*43f0*/  MUFU.EX2 R84, R84 ;  /* 0x0000005400547308 */ /* 0x000ea40000000800 */
[----:B------:R-:W-:Y:S01]  /*4400*/  FADD.FTZ R70, R22, R67 ;  /* 0x0000004316467221 */ /* 0x000fe20000010000 */
[----:B0-----:R-:W-:-:S03]  /*4410*/  FADD.FTZ R0, R80, R63 ;  /* 0x0000003f50007221 */ /* 0x001fc60000010000 */
[----:B------:R-:W-:Y:S02]  /*4420*/  FADD.FTZ R67, R23, R70 ;  /* 0x0000004617437221 */ /* 0x000fe40000010000 */
[----:B------:R-:W0:Y:S01]  /*4430*/  MUFU.EX2 R85, R85 ;  /* 0x0000005500557308 */ /* 0x000e220000000800 */
[----:B-1----:R-:W-:Y:S01]  /*4440*/  FADD.FTZ R63, R81, R0 ;  /* 0x00000000513f7221 */ /* 0x002fe20000010000 */
[----:B------:R-:W-:Y:S01]  /*4450*/  FADD.FTZ R70, R26, R67 ;  /* 0x000000431a467221 */ /* 0x000fe20000010000 */
[----:B------:R-:W-:-:S03]  /*4460*/  F2FP.SATFINITE.E4M3.F32.PACK_AB_MERGE_C R26, R57, R26, RZ ;  /* 0x0000001a391a723e */ /* 0x000fc600048070ff */
[----:B------:R-:W-:Y:S01]  /*4470*/  FADD.FTZ R70, R57, R70 ;  /* 0x0000004639467221 */ /* 0x000fe20000010000 */
[----:B------:R-:W-:Y:S01]  /*4480*/  F2FP.SATFINITE.E4M3.F32.PACK_AB_MERGE_C R183, R23, R22, R26 ;  /* 0x0000001617b7723e */ /* 0x000fe2000480701a */
[----:B------:R-:W1:Y:S01]  /*4490*/  MUFU.EX2 R56, R56 ;  /* 0x0000003800387308 */ /* 0x000e620000000800 */
[----:B--2---:R-:W-:Y:S01]  /*44a0*/  FADD.FTZ R0, R84, R63 ;  /* 0x0000003f54007221 */ /* 0x004fe20000010000 */
[----:B------:R-:W-:-:S04]  /*44b0*/  FADD.FTZ R63, R27, R70 ;  /* 0x000000461b3f7221 */ /* 0x000fc80000010000 */
[----:B------:R-:W-:Y:S02]  /*44c0*/  FADD.FTZ R63, R30, R63 ;  /* 0x0000003f1e3f7221 */ /* 0x000fe40000010000 */
[----:B------:R-:W2:Y:S01]  /*44d0*/  MUFU.EX2 R62, R62 ;  /* 0x0000003e003e7308 */ /* 0x000ea20000000800 */
[----:B0-----:R-:W-:-:S04]  /*44e0*/  F2FP.SATFINITE.E4M3.F32.PACK_AB_MERGE_C R84, R85, R84, RZ ;  /* 0x000000545554723e */ /* 0x001fc800048070ff */
[----:B------:R-:W-:Y:S02]  /*44f0*/  F2FP.SATFINITE.E4M3.F32.PACK_AB_MERGE_C R182, R81, R80, R84 ;  /* 0x0000005051b6723e */ /* 0x000fe40004807054 */
[----:B------:R-:W-:Y:S01]  /*4500*/  CS2R R80, SRZ ;  /* 0x0000000000507805 */ /* 0x000fe2000001ff00 */
[----:B------:R0:W-:Y:S08]  /*4510*/  MUFU.EX2 R39, R60 ;  /* 0x0000003c00277308 */ /* 0x0001f00000000800 */
[----:B------:R-:W3:Y:S01]  /*4520*/  MUFU.EX2 R61, R61 ;  /* 0x0000003d003d7308 */ /* 0x000ee20000000800 */
[----:B0-----:R-:W-:Y:S01]  /*4530*/  F2FP.SATFINITE.E4M3.F32.PACK_AB_MERGE_C R60, R11, R10, RZ ;  /* 0x0000000a0b3c723e */ /* 0x001fe200048070ff */
[----:B------:R-:W-:Y:S01]  /*4540*/  FADD.FTZ R11, R85, R0 ;  /* 0x00000000550b7221 */ /* 0x000fe20000010000 */
[----:B------:R-:W-:Y:S01]  /*4550*/  FADD.FTZ R10, R34, R63 ;  /* 0x0000003f220a7221 */ /* 0x000fe20000010000 */
[----:B------:R-:W-:-:S02]  /*4560*/  F2FP.SATFINITE.E4M3.F32.PACK_AB_MERGE_C R34, R41, R34, RZ ;  /* 0x000000222922723e */ /* 0x000fc400048070ff */
[----:B------:R-:W-:Y:S01]  /*4570*/  CS2R R84, SRZ ;  /* 0x0000000000547805 */ /* 0x000fe2000001ff00 */
[----:B-1----:R-:W-:Y:S01]  /*4580*/  FADD.FTZ R0, R56, R11 ;  /* 0x0000000b38007221 */ /* 0x002fe20000010000 */
[----:B------:R-:W-:Y:S01]  /*4590*/  FADD.FTZ R21, R41, R10 ;  /* 0x0000000a29157221 */ /* 0x000fe20000010000 */
[----:B------:R-:W0:Y:S01]  /*45a0*/  MUFU.EX2 R64, R64 ;  /* 0x0000004000407308 */ /* 0x000e220000000800 */
[----:B------:R-:W-:Y:S01]  /*45b0*/  F2FP.SATFINITE.E4M3.F32.PACK_AB_MERGE_C R185, R9, R4, R60 ;  /* 0x0000000409b9723e */ /* 0x000fe2000480703c */
[----:B------:R-:W-:Y:S01]  /*45c0*/  FADD.FTZ R11, R55, R0 ;  /* 0x00000000370b7221 */ /* 0x000fe20000010000 */
[----:B------:R-:W-:Y:S01]  /*45d0*/  FADD.FTZ R10, R24, R21 ;  /* 0x00000015180a7221 */ /* 0x000fe20000010000 */
[----:B------:R-:W-:Y:S02]  /*45e0*/  F2FP.SATFINITE.E4M3.F32.PACK_AB_MERGE_C R177, R30, R27, R34 ;  /* 0x0000001b1eb1723e */ /* 0x000fe40004807022 */
[----:B------:R-:W-:Y:S01]  /*45f0*/  CS2R R26, SRZ ;  /* 0x00000000001a7805 */ /* 0x000fe2000001ff00 */
[----:B--2---:R-:W-:Y:S01]  /*4600*/  FADD.FTZ R0, R62, R11 ;  /* 0x0000000b3e007221 */ /* 0x004fe20000010000 */
[----:B------:R-:W1:Y:S03]  /*4610*/  MUFU.EX2 R65, R65 ;  /* 0x0000004100417308 */ /* 0x000e660000000800 */
[C---:B---3--:R-:W-:Y:S01]  /*4620*/  FADD.FTZ R15, R61.reuse, R0 ;  /* 0x000000003d0f7221 */ /* 0x048fe20000010000 */
[----:B------:R-:W-:-:S02]  /*4630*/  F2FP.SATFINITE.E4M3.F32.PACK_AB_MERGE_C R61, R61, R62, RZ ;  /* 0x0000003e3d3d723e */ /* 0x000fc400048070ff */
[----:B------:R-:W-:Y:S02]  /*4640*/  CS2R R62, SRZ ;  /* 0x00000000003e7805 */ /* 0x000fe4000001ff00 */
[----:B------:R-:W-:Y:S01]  /*4650*/  F2FP.SATFINITE.E4M3.F32.PACK_AB_MERGE_C R176, R55, R56, R61 ;  /* 0x0000003837b0723e */ /* 0x000fe2000480703d */
[----:B------:R-:W2:Y:S01]  /*4660*/  MUFU.EX2 R68, R68 ;  /* 0x0000004400447308 */ /* 0x000ea20000000800 */
[----:B0-----:R-:W-:Y:S01]  /*4670*/  FADD.FTZ R0, R64, R15 ;  /* 0x0000000f40007221 */ /* 0x001fe20000010000 */
[----:B------:R-:W-:Y:S01]  /*4680*/  FADD.FTZ R15, R25, R10 ;  /* 0x0000000a190f7221 */ /* 0x000fe20000010000 */
[----:B------:R-:W-:Y:S02]  /*4690*/  CS2R R56, SRZ ;  /* 0x0000000000387805 */ /* 0x000fe4000001ff00 */
[----:B------:R-:W-:Y:S01]  /*46a0*/  CS2R R60, SRZ ;  /* 0x00000000003c7805 */ /* 0x000fe2000001ff00 */
[----:B------:R-:W-:Y:S01]  /*46b0*/  FADD.FTZ R4, R28, R15 ;  /* 0x0000000f1c047221 */ /* 0x000fe20000010000 */
[----:B------:R-:W-:Y:S01]  /*46c0*/  F2FP.SATFINITE.E4M3.F32.PACK_AB_MERGE_C R28, R33, R28, RZ ;  /* 0x0000001c211c723e */ /* 0x000fe200048070ff */
[----:B------:R-:W0:Y:S01]  /*46d0*/  MUFU.EX2 R69, R69 ;  /* 0x0000004500457308 */ /* 0x000e220000000800 */
[----:B-1----:R-:W-:Y:S01]  /*46e0*/  FADD.FTZ R9, R65, R0 ;  /* 0x0000000041097221 */ /* 0x002fe20000010000 */
[----:B------:R-:W-:Y:S01]  /*46f0*/  FADD.FTZ R4, R33, R4 ;  /* 0x0000000421047221 */ /* 0x000fe20000010000 */
[----:B------:R-:W-:-:S02]  /*4700*/  F2FP.SATFINITE.E4M3.F32.PACK_AB_MERGE_C R179, R25, R24, R28 ;  /* 0x0000001819b3723e */ /* 0x000fc4000480701c */
[----:B------:R-:W-:Y:S01]  /*4710*/  CS2R R24, SRZ ;  /* 0x0000000000187805 */ /* 0x000fe2000001ff00 */
[----:B------:R-:W-:Y:S02]  /*4720*/  FADD.FTZ R15, R29, R4 ;  /* 0x000000041d0f7221 */ /* 0x000fe40000010000 */
[----:B------:R-:W1:Y:S01]  /*4730*/  MUFU.EX2 R66, R66 ;  /* 0x0000004200427308 */ /* 0x000e620000000800 */
[----:B--2---:R-:W-:Y:S01]  /*4740*/  FADD.FTZ R0, R68, R9 ;  /* 0x0000000944007221 */ /* 0x004fe20000010000 */
[----:B------:R-:W-:-:S04]  /*4750*/  FADD.FTZ R15, R32, R15 ;  /* 0x0000000f200f7221 */ /* 0x000fc80000010000 */
[----:B------:R-:W-:Y:S01]  /*4760*/  FADD.FTZ R4, R36, R15 ;  /* 0x0000000f24047221 */ /* 0x000fe20000010000 */
[----:B------:R-:W-:Y:S01]  /*4770*/  F2FP.SATFINITE.E4M3.F32.PACK_AB_MERGE_C R36, R43, R36, RZ ;  /* 0x000000242b24723e */ /* 0x000fe200048070ff */
[----:B------:R-:W2:Y:S01]  /*4780*/  MUFU.EX2 R74, R74 ;  /* 0x0000004a004a7308 */ /* 0x000ea20000000800 */
[C---:B0-----:R-:W-:Y:S01]  /*4790*/  F2FP.SATFINITE.E4M3.F32.PACK_AB_MERGE_C R68, R69.reuse, R68, RZ ;  /* 0x000000444544723e */ /* 0x041fe200048070ff */
[----:B------:R-:W-:Y:S01]  /*47a0*/  FADD.FTZ R69, R69, R0 ;  /* 0x0000000045457221 */ /* 0x000fe20000010000 */
[----:B------:R-:W-:Y:S01]  /*47b0*/  FADD.FTZ R4, R43, R4 ;  /* 0x000000042b047221 */ /* 0x000fe20000010000 */
[----:B------:R-:W-:Y:S02]  /*47c0*/  F2FP.SATFINITE.E4M3.F32.PACK_AB_MERGE_C R173, R32, R29, R36 ;  /* 0x0000001d20ad723e */ /* 0x000fe40004807024 */
[----:B------:R-:W-:Y:S02]  /*47d0*/  CS2R R28, SRZ ;  /* 0x00000000001c7805 */ /* 0x000fe4000001ff00 */
[----:B------:R-:W-:-:S02]  /*47e0*/  F2FP.SATFINITE.E4M3.F32.PACK_AB_MERGE_C R178, R65, R64, R68 ;  /* 0x0000004041b2723e */ /* 0x000fc40004807044 */
[----:B------:R-:W-:Y:S01]  /*47f0*/  CS2R R32, SRZ ;  /* 0x0000000000207805 */ /* 0x000fe2000001ff00 */
[----:B------:R-:W0:Y:S01]  /*4800*/  MUFU.EX2 R45, R45 ;  /* 0x0000002d002d7308 */ /* 0x000e220000000800 */
[----:B-1----:R-:W-:Y:S01]  /*4810*/  FADD.FTZ R0, R66, R69 ;  /* 0x0000004542007221 */ /* 0x002fe20000010000 */
[----:B------:R-:W-:Y:S02]  /*4820*/  CS2R R64, SRZ ;  /* 0x0000000000407805 */ /* 0x000fe4000001ff00 */
[----:B------:R-:W-:Y:S01]  /*4830*/  CS2R R68, SRZ ;  /* 0x0000000000447805 */ /* 0x000fe2000001ff00 */
[----:B------:R-:W-:-:S03]  /*4840*/  FADD.FTZ R13, R59, R0 ;  /* 0x000000003b0d7221 */ /* 0x000fc60000010000 */
[----:B------:R-:W1:Y:S01]  /*4850*/  MUFU.EX2 R48, R48 ;  /* 0x0000003000307308 */ /* 0x000e620000000800 */
[----:B--2---:R-:W-:Y:S01]  /*4860*/  FADD.FTZ R0, R74, R13 ;  /* 0x0000000d4a007221 */ /* 0x004fe20000010000 */
[----:B------:R-:W-:-:S04]  /*4870*/  FADD.FTZ R13, R37, R4 ;  /* 0x00000004250d7221 */ /* 0x000fc80000010000 */
[----:B------:R-:W-:Y:S02]  /*4880*/  FADD.FTZ R15, R38, R13 ;  /* 0x0000000d260f7221 */ /* 0x000fe40000010000 */
[----:B------:R-:W2:Y:S01]  /*4890*/  MUFU.EX2 R52, R52 ;  /* 0x0000003400347308 */ /* 0x000ea20000000800 */
[C---:B0-----:R-:W-:Y:S01]  /*48a0*/  F2FP.SATFINITE.E4M3.F32.PACK_AB_MERGE_C R74, R45.reuse, R74, RZ ;  /* 0x0000004a2d4a723e */ /* 0x041fe200048070ff */
[----:B------:R-:W-:Y:S01]  /*48b0*/  FADD.FTZ R45, R45, R0 ;  /* 0x000000002d2d7221 */ /* 0x000fe20000010000 */
[----:B------:R-:W-:Y:S02]  /*48c0*/  FADD.FTZ R10, R40, R15 ;  /* 0x0000000f280a7221 */ /* 0x000fe40000010000 */
[----:B------:R-:W-:Y:S02]  /*48d0*/  F2FP.SATFINITE.E4M3.F32.PACK_AB_MERGE_C R172, R59, R66, R74 ;  /* 0x000000423bac723e */ /* 0x000fe4000480704a */
[----:B------:R-:W-:Y:S02]  /*48e0*/  CS2R R66, SRZ ;  /* 0x0000000000427805 */ /* 0x000fe4000001ff00 */
[----:B------:R-:W-:Y:S01]  /*48f0*/  CS2R R74, SRZ ;  /* 0x00000000004a7805 */ /* 0x000fe2000001ff00 */
[----:B------:R-:W0:Y:S01]  /*4900*/  MUFU.EX2 R47, R47 ;  /* 0x0000002f002f7308 */ /* 0x000e220000000800 */
[----:B-1----:R-:W-:-:S04]  /*4910*/  FADD.FTZ R4, R48, R45 ;  /* 0x0000002d30047221 */ /* 0x002fc80000010000 */
[----:B------:R-:W-:-:S03]  /*4920*/  FADD.FTZ R13, R39, R4 ;  /* 0x00000004270d7221 */ /* 0x000fc60000010000 */
[----:B------:R-:W1:Y:S01]  /*4930*/  MUFU.EX2 R53, R53 ;  /* 0x0000003500357308 */ /* 0x000e620000000800 */
[----:B--2---:R-:W-:-:S07]  /*4940*/  FADD.FTZ R4, R52, R13 ;  /* 0x0000000d34047221 */ /* 0x004fce0000010000 */
[----:B------:R-:W2:Y:S01]  /*4950*/  MUFU.EX2 R42, R42 ;  /* 0x0000002a002a7308 */ /* 0x000ea20000000800 */
[C---:B0-----:R-:W-:Y:S01]  /*4960*/  F2FP.SATFINITE.E4M3.F32.PACK_AB_MERGE_C R40, R47.reuse, R40, RZ ;  /* 0x000000282f28723e */ /* 0x041fe200048070ff */
[----:B------:R-:W-:-:S03]  /*4970*/  FADD.FTZ R47, R47, R10 ;  /* 0x0000000a2f2f7221 */ /* 0x000fc60000010000 */
[----:B------:R-:W-:Y:S02]  /*4980*/  F2FP.SATFINITE.E4M3.F32.PACK_AB_MERGE_C R175, R38, R37, R40 ;  /* 0x0000002526af723e */ /* 0x000fe40004807028 */
[----:B------:R-:W-:Y:S02]  /*4990*/  CS2R R36, SRZ ;  /* 0x0000000000247805 */ /* 0x000fe4000001ff00 */
[----:B------:R-:W-:Y:S01]  /*49a0*/  CS2R R40, SRZ ;  /* 0x0000000000287805 */ /* 0x000fe2000001ff00 */
[----:B------:R-:W0:Y:S01]  /*49b0*/  MUFU.EX2 R78, R78 ;  /* 0x0000004e004e7308 */ /* 0x000e220000000800 */
[C---:B-1----:R-:W-:Y:S01]  /*49c0*/  F2FP.SATFINITE.E4M3.F32.PACK_AB_MERGE_C R52, R53.reuse, R52, RZ ;  /* 0x000000343534723e */ /* 0x042fe200048070ff */
[----:B------:R-:W-:-:S03]  /*49d0*/  FADD.FTZ R53, R53, R4 ;  /* 0x0000000435357221 */ /* 0x000fc60000010000 */
[----:B------:R-:W-:Y:S02]  /*49e0*/  F2FP.SATFINITE.E4M3.F32.PACK_AB_MERGE_C R174, R39, R48, R52 ;  /* 0x0000003027ae723e */ /* 0x000fe40004807034 */
[----:B------:R-:W-:Y:S01]  /*49f0*/  CS2R R38, SRZ ;  /* 0x0000000000267805 */ /* 0x000fe2000001ff00 */
[----:B------:R-:W1:Y:S01]  /*4a00*/  MUFU.EX2 R49, R49 ;  /* 0x0000003100317308 */ /* 0x000e620000000800 */
[----:B--2---:R-:W-:-:S07]  /*4a10*/  FADD.FTZ R12, R42, R47 ;  /* 0x0000002f2a0c7221 */ /* 0x004fce0000010000 */
[----:B------:R2:W3:Y:S01]  /*4a20*/  MUFU.EX2 R11, R54 ;  /* 0x00000036000b7308 */ /* 0x0004e20000000800 */
[----:B0-----:R-:W-:Y:S01]  /*4a30*/  FADD.FTZ R10, R78, R53 ;  /* 0x000000354e0a7221 */ /* 0x001fe20000010000 */
[----:B------:R-:W-:-:S06]  /*4a40*/  CS2R R52, SRZ ;  /* 0x0000000000347805 */ /* 0x000fcc000001ff00 */
[----:B------:R-:W0:Y:S01]  /*4a50*/  MUFU.EX2 R44, R44 ;  /* 0x0000002c002c7308 */ /* 0x000e220000000800 */
[----:B-1----:R-:W-:Y:S01]  /*4a60*/  FADD.FTZ R19, R49, R12 ;  /* 0x0000000c31137221 */ /* 0x002fe20000010000 */
[----:B--2---:R-:W-:-:S06]  /*4a70*/  CS2R R54, SRZ ;  /* 0x0000000000367805 */ /* 0x004fcc000001ff00 */
[----:B------:R-:W1:Y:S01]  /*4a80*/  MUFU.EX2 R82, R82 ;  /* 0x0000005200527308 */ /* 0x000e620000000800 */
[----:B---3--:R-:W-:-:S07]  /*4a90*/  FADD.FTZ R15, R11, R10 ;  /* 0x0000000a0b0f7221 */ /* 0x008fce0000010000 */
[----:B------:R-:W2:Y:S01]  /*4aa0*/  MUFU.EX2 R31, R31 ;  /* 0x0000001f001f7308 */ /* 0x000ea20000000800 */
[----:B0-----:R-:W-:-:S07]  /*4ab0*/  FADD.FTZ R12, R44, R19 ;  /* 0x000000132c0c7221 */ /* 0x001fce0000010000 */
[----:B------:R-:W0:Y:S01]  /*4ac0*/  MUFU.EX2 R9, R86 ;  /* 0x0000005600097308 */ /* 0x000e220000000800 */
[----:B-1----:R-:W-:-:S07]  /*4ad0*/  FADD.FTZ R10, R82, R15 ;  /* 0x0000000f520a7221 */ /* 0x002fce0000010000 */
[----:B------:R-:W1:Y:S01]  /*4ae0*/  MUFU.EX2 R46, R46 ;  /* 0x0000002e002e7308 */ /* 0x000e620000000800 */
[C---:B--2---:R-:W-:Y:S01]  /*4af0*/  F2FP.SATFINITE.E4M3.F32.PACK_AB_MERGE_C R44, R31.reuse, R44, RZ ;  /* 0x0000002c1f2c723e */ /* 0x044fe200048070ff */
[----:B------:R-:W-:-:S03]  /*4b00*/  FADD.FTZ R31, R31, R12 ;  /* 0x0000000c1f1f7221 */ /* 0x000fc60000010000 */
[----:B------:R-:W-:Y:S02]  /*4b10*/  F2FP.SATFINITE.E4M3.F32.PACK_AB_MERGE_C R169, R49, R42, R44 ;  /* 0x0000002a31a9723e */ /* 0x000fe4000480702c */
[----:B------:R-:W-:Y:S02]  /*4b20*/  CS2R R42, SRZ ;  /* 0x00000000002a7805 */ /* 0x000fe4000001ff00 */
[----:B------:R-:W-:Y:S01]  /*4b30*/  CS2R R44, SRZ ;  /* 0x00000000002c7805 */ /* 0x000fe2000001ff00 */
[----:B------:R-:W2:Y:S01]  /*4b40*/  MUFU.EX2 R79, R79 ;  /* 0x0000004f004f7308 */ /* 0x000ea20000000800 */
[C---:B0-----:R-:W-:Y:S01]  /*4b50*/  FADD.FTZ R10, R9.reuse, R10 ;  /* 0x0000000a090a7221 */ /* 0x041fe20000010000 */
[----:B------:R-:W-:Y:S02]  /*4b60*/  F2FP.SATFINITE.E4M3.F32.PACK_AB_MERGE_C R82, R9, R82, RZ ;  /* 0x000000520952723e */ /* 0x000fe400048070ff */
[----:B------:R-:W-:Y:S02]  /*4b70*/  CS2R R48, SRZ ;  /* 0x0000000000307805 */ /* 0x000fe4000001ff00 */
[----:B------:R-:W-:-:S02]  /*4b80*/  F2FP.SATFINITE.E4M3.F32.PACK_AB_MERGE_C R168, R11, R78, R82 ;  /* 0x0000004e0ba8723e */ /* 0x000fc40004807052 */
[----:B------:R-:W-:Y:S01]  /*4b90*/  CS2R R82, SRZ ;  /* 0x0000000000527805 */ /* 0x000fe2000001ff00 */
[----:B------:R-:W0:Y:S01]  /*4ba0*/  MUFU.EX2 R35, R35 ;  /* 0x0000002300237308 */ /* 0x000e220000000800 */
[----:B-1----:R-:W-:Y:S01]  /*4bb0*/  FADD.FTZ R12, R46, R31 ;  /* 0x0000001f2e0c7221 */ /* 0x002fe20000010000 */
[----:B------:R-:W-:-:S06]  /*4bc0*/  CS2R R30, SRZ ;  /* 0x00000000001e7805 */ /* 0x000fcc000001ff00 */
[----:B------:R1:W3:Y:S01]  /*4bd0*/  MUFU.EX2 R0, R87 ;  /* 0x0000005700007308 */ /* 0x0002e20000000800 */
[----:B--2---:R-:W-:-:S07]  /*4be0*/  FADD.FTZ R9, R79, R10 ;  /* 0x0000000a4f097221 */ /* 0x004fce0000010000 */
[----:B------:R-:W-:Y:S01]  /*4bf0*/  MUFU.EX2 R50, R50 ;  /* 0x0000003200327308 */ /* 0x000fe20000000800 */
[----:B0-----:R-:W-:Y:S01]  /*4c00*/  FADD.FTZ R11, R35, R12 ;  /* 0x0000000c230b7221 */ /* 0x001fe20000010000 */
[----:B-1----:R-:W-:-:S06]  /*4c10*/  CS2R R86, SRZ ;  /* 0x0000000000567805 */ /* 0x002fcc000001ff00 */
[----:B------:R-:W-:Y:S01]  /*4c20*/  MUFU.EX2 R71, R71 ;  /* 0x0000004700477308 */ /* 0x000fe20000000800 */
[----:B---3--:R-:W-:-:S07]  /*4c30*/  FADD.FTZ R10, R0, R9 ;  /* 0x00000009000a7221 */ /* 0x008fce0000010000 */
[----:B------:R-:W0:Y:S08]  /*4c40*/  MUFU.EX2 R4, R51 ;  /* 0x0000003300047308 */ /* 0x000e300000000800 */
[----:B------:R1:W2:Y:S01]  /*4c50*/  MUFU.EX2 R13, R58 ;  /* 0x0000003a000d7308 */ /* 0x0002a20000000800 */
[----:B0-----:R-:W-:Y:S01]  /*4c60*/  F2FP.SATFINITE.E4M3.F32.PACK_AB_MERGE_C R9, R4, R71, RZ ;  /* 0x000000470409723e */ /* 0x001fe200048070ff */
[----:B------:R-:W-:Y:S01]  /*4c70*/  FADD.FTZ R71, R71, R10 ;  /* 0x0000000a47477221 */ /* 0x000fe20000010000 */
[----:B-1----:R-:W-:-:S02]  /*4c80*/  CS2R R58, SRZ ;  /* 0x00000000003a7805 */ /* 0x002fc4000001ff00 */
[----:B------:R-:W-:Y:S01]  /*4c90*/  F2FP.SATFINITE.E4M3.F32.PACK_AB_MERGE_C R170, R0, R79, R9 ;  /* 0x0000004f00aa723e */ /* 0x000fe20004807009 */
[----:B------:R-:W-:Y:S01]  /*4ca0*/  FADD.FTZ R4, R4, R71 ;  /* 0x0000004704047221 */ /* 0x000fe20000010000 */
[----:B------:R-:W-:Y:S02]  /*4cb0*/  CS2R R70, SRZ ;  /* 0x0000000000467805 */ /* 0x000fe4000001ff00 */
[----:B------:R-:W-:Y:S02]  /*4cc0*/  CS2R R78, SRZ ;  /* 0x00000000004e7805 */ /* 0x000fe4000001ff00 */
[----:B--2---:R-:W-:Y:S01]  /*4cd0*/  F2FP.SATFINITE.E4M3.F32.PACK_AB_MERGE_C R12, R13, R50, RZ ;  /* 0x000000320d0c723e */ /* 0x004fe200048070ff */
[----:B------:R-:W-:-:S03]  /*4ce0*/  FADD.FTZ R50, R50, R11 ;  /* 0x0000000b32327221 */ /* 0x000fc60000010000 */
[----:B------:R-:W-:Y:S01]  /*4cf0*/  F2FP.SATFINITE.E4M3.F32.PACK_AB_MERGE_C R171, R35, R46, R12 ;  /* 0x0000002e23ab723e */ /* 0x000fe2000480700c */
[----:B------:R-:W-:Y:S01]  /*4d00*/  FADD.FTZ R0, R13, R50 ;  /* 0x000000320d007221 */ /* 0x000fe20000010000 */
[----:B------:R-:W-:Y:S02]  /*4d10*/  CS2R R34, SRZ ;  /* 0x0000000000227805 */ /* 0x000fe4000001ff00 */
        /* <DEDUP_REMOVED lines=38> */
[----:B------:R-:W-:Y:S01]  /*4f80*/  UMOV UR52, URZ ;  /* 0x0000003f00347c82 */ /* 0x000fe20008000000 */
[----:B------:R-:W-:Y:S01]  /*4f90*/  UMOV UR6, URZ ;  /* 0x0000003f00067c82 */ /* 0x000fe20008000000 */
[----:B------:R-:W-:-:S05]  /*4fa0*/  ULDC UR53, c[0x0][0x2f0] ;  /* 0x0000bc0000357ab9 */ /* 0x000fca0000000800 */
.L_x_2256:
[----:B------:R-:W-:Y:S01]  /*4fb0*/  ISETP.NE.AND P2, PT, RZ, UR56, PT ;  /* 0x00000038ff007c0c */ /* 0x000fe2000bf45270 */
[----:B------:R-:W-:-:S04]  /*4fc0*/  UISETP.NE.AND UP0, UPT, UR6, 0x1, UPT ;  /* 0x000000010600788c */ /* 0x000fc8000bf05270 */
[----:B------:R-:W-:-:S04]  /*4fd0*/  USEL UR5, URZ, 0x1, UP0 ;  /* 0x000000013f057887 */ /* 0x000fc80008000000 */
[----:B------:R-:W-:-:S04]  /*4fe0*/  ULOP3.LUT UR5, UR52, UR5, URZ, 0x3c, !UPT ;  /* 0x0000000534057292 */ /* 0x000fc8000f8e3c3f */
[----:B------:R-:W-:Y:S08]  /*4ff0*/  @P2 BRA `(.L_x_2246) ;  /* 0x0000000000382947 */ /* 0x000ff00003800000 */
[----:B------:R-:W-:Y:S05]  /*5000*/  @!P0 BRA `(.L_x_2247) ;  /* 0x0000000000048947 */ /* 0x000fea0003800000 */
[----:B------:R-:W-:Y:S01]  /*5010*/  BPT.TRAP 0x1 ;  /* 0x000000040000795c */ /* 0x000fe20000300000 */
.L_x_2247:
        /* <DEDUP_REMOVED lines=9> */
.L_x_2248:
[----:B-1----:R-:W-:Y:S05]  /*50b0*/  @P1 BRA `(.L_x_2246) ;  /* 0x0000000000081947 */ /* 0x002fea0003800000 */
[----:B------:R-:W1:Y:S02]  /*50c0*/  SYNCS.PHASECHK.TRANS64.TRYWAIT P1, [UR4+0x29830], R7 ;  /* 0x02983007ff0075a7 */ /* 0x000e640008020144 */
[----:B-1----:R-:W-:Y:S05]  /*50d0*/  @!P1 BRA `(.L_x_2249) ;  /* 0x000000e0005c9947 */ /* 0x002fea0003800000 */
.L_x_2246:
        /* <DEDUP_REMOVED lines=21> */
[----:B------:R-:W-:Y:S01]  /*5230*/  UIADD3 UR46, UR30, 0x180, URZ ;  /* 0x000001801e2e7890 */ /* 0x000fe2000fffe03f */
[----:B------:R-:W-:Y:S01]  /*5240*/  UMOV UR47, 0x80000020 ;  /* 0x80000020002f7882 */ /* 0x000fe20000000000 */
[----:B------:R-:W-:Y:S01]  /*5250*/  UIADD3 UR50, UR30, 0x200, URZ ;  /* 0x000002001e327890 */ /* 0x000fe2000fffe03f */
[----:B------:R-:W-:Y:S01]  /*5260*/  UMOV UR51, 0x80000020 ;  /* 0x8000002000337882 */ /* 0x000fe20000000000 */
[----:B------:R-:W-:Y:S01]  /*5270*/  UIADD3 UR10, UR30, 0x2, URZ ;  /* 0x000000021e0a7890 */ /* 0x000fe2000fffe03f */
[----:B------:R-:W-:Y:S01]  /*5280*/  WARPGROUP.ARRIVE ;  /* 0x00000000000079c5 */ /* 0x000fe20000000000 */
[----:B------:R-:W-:Y:S01]  /*5290*/  UMOV UR11, 0x80000020 ;  /* 0x80000020000b7882 */ /* 0x000fe20000000000 */
[----:B------:R-:W-:-:S02]  /*52a0*/  UIADD3 UR14, UR30, 0x82, URZ ;  /* 0x000000821e0e7890 */ /* 0x000fc4000fffe03f */
[----:B------:R-:W-:Y:S02]  /*52b0*/  UIADD3 UR15, UR30, 0x182, URZ ;  /* 0x000001821e0f7890 */ /* 0x000fe4000fffe03f */
[----:B------:R-:W-:Y:S01]  /*52c0*/  QGMMA.64x32x32.F32.E4M3.E4M3 R152, gdesc[UR28], RZ, !UPT, gsb0 ;  /* 0x006000001c9879f3 */ /* 0x000fe2000c0008ff */
[----:B------:R-:W-:Y:S01]  /*52d0*/  UIADD3 UR18, UR30, 0x282, URZ ;  /* 0x000002821e127890 */ /* 0x000fe2000fffe03f */
[----:B------:R-:W-:Y:S01]  /*52e0*/  UMOV UR19, 0x80000020 ;  /* 0x8000002000137882 */ /* 0x000fe20000000000 */
[----:B------:R-:W-:Y:S01]  /*52f0*/  UIADD3 UR22, UR30, 0x500, URZ ;  /* 0x000005001e167890 */ /* 0x000fe2000fffe03f */
[----:B------:R-:W-:Y:S01]  /*5300*/  UMOV UR23, 0x80000020 ;  /* 0x8000002000177882 */ /* 0x000fe20000000000 */
[----:B------:R-:W-:Y:S01]  /*5310*/  UIADD3 UR26, UR30, 0x502, URZ ;  /* 0x000005021e1a7890 */ /* 0x000fe2000fffe03f */
[----:B------:R-:W-:Y:S01]  /*5320*/  UMOV UR27, 0x80000020 ;  /* 0x80000020001b7882 */ /* 0x000fe20000000000 */
[----:B------:R-:W-:Y:S01]  /*5330*/  UMOV UR28, UR24 ;  /* 0x00000018001c7c82 */ /* 0x000fe20008000000 */
[----:B------:R-:W-:Y:S01]  /*5340*/  UMOV UR29, UR25 ;  /* 0x00000019001d7c82 */ /* 0x000fe20008000000 */
[----:B------:R-:W-:Y:S01]  /*5350*/  UMOV UR31, 0x80000020 ;  /* 0x80000020001f7882 */ /* 0x000fe20000000000 */
[----:B------:R-:W-:-:S02]  /*5360*/  WARPGROUP.DEPBAR.LE gsb0, 0x0 ;  /* 0x00008000000079c5 */ /* 0x000fc40000010000 */
        /* <DEDUP_REMOVED lines=153> */
.L_x_2251:
[----:B------:R-:W-:Y:S01]  /*5d00*/  ULEA UR10, UR6, UR39, 0x3 ;  /* 0x00000027060a7291 */ /* 0x000fe2000f8e183f */
[----:B------:R-:W-:-:S05]  /*5d10*/  IMAD.U32 R7, RZ, RZ, UR52 ;  /* 0x00000034ff077e24 */ /* 0x000fca000f8e00ff */
[----:B------:R-:W-:-:S04]  /*5d20*/  SHF.L.U32 R7, R7, 0x1f, RZ ;  /* 0x0000001f07077819 */ /* 0x000fc800000006ff */
[----:B------:R0:W1:Y:S01]  /*5d30*/  SYNCS.PHASECHK.TRANS64.TRYWAIT P1, [UR10+0x29850], R7 ;  /* 0x02985007ff0075a7 */ /* 0x000062000802014a */
[----:B------:R-:W-:Y:S05]  /*5d40*/  @!P0 BRA `(.L_x_2252) ;  /* 0x0000000000048947 */ /* 0x000fea0003800000 */
[----:B------:R-:W-:Y:S01]  /*5d50*/  BPT.TRAP 0x1 ;  /* 0x000000040000795c */ /* 0x000fe20000300000 */
.L_x_2252:
[----:B-1----:R-:W-:Y:S05]  /*5d60*/  @P1 BRA `(.L_x_2250) ;  /* 0x0000000000081947 */ /* 0x002fea0003800000 */
[----:B------:R-:W1:Y:S02]  /*5d70*/  SYNCS.PHASECHK.TRANS64.TRYWAIT P1, [UR10+0x29850], R7 ;  /* 0x02985007ff0075a7 */ /* 0x000e64000802014a */
[----:B-1----:R-:W-:Y:S05]  /*5d80*/  @!P1 BRA `(.L_x_2253) ;  /* 0x000000d400489947 */ /* 0x002fea0003800000 */
.L_x_2250:
        /* <DEDUP_REMOVED lines=34> */
.L_x_2254:
[----:B------:R-:W-:Y:S01]  /*5fb0*/  UISETP.NE.AND UP0, UPT, UR58, URZ, UPT ;  /* 0x0000003f3a00728c */ /* 0x000fe2000bf05270 */
[----:B------:R-:W-:Y:S01]  /*5fc0*/  IMAD.MOV.U32 R20, RZ, RZ, R5 ;  /* 0x000000ffff147224 */ /* 0x000fe200078e0005 */
[----:B------:R-:W-:Y:S01]  /*5fd0*/  ULDC UR11, c[0x0][0x288] ;  /* 0x0000a200000b7ab9 */ /* 0x000fe20000000800 */
[----:B------:R-:W-:Y:S02]  /*5fe0*/  IMAD.U32 R12, RZ, RZ, UR53 ;  /* 0x00000035ff0c7e24 */ /* 0x000fe4000f8e00ff */
[----:B------:R-:W-:Y:S01]  /*5ff0*/  IMAD.U32 R182, RZ, RZ, UR38 ;  /* 0x00000026ffb67e24 */ /* 0x000fe2000f8e00ff */
[----:B------:R-:W-:Y:S02]  /*6000*/  PLOP3.LUT P1, PT, PT, PT, UP0, 0x80, 0x0 ;  /* 0x000000000000781c */ /* 0x000fe40003f2f008 */
[----:B------:R-:W-:-:S03]  /*6010*/  PLOP3.LUT P2, PT, PT, PT, UP0, 0x80, 0x0 ;  /* 0x000000000000781c */ /* 0x000fc60003f4f008 */
[----:B------:R-:W-:-:S08]  /*6020*/  @UP0 ULDC UR10, c[0x0][0x44c] ;  /* 0x00011300000a0ab9 */ /* 0x000fd00000000800 */
[----:B0-----:R-:W-:Y:S01]  /*6030*/  @P1 IMAD.HI.U32 R7, R5, UR10, RZ ;  /* 0x0000000a05071c27 */ /* 0x001fe2000f8e00ff */
[----:B------:R-:W-:-:S04]  /*6040*/  @UP0 ULDC UR10, c[0x0][0x450] ;  /* 0x00011400000a0ab9 */ /* 0x000fc80000000800 */
[----:B------:R-:W-:Y:S01]  /*6050*/  @P2 SHF.R.U32.HI R20, RZ, UR10, R7 ;  /* 0x0000000aff142c19 */ /* 0x000fe20008011607 */
[----:B------:R-:W-:Y:S02]  /*6060*/  UMOV UR10, 0x1 ;  /* 0x00000001000a7882 */ /* 0x000fe40000000000 */
[----:B------:R-:W-:Y:S02]  /*6070*/  UIMAD UR10, UR7, -0xa0, UR10 ;  /* 0xffffff60070a78a4 */ /* 0x000fe4000f8e020a */
[----:B------:R-:W0:Y:S04]  /*6080*/  SHFL.IDX PT, R8, R20, RZ, 0x1c1f ;  /* 0x001c1fff14087589 */ /* 0x000e2800000e0000 */
[----:B------:R-:W-:Y:S01]  /*6090*/  IMAD.U32 R19, RZ, RZ, UR10 ;  /* 0x0000000aff137e24 */ /* 0x000fe2000f8e00ff */
[----:B------:R-:W1:Y:S01]  /*60a0*/  SHFL.IDX PT, R20, R20, 0x1, 0x1c1f ;  /* 0x003c1f0014147f89 */ /* 0x000e6200000e0000 */
[----:B------:R-:W-:-:S02]  /*60b0*/  ULEA UR10, UR4, UR39, 0x3 ;  /* 0x00000027040a7291 */ /* 0x000fc4000f8e183f */
[----:B------:R-:W-:Y:S02]  /*60c0*/  IMAD R19, R6, -0x2, R19 ;  /* 0xfffffffe06137824 */ /* 0x000fe400078e0213 */
[----:B------:R-:W-:Y:S02]  /*60d0*/  UIADD3 UR10, UR10, 0x29840, URZ ;  /* 0x000298400a0a7890 */ /* 0x000fe4000fffe03f */
[----:B------:R-:W-:Y:S02]  /*60e0*/  IMAD R19, R12, UR57, R19 ;  /* 0x000000390c137c24 */ /* 0x000fe4000f8e0213 */
[----:B------:R-:W-:-:S09]  /*60f0*/  UPRMT UR10, UR61, 0x654, UR10 ;  /* 0x000006543d0a7896 */ /* 0x000fd2000800000a */
[----:B------:R-:W-:Y:S01]  /*6100*/  SYNCS.ARRIVE.TRANS64.RED.A1T0 RZ, [UR10], RZ ;  /* 0x000000ffffff79a7 */ /* 0x000fe2000810040a */
[----:B0-----:R-:W-:-:S04]  /*6110*/  IADD3 R7, R8, -UR11, R19 ;  /* 0x8000000b08077c10 */ /* 0x001fc8000fffe013 */
[C---:B------:R-:W-:Y:S02]  /*6120*/  ISETP.GT.AND P1, PT, R7.reuse, RZ, PT ;  /* 0x000000ff0700720c */ /* 0x040fe40003f24270 */
[C---:B------:R-:W-:Y:S02]  /*6130*/  ISETP.GT.AND P2, PT, R7.reuse, 0x1, PT ;  /* 0x000000010700780c */ /* 0x040fe40003f44270 */
[----:B------:R-:W-:Y:S02]  /*6140*/  FSEL R174, R152, -INF , P1 ;  /* 0xff80000098ae7808 */ /* 0x000fe40000800000 */
[----:B------:R-:W-:Y:S02]  /*6150*/  ISETP.GT.AND P1, PT, R7, 0x8, PT ;  /* 0x000000080700780c */ /* 0x000fe40003f24270 */
[----:B------:R-:W-:Y:S02]  /*6160*/  FSEL R12, R153, -INF , P2 ;  /* 0xff800000990c7808 */ /* 0x000fe40001000000 */
[----:B------:R-:W-:-:S02]  /*6170*/  FMNMX.FTZ R11, R174, R9, !PT ;  /* 0x00000009ae0b7209 */ /* 0x000fc40007810000 */
[C---:B------:R-:W-:Y:S02]  /*6180*/  ISETP.GT.AND P2, PT, R7.reuse, 0x9, PT ;  /* 0x000000090700780c */ /* 0x040fe40003f44270 */
[----:B------:R-:W-:Y:S02]  /*6190*/  FSEL R14, R156, -INF , P1 ;  /* 0xff8000009c0e7808 */ /* 0x000fe40000800000 */
[----:B------:R-:W-:Y:S02]  /*61a0*/  FMNMX.FTZ R11, R12, R11, !PT ;  /* 0x0000000b0c0b7209 */ /* 0x000fe40007810000 */
        /* <DEDUP_REMOVED lines=109> */
[----:B------:R-:W-:Y:S02]  /*6880*/  FMNMX.FTZ R120, R100, R7, !PT ;  /* 0x0000000764787209 */ /* 0x000fe40007810000 */
[----:B-1----:R-:W-:-:S02]  /*6890*/  IADD3 R141, R20, -UR11, R19 ;  /* 0x8000000b148d7c10 */ /* 0x002fc4000fffe013 */
[----:B------:R-:W-:Y:S02]  /*68a0*/  FMNMX.FTZ R120, R101, R120, !PT ;  /* 0x0000007865787209 */ /* 0x000fe40007810000 */
[C---:B------:R-:W-:Y:S02]  /*68b0*/  ISETP.GT.AND P2, PT, R141.reuse, RZ, PT ;  /* 0x000000ff8d00720c */ /* 0x040fe40003f44270 */
[C---:B------:R-:W-:Y:S01]  /*68c0*/  ISETP.GT.AND P3, PT, R141.reuse, 0x1, PT ;  /* 0x000000018d00780c */ /* 0x040fe20003f64270 */
[----:B------:R-:W0:Y:S01]  /*68d0*/  SHFL.BFLY PT, R7, R120, 0x2, 0x1f ;  /* 0x0c401f0078077f89 */ /* 0x000e2200000e0000 */
[----:B------:R-:W-:Y:S02]  /*68e0*/  FSEL R21, R154, -INF , P2 ;  /* 0xff8000009a157808 */ /* 0x000fe40001000000 */
[----:B------:R-:W-:Y:S02]  /*68f0*/  ISETP.GT.AND P2, PT, R141, 0x8, PT ;  /* 0x000000088d00780c */ /* 0x000fe40003f44270 */
[----:B------:R-:W-:-:S02]  /*6900*/  FSEL R155, R155, -INF , P3 ;  /* 0xff8000009b9b7808 */ /* 0x000fc40001800000 */
[C---:B------:R-:W-:Y:S02]  /*6910*/  ISETP.GT.AND P3, PT, R141.reuse, 0x9, PT ;  /* 0x000000098d00780c */ /* 0x040fe40003f64270 */
[----:B------:R-:W-:Y:S02]  /*6920*/  FSEL R158, R158, -INF , P2 ;  /* 0xff8000009e9e7808 */ /* 0x000fe40001000000 */
[----:B------:R-:W-:Y:S02]  /*6930*/  ISETP.GT.AND P2, PT, R141, 0x10, PT ;  /* 0x000000108d00780c */ /* 0x000fe40003f44270 */
[----:B------:R-:W-:Y:S02]  /*6940*/  FSEL R159, R159, -INF , P3 ;  /* 0xff8000009f9f7808 */ /* 0x000fe40001800000 */
[----:B------:R-:W-:Y:S02]  /*6950*/  ISETP.GT.AND P3, PT, R141, 0x11, PT ;  /* 0x000000118d00780c */ /* 0x000fe40003f64270 */
[----:B------:R-:W-:-:S02]  /*6960*/  FSEL R162, R162, -INF , P2 ;  /* 0xff800000a2a27808 */ /* 0x000fc40001000000 */
[----:B------:R-:W-:Y:S02]  /*6970*/  ISETP.GT.AND P2, PT, R141, 0x18, PT ;  /* 0x000000188d00780c */ /* 0x000fe40003f44270 */
[----:B------:R-:W-:Y:S02]  /*6980*/  FSEL R163, R163, -INF , P3 ;  /* 0xff800000a3a37808 */ /* 0x000fe40001800000 */
[----:B------:R-:W-:Y:S02]  /*6990*/  ISETP.GT.AND P3, PT, R141, 0x19, PT ;  /* 0x000000198d00780c */ /* 0x000fe40003f64270 */
[----:B0-----:R-:W-:Y:S02]  /*69a0*/  FMNMX.FTZ R15, R120, R7, !PT ;  /* 0x00000007780f7209 */ /* 0x001fe40007810000 */
[----:B------:R-:W-:Y:S02]  /*69b0*/  FMNMX.FTZ R120, R21, R10, !PT ;  /* 0x0000000a15787209 */ /* 0x000fe40007810000 */
[----:B------:R-:W-:Y:S01]  /*69c0*/  FSEL R166, R166, -INF , P2 ;  /* 0xff800000a6a67808 */ /* 0x000fe20001000000 */
[----:B------:R-:W0:Y:S01]  /*69d0*/  SHFL.BFLY PT, R124, R15, 0x1, 0x1f ;  /* 0x0c201f000f7c7f89 */ /* 0x000e2200000e0000 */
[----:B------:R-:W-:-:S02]  /*69e0*/  FMNMX.FTZ R23, R155, R120, !PT ;  /* 0x000000789b177209 */ /* 0x000fc40007810000 */
[----:B------:R-:W-:Y:S02]  /*69f0*/  FSEL R167, R167, -INF , P3 ;  /* 0xff800000a7a77808 */ /* 0x000fe40001800000 */
[----:B------:R-:W-:Y:S02]  /*6a00*/  FMNMX.FTZ R120, R158, R23, !PT ;  /* 0x000000179e787209 */ /* 0x000fe40007810000 */
[----:B------:R-:W-:Y:S02]  /*6a10*/  ISETP.GT.AND P2, PT, R141, 0x20, PT ;  /* 0x000000208d00780c */ /* 0x000fe40003f44270 */
[----:B------:R-:W-:Y:S02]  /*6a20*/  FMNMX.FTZ R121, R159, R120, !PT ;  /* 0x000000789f797209 */ /* 0x000fe40007810000 */
[----:B------:R-:W-:Y:S02]  /*6a30*/  ISETP.GT.AND P3, PT, R141, 0x21, PT ;  /* 0x000000218d00780c */ /* 0x000fe40003f64270 */
[----:B------:R-:W-:-:S02]  /*6a40*/  FMNMX.FTZ R120, R162, R121, !PT ;  /* 0x00000079a2787209 */ /* 0x000fc40007810000 */
[----:B------:R-:W-:Y:S02]  /*6a50*/  FSEL R138, R138, -INF , P2 ;  /* 0xff8000008a8a7808 */ /* 0x000fe40001000000 */
[----:B------:R-:W-:Y:S02]  /*6a60*/  FMNMX.FTZ R121, R163, R120, !PT ;  /* 0x00000078a3797209 */ /* 0x000fe40007810000 */
[----:B------:R-:W-:Y:S02]  /*6a70*/  ISETP.GT.AND P2, PT, R141, 0x28, PT ;  /* 0x000000288d00780c */ /* 0x000fe40003f44270 */
[----:B------:R-:W-:Y:S02]  /*6a80*/  FMNMX.FTZ R120, R166, R121, !PT ;  /* 0x00000079a6787209 */ /* 0x000fe40007810000 */
[----:B------:R-:W-:Y:S02]  /*6a90*/  FSEL R139, R139, -INF , P3 ;  /* 0xff8000008b8b7808 */ /* 0x000fe40001800000 */
[----:B------:R-:W-:-:S02]  /*6aa0*/  FMNMX.FTZ R125, R167, R120, !PT ;  /* 0x00000078a77d7209 */ /* 0x000fc40007810000 */
[----:B0-----:R-:W-:Y:S02]  /*6ab0*/  FMNMX.FTZ R7, R15, R124, !PT ;  /* 0x0000007c0f077209 */ /* 0x001fe40007810000 */
[----:B------:R-:W-:Y:S02]  /*6ac0*/  FMNMX.FTZ R124, R138, R125, !PT ;  /* 0x0000007d8a7c7209 */ /* 0x000fe40007810000 */
[----:B------:R-:W-:Y:S01]  /*6ad0*/  ISETP.GT.AND P3, PT, R141, 0x29, PT ;  /* 0x000000298d00780c */ /* 0x000fe20003f64270 */
[----:B------:R-:W-:-:S01]  /*6ae0*/  FFMA.FTZ R11, R7, R182, -8 ;  /* 0xc1000000070b7423 */ /* 0x000fc200000100b6 */
[----:B------:R-:W-:Y:S02]  /*6af0*/  FSEL R142, R142, -INF , P2 ;  /* 0xff8000008e8e7808 */ /* 0x000fe40001000000 */
[----:B------:R-:W-:Y:S02]  /*6b00*/  FMNMX.FTZ R125, R139, R124, !PT ;  /* 0x0000007c8b7d7209 */ /* 0x000fe40007810000 */
        /* <DEDUP_REMOVED lines=12> */
[----:B------:R-:W-:-:S02]  /*6bd0*/  FSEL R151, R151, -INF , P3 ;  /* 0xff80000097977808 */ /* 0x000fc40001800000 */
[C---:B------:R-:W-:Y:S02]  /*6be0*/  ISETP.GT.AND P2, PT, R141.reuse, 0x40, PT ;  /* 0x000000408d00780c */ /* 0x040fe40003f44270 */
[----:B------:R-:W-:Y:S02]  /*6bf0*/  FMNMX.FTZ R154, R150, R137, !PT ;  /* 0x00000089969a7209 */ /* 0x000fe40007810000 */
[----:B------:R-:W-:Y:S02]  /*6c00*/  ISETP.GT.AND P3, PT, R141, 0x41, PT ;  /* 0x000000418d00780c */ /* 0x000fe40003f64270 */
[----:B------:R-:W-:Y:S02]  /*6c10*/  FSEL R145, R122, -INF , P2 ;  /* 0xff8000007a917808 */ /* 0x000fe40001000000 */
[----:B------:R-:W-:Y:S02]  /*6c20*/  FMNMX.FTZ R154, R151, R154, !PT ;  /* 0x0000009a979a7209 */ /* 0x000fe40007810000 */
[----:B------:R-:W-:-:S02]  /*6c30*/  FSETP.NEU.FTZ.AND P1, PT, R7, -INF , PT ;  /* 0xff8000000700780b */ /* 0x000fc40003f3d000 */
[----:B------:R-:W-:Y:S02]  /*6c40*/  ISETP.GT.AND P2, PT, R141, 0x48, PT ;  /* 0x000000488d00780c */ /* 0x000fe40003f44270 */
[----:B------:R-:W-:Y:S02]  /*6c50*/  FSEL R149, R123, -INF , P3 ;  /* 0xff8000007b957808 */ /* 0x000fe40001800000 */
[----:B------:R-:W-:Y:S02]  /*6c60*/  FMNMX.FTZ R154, R145, R154, !PT ;  /* 0x0000009a919a7209 */ /* 0x000fe40007810000 */
[----:B------:R-:W-:Y:S02]  /*6c70*/  FSEL R11, R11, RZ, P1 ;  /* 0x000000ff0b0b7208 */ /* 0x000fe40000800000 */
[----:B------:R-:W-:Y:S02]  /*6c80*/  ISETP.GT.AND P3, PT, R141, 0x49, PT ;  /* 0x000000498d00780c */ /* 0x000fe40003f64270 */
[----:B------:R-:W-:Y:S01]  /*6c90*/  FSEL R153, R126, -INF , P2 ;  /* 0xff8000007e997808 */ /* 0x000fe20001000000 */
[----:B------:R-:W-:-:S01]  /*6ca0*/  FFMA.FTZ R122, R152, UR38, -R11 ;  /* 0x00000026987a7c23 */ /* 0x000fc2000801080b */
[----:B------:R-:W-:Y:S01]  /*6cb0*/  FMNMX.FTZ R154, R149, R154, !PT ;  /* 0x0000009a959a7209 */ /* 0x000fe20007810000 */
[----:B------:R-:W-:-:S01]  /*6cc0*/  FFMA.FTZ R126, R144, UR38, -R11 ;  /* 0x00000026907e7c23 */ /* 0x000fc2000801080b */
[----:B------:R-:W-:Y:S01]  /*6cd0*/  FSEL R152, R127, -INF , P3 ;  /* 0xff8000007f987808 */ /* 0x000fe20001800000 */
[----:B------:R-:W-:-:S01]  /*6ce0*/  FFMA.FTZ R123, R148, UR38, -R11 ;  /* 0x00000026947b7c23 */ /* 0x000fc2000801080b */
[----:B------:R-:W-:Y:S01]  /*6cf0*/  ISETP.GT.AND P2, PT, R141, 0x50, PT ;  /* 0x000000508d00780c */ /* 0x000fe20003f44270 */
[----:B------:R-:W-:-:S01]  /*6d00*/  FFMA.FTZ R148, R140, UR38, -R11 ;  /* 0x000000268c947c23 */ /* 0x000fc2000801080b */
[----:B------:R-:W-:Y:S01]  /*6d10*/  FMNMX.FTZ R127, R153, R154, !PT ;  /* 0x0000009a997f7209 */ /* 0x000fe20007810000 */
[----:B------:R-:W-:-:S01]  /*6d20*/  FFMA.FTZ R132, R132, UR38, -R11 ;  /* 0x0000002684847c23 */ /* 0x000fc2000801080b */
[----:B------:R-:W-:Y:S01]  /*6d30*/  ISETP.GT.AND P3, PT, R141, 0x51, PT ;  /* 0x000000518d00780c */ /* 0x000fe20003f64270 */
[----:B------:R-:W-:-:S01]  /*6d40*/  FFMA.FTZ R13, R174, UR38, -R11 ;  /* 0x00000026ae0d7c23 */ /* 0x000fc2000801080b */
[----:B------:R-:W-:Y:S01]  /*6d50*/  FSEL R130, R130, -INF , P2 ;  /* 0xff80000082827808 */ /* 0x000fe20001000000 */
[----:B------:R-:W-:-:S01]  /*6d60*/  FFMA.FTZ R124, R160, UR38, -R11 ;  /* 0x00000026a07c7c23 */ /* 0x000fc2000801080b */
[----:B------:R-:W-:Y:S01]  /*6d70*/  FMNMX.FTZ R127, R152, R127, !PT ;  /* 0x0000007f987f7209 */ /* 0x000fe20007810000 */
[----:B------:R-:W-:-:S01]  /*6d80*/  FFMA.FTZ R12, R12, UR38, -R11 ;  /* 0x000000260c0c7c23 */ /* 0x000fc2000801080b */
[----:B------:R-:W-:Y:S01]  /*6d90*/  ISETP.GT.AND P2, PT, R141, 0x58, PT ;  /* 0x000000588d00780c */ /* 0x000fe20003f44270 */
[----:B------:R-:W-:Y:S01]  /*6da0*/  MUFU.EX2 R13, R13 ;  /* 0x0000000d000d7308 */ /* 0x000fe20000000800 */
[----:B------:R-:W-:Y:S01]  /*6db0*/  FSEL R131, R131, -INF , P3 ;  /* 0xff80000083837808 */ /* 0x000fe20001800000 */
[--C-:B------:R-:W-:Y:S01]  /*6dc0*/  FFMA.FTZ R15, R18, UR38, -R11.reuse ;  /* 0x00000026120f7c23 */ /* 0x100fe2000801080b */
[----:B------:R-:W-:Y:S01]  /*6dd0*/  FMNMX.FTZ R144, R130, R127, !PT ;  /* 0x0000007f82907209 */ /* 0x000fe20007810000 */
[--C-:B------:R-:W-:Y:S01]  /*6de0*/  FFMA.FTZ R14, R14, UR38, -R11.reuse ;  /* 0x000000260e0e7c23 */ /* 0x100fe2000801080b */
[----:B------:R-:W-:Y:S01]  /*6df0*/  ISETP.GT.AND P3, PT, R141, 0x59, PT ;  /* 0x000000598d00780c */ /* 0x000fe20003f64270 */
[--C-:B------:R-:W-:Y:S01]  /*6e00*/  FFMA.FTZ R18, R178, UR38, -R11.reuse ;  /* 0x00000026b2127c23 */ /* 0x100fe2000801080b */
[----:B------:R-:W-:Y:S01]  /*6e10*/  FSEL R134, R134, -INF , P2 ;  /* 0xff80000086867808 */ /* 0x000fe20001000000 */
[--C-:B------:R-:W-:Y:S01]  /*6e20*/  FFMA.FTZ R19, R180, UR38, -R11.reuse ;  /* 0x00000026b4137c23 */ /* 0x100fe2000801080b */
[----:B------:R-:W-:Y:S01]  /*6e30*/  FMNMX.FTZ R127, R131, R144, !PT ;  /* 0x00000090837f7209 */ /* 0x000fe20007810000 */
[--C-:B------:R-:W-:Y:S01]  /*6e40*/  FFMA.FTZ R20, R176, UR38, -R11.reuse ;  /* 0x00000026b0147c23 */ /* 0x100fe2000801080b */
[----:B------:R-:W-:Y:S01]  /*6e50*/  FSEL R135, R135, -INF , P3 ;  /* 0xff80000087877808 */ /* 0x000fe20001800000 */
[--C-:B------:R-:W-:Y:S01]  /*6e60*/  FFMA.FTZ R172, R172, UR38, -R11.reuse ;  /* 0x00000026acac7c23 */ /* 0x100fe2000801080b */
[C---:B------:R-:W-:Y:S01]  /*6e70*/  ISETP.GT.AND P2, PT, R141.reuse, 0x60, PT ;  /* 0x000000608d00780c */ /* 0x040fe20003f44270 */
[--C-:B------:R-:W-:Y:S01]  /*6e80*/  FFMA.FTZ R22, R22, UR38, -R11.reuse ;  /* 0x0000002616167c23 */ /* 0x100fe2000801080b */
[----:B------:R-:W-:Y:S01]  /*6e90*/  FMNMX.FTZ R144, R134, R127, !PT ;  /* 0x0000007f86907209 */ /* 0x000fe20007810000 */
[--C-:B------:R-:W-:Y:S01]  /*6ea0*/  FFMA.FTZ R170, R170, UR38, -R11.reuse ;  /* 0x00000026aaaa7c23 */ /* 0x100fe2000801080b */
        /* <DEDUP_REMOVED lines=44> */
[----:B------:R-:W-:Y:S01]  /*7170*/  ISETP.GT.AND P2, PT, R141, 0x80, PT ;  /* 0x000000808d00780c */ /* 0x000fe20003f44270 */
[--C-:B------:R-:W-:Y:S01]  /*7180*/  FFMA.FTZ R97, R97, UR38, -R11.reuse ;  /* 0x0000002661617c23 */ /* 0x100fe2000801080b */
[----:B------:R-:W-:Y:S01]  /*7190*/  FMNMX.FTZ R157, R118, R157, !PT ;  /* 0x0000009d769d7209 */ /* 0x000fe20007810000 */
[--C-:B------:R-:W-:Y:S01]  /*71a0*/  FFMA.FTZ R100, R100, UR38, -R11.reuse ;  /* 0x0000002664647c23 */ /* 0x100fe2000801080b */
[----:B------:R-:W-:Y:S01]  /*71b0*/  ISETP.GT.AND P3, PT, R141, 0x81, PT ;  /* 0x000000818d00780c */ /* 0x000fe20003f64270 */
[----:B------:R-:W-:Y:S01]  /*71c0*/  FFMA.FTZ R11, R101, UR38, -R11 ;  /* 0x00000026650b7c23 */ /* 0x000fe2000801080b */
[----:B------:R-:W-:Y:S01]  /*71d0*/  FSEL R90, R90, -INF , P2 ;  /* 0xff8000005a5a7808 */ /* 0x000fe20001000000 */
[----:B------:R-:W-:Y:S01]  /*71e0*/  MUFU.EX2 R12, R12 ;  /* 0x0000000c000c7308 */ /* 0x000fe20000000800 */
[----:B------:R-:W-:-:S02]  /*71f0*/  FMNMX.FTZ R157, R128, R157, !PT ;  /* 0x0000009d809d7209 */ /* 0x000fc40007810000 */
[----:B------:R-:W-:Y:S02]  /*7200*/  ISETP.GT.AND P2, PT, R141, 0x88, PT ;  /* 0x000000888d00780c */ /* 0x000fe40003f44270 */
[----:B------:R-:W-:Y:S02]  /*7210*/  FSEL R91, R91, -INF , P3 ;  /* 0xff8000005b5b7808 */ /* 0x000fe40001800000 */
[----:B------:R-:W-:Y:S01]  /*7220*/  FMNMX.FTZ R8, R90, R157, !PT ;  /* 0x0000009d5a087209 */ /* 0x000fe20007810000 */
[----:B------:R-:W-:Y:S01]  /*7230*/  MUFU.EX2 R14, R14 ;  /* 0x0000000e000e7308 */ /* 0x000fe20000000800 */
[----:B------:R-:W-:Y:S02]  /*7240*/  ISETP.GT.AND P3, PT, R141, 0x89, PT ;  /* 0x000000898d00780c */ /* 0x000fe40003f64270 */
[----:B------:R-:W-:Y:S02]  /*7250*/  FSEL R129, R94, -INF , P2 ;  /* 0xff8000005e817808 */ /* 0x000fe40001000000 */
[----:B------:R-:W-:-:S02]  /*7260*/  FMNMX.FTZ R8, R91, R8, !PT ;  /* 0x000000085b087209 */ /* 0x000fc40007810000 */
[----:B------:R-:W-:Y:S01]  /*7270*/  ISETP.GT.AND P2, PT, R141, 0x90, PT ;  /* 0x000000908d00780c */ /* 0x000fe20003f44270 */
[----:B------:R0:W-:Y:S01]  /*7280*/  MUFU.EX2 R94, R132 ;  /* 0x00000084005e7308 */ /* 0x0001e20000000800 */
[----:B------:R-:W-:Y:S02]  /*7290*/  FSEL R95, R95, -INF , P3 ;  /* 0xff8000005f5f7808 */ /* 0x000fe40001800000 */
[----:B------:R-:W-:Y:S02]  /*72a0*/  FMNMX.FTZ R8, R129, R8, !PT ;  /* 0x0000000881087209 */ /* 0x000fe40007810000 */
[----:B------:R-:W-:Y:S02]  /*72b0*/  ISETP.GT.AND P3, PT, R141, 0x91, PT ;  /* 0x000000918d00780c */ /* 0x000fe40003f64270 */
[----:B------:R-:W-:Y:S01]  /*72c0*/  FSEL R98, R98, -INF , P2 ;  /* 0xff80000062627808 */ /* 0x000fe20001000000 */
[----:B------:R-:W-:Y:S01]  /*72d0*/  MUFU.EX2 R15, R15 ;  /* 0x0000000f000f7308 */ /* 0x000fe20000000800 */
[----:B------:R-:W-:-:S02]  /*72e0*/  FMNMX.FTZ R157, R95, R8, !PT ;  /* 0x000000085f9d7209 */ /* 0x000fc40007810000 */
[----:B------:R-:W-:Y:S02]  /*72f0*/  ISETP.GT.AND P2, PT, R141, 0x98, PT ;  /* 0x000000988d00780c */ /* 0x000fe40003f44270 */
[----:B------:R-:W-:Y:S02]  /*7300*/  FSEL R99, R99, -INF , P3 ;  /* 0xff80000063637808 */ /* 0x000fe40001800000 */
[----:B------:R-:W-:Y:S01]  /*7310*/  FMNMX.FTZ R8, R98, R157, !PT ;  /* 0x0000009d62087209 */ /* 0x000fe20007810000 */
[----:B------:R1:W-:Y:S01]  /*7320*/  MUFU.EX2 R137, R156 ;  /* 0x0000009c00897308 */ /* 0x0003e20000000800 */
[----:B------:R-:W-:Y:S02]  /*7330*/  ISETP.GT.AND P3, PT, R141, 0x99, PT ;  /* 0x000000998d00780c */ /* 0x000fe40003f64270 */
[----:B------:R-:W-:Y:S02]  /*7340*/  FSEL R102, R102, -INF , P2 ;  /* 0xff80000066667808 */ /* 0x000fe40001000000 */
[----:B------:R-:W-:-:S02]  /*7350*/  FMNMX.FTZ R141, R99, R8, !PT ;  /* 0x00000008638d7209 */ /* 0x000fc40007810000 */
[----:B------:R-:W-:Y:S01]  /*7360*/  FSEL R103, R103, -INF , P3 ;  /* 0xff80000067677808 */ /* 0x000fe20001800000 */
[----:B------:R-:W-:Y:S01]  /*7370*/  MUFU.EX2 R18, R18 ;  /* 0x0000001200127308 */ /* 0x000fe20000000800 */
[----:B------:R-:W-:-:S04]  /*7380*/  FMNMX.FTZ R8, R102, R141, !PT ;  /* 0x0000008d66087209 */ /* 0x000fc80007810000 */
[----:B------:R-:W-:-:S03]  /*7390*/  FMNMX.FTZ R8, R103, R8, !PT ;  /* 0x0000000867087209 */ /* 0x000fc60007810000 */
[----:B------:R-:W-:Y:S02]  /*73a0*/  MUFU.EX2 R19, R19 ;  /* 0x0000001300137308 */ /* 0x000fe40000000800 */
[----:B------:R-:W2:Y:S06]  /*73b0*/  SHFL.BFLY PT, R141, R8, 0x2, 0x1f ;  /* 0x0c401f00088d7f89 */ /* 0x000eac00000e0000 */
[----:B------:R-:W-:Y:S08]  /*73c0*/  MUFU.EX2 R20, R20 ;  /* 0x0000001400147308 */ /* 0x000ff00000000800 */
[----:B------:R-:W-:Y:S08]  /*73d0*/  MUFU.EX2 R23, R172 ;  /* 0x000000ac00177308 */ /* 0x000ff00000000800 */
[----:B------:R-:W-:Y:S01]  /*73e0*/  MUFU.EX2 R22, R22 ;  /* 0x0000001600167308 */ /* 0x000fe20000000800 */
[----:B--2---:R-:W-:-:S05]  /*73f0*/  FMNMX.FTZ R141, R8, R141, !PT ;  /* 0x0000008d088d7209 */ /* 0x004fca0007810000 */
[----:B------:R-:W2:Y:S02]  /*7400*/  SHFL.BFLY PT, R8, R141, 0x1, 0x1f ;  /* 0x0c201f008d087f89 */ /* 0x000ea400000e0000 */
[----:B------:R-:W-:Y:S08]  /*7410*/  MUFU.EX2 R121, R170 ;  /* 0x000000aa00797308 */ /* 0x000ff00000000800 */
[----:B------:R-:W-:Y:S08]  /*7420*/  MUFU.EX2 R120, R120 ;  /* 0x0000007800787308 */ /* 0x000ff00000000800 */
[----:B------:R-:W-:Y:S01]  /*7430*/  MUFU.EX2 R125, R164 ;  /* 0x000000a4007d7308 */ /* 0x000fe20000000800 */
[----:B--2---:R-:W-:Y:S01]  /*7440*/  FMNMX.FTZ R8, R141, R8, !PT ;  /* 0x000000088d087209 */ /* 0x004fe20007810000 */
[----:B------:R-:W-:-:S06]  /*7450*/  IMAD.U32 R141, RZ, RZ, UR38 ;  /* 0x00000026ff8d7e24 */ /* 0x000fcc000f8e00ff */
[----:B------:R-:W-:Y:S01]  /*7460*/  MUFU.EX2 R124, R124 ;  /* 0x0000007c007c7308 */ /* 0x000fe20000000800 */
[C---:B------:R-:W-:Y:S01]  /*7470*/  FSETP.NEU.FTZ.AND P2, PT, R8.reuse, -INF , PT ;  /* 0xff8000000800780b */ /* 0x040fe20003f5d000 */
[----:B0-----:R-:W-:-:S05]  /*7480*/  FFMA.FTZ R132, R8, R141, -8 ;  /* 0xc100000008847423 */ /* 0x001fca000001008d */
[----:B------:R-:W-:Y:S01]  /*7490*/  FSEL R132, R132, RZ, P2 ;  /* 0x000000ff84847208 */ /* 0x000fe20001000000 */
[----:B------:R-:W-:Y:S04]  /*74a0*/  MUFU.EX2 R122, R122 ;  /* 0x0000007a007a7308 */ /* 0x000fe80000000800 */
[----:B------:R-:W-:-:S01]  /*74b0*/  FFMA.FTZ R141, R162, UR38, -R132 ;  /* 0x00000026a28d7c23 */ /* 0x000fc20008010884 */
[----:B------:R-:W-:Y:S01]  /*74c0*/  FSEL R162, R7, RZ, P1 ;  /* 0x000000ff07a27208 */ /* 0x000fe20000800000 */
[----:B------:R-:W-:-:S01]  /*74d0*/  FFMA.FTZ R21, R21, UR38, -R132 ;  /* 0x0000002615157c23 */ /* 0x000fc20008010884 */
[--C-:B------:R-:W-:Y:S01]  /*74e0*/  FFMA.FTZ R160, R149, UR38, -R132.reuse ;  /* 0x0000002695a07c23 */ /* 0x100fe20008010884 */
[----:B------:R-:W-:-:S01]  /*74f0*/  FFMA.FTZ R148, R155, UR38, -R132 ;  /* 0x000000269b947c23 */ /* 0x000fc20008010884 */
[----:B------:R-:W-:Y:S01]  /*7500*/  FFMA.FTZ R101, R158, UR38, -R132 ;  /* 0x000000269e657c23 */ /* 0x000fe20008010884 */
[----:B------:R-:W-:-:S01]  /*7510*/  FADD.FTZ R162, -R162, R9 ;  /* 0x00000009a2a27221 */ /* 0x000fc20000010100 */
[--C-:B------:R-:W-:Y:S01]  /*7520*/  FFMA.FTZ R9, R153, UR38, -R132.reuse ;  /* 0x0000002699097c23 */ /* 0x100fe20008010884 */
[----:B------:R-:W-:Y:S01]  /*7530*/  FSEL R153, R8, RZ, P2 ;  /* 0x000000ff08997208 */ /* 0x000fe20001000000 */
[----:B------:R-:W-:Y:S01]  /*7540*/  MUFU.EX2 R21, R21 ;  /* 0x0000001500157308 */ /* 0x000fe20000000800 */
[----:B------:R-:W-:Y:S01]  /*7550*/  FMUL.FTZ R149, R162, UR38 ;  /* 0x00000026a2957c20 */ /* 0x000fe20008410000 */
[--C-:B------:R-:W-:Y:S01]  /*7560*/  FFMA.FTZ R154, R159, UR38, -R132.reuse ;  /* 0x000000269f9a7c23 */ /* 0x100fe20008010884 */
[----:B-1----:R-:W-:-:S01]  /*7570*/  FFMA.FTZ R156, R163, UR38, -R132 ;  /* 0x00000026a39c7c23 */ /* 0x002fc20008010884 */
[----:B------:R-:W-:Y:S01]  /*7580*/  FADD.FTZ R153, -R153, R10 ;  /* 0x0000000a99997221 */ /* 0x000fe20000010100 */
[----:B------:R-:W-:-:S01]  /*7590*/  FFMA.FTZ R155, R166, UR38, -R132 ;  /* 0x00000026a69b7c23 */ /* 0x000fc20008010884 */
[--C-:B------:R-:W-:Y:S01]  /*75a0*/  FFMA.FTZ R158, R167, UR38, -R132.reuse ;  /* 0x00000026a79e7c23 */ /* 0x100fe20008010884 */
[----:B------:R-:W-:-:S01]  /*75b0*/  FFMA.FTZ R138, R138, UR38, -R132 ;  /* 0x000000268a8a7c23 */ /* 0x000fc20008010884 */
[----:B------:R-:W-:Y:S01]  /*75c0*/  FMUL.FTZ R153, R153, UR38 ;  /* 0x0000002699997c20 */ /* 0x000fe20008410000 */
        /* <DEDUP_REMOVED lines=17> */
[----:B0-----:R-:W-:-:S01]  /*76e0*/  FFMA.FTZ R157, R10, R4, R13 ;  /* 0x000000040a9d7223 */ /* 0x001fc2000001000d */
[--C-:B------:R-:W-:Y:S01]  /*76f0*/  FFMA.FTZ R110, R110, UR38, -R132.reuse ;  /* 0x000000266e6e7c23 */ /* 0x100fe20008010884 */
[----:B------:R-:W-:-:S01]  /*7700*/  FFMA.FTZ R111, R111, UR38, -R132 ;  /* 0x000000266f6f7c23 */ /* 0x000fc20008010884 */
[----:B------:R-:W-:Y:S01]  /*7710*/  FFMA.FTZ R136, R136, UR38, -R132 ;  /* 0x0000002688887c23 */ /* 0x000fe20008010884 */
[----:B------:R-:W-:-:S01]  /*7720*/  FADD.FTZ R157, R12, R157 ;  /* 0x0000009d0c9d7221 */ /* 0x000fc20000010000 */
[--C-:B------:R-:W-:Y:S01]  /*7730*/  FFMA.FTZ R115, R115, UR38, -R132.reuse ;  /* 0x0000002673737c23 */ /* 0x100fe20008010884 */
[----:B------:R-:W-:-:S01]  /*7740*/  FFMA.FTZ R118, R118, UR38, -R132 ;  /* 0x0000002676767c23 */ /* 0x000fc20008010884 */
[----:B------:R-:W0:Y:S01]  /*7750*/  MUFU.EX2 R101, R101 ;  /* 0x0000006500657308 */ /* 0x000e220000000800 */
[----:B-1----:R-:W-:-:S01]  /*7760*/  FFMA.FTZ R149, R162, R0, R21 ;  /* 0x00000000a2957223 */ /* 0x002fc20000010015 */
[----:B------:R-:W-:Y:S01]  /*7770*/  FADD.FTZ R4, R14, R157 ;  /* 0x0000009d0e047221 */ /* 0x000fe20000010000 */
[----:B------:R-:W-:-:S01]  /*7780*/  FFMA.FTZ R90, R90, UR38, -R132 ;  /* 0x000000265a5a7c23 */ /* 0x000fc20008010884 */
[--C-:B------:R-:W-:Y:S01]  /*7790*/  FFMA.FTZ R91, R91, UR38, -R132.reuse ;  /* 0x000000265b5b7c23 */ /* 0x100fe20008010884 */
[----:B------:R-:W-:-:S01]  /*77a0*/  FFMA.FTZ R129, R129, UR38, -R132 ;  /* 0x0000002681817c23 */ /* 0x000fc20008010884 */
[----:B------:R-:W-:Y:S01]  /*77b0*/  FADD.FTZ R153, R15, R4 ;  /* 0x000000040f997221 */ /* 0x000fe20000010000 */
[----:B------:R-:W-:-:S01]  /*77c0*/  FFMA.FTZ R95, R95, UR38, -R132 ;  /* 0x000000265f5f7c23 */ /* 0x000fc20008010884 */
[----:B------:R-:W1:Y:S01]  /*77d0*/  MUFU.EX2 R154, R154 ;  /* 0x0000009a009a7308 */ /* 0x000e620000000800 */
[----:B--2---:R-:W-:-:S01]  /*77e0*/  FADD.FTZ R0, R148, R149 ;  /* 0x0000009594007221 */ /* 0x004fc20000010000 */
[----:B------:R-:W-:Y:S01]  /*77f0*/  FADD.FTZ R4, R18, R153 ;  /* 0x0000009912047221 */ /* 0x000fe20000010000 */
[----:B------:R-:W-:-:S01]  /*7800*/  FFMA.FTZ R98, R98, UR38, -R132 ;  /* 0x0000002662627c23 */ /* 0x000fc20008010884 */
[--C-:B------:R-:W-:Y:S01]  /*7810*/  FFMA.FTZ R99, R99, UR38, -R132.reuse ;  /* 0x0000002663637c23 */ /* 0x100fe20008010884 */
[----:B------:R-:W-:-:S01]  /*7820*/  FFMA.FTZ R102, R102, UR38, -R132 ;  /* 0x0000002666667c23 */ /* 0x000fc20008010884 */
[----:B------:R-:W-:Y:S01]  /*7830*/  FADD.FTZ R153, R19, R4 ;  /* 0x0000000413997221 */ /* 0x000fe20000010000 */
[----:B------:R-:W-:-:S01]  /*7840*/  FFMA.FTZ R103, R103, UR38, -R132 ;  /* 0x0000002667677c23 */ /* 0x000fc20008010884 */
        /* <DEDUP_REMOVED lines=9> */
[----:B0-----:R-:W-:-:S01]  /*78e0*/  FADD.FTZ R0, R156, R149 ;  /* 0x000000959c007221 */ /* 0x001fc20000010000 */
[----:B------:R-:W-:-:S06]  /*78f0*/  FFMA.FTZ R149, R144, UR38, -R132 ;  /* 0x0000002690957c23 */ /* 0x000fcc0008010884 */
[----:B------:R-:W0:Y:S01]  /*7900*/  MUFU.EX2 R138, R138 ;  /* 0x0000008a008a7308 */ /* 0x000e220000000800 */
[----:B-1----:R-:W-:-:S01]  /*7910*/  FADD.FTZ R153, R155, R0 ;  /* 0x000000009b997221 */ /* 0x002fc20000010000 */
[----:B------:R-:W-:-:S06]  /*7920*/  FADD.FTZ R0, R22, R157 ;  /* 0x0000009d16007221 */ /* 0x000fcc0000010000 */
        /* <DEDUP_REMOVED lines=27> */
[----:B0-----:R-:W-:-:S04]  /*7ae0*/  FADD.FTZ R0, R126, R153 ;  /* 0x000000997e007221 */ /* 0x001fc80000010000 */
[----:B------:R-:W-:-:S03]  /*7af0*/  FADD.FTZ R157, R127, R0 ;  /* 0x000000007f9d7221 */ /* 0x000fc60000010000 */
        /* <DEDUP_REMOVED lines=55> */
[----:B------:R-:W1:Y:S08]  /*7e70*/  MUFU.EX2 R90, R90 ;  /* 0x0000005a005a7308 */ /* 0x000e700000000800 */
[----:B------:R-:W-:Y:S08]  /*7e80*/  MUFU.EX2 R89, R89 ;  /* 0x0000005900597308 */ /* 0x000ff00000000800 */
[----:B------:R2:W-:Y:S08]  /*7e90*/  MUFU.EX2 R161, R129 ;  /* 0x0000008100a17308 */ /* 0x0005f00000000800 */
[----:B------:R-:W3:Y:S01]  /*7ea0*/  MUFU.EX2 R91, R91 ;  /* 0x0000005b005b7308 */ /* 0x000ee20000000800 */
[----:B--2---:R-:W-:-:S04]  /*7eb0*/  FADD.FTZ R129, R113, R0 ;  /* 0x0000000071817221 */ /* 0x004fc80000010000 */
[----:B------:R-:W-:Y:S01]  /*7ec0*/  FADD.FTZ R0, R116, R129 ;  /* 0x0000008174007221 */ /* 0x000fe20000010000 */
[----:B0-----:R-:W-:-:S02]  /*7ed0*/  FADD.FTZ R129, R153, R4 ;  /* 0x0000000499817221 */ /* 0x001fc40000010000 */
[----:B------:R-:W-:Y:S02]  /*7ee0*/  MUFU.EX2 R92, R92 ;  /* 0x0000005c005c7308 */ /* 0x000fe40000000800 */
[----:B-1----:R-:W-:-:S06]  /*7ef0*/  FADD.FTZ R4, R90, R129 ;  /* 0x000000815a047221 */ /* 0x002fcc0000010000 */
[----:B------:R-:W-:Y:S01]  /*7f00*/  MUFU.EX2 R93, R93 ;  /* 0x0000005d005d7308 */ /* 0x000fe20000000800 */
[----:B---3--:R-:W-:-:S04]  /*7f10*/  FADD.FTZ R4, R91, R4 ;  /* 0x000000045b047221 */ /* 0x008fc80000010000 */
[----:B------:R-:W-:-:S03]  /*7f20*/  FADD.FTZ R4, R161, R4 ;  /* 0x00000004a1047221 */ /* 0x000fc60000010000 */
[----:B------:R0:W1:Y:S08]  /*7f30*/  MUFU.EX2 R128, R95 ;  /* 0x0000005f00807308 */ /* 0x0000700000000800 */
[----:B------:R-:W2:Y:S01]  /*7f40*/  MUFU.EX2 R96, R96 ;  /* 0x0000006000607308 */ /* 0x000ea20000000800 */
[----:B0-----:R-:W-:-:S04]  /*7f50*/  FADD.FTZ R95, R117, R0 ;  /* 0x00000000755f7221 */ /* 0x001fc80000010000 */
[----:B------:R-:W-:-:S03]  /*7f60*/  FADD.FTZ R0, R88, R95 ;  /* 0x0000005f58007221 */ /* 0x000fc60000010000 */
[----:B------:R-:W0:Y:S01]  /*7f70*/  MUFU.EX2 R98, R98 ;  /* 0x0000006200627308 */ /* 0x000e220000000800 */
[----:B------:R-:W-:-:S01]  /*7f80*/  FADD.FTZ R95, R89, R0 ;  /* 0x00000000595f7221 */ /* 0x000fc20000010000 */
[----:B-1----:R-:W-:-:S03]  /*7f90*/  FADD.FTZ R4, R128, R4 ;  /* 0x0000000480047221 */ /* 0x002fc60000010000 */
        /* <DEDUP_REMOVED lines=18> */
.L_x_2255:
[----:B------:R-:W-:Y:S01]  /*80c0*/  ULEA UR6, UR6, UR39, 0x3 ;  /* 0x0000002706067291 */ /* 0x000fe2000f8e183f */
[----:B------:R-:W-:Y:S01]  /*80d0*/  F2FP.SATFINITE.E4M3.F32.PACK_AB_MERGE_C R14, R15, R14, RZ ;  /* 0x0000000e0f0e723e */ /* 0x000fe200048070ff */
[----:B------:R-:W-:Y:S01]  /*80e0*/  UISETP.GT.AND UP0, UPT, UR7, UR55, UPT ;  /* 0x000000370700728c */ /* 0x000fe2000bf04270 */
[----:B------:R-:W-:Y:S01]  /*80f0*/  F2FP.SATFINITE.E4M3.F32.PACK_AB_MERGE_C R20, R23, R20, RZ ;  /* 0x000000141714723e */ /* 0x000fe200048070ff */
[----:B------:R-:W-:Y:S01]  /*8100*/  UIADD3 UR6, UR6, 0x29860, URZ ;  /* 0x0002986006067890 */ /* 0x000fe2000fffe03f */
[----:B------:R-:W-:Y:S01]  /*8110*/  F2FP.SATFINITE.E4M3.F32.PACK_AB_MERGE_C R9, R152, R9, RZ ;  /* 0x000000099809723e */ /* 0x000fe200048070ff */
[----:B------:R-:W-:Y:S01]  /*8120*/  UIADD3 UR7, UR7, -0x1, URZ ;  /* 0xffffffff07077890 */ /* 0x000fe2000fffe03f */
[----:B------:R-:W-:Y:S01]  /*8130*/  F2FP.SATFINITE.E4M3.F32.PACK_AB_MERGE_C R101, R154, R101, RZ ;  /* 0x000000659a65723e */ /* 0x000fe200048070ff */
[----:B------:R-:W-:Y:S01]  /*8140*/  UPRMT UR6, UR61, 0x654, UR6 ;  /* 0x000006543d067896 */ /* 0x000fe20008000006 */
[----:B------:R-:W-:Y:S01]  /*8150*/  PLOP3.LUT P1, PT, PT, PT, UP0, 0x80, 0x0 ;  /* 0x000000000000781c */ /* 0x000fe20003f2f008 */
[----:B------:R-:W-:Y:S01]  /*8160*/  UMOV UR52, UR5 ;  /* 0x0000000500347c82 */ /* 0x000fe20008000000 */
        /* <DEDUP_REMOVED lines=105> */
[----:B------:R-:W-:-:S05]  /*8800*/  UMOV UR53, UR7 ;  /* 0x0000000700357c82 */ /* 0x000fca0008000000 */
.L_x_2245:
[----:B------:R-:W-:-:S06]  /*8810*/  UISETP.GE.AND UP0, UPT, UR53, UR60, UPT ;  /* 0x0000003c3500728c */ /* 0x000fcc000bf06270 */
[----:B------:R-:W-:-:S13]  /*8820*/  PLOP3.LUT P1, PT, PT, PT, UP0, 0x80, 0x0 ;  /* 0x000000000000781c */ /* 0x000fda0003f2f008 */
[----:B------:R-:W-:Y:S05]  /*8830*/  @!P1 BRA `(.L_x_2257) ;  /* 0x0000002c00309947 */ /* 0x000fea0003800000 */
[C---:B------:R-:W-:Y:S01]  /*8840*/  VIADD R5, R16.reuse, 0x8 ;  /* 0x0000000810057836 */ /* 0x040fe20000000000 */
[----:B------:R-:W-:Y:S01]  /*8850*/  IADD3 R16, -R16, 0xb, RZ ;  /* 0x0000000b10107810 */ /* 0x000fe20007ffe1ff */
[----:B------:R-:W-:Y:S01]  /*8860*/  IMAD.MOV.U32 R9, RZ, RZ, R8 ;  /* 0x000000ffff097224 */ /* 0x000fe200078e0008 */
[----:B------:R-:W-:Y:S01]  /*8870*/  UMOV UR52, UR5 ;  /* 0x0000000500347c82 */ /* 0x000fe20008000000 */
[----:B------:R-:W-:Y:S01]  /*8880*/  IMAD.MOV.U32 R6, RZ, RZ, R7 ;  /* 0x000000ffff067224 */ /* 0x000fe200078e0007 */
[----:B------:R-:W-:-:S06]  /*8890*/  UMOV UR6, UR4 ;  /* 0x0000000400067c82 */ /* 0x000fcc0008000000 */
.L_x_2268:
[----:B------:R-:W-:Y:S01]  /*88a0*/  UIADD3 UR4, UR6, 0x1, URZ ;  /* 0x0000000106047890 */ /* 0x000fe2000fffe03f */
[----:B------:R-:W-:-:S03]  /*88b0*/  ISETP.NE.AND P2, PT, RZ, UR56, PT ;  /* 0x00000038ff007c0c */ /* 0x000fc6000bf45270 */
[----:B------:R-:W-:-:S04]  /*88c0*/  UISETP.NE.AND UP0, UPT, UR4, 0x2, UPT ;  /* 0x000000020400788c */ /* 0x000fc8000bf05270 */
[----:B------:R-:W-:Y:S02]  /*88d0*/  USEL UR5, URZ, 0x1, UP0 ;  /* 0x000000013f057887 */ /* 0x000fe40008000000 */
[----:B------:R-:W-:Y:S02]  /*88e0*/  USEL UR4, UR4, URZ, UP0 ;  /* 0x0000003f04047287 */ /* 0x000fe40008000000 */
[----:B------:R-:W-:Y:S02]  /*88f0*/  ULOP3.LUT UR5, UR52, UR5, URZ, 0x3c, !UPT ;  /* 0x0000000534057292 */ /* 0x000fe4000f8e3c3f */
[----:B--2---:R-:W-:Y:S10]  /*8900*/  @P2 BRA `(.L_x_2258) ;  /* 0x00000000002c2947 */ /* 0x004ff40003800000 */
[----:B------:R-:W-:Y:S05]  /*8910*/  @!P0 BRA `(.L_x_2259) ;  /* 0x0000000000048947 */ /* 0x000fea0003800000 */
[----:B------:R-:W-:Y:S01]  /*8920*/  BPT.TRAP 0x1 ;  /* 0x000000040000795c */ /* 0x000fe20000300000 */
.L_x_2259:
[----:B------:R-:W-:Y:S01]  /*8930*/  ULEA UR7, UR4, UR39, 0x3 ;  /* 0x0000002704077291 */ /* 0x000fe2000f8e183f */
[----:B------:R-:W-:-:S05]  /*8940*/  IMAD.U32 R7, RZ, RZ, UR5 ;  /* 0x00000005ff077e24 */ /* 0x000fca000f8e00ff */
[----:B------:R-:W-:-:S04]  /*8950*/  SHF.L.U32 R7, R7, 0x1f, RZ ;  /* 0x0000001f07077819 */ /* 0x000fc800000006ff */
[----:B------:R0:W1:Y:S01]  /*8960*/  SYNCS.PHASECHK.TRANS64.TRYWAIT P1, [UR7+0x29830], R7 ;  /* 0x02983007ff0075a7 */ /* 0x0000620008020147 */
[----:B------:R-:W-:Y:S05]  /*8970*/  @!P0 BRA `(.L_x_2260) ;  /* 0x0000000000048947 */ /* 0x000fea0003800000 */
[----:B------:R-:W-:Y:S01]  /*8980*/  BPT.TRAP 0x1 ;  /* 0x000000040000795c */ /* 0x000fe20000300000 */
.L_x_2260:
[----:B-1----:R-:W-:Y:S05]  /*8990*/  @P1 BRA `(.L_x_2258) ;  /* 0x0000000000081947 */ /* 0x002fea0003800000 */
[----:B------:R-:W1:Y:S02]  /*89a0*/  SYNCS.PHASECHK.TRANS64.TRYWAIT P1, [UR7+0x29830], R7 ;  /* 0x02983007ff0075a7 */ /* 0x000e640008020147 */
[----:B-1----:R-:W-:Y:S05]  /*89b0*/  @!P1 BRA `(.L_x_2261) ;  /* 0x000000a800549947 */ /* 0x002fea0003800000 */
.L_x_2258:
[----:B------:R2:W-:Y:S01]  /*89c0*/  BAR.SYNC.DEFER_BLOCKING R5, 0x100 ;  /* 0x000400050000751d */ /* 0x0005e20000010000 */
[C---:B------:R-:W-:Y:S01]  /*89d0*/  R2UR UR28, R2.reuse ;  /* 0x00000000021c72ca */ /* 0x040fe200000e0000 */
[----:B------:R-:W-:Y:S01]  /*89e0*/  UIMAD UR7, UR4, 0x780, UR54 ;  /* 0x00000780040778a4 */ /* 0x000fe2000f8e0236 */
[C---:B------:R-:W-:Y:S02]  /*89f0*/  R2UR UR29, R3.reuse ;  /* 0x00000000031d72ca */ /* 0x040fe400000e0000 */
[C---:B------:R-:W-:Y:S01]  /*8a00*/  R2UR UR32, R2.reuse ;  /* 0x00000000022072ca */ /* 0x040fe200000e0000 */
[----:B------:R-:W-:Y:S01]  /*8a10*/  UMOV UR31, 0x80000020 ;  /* 0x80000020001f7882 */ /* 0x000fe20000000000 */
[C---:B------:R-:W-:Y:S01]  /*8a20*/  R2UR UR33, R3.reuse ;  /* 0x00000000032172ca */ /* 0x040fe200000e0000 */
[----:B------:R-:W-:Y:S01]  /*8a30*/  UIADD3 UR34, UR7, 0x80, URZ ;  /* 0x0000008007227890 */ /* 0x000fe2000fffe03f */
[C---:B------:R-:W-:Y:S01]  /*8a40*/  R2UR UR40, R2.reuse ;  /* 0x00000000022872ca */ /* 0x040fe200000e0000 */
[----:B------:R-:W-:Y:S01]  /*8a50*/  UMOV UR30, UR7 ;  /* 0x00000007001e7c82 */ /* 0x000fe20008000000 */
[----:B------:R-:W-:Y:S01]  /*8a60*/  UMOV UR35, 0x80000020 ;  /* 0x8000002000237882 */ /* 0x000fe20000000000 */
[C---:B------:R-:W-:Y:S01]  /*8a70*/  R2UR UR41, R3.reuse ;  /* 0x00000000032972ca */ /* 0x040fe200000e0000 */
[----:B------:R-:W-:Y:S01]  /*8a80*/  UIADD3 UR42, UR7, 0x100, URZ ;  /* 0x00000100072a7890 */ /* 0x000fe2000fffe03f */
[C---:B------:R-:W-:Y:S01]  /*8a90*/  R2UR UR44, R2.reuse ;  /* 0x00000000022c72ca */ /* 0x040fe200000e0000 */
[----:B------:R-:W-:Y:S01]  /*8aa0*/  UMOV UR43, 0x80000020 ;  /* 0x80000020002b7882 */ /* 0x000fe20000000000 */
[C---:B------:R-:W-:Y:S01]  /*8ab0*/  R2UR UR45, R3.reuse ;  /* 0x00000000032d72ca */ /* 0x040fe200000e0000 */
[----:B------:R-:W-:Y:S01]  /*8ac0*/  UIADD3 UR46, UR7, 0x180, URZ ;  /* 0x00000180072e7890 */ /* 0x000fe2000fffe03f */
[----:B------:R-:W-:Y:S01]  /*8ad0*/  R2UR UR48, R2 ;  /* 0x00000000023072ca */ /* 0x000fe200000e0000 */
[----:B------:R-:W-:Y:S01]  /*8ae0*/  UMOV UR47, 0x80000020 ;  /* 0x80000020002f7882 */ /* 0x000fe20000000000 */
[----:B------:R-:W-:Y:S01]  /*8af0*/  R2UR UR49, R3 ;  /* 0x00000000033172ca */ /* 0x000fe200000e0000 */
        /* <DEDUP_REMOVED lines=167> */
[----:B--2---:R-:W-:Y:S05]  /*9570*/  @P2 BRA `(.L_x_2262) ;  /* 0x00000000002c2947 */ /* 0x004fea0003800000 */
[----:B------:R-:W-:Y:S05]  /*9580*/  @!P0 BRA `(.L_x_2263) ;  /* 0x0000000000048947 */ /* 0x000fea0003800000 */
[----:B------:R-:W-:Y:S01]  /*9590*/  BPT.TRAP 0x1 ;  /* 0x000000040000795c */ /* 0x000fe20000300000 */
.L_x_2263:
[----:B------:R-:W-:Y:S01]  /*95a0*/  ULEA UR7, UR6, UR39, 0x3 ;  /* 0x0000002706077291 */ /* 0x000fe2000f8e183f */
[----:B01----:R-:W-:-:S05]  /*95b0*/  IMAD.U32 R7, RZ, RZ, UR52 ;  /* 0x00000034ff077e24 */ /* 0x003fca000f8e00ff */
[----:B------:R-:W-:-:S04]  /*95c0*/  SHF.L.U32 R7, R7, 0x1f, RZ ;  /* 0x0000001f07077819 */ /* 0x000fc800000006ff */
[----:B------:R0:W1:Y:S01]  /*95d0*/  SYNCS.PHASECHK.TRANS64.TRYWAIT P1, [UR7+0x29850], R7 ;  /* 0x02985007ff0075a7 */ /* 0x0000620008020147 */
[----:B------:R-:W-:Y:S05]  /*95e0*/  @!P0 BRA `(.L_x_2264) ;  /* 0x0000000000048947 */ /* 0x000fea0003800000 */
[----:B------:R-:W-:Y:S01]  /*95f0*/  BPT.TRAP 0x1 ;  /* 0x000000040000795c */ /* 0x000fe20000300000 */
.L_x_2264:
[----:B-1----:R-:W-:Y:S05]  /*9600*/  @P1 BRA `(.L_x_2262) ;  /* 0x0000000000081947 */ /* 0x002fea0003800000 */
[----:B------:R-:W1:Y:S02]  /*9610*/  SYNCS.PHASECHK.TRANS64.TRYWAIT P1, [UR7+0x29850], R7 ;  /* 0x02985007ff0075a7 */ /* 0x000e640008020147 */
[----:B-1----:R-:W-:Y:S05]  /*9620*/  @!P1 BRA `(.L_x_2265) ;  /* 0x0000009c00509947 */ /* 0x002fea0003800000 */
.L_x_2262:
        /* <DEDUP_REMOVED lines=33> */
.L_x_2266:
[----:B-1----:R-:W-:Y:S01]  /*9840*/  FMNMX.FTZ R8, R152, R6, !PT ;  /* 0x0000000698087209 */ /* 0x002fe20007810000 */
        /* <DEDUP_REMOVED lines=97> */
[----:B------:R-:W-:Y:S02]  /*9e60*/  IMAD.U32 R153, RZ, RZ, UR38 ;  /* 0x00000026ff997e24 */ /* 0x000fe4000f8e00ff */
[----:B------:R-:W-:Y:S01]  /*9e70*/  FMUL.FTZ R14, R6, UR38 ;  /* 0x00000026060e7c20 */ /* 0x000fe20008410000 */
[----:B------:R-:W-:-:S01]  /*9e80*/  FFMA.FTZ R141, R145, UR38, -R168 ;  /* 0x00000026918d7c23 */ /* 0x000fc200080108a8 */
[----:B------:R-:W-:Y:S01]  /*9e90*/  FADD.FTZ R6, -R8, R9 ;  /* 0x0000000908067221 */ /* 0x000fe20000010100 */
[----:B------:R-:W-:-:S01]  /*9ea0*/  FFMA.FTZ R145, R149, UR38, -R168 ;  /* 0x0000002695917c23 */ /* 0x000fc200080108a8 */
[----:B------:R-:W-:Y:S01]  /*9eb0*/  FFMA.FTZ R149, R101, UR38, -R168 ;  /* 0x0000002665957c23 */ /* 0x000fe200080108a8 */
[----:B------:R-:W-:-:S01]  /*9ec0*/  FFMA.FTZ R101, R8, R153, -8 ;  /* 0xc100000008657423 */ /* 0x000fc20000010099 */
[----:B------:R-:W-:Y:S01]  /*9ed0*/  FMUL.FTZ R9, R6, UR38 ;  /* 0x0000002606097c20 */ /* 0x000fe20008410000 */
[----:B------:R-:W-:-:S01]  /*9ee0*/  FFMA.FTZ R6, R152, UR38, -R168 ;  /* 0x0000002698067c23 */ /* 0x000fc200080108a8 */
[----:B------:R-:W-:Y:S01]  /*9ef0*/  FFMA.FTZ R20, R140, UR38, -R168 ;  /* 0x000000268c147c23 */ /* 0x000fe200080108a8 */
[----:B------:R-:W-:-:S01]  /*9f00*/  FFMA.FTZ R140, R154, UR38, -R101 ;  /* 0x000000269a8c7c23 */ /* 0x000fc20008010865 */
[----:B------:R-:W-:Y:S01]  /*9f10*/  FFMA.FTZ R153, R155, UR38, -R101 ;  /* 0x000000269b997c23 */ /* 0x000fe20008010865 */
[----:B------:R0:W-:Y:S01]  /*9f20*/  MUFU.EX2 R11, R14 ;  /* 0x0000000e000b7308 */ /* 0x0001e20000000800 */
[----:B------:R-:W-:-:S01]  /*9f30*/  FFMA.FTZ R10, R156, UR38, -R168 ;  /* 0x000000269c0a7c23 */ /* 0x000fc200080108a8 */
[----:B------:R-:W-:Y:S01]  /*9f40*/  FFMA.FTZ R22, R144, UR38, -R168 ;  /* 0x0000002690167c23 */ /* 0x000fe200080108a8 */
[----:B------:R-:W-:-:S01]  /*9f50*/  FFMA.FTZ R144, R158, UR38, -R101 ;  /* 0x000000269e907c23 */ /* 0x000fc20008010865 */
[----:B------:R-:W-:Y:S01]  /*9f60*/  FFMA.FTZ R15, R157, UR38, -R168 ;  /* 0x000000269d0f7c23 */ /* 0x000fe200080108a8 */
[----:B------:R-:W-:-:S01]  /*9f70*/  FFMA.FTZ R155, R159, UR38, -R101 ;  /* 0x000000269f9b7c23 */ /* 0x000fc20008010865 */
[--C-:B------:R-:W-:Y:S01]  /*9f80*/  FFMA.FTZ R18, R136, UR38, -R168.reuse ;  /* 0x0000002688127c23 */ /* 0x100fe200080108a8 */
[----:B------:R-:W-:-:S01]  /*9f90*/  FFMA.FTZ R12, R160, UR38, -R168 ;  /* 0x00000026a00c7c23 */ /* 0x000fc200080108a8 */
[----:B------:R-:W1:Y:S01]  /*9fa0*/  MUFU.EX2 R6, R6 ;  /* 0x0000000600067308 */ /* 0x000e620000000800 */
[----:B------:R-:W-:-:S01]  /*9fb0*/  FFMA.FTZ R136, R148, UR38, -R168 ;  /* 0x0000002694887c23 */ /* 0x000fc200080108a8 */
[----:B------:R-:W-:Y:S01]  /*9fc0*/  FFMA.FTZ R148, R162, UR38, -R101 ;  /* 0x00000026a2947c23 */ /* 0x000fe20008010865 */
[----:B------:R-:W-:-:S01]  /*9fd0*/  FFMA.FTZ R19, R161, UR38, -R168 ;  /* 0x00000026a1137c23 */ /* 0x000fc200080108a8 */
[----:B------:R-:W-:Y:S01]  /*9fe0*/  FFMA.FTZ R157, R163, UR38, -R101 ;  /* 0x00000026a39d7c23 */ /* 0x000fe20008010865 */
[----:B0-----:R-:W-:-:S01]  /*9ff0*/  FFMA.FTZ R14, R164, UR38, -R168 ;  /* 0x00000026a40e7c23 */ /* 0x001fc200080108a8 */
        /* <DEDUP_REMOVED lines=11> */
[----:B-1----:R-:W-:-:S01]  /*a0b0*/  FFMA.FTZ R4, R11, R4, R6 ;  /* 0x000000040b047223 */ /* 0x002fc20000010006 */
[--C-:B------:R-:W-:Y:S01]  /*a0c0*/  FFMA.FTZ R150, R150, UR38, -R101.reuse ;  /* 0x0000002696967c23 */ /* 0x100fe20008010865 */
        /* <DEDUP_REMOVED lines=13> */
[----:B------:R-:W3:Y:S01]  /*a1a0*/  MUFU.EX2 R153, R153 ;  /* 0x0000009900997308 */ /* 0x000ee20000000800 */
[----:B0-----:R-:W-:-:S01]  /*a1b0*/  FFMA.FTZ R0, R9, R0, R140 ;  /* 0x0000000009007223 */ /* 0x001fc2000001008c */
[----:B------:R-:W-:Y:S01]  /*a1c0*/  FFMA.FTZ R131, R131, UR38, -R101 ;  /* 0x0000002683837c23 */ /* 0x000fe20008010865 */
[----:B------:R-:W-:-:S01]  /*a1d0*/  FFMA.FTZ R132, R132, UR38, -R168 ;  /* 0x0000002684847c23 */ /* 0x000fc200080108a8 */
[----:B------:R-:W-:Y:S01]  /*a1e0*/  FFMA.FTZ R134, R134, UR38, -R101 ;  /* 0x0000002686867c23 */ /* 0x000fe20008010865 */
[----:B------:R-:W-:-:S01]  /*a1f0*/  FFMA.FTZ R133, R133, UR38, -R168 ;  /* 0x0000002685857c23 */ /* 0x000fc200080108a8 */
[----:B------:R-:W-:Y:S01]  /*a200*/  FFMA.FTZ R135, R135, UR38, -R101 ;  /* 0x0000002687877c23 */ /* 0x000fe20008010865 */
[----:B------:R-:W-:-:S01]  /*a210*/  FFMA.FTZ R104, R104, UR38, -R168 ;  /* 0x0000002668687c23 */ /* 0x000fc200080108a8 */
[----:B------:R-:W0:Y:S01]  /*a220*/  MUFU.EX2 R10, R10 ;  /* 0x0000000a000a7308 */ /* 0x000e220000000800 */
[----:B-1----:R-:W-:-:S01]  /*a230*/  FADD.FTZ R161, R13, R4 ;  /* 0x000000040da17221 */ /* 0x002fc20000010000 */
        /* <DEDUP_REMOVED lines=8> */
[----:B------:R-:W-:Y:S01]  /*a2c0*/  FFMA.FTZ R111, R111, UR38, -R101 ;  /* 0x000000266f6f7c23 */ /* 0x000fe20008010865 */
[----:B------:R-:W-:-:S01]  /*a2d0*/  FFMA.FTZ R112, R112, UR38, -R168 ;  /* 0x0000002670707c23 */ /* 0x000fc200080108a8 */
[----:B------:R-:W-:Y:S01]  /*a2e0*/  FFMA.FTZ R114, R114, UR38, -R101 ;  /* 0x0000002672727c23 */ /* 0x000fe20008010865 */
[----:B------:R-:W-:-:S01]  /*a2f0*/  FFMA.FTZ R113, R113, UR38, -R168 ;  /* 0x0000002671717c23 */ /* 0x000fc200080108a8 */
[----:B------:R-:W-:Y:S01]  /*a300*/  FFMA.FTZ R115, R115, UR38, -R101 ;  /* 0x0000002673737c23 */ /* 0x000fe20008010865 */
[----:B------:R-:W-:-:S01]  /*a310*/  FFMA.FTZ R116, R116, UR38, -R168 ;  /* 0x0000002674747c23 */ /* 0x000fc200080108a8 */
[----:B------:R-:W3:Y:S01]  /*a320*/  MUFU.EX2 R15, R15 ;  /* 0x0000000f000f7308 */ /* 0x000ee20000000800 */
        /* <DEDUP_REMOVED lines=21> */
[--C-:B------:R-:W-:Y:S01]  /*a480*/  FFMA.FTZ R102, R102, UR38, -R101.reuse ;  /* 0x0000002666667c23 */ /* 0x100fe20008010865 */
[----:B------:R-:W-:-:S01]  /*a490*/  FFMA.FTZ R101, R103, UR38, -R101 ;  /* 0x0000002667657c23 */ /* 0x000fc20008010865 */
[----:B------:R-:W3:Y:S01]  /*a4a0*/  MUFU.EX2 R148, R148 ;  /* 0x0000009400947308 */ /* 0x000ee20000000800 */
[----:B0-----:R-:W-:-:S07]  /*a4b0*/  FADD.FTZ R163, R155, R4 ;  /* 0x000000049ba37221 */ /* 0x001fce0000010000 */
[----:B------:R-:W0:Y:S01]  /*a4c0*/  MUFU.EX2 R19, R19 ;  /* 0x0000001300137308 */ /* 0x000e220000000800 */
[----:B-1----:R-:W-:-:S07]  /*a4d0*/  FADD.FTZ R0, R12, R161 ;  /* 0x000000a10c007221 */ /* 0x002fce0000010000 */
[----:B------:R-:W1:Y:S01]  /*a4e0*/  MUFU.EX2 R157, R157 ;  /* 0x0000009d009d7308 */ /* 0x000e620000000800 */
[----:B---3--:R-:W-:-:S07]  /*a4f0*/  FADD.FTZ R4, R148, R163 ;  /* 0x000000a394047221 */ /* 0x008fce0000010000 */
        /* <DEDUP_REMOVED lines=100> */
[----:B------:R-:W-:Y:S01]  /*ab40*/  MUFU.EX2 R117, R117 ;  /* 0x0000007500757308 */ /* 0x000fe20000000800 */
[----:B---3--:R-:W-:-:S07]  /*ab50*/  FADD.FTZ R0, R116, R161 ;  /* 0x000000a174007221 */ /* 0x008fce0000010000 */
        /* <DEDUP_REMOVED lines=11> */
[----:B------:R-:W-:Y:S08]  /*ac10*/  MUFU.EX2 R93, R93 ;  /* 0x0000005d005d7308 */ /* 0x000ff00000000800 */
[----:B------:R1:W3:Y:S01]  /*ac20*/  MUFU.EX2 R154, R95 ;  /* 0x0000005f009a7308 */ /* 0x0002e20000000800 */
[----:B0-----:R-:W-:-:S07]  /*ac30*/  FADD.FTZ R4, R165, R4 ;  /* 0x00000004a5047221 */ /* 0x001fce0000010000 */
[----:B------:R-:W0:Y:S01]  /*ac40*/  MUFU.EX2 R96, R96 ;  /* 0x0000006000607308 */ /* 0x000e220000000800 */
[----:B-1----:R-:W-:-:S04]  /*ac50*/  FADD.FTZ R95, R117, R0 ;  /* 0x00000000755f7221 */ /* 0x002fc80000010000 */
[----:B------:R-:W-:-:S03]  /*ac60*/  FADD.FTZ R0, R88, R95 ;  /* 0x0000005f58007221 */ /* 0x000fc60000010000 */
[----:B------:R-:W1:Y:S01]  /*ac70*/  MUFU.EX2 R98, R98 ;  /* 0x0000006200627308 */ /* 0x000e620000000800 */
[----:B------:R-:W-:-:S01]  /*ac80*/  FADD.FTZ R95, R89, R0 ;  /* 0x00000000595f7221 */ /* 0x000fc20000010000 */
[----:B---3--:R-:W-:-:S03]  /*ac90*/  FADD.FTZ R4, R154, R4 ;  /* 0x000000049a047221 */ /* 0x008fc60000010000 */
[----:B------:R-:W-:-:S03]  /*aca0*/  FADD.FTZ R0, R92, R95 ;  /* 0x0000005f5c007221 */ /* 0x000fc60000010000 */
[----:B------:R-:W3:Y:S01]  /*acb0*/  MUFU.EX2 R97, R97 ;  /* 0x0000006100617308 */ /* 0x000ee20000000800 */
[----:B------:R-:W-:-:S04]  /*acc0*/  FADD.FTZ R95, R93, R0 ;  /* 0x000000005d5f7221 */ /* 0x000fc80000010000 */
[----:B0-----:R-:W-:-:S03]  /*acd0*/  FADD.FTZ R0, R96, R95 ;  /* 0x0000005f60007221 */ /* 0x001fc60000010000 */
        /* <DEDUP_REMOVED lines=10> */
[----:B0-----:R-:W-:-:S03]  /*ad80*/  FADD.FTZ R4, R149, R0 ;  /* 0x0000000095047221 */ /* 0x001fc60000010000 */
[----:B-1----:R-:W-:Y:S01]  /*ad90*/  FADD.FTZ R0, R101, R94 ;  /* 0x0000005e65007221 */ /* 0x002fe20000010000 */
[----:B------:R-:W-:Y:S06]  /*ada0*/  @!P0 BRA `(.L_x_2267) ;  /* 0x0000000000048947 */ /* 0x000fec0003800000 */
[----:B------:R-:W-:Y:S01]  /*adb0*/  BPT.TRAP 0x1 ;  /* 0x000000040000795c */ /* 0x000fe20000300000 */
.L_x_2267:
        /* <DEDUP_REMOVED lines=116> */
.L_x_2257:
[----:B------:R-:W-:Y:S06]  /*b500*/  BAR.ARV 0x8, 0x180 ;  /* 0x0206000000007b1d */ /* 0x000fec0000002000 */
[----:B------:R-:W-:Y:S05]  /*b510*/  @!P0 BRA `(.L_x_2269) ;  /* 0x0000000000048947 */ /* 0x000fea0003800000 */
[----:B------:R-:W-:Y:S01]  /*b520*/  BPT.TRAP 0x1 ;  /* 0x000000040000795c */ /* 0x000fe20000300000 */
.L_x_2269:
[----:B------:R-:W-:Y:S01]  /*b530*/  ULEA UR9, UR4, UR39, 0x3 ;  /* 0x0000002704097291 */ /* 0x000fe2000f8e183f */
[----:B------:R-:W-:-:S05]  /*b540*/  IMAD.U32 R2, RZ, RZ, UR5 ;  /* 0x00000005ff027e24 */ /* 0x000fca000f8e00ff */
[----:B------:R-:W-:-:S04]  /*b550*/  SHF.L.U32 R2, R2, 0x1f, RZ ;  /* 0x0000001f02027819 */ /* 0x000fc800000006ff */
[----:B------:R0:W1:Y:S01]  /*b560*/  SYNCS.PHASECHK.TRANS64.TRYWAIT P1, [UR9+0x29850], R2 ;  /* 0x02985002ff0075a7 */ /* 0x0000620008020149 */
[----:B------:R-:W-:Y:S05]  /*b570*/  @!P0 BRA `(.L_x_2270) ;  /* 0x0000000000048947 */ /* 0x000fea0003800000 */
[----:B------:R-:W-:Y:S01]  /*b580*/  BPT.TRAP 0x1 ;  /* 0x000000040000795c */ /* 0x000fe20000300000 */
.L_x_2270:
[----:B-1----:R-:W-:Y:S05]  /*b590*/  @P1 BRA `(.L_x_2271) ;  /* 0x0000000000081947 */ /* 0x002fea0003800000 */
[----:B------:R-:W1:Y:S02]  /*b5a0*/  SYNCS.PHASECHK.TRANS64.TRYWAIT P1, [UR9+0x29850], R2 ;  /* 0x02985002ff0075a7 */ /* 0x000e640008020149 */
[----:B-1----:R-:W-:Y:S05]  /*b5b0*/  @!P1 BRA `(.L_x_2272) ;  /* 0x0000007c00849947 */ /* 0x002fea0003800000 */
.L_x_2271:
[----:B------:R-:W-:Y:S01]  /*b5c0*/  UIADD3 UR39, UR39, 0x400, URZ ;  /* 0x0000040027277890 */ /* 0x000fe2000fffe03f */
[----:B------:R-:W-:Y:S01]  /*b5d0*/  WARPGROUP.ARRIVE ;  /* 0x00000000000079c5 */ /* 0x000fe20000000000 */
[----:B------:R-:W-:-:S05]  /*b5e0*/  UMOV UR7, 0xc0000010 ;  /* 0xc000001000077882 */ /* 0x000fca0000000000 */
[----:B------:R-:W3:Y:S01]  /*b5f0*/  S2UR UR5, SR_CTAID.Z ;  /* 0x00000000000579c3 */ /* 0x000ee20000002700 */
[----:B------:R-:W-:Y:S01]  /*b600*/  USHF.R.U32.HI UR39, URZ, 0x4, UR39 ;  /* 0x000000043f277899 */ /* 0x000fe20008011627 */
[----:B------:R-:W-:Y:S01]  /*b610*/  IMAD.MOV.U32 R5, RZ, RZ, 0x3f800000 ;  /* 0x3f800000ff057424 */ /* 0x000fe200078e00ff */
[----:B------:R-:W-:Y:S02]  /*b620*/  ULDC.64 UR10, c[0x0][0x9a0] ;  /* 0x00026800000a7ab9 */ /* 0x000fe40000000a00 */
[----:B------:R-:W-:Y:S02]  /*b630*/  ULOP3.LUT UR39, UR39, 0x3fff, URZ, 0xc0, !UPT ;  /* 0x00003fff27277892 */ /* 0x000fe4000f8ec03f */
[----:B------:R-:W-:Y:S01]  /*b640*/  UISETP.NE.U32.AND UP0, UPT, UR10, URZ, UPT ;  /* 0x0000003f0a00728c */ /* 0x000fe2000bf05070 */
[----:B------:R-:W4:Y:S01]  /*b650*/  S2UR UR14, SR_CTAID.Z ;  /* 0x00000000000e79c3 */ /* 0x000f220000002700 */
[----:B------:R-:W-:Y:S02]  /*b660*/  ULOP3.LUT UR8, UR39, 0x10000, URZ, 0xfc, !UPT ;  /* 0x0001000027087892 */ /* 0x000fe4000f8efc3f */
[----:B------:R-:W-:-:S02]  /*b670*/  UISETP.NE.AND.EX UP0, UPT, UR11, URZ, UPT, UP0 ;  /* 0x0000003f0b00728c */ /* 0x000fc4000bf05300 */
[----:B------:R-:W-:-:S04]  /*b680*/  UIMAD UR8, UR4, 0x500, UR8 ;  /* 0x00000500040878a4 */ /* 0x000fc8000f8e0208 */
[----:B------:R-:W-:Y:S01]  /*b690*/  UIADD3 UR4, UR8, 0x100, URZ ;  /* 0x0000010008047890 */ /* 0x000fe2000fffe03f */
[----:B------:R-:W-:Y:S02]  /*b6a0*/  PLOP3.LUT P1, PT, PT, PT, UP0, 0x80, 0x0 ;  /* 0x000000000000781c */ /* 0x000fe40003f2f008 */
[----:B------:R-:W-:-:S06]  /*b6b0*/  UMOV UR6, UR8 ;  /* 0x0000000800067c82 */ /* 0x000fcc0008000000 */
[----:B---3--:R-:W-:Y:S01]  /*b6c0*/  QGMMA.64x128x32.F32.E4M3.E4M3 R24, R184, gdesc[UR4], R24, gsb0 ;  /* 0x01e00004b8187df3 */ /* 0x008fe20008000818 */
[----:B------:R-:W-:Y:S01]  /*b6d0*/  UMOV UR7, 0xc0000010 ;  /* 0xc000001000077882 */ /* 0x000fe20000000000 */
[----:B------:R-:W-:Y:S01]  /*b6e0*/  UMOV UR6, UR4 ;  /* 0x0000000400067c82 */ /* 0x000fe20008000000 */
[----:B------:R-:W-:Y:S01]  /*b6f0*/  USHF.R.S32.HI UR5, URZ, 0x1f, UR5 ;  /* 0x0000001f3f057899 */ /* 0x000fe20008011405 */
[----:B------:R-:W-:Y:S01]  /*b700*/  @UP0 ULDC.64 UR12, c[0x0][0x9c8] ;  /* 0x00027200000c0ab9 */ /* 0x000fe20000000a00 */
[----:B------:R-:W-:Y:S02]  /*b710*/  WARPGROUP.DEPBAR.LE gsb0, 0x0 ;  /* 0x00008000000079c5 */ /* 0x000fe40000010000 */
[----:B------:R-:W-:-:S06]  /*b720*/  WARPGROUP.ARRIVE ;  /* 0x00000000000079c5 */ /* 0x000fcc0000000000 */
[----:B------:R-:W-:Y:S01]  /*b730*/  QGMMA.64x128x32.F32.E4M3.E4M3 R24, R180, gdesc[UR4], R24, gsb0 ;  /* 0x01e00004b4187df3 */ /* 0x000fe20008000818 */
[----:B------:R-:W-:Y:S02]  /*b740*/  @UP0 UIMAD UR6, UR5, UR12, URZ ;  /* 0x0000000c050602a4 */ /* 0x000fe4000f8e023f */
[----:B----4-:R-:W-:Y:S02]  /*b750*/  @UP0 UIMAD.WIDE.U32 UR4, UR14, UR12, URZ ;  /* 0x0000000c0e0402a5 */ /* 0x010fe4000f8e003f */
[----:B------:R-:W-:Y:S02]  /*b760*/  @UP0 UIMAD UR6, UR14, UR13, UR6 ;  /* 0x0000000d0e0602a4 */ /* 0x000fe4000f8e0206 */
[----:B------:R-:W-:Y:S01]  /*b770*/  @UP0 USHF.R.S32.HI UR7, URZ, 0x1f, UR59 ;  /* 0x0000001f3f070899 */ /* 0x000fe2000801143b */
[----:B------:R-:W-:Y:S01]  /*b780*/  @UP0 ULDC.64 UR12, c[0x0][0x9d0] ;  /* 0x00027400000c0ab9 */ /* 0x000fe20000000a00 */
[----:B------:R-:W-:Y:S02]  /*b790*/  @UP0 UIADD3 UR5, UR5, UR6, URZ ;  /* 0x0000000605050290 */ /* 0x000fe4000fffe03f */
[----:B------:R-:W-:-:S02]  /*b7a0*/  @UP0 UIMAD UR6, UR7, UR12, URZ ;  /* 0x0000000c070602a4 */ /* 0x000fc4000f8e023f */
[----:B------:R-:W-:Y:S02]  /*b7b0*/  @UP0 UIMAD.WIDE.U32 UR4, UR59, UR12, UR4 ;  /* 0x0000000c3b0402a5 */ /* 0x000fe4000f8e0004 */
[----:B------:R-:W-:-:S04]  /*b7c0*/  @UP0 UIMAD UR6, UR59, UR13, UR6 ;  /* 0x0000000d3b0602a4 */ /* 0x000fc8000f8e0206 */
[----:B------:R-:W-:Y:S02]  /*b7d0*/  @UP0 UIADD3 UR5, UR5, UR6, URZ ;  /* 0x0000000605050290 */ /* 0x000fe4000fffe03f */
[----:B------:R-:W-:-:S04]  /*b7e0*/  @UP0 ULEA UR6, UP1, UR4, UR10, 0x2 ;  /* 0x0000000a04060291 */ /* 0x000fc8000f82103f */
[----:B------:R-:W-:Y:S02]  /*b7f0*/  @UP0 ULEA.HI.X UR7, UR4, UR11, UR5, 0x2, UP1 ;  /* 0x0000000b04070291 */ /* 0x000fe400088f1405 */
[----:B------:R-:W-:Y:S01]  /*b800*/  UIADD3 UR4, UR8, 0x200, URZ ;  /* 0x0000020008047890 */ /* 0x000fe2000fffe03f */
[----:B01----:R-:W-:-:S03]  /*b810*/  IMAD.U32 R2, RZ, RZ, UR6 ;  /* 0x00000006ff027e24 */ /* 0x003fc6000f8e00ff */
[----:B------:R-:W-:Y:S01]  /*b820*/  IMAD.U32 R3, RZ, RZ, UR7 ;  /* 0x00000007ff037e24 */ /* 0x000fe2000f8e00ff */
[----:B------:R-:W-:Y:S02]  /*b830*/  UMOV UR7, 0xc0000010 ;  /* 0xc000001000077882 */ /* 0x000fe40000000000 */
[----:B------:R-:W-:Y:S02]  /*b840*/  UMOV UR6, UR4 ;  /* 0x0000000400067c82 */ /* 0x000fe40008000000 */
[----:B------:R0:W3:Y:S01]  /*b850*/  @P1 LDG.E R5, desc[UR36][R2.64] ;  /* 0x0000002402051981 */ /* 0x0000e2000c1e1900 */
        /* <DEDUP_REMOVED lines=8> */
[----:B------:R-:W4:Y:S01]  /*b8e0*/  SHFL.BFLY PT, R11, R0, 0x2, 0x1f ;  /* 0x0c401f00000b7f89 */ /* 0x000f2200000e0000 */
[----:B------:R-:W-:Y:S02]  /*b8f0*/  WARPGROUP.DEPBAR.LE gsb0, 0x0 ;  /* 0x00008000000079c5 */ /* 0x000fe40000010000 */
[----:B------:R-:W-:-:S06]  /*b900*/  WARPGROUP.ARRIVE ;  /* 0x00000000000079c5 */ /* 0x000fcc0000000000 */
[----:B------:R-:W-:Y:S01]  /*b910*/  QGMMA.64x128x32.F32.E4M3.E4M3 R24, R172, gdesc[UR4], R24, gsb0 ;  /* 0x01e00004ac187df3 */ /* 0x000fe20008000818 */
[----:B------:R-:W-:Y:S01]  /*b920*/  UMOV UR6, UR8 ;  /* 0x0000000800067c82 */ /* 0x000fe20008000000 */
[----:B------:R-:W-:Y:S01]  /*b930*/  UMOV UR7, 0xc0000010 ;  /* 0xc000001000077882 */ /* 0x000fe20000000000 */
[----:B-1----:R-:W-:Y:S01]  /*b940*/  FADD.FTZ R9, R9, R4 ;  /* 0x0000000409097221 */ /* 0x002fe20000010000 */
[----:B----4-:R-:W-:-:S04]  /*b950*/  FADD.FTZ R11, R11, R0 ;  /* 0x000000000b0b7221 */ /* 0x010fc80000010000 */
        /* <DEDUP_REMOVED lines=18> */
[----:B------:R-:W4:Y:S01]  /*ba80*/  @P1 MUFU.RCP R10, R13 ;  /* 0x0000000d000a1308 */ /* 0x000f220000001000 */
        /* <DEDUP_REMOVED lines=10> */
[-C--:B---3--:R-:W-:Y:S01]  /*bb30*/  FMUL.FTZ R4, R4, R5.reuse ;  /* 0x0000000504047220 */ /* 0x088fe20000410000 */
[----:B----4-:R-:W-:Y:S01]  /*bb40*/  FMUL.FTZ R10, R10, R5 ;  /* 0x000000050a0a7220 */ /* 0x010fe20000410000 */
[----:B------:R-:W-:-:S02]  /*bb50*/  WARPGROUP.DEPBAR.LE gsb0, 0x0 ;  /* 0x00008000000079c5 */ /* 0x000fc40000010000 */
[----:B------:R-:W-:Y:S05]  /*bb60*/  @!P0 BRA `(.L_x_2273) ;  /* 0x0000000000048947 */ /* 0x000fea0003800000 */
[----:B------:R-:W-:Y:S01]  /*bb70*/  BPT.TRAP 0x1 ;  /* 0x000000040000795c */ /* 0x000fe20000300000 */
.L_x_2273:
        /* <DEDUP_REMOVED lines=68> */
.L_x_2237:
[----:B------:R-:W-:Y:S05]  /*bfc0*/  @P0 BRA `(.L_x_2274) ;  /* 0x0000002000780947 */ /* 0x000fea0003800000 */
[----:B------:R-:W0:Y:S01]  /*bfd0*/  S2R R7, SR_TID.X ;  /* 0x0000000000077919 */ /* 0x000e220000002100 */
[----:B------:R-:W-:Y:S01]  /*bfe0*/  ULDC.64 UR4, c[0x4][0x40] ;  /* 0x0100100000047ab9 */ /* 0x000fe20000000a00 */
        /* <DEDUP_REMOVED lines=8> */
[----:B------:R0:W3:Y:S01]  /*c070*/  LDG.E.CONSTANT R5, desc[UR36][R4.64] ;  /* 0x0000002404057981 */ /* 0x0000e2000c1e9900 */
[C---:B------:R-:W-:Y:S01]  /*c080*/  LOP3.LUT P0, R3, R7.reuse, 0x3, RZ, 0xc0, !PT ;  /* 0x0000000307037812 */ /* 0x040fe2000780c0ff */
[----:B------:R-:W-:Y:S01]  /*c090*/  VIADD R7, R7, 0xffffff80 ;  /* 0xffffff8007077836 */ /* 0x000fe20000000000 */
[----:B------:R-:W1:Y:S01]  /*c0a0*/  S2UR UR12, SR_CTAID.Z ;  /* 0x00000000000c79c3 */ /* 0x000e620000002700 */
[----:B------:R-:W-:Y:S01]  /*c0b0*/  UIMAD.WIDE.U32 UR4, UR59, UR8, URZ ;  /* 0x000000083b0472a5 */ /* 0x000fe2000f8e003f */
[----:B------:R-:W-:Y:S01]  /*c0c0*/  ISETP.EQ.OR P0, PT, R3, 0x3, !P0 ;  /* 0x000000030300780c */ /* 0x000fe20004702670 */
[----:B------:R-:W-:Y:S01]  /*c0d0*/  UIMAD UR6, UR7, UR8, URZ ;  /* 0x00000008070672a4 */ /* 0x000fe2000f8e023f */
[----:B------:R-:W-:Y:S01]  /*c0e0*/  BSSY B0, `(.L_x_2275) ;  /* 0x0000192000007945 */ /* 0x000fe20003800000 */
[----:B------:R-:W-:Y:S01]  /*c0f0*/  UIMAD UR8, UR7, UR10, URZ ;  /* 0x0000000a070872a4 */ /* 0x000fe2000f8e023f */
[----:B------:R-:W-:Y:S01]  /*c100*/  SEL R6, R24, R25, P0 ;  /* 0x0000001918067207 */ /* 0x000fe20000000000 */
[----:B------:R-:W-:Y:S01]  /*c110*/  UIMAD UR9, UR59, UR9, UR6 ;  /* 0x000000093b0972a4 */ /* 0x000fe2000f8e0206 */
[----:B0-----:R-:W-:Y:S01]  /*c120*/  SHF.R.S32.HI R4, RZ, 0x1f, R7 ;  /* 0x0000001fff047819 */ /* 0x001fe20000011407 */
[----:B------:R-:W-:Y:S01]  /*c130*/  UIMAD.WIDE.U32 UR6, UR59, UR10, URZ ;  /* 0x0000000a3b0672a5 */ /* 0x000fe2000f8e003f */
[----:B------:R-:W-:Y:S01]  /*c140*/  SEL R9, R25, R24, P0 ;  /* 0x0000001819097207 */ /* 0x000fe20000000000 */
[----:B------:R-:W-:Y:S01]  /*c150*/  UIADD3 UR9, UR5, UR9, URZ ;  /* 0x0000000905097290 */ /* 0x000fe2000fffe03f */
[----:B------:R-:W-:Y:S01]  /*c160*/  LEA.HI R3, R4, R7, RZ, 0x7 ;  /* 0x0000000704037211 */ /* 0x000fe200078f38ff */
[----:B------:R-:W-:Y:S01]  /*c170*/  UIMAD UR8, UR59, UR11, UR8 ;  /* 0x0000000b3b0872a4 */ /* 0x000fe2000f8e0208 */
[----:B------:R-:W-:-:S02]  /*c180*/  SEL R24, R48, R49, P0 ;  /* 0x0000003130187207 */ /* 0x000fc40000000000 */
[----:B------:R-:W-:Y:S01]  /*c190*/  SEL R21, R49, R48, P0 ;  /* 0x0000003031157207 */ /* 0x000fe20000000000 */
[----:B------:R-:W-:Y:S01]  /*c1a0*/  UIADD3 UR8, UR7, UR8, URZ ;  /* 0x0000000807087290 */ /* 0x000fe2000fffe03f */
[----:B------:R-:W-:Y:S02]  /*c1b0*/  SEL R20, R80, R81, P0 ;  /* 0x0000005150147207 */ /* 0x000fe40000000000 */
[----:B------:R-:W-:Y:S02]  /*c1c0*/  SEL R91, R81, R80, P0 ;  /* 0x00000050515b7207 */ /* 0x000fe40000000000 */
[----:B------:R-:W-:Y:S02]  /*c1d0*/  SEL R48, R26, R27, P0 ;  /* 0x0000001b1a307207 */ /* 0x000fe40000000000 */
[----:B------:R-:W-:Y:S01]  /*c1e0*/  SEL R81, R27, R26, P0 ;  /* 0x0000001a1b517207 */ /* 0x000fe20000000000 */
[----:B-1----:R-:W-:Y:S01]  /*c1f0*/  USHF.R.S32.HI UR13, URZ, 0x1f, UR12 ;  /* 0x0000001f3f0d7899 */ /* 0x002fe2000801140c */
[----:B------:R-:W-:Y:S01]  /*c200*/  LOP3.LUT R26, R3, 0xffffff80, RZ, 0xc0, !PT ;  /* 0xffffff80031a7812 */ /* 0x000fe200078ec0ff */
[----:B------:R-:W0:Y:S01]  /*c210*/  S2UR UR12, SR_CTAID.Z ;  /* 0x00000000000c79c3 */ /* 0x000e220000002700 */
        /* <DEDUP_REMOVED lines=9> */
[----:B------:R-:W-:Y:S01]  /*c2b0*/  SEL R47, R67, R66, P0 ;  /* 0x00000042432f7207 */ /* 0x000fe20000000000 */
[----:B------:R-:W-:Y:S01]  /*c2c0*/  IMAD.IADD R66, R7, 0x1, -R26 ;  /* 0x0000000107427824 */ /* 0x000fe200078e0a1a */
[----:B------:R-:W-:Y:S02]  /*c2d0*/  SEL R102, R36, R37, P0 ;  /* 0x0000002524667207 */ /* 0x000fe40000000000 */
[----:B------:R-:W-:Y:S02]  /*c2e0*/  SEL R109, R37, R36, P0 ;  /* 0x00000024256d7207 */ /* 0x000fe40000000000 */
[----:B------:R-:W-:-:S02]  /*c2f0*/  SHF.R.S32.HI R13, RZ, 0x1f, R66 ;  /* 0x0000001fff0d7819 */ /* 0x000fc40000011442 */
[----:B------:R-:W-:Y:S02]  /*c300*/  SEL R36, R74, R75, P0 ;  /* 0x0000004b4a247207 */ /* 0x000fe40000000000 */
[----:B------:R-:W-:Y:S02]  /*c310*/  SEL R41, R75, R74, P0 ;  /* 0x0000004a4b297207 */ /* 0x000fe40000000000 */
[----:B------:R-:W1:Y:S01]  /*c320*/  S2R R75, SR_CTAID.X ;  /* 0x00000000004b7919 */ /* 0x000e620000002500 */
[----:B------:R-:W-:Y:S02]  /*c330*/  LEA.HI R4, R4, R7, RZ, 0x2 ;  /* 0x0000000704047211 */ /* 0x000fe400078f10ff */
[----:B------:R-:W-:Y:S02]  /*c340*/  LEA.HI R19, R13, R66, RZ, 0x2 ;  /* 0x000000420d137211 */ /* 0x000fe400078f10ff */
[----:B------:R-:W-:Y:S02]  /*c350*/  SEL R12, R30, R31, P0 ;  /* 0x0000001f1e0c7207 */ /* 0x000fe40000000000 */
[----:B------:R-:W-:-:S02]  /*c360*/  SEL R89, R31, R30, P0 ;  /* 0x0000001e1f597207 */ /* 0x000fc40000000000 */
[----:B------:R-:W-:Y:S02]  /*c370*/  LOP3.LUT R30, R4, 0xfffffffc, RZ, 0xc0, !PT ;  /* 0xfffffffc041e7812 */ /* 0x000fe400078ec0ff */
[--C-:B------:R-:W-:Y:S02]  /*c380*/  SHF.R.S32.HI R4, RZ, 0x2, R19.reuse ;  /* 0x00000002ff047819 */ /* 0x100fe40000011413 */
[----:B------:R-:W-:Y:S01]  /*c390*/  SHF.R.S32.HI R25, RZ, 0x1f, R19 ;  /* 0x0000001fff197819 */ /* 0x000fe20000011413 */
[----:B------:R-:W-:Y:S01]  /*c3a0*/  IMAD.IADD R30, R7, 0x1, -R30 ;  /* 0x00000001071e7824 */ /* 0x000fe200078e0a1e */
[----:B------:R-:W-:Y:S02]  /*c3b0*/  SHF.R.S32.HI R26, RZ, 0x7, R3 ;  /* 0x00000007ff1a7819 */ /* 0x000fe40000011403 */
[----:B------:R-:W-:Y:S02]  /*c3c0*/  LEA.HI R25, R25, R4, RZ, 0x3 ;  /* 0x0000000419197211 */ /* 0x000fe400078f18ff */
[----:B------:R-:W-:-:S02]  /*c3d0*/  LEA.HI R3, R3, R26, RZ, 0x1 ;  /* 0x0000001a03037211 */ /* 0x000fc400078f08ff */
[----:B------:R-:W-:Y:S02]  /*c3e0*/  LOP3.LUT R25, R25, 0xfffffff8, RZ, 0xc0, !PT ;  /* 0xfffffff819197812 */ /* 0x000fe400078ec0ff */
[----:B------:R-:W-:Y:S02]  /*c3f0*/  LEA.HI R13, R13, R66, RZ, 0x5 ;  /* 0x000000420d0d7211 */ /* 0x000fe400078f28ff */
[----:B------:R-:W-:Y:S01]  /*c400*/  LOP3.LUT R3, R3, 0x3fffffe, RZ, 0xc0, !PT ;  /* 0x03fffffe03037812 */ /* 0x000fe200078ec0ff */
[----:B------:R-:W-:Y:S01]  /*c410*/  IMAD.IADD R4, R4, 0x1, -R25 ;  /* 0x0000000104047824 */ /* 0x000fe200078e0a19 */
[----:B------:R-:W-:Y:S02]  /*c420*/  SHF.R.S32.HI R13, RZ, 0x5, R13 ;  /* 0x00000005ff0d7819 */ /* 0x000fe4000001140d */
[----:B------:R-:W-:Y:S01]  /*c430*/  LEA.HI R7, R30, R30, RZ, 0x1 ;  /* 0x0000001e1e077211 */ /* 0x000fe200078f08ff */
[----:B------:R-:W-:Y:S01]  /*c440*/  IMAD.IADD R3, R26, 0x1, -R3 ;  /* 0x000000011a037824 */ /* 0x000fe200078e0a03 */
[----:B------:R-:W-:Y:S01]  /*c450*/  SEL R92, R68, R69, P0 ;  /* 0x00000045445c7207 */ /* 0x000fe20000000000 */
[----:B------:R-:W-:Y:S01]  /*c460*/  IMAD R4, R13, 0x10, R4 ;  /* 0x000000100d047824 */ /* 0x000fe200078e0204 */
[----:B------:R-:W-:-:S02]  /*c470*/  SEL R99, R69, R68, P0 ;  /* 0x0000004445637207 */ /* 0x000fc40000000000 */
[----:B------:R-:W-:Y:S01]  /*c480*/  SEL R68, R72, R73, P0 ;  /* 0x0000004948447207 */ /* 0x000fe20000000000 */
[----:B------:R-:W-:Y:S01]  /*c490*/  IMAD R3, R3, 0x40, R4 ;  /* 0x0000004003037824 */ /* 0x000fe200078e0204 */
[----:B------:R-:W-:Y:S02]  /*c4a0*/  SEL R69, R73, R72, P0 ;  /* 0x0000004849457207 */ /* 0x000fe40000000000 */
[----:B------:R-:W-:Y:S02]  /*c4b0*/  SEL R72, R84, R85, P0 ;  /* 0x0000005554487207 */ /* 0x000fe40000000000 */
[----:B------:R-:W-:Y:S02]  /*c4c0*/  SEL R93, R85, R84, P0 ;  /* 0x00000054555d7207 */ /* 0x000fe40000000000 */
[----:B------:R-:W-:Y:S02]  /*c4d0*/  LOP3.LUT R7, R7, 0x1ffffffe, RZ, 0xc0, !PT ;  /* 0x1ffffffe07077812 */ /* 0x000fe400078ec0ff */
[----:B------:R-:W-:-:S02]  /*c4e0*/  SEL R18, R38, R39, P0 ;  /* 0x0000002726127207 */ /* 0x000fc40000000000 */
[----:B------:R-:W-:Y:S01]  /*c4f0*/  SEL R85, R39, R38, P0 ;  /* 0x0000002627557207 */ /* 0x000fe20000000000 */
[----:B------:R-:W-:Y:S01]  /*c500*/  IMAD.IADD R30, R30, 0x1, -R7 ;  /* 0x000000011e1e7824 */ /* 0x000fe200078e0a07 */
[----:B--2---:R-:W-:Y:S02]  /*c510*/  SEL R16, R82, R83, P0 ;  /* 0x0000005352107207 */ /* 0x004fe40000000000 */
[----:B------:R-:W-:Y:S01]  /*c520*/  SEL R39, R83, R82, P0 ;  /* 0x0000005253277207 */ /* 0x000fe20000000000 */
[----:B------:R-:W-:Y:S01]  /*c530*/  IMAD R4, R30, 0x8, R3 ;  /* 0x000000081e047824 */ /* 0x000fe200078e0203 */
[----:B------:R-:W2:Y:S01]  /*c540*/  LDC R82, c[0x0][0xbe8] ;  /* 0x0002fa00ff527b82 */ /* 0x000ea20000000800 */
[----:B------:R-:W-:Y:S02]  /*c550*/  SEL R8, R86, R87, P0 ;  /* 0x0000005756087207 */ /* 0x000fe40000000000 */
[----:B------:R-:W-:Y:S02]  /*c560*/  SEL R90, R64, R65, P0 ;  /* 0x00000041405a7207 */ /* 0x000fe40000000000 */
[----:B------:R-:W-:-:S02]  /*c570*/  SEL R97, R65, R64, P0 ;  /* 0x0000004041617207 */ /* 0x000fc40000000000 */
[----:B------:R-:W-:Y:S02]  /*c580*/  SEL R87, R87, R86, P0 ;  /* 0x0000005657577207 */ /* 0x000fe40000000000 */
[----:B------:R-:W-:Y:S02]  /*c590*/  SEL R64, R42, R43, P0 ;  /* 0x0000002b2a407207 */ /* 0x000fe40000000000 */
[----:B------:R-:W-:Y:S02]  /*c5a0*/  SEL R11, R43, R42, P0 ;  /* 0x0000002a2b0b7207 */ /* 0x000fe40000000000 */
[----:B------:R-:W-:Y:S02]  /*c5b0*/  SEL R38, R70, R71, P0 ;  /* 0x0000004746267207 */ /* 0x000fe40000000000 */
[----:B------:R-:W-:Y:S01]  /*c5c0*/  SEL R43, R71, R70, P0 ;  /* 0x00000046472b7207 */ /* 0x000fe20000000000 */
[C---:B-1----:R-:W-:Y:S01]  /*c5d0*/  IMAD R70, R75.reuse, 0x80, R3 ;  /* 0x000000804b467824 */ /* 0x042fe200078e0203 */
[----:B------:R-:W-:Y:S01]  /*c5e0*/  SEL R10, R54, R55, P0 ;  /* 0x00000037360a7207 */ /* 0x000fe20000000000 */
[----:B------:R-:W-:Y:S01]  /*c5f0*/  IMAD R75, R75, 0x80, R4 ;  /* 0x000000804b4b7824 */ /* 0x000fe200078e0204 */
[----:B------:R-:W-:-:S02]  /*c600*/  SEL R14, R32, R33, P0 ;  /* 0x00000021200e7207 */ /* 0x000fc40000000000 */
[----:B------:R-:W-:Y:S01]  /*c610*/  SEL R15, R33, R32, P0 ;  /* 0x00000020210f7207 */ /* 0x000fe20000000000 */
[----:B------:R-:W-:Y:S01]  /*c620*/  IMAD.U32 R32, RZ, RZ, UR4 ;  /* 0x00000004ff207e24 */ /* 0x000fe2000f8e00ff */
[----:B------:R-:W-:Y:S01]  /*c630*/  SEL R61, R55, R54, P0 ;  /* 0x00000036373d7207 */ /* 0x000fe20000000000 */
[----:B------:R-:W1:Y:S01]  /*c640*/  S2UR UR4, SR_CTAID.Y ;  /* 0x00000000000479c3 */ /* 0x000e620000002600 */
[----:B------:R-:W-:Y:S01]  /*c650*/  SEL R94, R56, R57, P0 ;  /* 0x00000039385e7207 */ /* 0x000fe20000000000 */
[----:B------:R-:W-:Y:S01]  /*c660*/  IMAD.U32 R33, RZ, RZ, UR5 ;  /* 0x00000005ff217e24 */ /* 0x000fe2000f8e00ff */
[----:B------:R-:W-:Y:S01]  /*c670*/  SEL R101, R57, R56, P0 ;  /* 0x0000003839657207 */ /* 0x000fe20000000000 */
[----:B------:R-:W-:Y:S01]  /*c680*/  IMAD.U32 R33, RZ, RZ, UR9 ;  /* 0x00000009ff217e24 */ /* 0x000fe2000f8e00ff */
[----:B------:R-:W-:Y:S02]  /*c690*/  LOP3.LUT R19, R19, 0x7ffffffc, RZ, 0xc0, !PT ;  /* 0x7ffffffc13137812 */ /* 0x000fe400078ec0ff */
[----:B------:R-:W-:-:S02]  /*c6a0*/  SEL R100, R44, R45, P0 ;  /* 0x0000002d2c647207 */ /* 0x000fc40000000000 */
[----:B------:R-:W-:Y:S01]  /*c6b0*/  SEL R107, R45, R44, P0 ;  /* 0x0000002c2d6b7207 */ /* 0x000fe20000000000 */
[----:B------:R-:W-:Y:S01]  /*c6c0*/  IMAD.U32 R45, RZ, RZ, UR7 ;  /* 0x00000007ff2d7e24 */ /* 0x000fe2000f8e00ff */
[----:B------:R-:W-:Y:S01]  /*c6d0*/  SEL R98, R52, R53, P0 ;  /* 0x0000003534627207 */ /* 0x000fe20000000000 */
[----:B------:R-:W-:Y:S01]  /*c6e0*/  IMAD.U32 R44, RZ, RZ, UR6 ;  /* 0x00000006ff2c7e24 */ /* 0x000fe2000f8e00ff */
[----:B------:R-:W-:Y:S01]  /*c6f0*/  SEL R105, R53, R52, P0 ;  /* 0x0000003435697207 */ /* 0x000fe20000000000 */
[----:B------:R-:W-:Y:S01]  /*c700*/  IMAD.U32 R45, RZ, RZ, UR8 ;  /* 0x00000008ff2d7e24 */ /* 0x000fe2000f8e00ff */
[C---:B------:R-:W-:Y:S01]  /*c710*/  LOP3.LUT P1, RZ, R66.reuse, 0x3, RZ, 0xc0, !PT ;  /* 0x0000000342ff7812 */ /* 0x040fe2000782c0ff */
[----:B------:R-:W-:Y:S01]  /*c720*/  IMAD.IADD R66, R66, 0x1, -R19 ;  /* 0x0000000142427824 */ /* 0x000fe200078e0a13 */
[----:B------:R-:W-:Y:S01]  /*c730*/  SEL R88, R76, R77, P0 ;  /* 0x0000004d4c587207 */ /* 0x000fe20000000000 */
[----:B------:R-:W-:Y:S01]  /*c740*/  ULDC.64 UR6, c[0x0][0xb48] ;  /* 0x0002d20000067ab9 */ /* 0x000fe20000000a00 */
[----:B------:R-:W-:Y:S01]  /*c750*/  SEL R95, R77, R76, P0 ;  /* 0x0000004c4d5f7207 */ /* 0x000fe20000000000 */
[----:B------:R-:W-:Y:S01]  /*c760*/  ULDC.64 UR8, c[0x0][0xb28] ;  /* 0x0002ca0000087ab9 */ /* 0x000fe20000000a00 */
[----:B------:R-:W-:-:S02]  /*c770*/  SEL R52, R34, R35, P0 ;  /* 0x0000002322347207 */ /* 0x000fc40000000000 */
[----:B------:R-:W-:Y:S02]  /*c780*/  SEL R77, R35, R34, P0 ;  /* 0x00000022234d7207 */ /* 0x000fe40000000000 */
[----:B------:R-:W-:Y:S02]  /*c790*/  SEL R56, R50, R51, P0 ;  /* 0x0000003332387207 */ /* 0x000fe40000000000 */
[----:B------:R-:W-:Y:S02]  /*c7a0*/  SEL R65, R51, R50, P0 ;  /* 0x0000003233417207 */ /* 0x000fe40000000000 */
[----:B------:R-:W-:Y:S02]  /*c7b0*/  SEL R46, R58, R59, P0 ;  /* 0x0000003b3a2e7207 */ /* 0x000fe40000000000 */
[----:B------:R-:W-:Y:S02]  /*c7c0*/  SEL R57, R59, R58, P0 ;  /* 0x0000003a3b397207 */ /* 0x000fe40000000000 */
[----:B--2---:R-:W-:-:S02]  /*c7d0*/  ISETP.NE.AND P2, PT, R82, 0x1, PT ;  /* 0x000000015200780c */ /* 0x004fc40003f45270 */
[----:B------:R-:W-:Y:S02]  /*c7e0*/  SEL R42, R62, R63, P0 ;  /* 0x0000003f3e2a7207 */ /* 0x000fe40000000000 */
[----:B------:R-:W-:Y:S02]  /*c7f0*/  SEL R28, R78, R79, P0 ;  /* 0x0000004f4e1c7207 */ /* 0x000fe40000000000 */
[----:B------:R-:W-:Y:S02]  /*c800*/  SEL R55, R63, R62, P0 ;  /* 0x0000003e3f377207 */ /* 0x000fe40000000000 */
[----:B------:R-:W-:-:S05]  /*c810*/  SEL R37, R79, R78, P0 ;  /* 0x0000004e4f257207 */ /* 0x000fca0000000000 */
[----:B------:R-:W2:Y:S01]  /*c820*/  @P2 LDC R76, c[0x0][0xbec] ;  /* 0x0002fb00ff4c2b82 */ /* 0x000ea20000000800 */
[----:B---3--:R3:W-:Y:S04]  /*c830*/  SHFL.IDX PT, R49, R12, R5, 0x1c1f ;  /* 0x001c1f050c317589 */ /* 0x0087e800000e0000 */
[----:B------:R-:W-:Y:S04]  /*c840*/  SHFL.IDX PT, R3, R8, R5, 0x1c1f ;  /* 0x001c1f0508037589 */ /* 0x000fe800000e0000 */
[----:B------:R-:W-:Y:S01]  /*c850*/  SHFL.IDX PT, R6, R6, R5, 0x1c1f ;  /* 0x001c1f0506067589 */ /* 0x000fe200000e0000 */
[----:B---3--:R-:W-:-:S03]  /*c860*/  LOP3.LUT R12, R5, 0x2, RZ, 0x3c, !PT ;  /* 0x00000002050c7812 */ /* 0x008fc600078e3cff */
[----:B------:R-:W-:Y:S04]  /*c870*/  SHFL.IDX PT, R54, R10, R5, 0x1c1f ;  /* 0x001c1f050a367589 */ /* 0x000fe800000e0000 */
[----:B------:R3:W-:Y:S04]  /*c880*/  SHFL.IDX PT, R8, R87, R12, 0x1c1f ;  /* 0x001c1f0c57087589 */ /* 0x0007e800000e0000 */
[----:B------:R-:W-:Y:S04]  /*c890*/  SHFL.IDX PT, R9, R9, R12, 0x1c1f ;  /* 0x001c1f0c09097589 */ /* 0x000fe800000e0000 */
[----:B------:R-:W-:Y:S01]  /*c8a0*/  SHFL.IDX PT, R7, R104, R5, 0x1c1f ;  /* 0x001c1f0568077589 */ /* 0x000fe200000e0000 */
[----:B---3--:R-:W0:Y:S03]  /*c8b0*/  LDC.64 R86, c[0x0][0xb40] ;  /* 0x0002d000ff567b82 */ /* 0x008e260000000a00 */
[----:B------:R-:W-:Y:S04]  /*c8c0*/  SHFL.IDX PT, R10, R111, R12, 0x1c1f ;  /* 0x001c1f0c6f0a7589 */ /* 0x000fe800000e0000 */
[----:B------:R-:W-:Y:S04]  /*c8d0*/  SHFL.IDX PT, R14, R14, R5, 0x1c1f ;  /* 0x001c1f050e0e7589 */ /* 0x000fe800000e0000 */
[----:B------:R-:W-:Y:S04]  /*c8e0*/  SHFL.IDX PT, R15, R15, R12, 0x1c1f ;  /* 0x001c1f0c0f0f7589 */ /* 0x000fe800000e0000 */
[----:B------:R-:W-:Y:S04]  /*c8f0*/  SHFL.IDX PT, R22, R22, R5, 0x1c1f ;  /* 0x001c1f0516167589 */ /* 0x000fe800000e0000 */
[----:B------:R-:W-:Y:S04]  /*c900*/  SHFL.IDX PT, R53, R18, R5, 0x1c1f ;  /* 0x001c1f0512357589 */ /* 0x000fe800000e0000 */
[----:B------:R-:W-:Y:S01]  /*c910*/  SHFL.IDX PT, R23, R23, R12, 0x1c1f ;  /* 0x001c1f0c17177589 */ /* 0x000fe200000e0000 */
[----:B0-----:R-:W-:-:S03]  /*c920*/  IMAD.WIDE.U32 R44, R86, UR12, R44 ;  /* 0x0000000c562c7c25 */ /* 0x001fc6000f8e002c */
        /* <DEDUP_REMOVED lines=15> */
[----:B------:R5:W-:Y:S04]  /*ca20*/  SHFL.IDX PT, R51, R90, R5, 0x1c1f ;  /* 0x001c1f055a337589 */ /* 0x000be800000e0000 */
[----:B------:R-:W-:Y:S04]  /*ca30*/  SHFL.IDX PT, R58, R97, R12, 0x1c1f ;  /* 0x001c1f0c613a7589 */ /* 0x000fe800000e0000 */
[----:B------:R-:W-:Y:S01]  /*ca40*/  SHFL.IDX PT, R68, R68, R5, 0x1c1f ;  /* 0x001c1f0544447589 */ /* 0x000fe200000e0000 */
[----:B-----5:R-:W5:Y:S03]  /*ca50*/  @P2 LDC R90, c[0x0][0xbec] ;  /* 0x0002fb00ff5a2b82 */ /* 0x020f660000000800 */
[----:B------:R-:W-:Y:S04]  /*ca60*/  SHFL.IDX PT, R69, R69, R12, 0x1c1f ;  /* 0x001c1f0c45457589 */ /* 0x000fe800000e0000 */
[----:B------:R1:W-:Y:S04]  /*ca70*/  SHFL.IDX PT, R63, R88, R5, 0x1c1f ;  /* 0x001c1f05583f7589 */ /* 0x0003e800000e0000 */
[----:B------:R-:W-:Y:S04]  /*ca80*/  SHFL.IDX PT, R35, R92, R5, 0x1c1f ;  /* 0x001c1f055c237589 */ /* 0x000fe800000e0000 */
[----:B------:R-:W-:Y:S01]  /*ca90*/  SHFL.IDX PT, R50, R72, R5, 0x1c1f ;  /* 0x001c1f0548327589 */ /* 0x000fe200000e0000 */
[----:B-1----:R-:W1:Y:S03]  /*caa0*/  LDC R88, c[0x0][0xc50] ;  /* 0x00031400ff587b82 */ /* 0x002e660000000800 */
[----:B------:R-:W-:Y:S04]  /*cab0*/  SHFL.IDX PT, R48, R48, R5, 0x1c1f ;  /* 0x001c1f0530307589 */ /* 0x000fe800000e0000 */
[----:B------:R-:W-:Y:S01]  /*cac0*/  SHFL.IDX PT, R52, R52, R5, 0x1c1f ;  /* 0x001c1f0534347589 */ /* 0x000fe200000e0000 */
[----:B-----5:R-:W-:-:S03]  /*cad0*/  @P2 IMAD.HI.U32 R90, R75, R90, RZ ;  /* 0x0000005a4b5a2227 */ /* 0x020fc600078e00ff */
        /* <DEDUP_REMOVED lines=10> */
[----:B------:R-:W2:Y:S01]  /*cb80*/  SHFL.IDX PT, R62, R99, R12, 0x1c1f ;  /* 0x001c1f0c633e7589 */ /* 0x000ea200000e0000 */
[----:B0-----:R-:W-:-:S03]  /*cb90*/  SEL R28, R30, R31, P0 ;  /* 0x0000001f1e1c7207 */ /* 0x001fc60000000000 */
[----:B------:R-:W0:Y:S01]  /*cba0*/  SHFL.IDX PT, R72, R95, R12, 0x1c1f ;  /* 0x001c1f0c5f487589 */ /* 0x000e2200000e0000 */
[----:B------:R-:W-:Y:S02]  /*cbb0*/  SEL R30, R31, R30, P0 ;  /* 0x0000001e1f1e7207 */ /* 0x000fe40000000000 */
[----:B-----5:R-:W-:Y:S01]  /*cbc0*/  SEL R5, R3, R8, P0 ;  /* 0x0000000803057207 */ /* 0x020fe20000000000 */
[----:B------:R-:W-:Y:S01]  /*cbd0*/  SHFL.IDX PT, R79, R93, R12, 0x1c1f ;  /* 0x001c1f0c5d4f7589 */ /* 0x000fe200000e0000 */
[----:B------:R-:W-:Y:S02]  /*cbe0*/  SEL R3, R8, R3, P0 ;  /* 0x0000000308037207 */ /* 0x000fe40000000000 */
[----:B------:R-:W-:Y:S01]  /*cbf0*/  SEL R8, R6, R9, P0 ;  /* 0x0000000906087207 */ /* 0x000fe20000000000 */
[----:B------:R-:W5:Y:S01]  /*cc00*/  SHFL.IDX PT, R74, R91, R12, 0x1c1f ;  /* 0x001c1f0c5b4a7589 */ /* 0x000f6200000e0000 */
[----:B------:R-:W-:Y:S02]  /*cc10*/  SEL R6, R9, R6, P0 ;  /* 0x0000000609067207 */ /* 0x000fe40000000000 */
[----:B------:R-:W-:Y:S01]  /*cc20*/  SEL R9, R7, R10, P0 ;  /* 0x0000000a07097207 */ /* 0x000fe20000000000 */
[----:B------:R4:W-:Y:S01]  /*cc30*/  SHFL.IDX PT, R78, R89, R12, 0x1c1f ;  /* 0x001c1f0c594e7589 */ /* 0x0009e200000e0000 */
[----:B------:R-:W-:-:S02]  /*cc40*/  SEL R7, R10, R7, P0 ;  /* 0x000000070a077207 */ /* 0x000fc40000000000 */
[----:B------:R-:W-:Y:S01]  /*cc50*/  SEL R10, R14, R15, P0 ;  /* 0x0000000f0e0a7207 */ /* 0x000fe20000000000 */
[----:B------:R-:W5:Y:S01]  /*cc60*/  SHFL.IDX PT, R81, R81, R12, 0x1c1f ;  /* 0x001c1f0c51517589 */ /* 0x000f6200000e0000 */
[----:B------:R-:W-:Y:S02]  /*cc70*/  SEL R14, R15, R14, P0 ;  /* 0x0000000e0f0e7207 */ /* 0x000fe40000000000 */
[----:B------:R-:W-:Y:S01]  /*cc80*/  SEL R15, R18, R13, P0 ;  /* 0x0000000d120f7207 */ /* 0x000fe20000000000 */
[----:B------:R1:W5:Y:S01]  /*cc90*/  SHFL.IDX PT, R83, R77, R12, 0x1c1f ;  /* 0x001c1f0c4d537589 */ /* 0x00036200000e0000 */
[----:B---3--:R-:W-:Y:S01]  /*cca0*/  SEL R31, R34, R27, P0 ;  /* 0x0000001b221f7207 */ /* 0x008fe20000000000 */
[----:B----4-:R-:W3:Y:S02]  /*ccb0*/  @P2 LDC R89, c[0x0][0xbf0] ;  /* 0x0002fc00ff592b82 */ /* 0x010ee40000000800 */
[----:B------:R4:W-:Y:S04]  /*ccc0*/  SHFL.IDX PT, R67, R29, R12, 0x1c1f ;  /* 0x001c1f0c1d437589 */ /* 0x0009e800000e0000 */
[----:B------:R0:W-:Y:S02]  /*ccd0*/  SHFL.IDX PT, R71, R11, R12, 0x1c1f ;  /* 0x001c1f0c0b477589 */ /* 0x0001e400000e0000 */
[----:B-1----:R-:W1:Y:S02]  /*cce0*/  @P2 LDC R77, c[0x0][0xbf0] ;  /* 0x0002fc00ff4d2b82 */ /* 0x002e640000000800 */
[----:B------:R-:W-:Y:S01]  /*ccf0*/  SHFL.IDX PT, R61, R61, R12, 0x1c1f ;  /* 0x001c1f0c3d3d7589 */ /* 0x000fe200000e0000 */
[----:B----4-:R-:W-:Y:S01]  /*cd00*/  SEL R29, R27, R34, P0 ;  /* 0x000000221b1d7207 */ /* 0x010fe20000000000 */
[----:B------:R-:W-:-:S02]  /*cd10*/  IMAD R34, R84, UR13, RZ ;  /* 0x0000000d54227c24 */ /* 0x000fc4000f8e02ff */
[----:B------:R-:W-:Y:S01]  /*cd20*/  SHFL.IDX PT, R65, R65, R12, 0x1c1f ;  /* 0x001c1f0c41417589 */ /* 0x000fe200000e0000 */
[----:B--2---:R-:W-:Y:S02]  /*cd30*/  SEL R27, R62, R35, P0 ;  /* 0x000000233e1b7207 */ /* 0x004fe40000000000 */
[----:B0-----:R-:W-:Y:S01]  /*cd40*/  SEL R11, R13, R18, P0 ;  /* 0x000000120d0b7207 */ /* 0x001fe20000000000 */
[----:B------:R-:W-:Y:S01]  /*cd50*/  SHFL.IDX PT, R55, R55, R12, 0x1c1f ;  /* 0x001c1f0c37377589 */ /* 0x000fe200000e0000 */
[----:B------:R-:W-:Y:S02]  /*cd60*/  SEL R13, R19, R20, P0 ;  /* 0x00000014130d7207 */ /* 0x000fe40000000000 */
[----:B------:R-:W-:Y:S01]  /*cd70*/  SEL R18, R51, R58, P0 ;  /* 0x0000003a33127207 */ /* 0x000fe20000000000 */
[----:B------:R-:W-:Y:S04]  /*cd80*/  SHFL.IDX PT, R57, R57, R12, 0x1c1f ;  /* 0x001c1f0c39397589 */ /* 0x000fe800000e0000 */
[----:B------:R-:W-:Y:S04]  /*cd90*/  SHFL.IDX PT, R43, R43, R12, 0x1c1f ;  /* 0x001c1f0c2b2b7589 */ /* 0x000fe800000e0000 */
        /* <DEDUP_REMOVED lines=17> */
[----:B------:R-:W-:Y:S01]  /*ceb0*/  IMAD R69, RZ, RZ, -UR59 ;  /* 0x8000003bff457e24 */ /* 0x000fe2000f8e02ff */
[----:B------:R-:W-:Y:S01]  /*cec0*/  SEL R33, R63, R72, P0 ;  /* 0x000000483f217207 */ /* 0x000fe20000000000 */
[----:B------:R-:W-:Y:S01]  /*ced0*/  IMAD R68, R86, UR13, RZ ;  /* 0x0000000d56447c24 */ /* 0x000fe2000f8e02ff */
[----:B------:R-:W-:Y:S01]  /*cee0*/  SEL R35, R72, R63, P0 ;  /* 0x0000003f48237207 */ /* 0x000fe20000000000 */
[----:B------:R-:W-:Y:S01]  /*cef0*/  IMAD R85, R88, R69, UR4 ;  /* 0x0000000458557e24 */ /* 0x000fe2000f8e0245 */
[----:B------:R-:W-:Y:S01]  /*cf00*/  ULDC.64 UR4, c[0x0][0xbe0] ;  /* 0x0002f80000047ab9 */ /* 0x000fe20000000a00 */
[----:B------:R-:W-:-:S02]  /*cf10*/  IMAD R63, R87, UR12, R68 ;  /* 0x0000000c573f7c24 */ /* 0x000fc4000f8e0244 */
[----:B------:R-:W-:Y:S01]  /*cf20*/  @P2 IMAD.HI.U32 R62, R75, R76, RZ ;  /* 0x0000004c4b3e2227 */ /* 0x000fe200078e00ff */
[----:B------:R-:W-:-:S03]  /*cf30*/  SHF.R.S32.HI R72, RZ, 0x1f, R85 ;  /* 0x0000001fff487819 */ /* 0x000fc60000011455 */
[----:B------:R-:W-:Y:S02]  /*cf40*/  IMAD.IADD R63, R45, 0x1, R63 ;  /* 0x000000012d3f7824 */ /* 0x000fe400078e023f */
[----:B------:R-:W-:Y:S02]  /*cf50*/  IMAD R45, R72, UR4, RZ ;  /* 0x00000004482d7c24 */ /* 0x000fe4000f8e02ff */
[----:B------:R-:W-:Y:S02]  /*cf60*/  IMAD.IADD R59, R59, 0x1, R51 ;  /* 0x000000013b3b7824 */ /* 0x000fe400078e0233 */
[----:B------:R-:W-:Y:S01]  /*cf70*/  IMAD.MOV.U32 R51, RZ, RZ, R75 ;  /* 0x000000ffff337224 */ /* 0x000fe200078e004b */
[----:B-1----:R-:W-:Y:S01]  /*cf80*/  @P2 SHF.R.U32.HI R51, RZ, R77, R62 ;  /* 0x0000004dff332219 */ /* 0x002fe2000001163e */
[----:B------:R-:W-:Y:S02]  /*cf90*/  IMAD.MOV.U32 R62, RZ, RZ, R44 ;  /* 0x000000ffff3e7224 */ /* 0x000fe400078e002c */
[----:B------:R-:W-:-:S02]  /*cfa0*/  IMAD R68, R85, UR5, R45 ;  /* 0x0000000555447c24 */ /* 0x000fc4000f8e022d */
[----:B------:R-:W-:Y:S01]  /*cfb0*/  IMAD.MOV.U32 R69, RZ, RZ, R75 ;  /* 0x000000ffff457224 */ /* 0x000fe200078e004b */
[----:B---3--:R-:W-:Y:S01]  /*cfc0*/  @P2 SHF.R.U32.HI R69, RZ, R89, R90 ;  /* 0x00000059ff452219 */ /* 0x008fe2000001165a */
        /* <DEDUP_REMOVED lines=19> */
[----:B------:R-:W0:Y:S01]  /*d100*/  S2UR UR5, SR_CgaCtaId ;  /* 0x00000000000579c3 */ /* 0x000e220000008800 */
        /* <DEDUP_REMOVED lines=9> */
[----:B-----5:R-:W-:Y:S01]  /*d1a0*/  SEL R62, R74, R73, P0 ;  /* 0x000000494a3e7207 */ /* 0x020fe20000000000 */
[----:B------:R-:W-:Y:S01]  /*d1b0*/  IMAD.WIDE.U32 R68, R63, UR8, R58 ;  /* 0x000000083f447c25 */ /* 0x000fe2000f8e003a */
[----:B------:R-:W-:Y:S01]  /*d1c0*/  SEL R58, R73, R74, P0 ;  /* 0x0000004a493a7207 */ /* 0x000fe20000000000 */
[----:B------:R-:W-:Y:S01]  /*d1d0*/  ULDC.64 UR8, c[0x0][0xb00] ;  /* 0x0002c00000087ab9 */ /* 0x000fe20000000a00 */
[C---:B------:R-:W-:Y:S01]  /*d1e0*/  LEA R73, P2, R44.reuse, UR6, 0x2 ;  /* 0x000000062c497c11 */ /* 0x040fe2000f8410ff */
[----:B------:R-:W-:Y:S01]  /*d1f0*/  IMAD.IADD R51, R45, 0x1, R75 ;  /* 0x000000012d337824 */ /* 0x000fe200078e024b */
[----:B------:R-:W-:Y:S01]  /*d200*/  ULDC UR6, c[0x0][0xa88] ;  /* 0x0002a20000067ab9 */ /* 0x000fe20000000800 */
[----:B------:R-:W-:Y:S01]  /*d210*/  IMAD.IADD R45, R69, 0x1, R77 ;  /* 0x00000001452d7824 */ /* 0x000fe200078e024d */
[----:B0-----:R-:W-:Y:S01]  /*d220*/  ULEA UR4, UR5, UR4, 0x18 ;  /* 0x0000000405047291 */ /* 0x001fe2000f8ec03f */
        /* <DEDUP_REMOVED lines=8> */
[----:B------:R-:W1:Y:S01]  /*d2b0*/  SHFL.IDX PT, R75, R51, RZ, 0x1c1f ;  /* 0x001c1fff334b7589 */ /* 0x000e6200000e0000 */
[----:B------:R-:W-:-:S02]  /*d2c0*/  ISETP.GE.OR P2, PT, R70, R85, P1 ;  /* 0x000000554600720c */ /* 0x000fc40000f46670 */
[-C--:B------:R-:W-:Y:S01]  /*d2d0*/  ISETP.GE.OR P1, PT, R72, R85.reuse, P1 ;  /* 0x000000554800720c */ /* 0x080fe20000f26670 */
[----:B------:R2:W3:Y:S01]  /*d2e0*/  SHFL.IDX PT, R77, R51, 0x1, 0x1c1f ;  /* 0x003c1f00334d7f89 */ /* 0x0004e200000e0000 */
[----:B------:R-:W-:Y:S01]  /*d2f0*/  LEA.HI.X R86, R68, UR9, R45, 0x2, P3 ;  /* 0x0000000944567c11 */ /* 0x000fe200098f142d */
[----:B0-----:R-:W-:Y:S01]  /*d300*/  IMAD.SHL.U32 R73, R66, 0x2, RZ ;  /* 0x0000000242497824 */ /* 0x001fe200078e00ff */
[----:B------:R-:W-:Y:S01]  /*d310*/  ISETP.GE.AND P3, PT, R70, R85, PT ;  /* 0x000000554600720c */ /* 0x000fe20003f66270 */
[----:B------:R-:W-:Y:S01]  /*d320*/  SYNCS.ARRIVE.TRANS64.RED.A1T0 RZ, [UR4], RZ ;  /* 0x000000ffffff79a7 */ /* 0x000fe20008100404 */
[----:B------:R0:W4:Y:S01]  /*d330*/  SHFL.IDX PT, R68, R84, RZ, 0x1c1f ;  /* 0x001c1fff54447589 */ /* 0x00012200000e0000 */
[----:B------:R-:W-:Y:S02]  /*d340*/  SEL R59, R50, R79, P0 ;  /* 0x0000004f323b7207 */ /* 0x000fe40000000000 */
[----:B------:R-:W-:Y:S01]  /*d350*/  SEL R63, R79, R50, P0 ;  /* 0x000000324f3f7207 */ /* 0x000fe20000000000 */
[----:B------:R0:W0:Y:S01]  /*d360*/  SHFL.IDX PT, R69, R86, RZ, 0x1c1f ;  /* 0x001c1fff56457589 */ /* 0x00002200000e0000 */
[----:B------:R-:W-:-:S02]  /*d370*/  SEL R44, R48, R81, P0 ;  /* 0x00000051302c7207 */ /* 0x000fc40000000000 */
[----:B------:R-:W-:Y:S02]  /*d380*/  SEL R45, R49, R78, P0 ;  /* 0x0000004e312d7207 */ /* 0x000fe40000000000 */
[----:B------:R-:W-:Y:S02]  /*d390*/  SEL R50, R52, R83, P0 ;  /* 0x0000005334327207 */ /* 0x000fe40000000000 */
[----:B--2---:R-:W-:Y:S02]  /*d3a0*/  SEL R51, R53, R80, P0 ;  /* 0x0000005035337207 */ /* 0x004fe40000000000 */
[----:B------:R-:W-:Y:S01]  /*d3b0*/  SEL R48, R81, R48, P0 ;  /* 0x0000003051307207 */ /* 0x000fe20000000000 */
[----:B-1----:R1:W-:Y:S01]  /*d3c0*/  @!P2 ST.E desc[UR36][R74.64], R0 ;  /* 0x000000004a00a985 */ /* 0x0023e2000c101924 */
[----:B------:R-:W-:Y:S02]  /*d3d0*/  SEL R49, R78, R49, P0 ;  /* 0x000000314e317207 */ /* 0x000fe40000000000 */
[----:B------:R-:W-:Y:S01]  /*d3e0*/  SEL R52, R83, R52, P0 ;  /* 0x0000003453347207 */ /* 0x000fe20000000000 */
[----:B---3--:R1:W-:Y:S01]  /*d3f0*/  @!P1 ST.E desc[UR36][R76.64], R2 ;  /* 0x000000024c009985 */ /* 0x0083e2000c101924 */
        /* <DEDUP_REMOVED lines=13> */
[C-C-:B0---4-:R-:W-:Y:S02]  /*d4d0*/  @!P2 IMAD.WIDE R74, R73.reuse, 0x4, R68.reuse ;  /* 0x00000004494aa825 */ /* 0x151fe400078e0244 */
        /* <DEDUP_REMOVED lines=12> */
[----:B------:R-:W-:Y:S01]  /*d5a0*/  @!P4 IMAD.WIDE R78, R79, 0x4, R68 ;  /* 0x000000044f4ec825 */ /* 0x000fe200078e0244 */
[----:B------:R-:W-:Y:S02]  /*d5b0*/  ISETP.GE.AND P3, PT, R0, UR4, PT ;  /* 0x0000000400007c0c */ /* 0x000fe4000bf66270 */
[----:B0-----:R-:W-:Y:S01]  /*d5c0*/  @!P1 LOP3.LUT R9, R70, 0xfffffffe, RZ, 0xc0, !PT ;  /* 0xfffffffe46099812 */ /* 0x001fe200078ec0ff */
[C---:B------:R-:W-:Y:S01]  /*d5d0*/  VIADD R74, R73.reuse, 0x40 ;  /* 0x00000040494a7836 */ /* 0x040fe20000000000 */
[----:B------:R-:W-:Y:S01]  /*d5e0*/  ISETP.GE.AND P6, PT, R66, UR4, PT ;  /* 0x0000000442007c0c */ /* 0x000fe2000bfc6270 */
[----:B------:R-:W-:Y:S01]  /*d5f0*/  VIADD R70, R73, 0x48 ;  /* 0x0000004849467836 */ /* 0x000fe20000000000 */
[----:B------:R0:W-:Y:S01]  /*d600*/  @!P4 ST.E.64 desc[UR36][R78.64], R10 ;  /* 0x0000000a4e00c985 */ /* 0x0001e2000c101b24 */
[----:B------:R-:W-:-:S02]  /*d610*/  @!P2 LEA.HI R80, R80, R80, RZ, 0x1 ;  /* 0x000000505050a211 */ /* 0x000fc400078f08ff */
[----:B------:R-:W-:Y:S01]  /*d620*/  ISETP.GE.AND P4, PT, R74, UR4, PT ;  /* 0x000000044a007c0c */ /* 0x000fe2000bf86270 */
[--C-:B-1----:R-:W-:Y:S01]  /*d630*/  @!P1 IMAD.WIDE R6, R9, 0x4, R68.reuse ;  /* 0x0000000409069825 */ /* 0x102fe200078e0244 */
[----:B------:R-:W-:Y:S02]  /*d640*/  @!P2 LOP3.LUT R9, R80, 0xfffffffe, RZ, 0xc0, !PT ;  /* 0xfffffffe5009a812 */ /* 0x000fe400078ec0ff */
[----:B------:R-:W-:Y:S02]  /*d650*/  @!P3 LEA.HI R0, R0, R0, RZ, 0x1 ;  /* 0x000000000000b211 */ /* 0x000fe400078f08ff */
[----:B------:R1:W-:Y:S01]  /*d660*/  @!P1 ST.E.64 desc[UR36][R6.64], R14 ;  /* 0x0000000e06009985 */ /* 0x0003e2000c101b24 */
[----:B------:R-:W-:Y:S01]  /*d670*/  ISETP.GE.AND P1, PT, R70, UR4, PT ;  /* 0x0000000446007c0c */ /* 0x000fe2000bf26270 */
[--C-:B------:R-:W-:Y:S01]  /*d680*/  @!P2 IMAD.WIDE R8, R9, 0x4, R68.reuse ;  /* 0x000000040908a825 */ /* 0x100fe200078e0244 */
[----:B------:R-:W-:Y:S02]  /*d690*/  @!P6 LEA.HI R66, R66, R66, RZ, 0x1 ;  /* 0x000000424242e211 */ /* 0x000fe400078f08ff */
[----:B0-----:R-:W-:Y:S01]  /*d6a0*/  @!P3 LOP3.LUT R11, R0, 0xfffffffe, RZ, 0xc0, !PT ;  /* 0xfffffffe000bb812 */ /* 0x001fe200078ec0ff */
[----:B------:R-:W-:Y:S01]  /*d6b0*/  VIADD R0, R73, 0x50 ;  /* 0x0000005049007836 */ /* 0x000fe20000000000 */
[----:B------:R-:W-:Y:S01]  /*d6c0*/  @!P6 LOP3.LUT R75, R66, 0xfffffffe, RZ, 0xc0, !PT ;  /* 0xfffffffe424be812 */ /* 0x000fe200078ec0ff */
[----:B------:R0:W-:Y:S01]  /*d6d0*/  @!P2 ST.E.64 desc[UR36][R8.64], R12 ;  /* 0x0000000c0800a985 */ /* 0x0001e2000c101b24 */
[----:B------:R-:W-:Y:S01]  /*d6e0*/  @!P4 LEA.HI R74, R74, R74, RZ, 0x1 ;  /* 0x0000004a4a4ac211 */ /* 0x000fe200078f08ff */
[----:B------:R-:W-:-:S04]  /*d6f0*/  @!P3 IMAD.WIDE R10, R11, 0x4, R68 ;  /* 0x000000040b0ab825 */ /* 0x000fc800078e0244 */
[----:B------:R-:W-:Y:S01]  /*d700*/  @!P1 LEA.HI R70, R70, R70, RZ, 0x1 ;  /* 0x0000004646469211 */ /* 0x000fe200078f08ff */
[----:B-1----:R-:W-:Y:S01]  /*d710*/  @!P6 IMAD.WIDE R6, R75, 0x4, R68 ;  /* 0x000000044b06e825 */ /* 0x002fe200078e0244 */
[----:B------:R-:W-:Y:S01]  /*d720*/  @!P5 LOP3.LUT R15, R81, 0xfffffffe, RZ, 0xc0, !PT ;  /* 0xfffffffe510fd812 */ /* 0x000fe200078ec0ff */
[----:B------:R1:W-:Y:S01]  /*d730*/  @!P3 ST.E.64 desc[UR36][R10.64], R22 ;  /* 0x000000160a00b985 */ /* 0x0003e2000c101b24 */
[----:B------:R-:W-:-:S03]  /*d740*/  @!P4 LOP3.LUT R75, R74, 0xfffffffe, RZ, 0xc0, !PT ;  /* 0xfffffffe4a4bc812 */ /* 0x000fc600078ec0ff */
[--C-:B------:R-:W-:Y:S01]  /*d750*/  @!P5 IMAD.WIDE R14, R15, 0x4, R68.reuse ;  /* 0x000000040f0ed825 */ /* 0x100fe200078e0244 */
[----:B0-----:R-:W-:Y:S01]  /*d760*/  @!P1 LOP3.LUT R13, R70, 0xfffffffe, RZ, 0xc0, !PT ;  /* 0xfffffffe460d9812 */ /* 0x001fe200078ec0ff */
[----:B------:R0:W-:Y:S02]  /*d770*/  @!P6 ST.E.64 desc[UR36][R6.64], R20 ;  /* 0x000000140600e985 */ /* 0x0001e4000c101b24 */
[--C-:B------:R-:W-:Y:S02]  /*d780*/  @!P4 IMAD.WIDE R8, R75, 0x4, R68.reuse ;  /* 0x000000044b08c825 */ /* 0x100fe400078e0244 */
[----:B------:R-:W-:Y:S02]  /*d790*/  @!P5 ST.E.64 desc[UR36][R14.64], R24 ;  /* 0x000000180e00d985 */ /* 0x000fe4000c101b24 */
[----:B------:R-:W-:Y:S02]  /*d7a0*/  VIADD R12, R73, 0x58 ;  /* 0x00000058490c7836 */ /* 0x000fe40000000000 */
[----:B-1----:R-:W-:Y:S01]  /*d7b0*/  @!P1 IMAD.WIDE R10, R13, 0x4, R68 ;  /* 0x000000040d0a9825 */ /* 0x002fe200078e0244 */
[----:B------:R1:W-:Y:S02]  /*d7c0*/  @!P4 ST.E.64 desc[UR36][R8.64], R28 ;  /* 0x0000001c0800c985 */ /* 0x0003e4000c101b24 */
[----:B------:R-:W-:Y:S01]  /*d7d0*/  ISETP.GE.AND P2, PT, R12, UR4, PT ;  /* 0x000000040c007c0c */ /* 0x000fe2000bf46270 */
[C---:B------:R-:W-:Y:S01]  /*d7e0*/  VIADD R13, R73.reuse, 0x60 ;  /* 0x00000060490d7836 */ /* 0x040fe20000000000 */
[----:B------:R2:W-:Y:S01]  /*d7f0*/  @!P1 ST.E.64 desc[UR36][R10.64], R30 ;  /* 0x0000001e0a009985 */ /* 0x0005e2000c101b24 */
[C---:B------:R-:W-:Y:S01]  /*d800*/  VIADD R22, R73.reuse, 0x68 ;  /* 0x0000006849167836 */ /* 0x040fe20000000000 */
[----:B------:R-:W-:Y:S01]  /*d810*/  ISETP.GE.AND P1, PT, R0, UR4, PT ;  /* 0x0000000400007c0c */ /* 0x000fe2000bf26270 */
[----:B0-----:R-:W-:Y:S01]  /*d820*/  VIADD R7, R73, 0x78 ;  /* 0x0000007849077836 */ /* 0x001fe20000000000 */
        /* <DEDUP_REMOVED lines=9> */
[----:B-1----:R-:W-:Y:S02]  /*d8c0*/  @!P6 LEA.HI R8, R7, R7, RZ, 0x1 ;  /* 0x000000070708e211 */ /* 0x002fe400078f08ff */
[----:B------:R-:W-:Y:S02]  /*d8d0*/  @!P5 LEA.HI R6, R6, R6, RZ, 0x1 ;  /* 0x000000060606d211 */ /* 0x000fe400078f08ff */
[----:B------:R-:W-:-:S02]  /*d8e0*/  @!P1 LOP3.LUT R7, R0, 0xfffffffe, RZ, 0xc0, !PT ;  /* 0xfffffffe00079812 */ /* 0x000fc400078ec0ff */
[----:B------:R-:W-:Y:S02]  /*d8f0*/  @!P2 LOP3.LUT R9, R12, 0xfffffffe, RZ, 0xc0, !PT ;  /* 0xfffffffe0c09a812 */ /* 0x000fe400078ec0ff */
[----:B--2---:R-:W-:Y:S02]  /*d900*/  @!P3 LOP3.LUT R11, R13, 0xfffffffe, RZ, 0xc0, !PT ;  /* 0xfffffffe0d0bb812 */ /* 0x004fe400078ec0ff */
        /* <DEDUP_REMOVED lines=15> */
.L_x_2276:
[----:B------:R-:W-:Y:S05]  /*da00*/  BSYNC B0 ;  /* 0x0000000000007941 */ /* 0x000fea0003800000 */
.L_x_2275:
[----:B------:R-:W-:Y:S01]  /*da10*/  ISETP.GE.AND P1, PT, R72, R85, PT ;  /* 0x000000554800720c */ /* 0x000fe20003f26270 */
[----:B--2---:R2:W3:Y:S01]  /*da20*/  SHFL.IDX PT, R35, R86, 0x1, 0x1c1f ;  /* 0x003c1f0056237f89 */ /* 0x0044e200000e0000 */
        /* <DEDUP_REMOVED lines=22> */
[----:B-1----:R-:W-:Y:S01]  /*db90*/  SEL R2, R39, R16, P0 ;  /* 0x0000001027027207 */ /* 0x002fe20000000000 */
[----:B0-23--:R-:W-:Y:S06]  /*dba0*/  @P1 BRA `(.L_x_2235) ;  /* 0x0000005400701947 */ /* 0x00dfec0003800000 */
[C---:B------:R-:W-:Y:S01]  /*dbb0*/  VIADD R0, R73.reuse, 0x8 ;  /* 0x0000000849007836 */ /* 0x040fe20000000000 */
[----:B------:R-:W-:Y:S01]  /*dbc0*/  ULDC UR4, c[0x0][0xac8] ;  /* 0x0002b20000047ab9 */ /* 0x000fe20000000800 */
[C---:B------:R-:W-:Y:S01]  /*dbd0*/  VIADD R11, R73.reuse, 0x18 ;  /* 0x00000018490b7836 */ /* 0x040fe20000000000 */
[C---:B------:R-:W-:Y:S01]  /*dbe0*/  ISETP.GE.AND P0, PT, R73.reuse, UR4, PT ;  /* 0x0000000449007c0c */ /* 0x040fe2000bf06270 */
[C---:B------:R-:W-:Y:S01]  /*dbf0*/  VIADD R10, R73.reuse, 0x10 ;  /* 0x00000010490a7836 */ /* 0x040fe20000000000 */
[----:B------:R-:W-:Y:S01]  /*dc00*/  ISETP.GE.AND P4, PT, R0, UR4, PT ;  /* 0x0000000400007c0c */ /* 0x000fe2000bf86270 */
[----:B------:R-:W-:Y:S01]  /*dc10*/  VIADD R16, R73, 0x28 ;  /* 0x0000002849107836 */ /* 0x000fe20000000000 */
[----:B------:R-:W-:Y:S01]  /*dc20*/  ISETP.GE.AND P2, PT, R11, UR4, PT ;  /* 0x000000040b007c0c */ /* 0x000fe2000bf46270 */
[C---:B------:R-:W-:Y:S01]  /*dc30*/  VIADD R12, R73.reuse, 0x20 ;  /* 0x00000020490c7836 */ /* 0x040fe20000000000 */
[----:B------:R-:W-:Y:S01]  /*dc40*/  ISETP.GE.AND P1, PT, R10, UR4, PT ;  /* 0x000000040a007c0c */ /* 0x000fe2000bf26270 */
[C---:B------:R-:W-:Y:S01]  /*dc50*/  VIADD R38, R73.reuse, 0x30 ;  /* 0x0000003049267836 */ /* 0x040fe20000000000 */
[----:B------:R-:W-:Y:S01]  /*dc60*/  ISETP.GE.AND P5, PT, R16, UR4, PT ;  /* 0x0000000410007c0c */ /* 0x000fe2000bfa6270 */
[----:B------:R-:W-:Y:S01]  /*dc70*/  VIADD R39, R73, 0x38 ;  /* 0x0000003849277836 */ /* 0x000fe20000000000 */
[----:B------:R-:W-:-:S03]  /*dc80*/  ISETP.GE.AND P3, PT, R12, UR4, PT ;  /* 0x000000040c007c0c */ /* 0x000fc6000bf66270 */
[----:B------:R-:W-:Y:S02]  /*dc90*/  @!P0 IMAD.WIDE R6, R73, 0x4, R34 ;  /* 0x0000000449068825 */ /* 0x000fe400078e0222 */
[----:B------:R-:W-:-:S03]  /*dca0*/  @!P4 LEA.HI R0, R0, R0, RZ, 0x1 ;  /* 0x000000000000c211 */ /* 0x000fc600078f08ff */
[----:B------:R0:W-:Y:S01]  /*dcb0*/  @!P0 ST.E.64 desc[UR36][R6.64], R44 ;  /* 0x0000002c06008985 */ /* 0x0001e2000c101b24 */
[----:B------:R-:W-:Y:S02]  /*dcc0*/  @!P4 LOP3.LUT R9, R0, 0xfffffffe, RZ, 0xc0, !PT ;  /* 0xfffffffe0009c812 */ /* 0x000fe400078ec0ff */
[----:B------:R-:W-:Y:S02]  /*dcd0*/  ISETP.GE.AND P0, PT, R39, UR4, PT ;  /* 0x0000000427007c0c */ /* 0x000fe4000bf06270 */
[----:B------:R-:W-:Y:S01]  /*dce0*/  @!P2 LEA.HI R0, R11, R11, RZ, 0x1 ;  /* 0x0000000b0b00a211 */ /* 0x000fe200078f08ff */
[----:B------:R-:W-:Y:S01]  /*dcf0*/  @!P4 IMAD.WIDE R8, R9, 0x4, R34 ;  /* 0x000000040908c825 */ /* 0x000fe200078e0222 */
[----:B------:R-:W-:Y:S02]  /*dd00*/  @!P1 LEA.HI R10, R10, R10, RZ, 0x1 ;  /* 0x0000000a0a0a9211 */ /* 0x000fe400078f08ff */
[----:B------:R-:W-:Y:S02]  /*dd10*/  @!P2 LOP3.LUT R13, R0, 0xfffffffe, RZ, 0xc0, !PT ;  /* 0xfffffffe000da812 */ /* 0x000fe400078ec0ff */
[----:B------:R1:W-:Y:S01]  /*dd20*/  @!P4 ST.E.64 desc[UR36][R8.64], R48 ;  /* 0x000000300800c985 */ /* 0x0003e2000c101b24 */
[----:B------:R-:W-:-:S02]  /*dd30*/  ISETP.GE.AND P4, PT, R38, UR4, PT ;  /* 0x0000000426007c0c */ /* 0x000fc4000bf86270 */
[----:B------:R-:W-:Y:S02]  /*dd40*/  @!P1 LOP3.LUT R11, R10, 0xfffffffe, RZ, 0xc0, !PT ;  /* 0xfffffffe0a0b9812 */ /* 0x000fe400078ec0ff */
[----:B------:R-:W-:Y:S02]  /*dd50*/  @!P5 LEA.HI R16, R16, R16, RZ, 0x1 ;  /* 0x000000101010d211 */ /* 0x000fe400078f08ff */
[----:B------:R-:W-:Y:S01]  /*dd60*/  @!P3 LEA.HI R12, R12, R12, RZ, 0x1 ;  /* 0x0000000c0c0cb211 */ /* 0x000fe200078f08ff */
[--C-:B0-----:R-:W-:Y:S01]  /*dd70*/  @!P1 IMAD.WIDE R6, R11, 0x4, R34.reuse ;  /* 0x000000040b069825 */ /* 0x101fe200078e0222 */
[----:B------:R-:W-:Y:S02]  /*dd80*/  @!P0 LEA.HI R0, R39, R39, RZ, 0x1 ;  /* 0x0000002727008211 */ /* 0x000fe400078f08ff */
[----:B------:R-:W-:Y:S02]  /*dd90*/  @!P3 LOP3.LUT R11, R12, 0xfffffffe, RZ, 0xc0, !PT ;  /* 0xfffffffe0c0bb812 */ /* 0x000fe400078ec0ff */
[----:B------:R0:W-:Y:S01]  /*dda0*/  @!P1 ST.E.64 desc[UR36][R6.64], R50 ;  /* 0x0000003206009985 */ /* 0x0001e2000c101b24 */
[----:B-1----:R-:W-:Y:S01]  /*ddb0*/  @!P2 IMAD.WIDE R8, R13, 0x4, R34 ;  /* 0x000000040d08a825 */ /* 0x002fe200078e0222 */
[----:B------:R-:W-:-:S02]  /*ddc0*/  @!P5 LOP3.LUT R13, R16, 0xfffffffe, RZ, 0xc0, !PT ;  /* 0xfffffffe100dd812 */ /* 0x000fc400078ec0ff */
[----:B------:R-:W-:Y:S01]  /*ddd0*/  @!P4 LEA.HI R38, R38, R38, RZ, 0x1 ;  /* 0x000000262626c211 */ /* 0x000fe200078f08ff */
[----:B------:R-:W-:Y:S01]  /*dde0*/  VIADD R16, R73, 0x40 ;  /* 0x0000004049107836 */ /* 0x000fe20000000000 */
[----:B------:R-:W-:Y:S01]  /*ddf0*/  @!P0 LOP3.LUT R41, R0, 0xfffffffe, RZ, 0xc0, !PT ;  /* 0xfffffffe00298812 */ /* 0x000fe200078ec0ff */
[--C-:B------:R-:W-:Y:S01]  /*de00*/  @!P3 IMAD.WIDE R10, R11, 0x4, R34.reuse ;  /* 0x000000040b0ab825 */ /* 0x100fe200078e0222 */
[----:B------:R-:W-:Y:S01]  /*de10*/  @!P4 LOP3.LUT R39, R38, 0xfffffffe, RZ, 0xc0, !PT ;  /* 0xfffffffe2627c812 */ /* 0x000fe200078ec0ff */
[----:B------:R1:W-:Y:S01]  /*de20*/  @!P2 ST.E.64 desc[UR36][R8.64], R52 ;  /* 0x000000340800a985 */ /* 0x0003e2000c101b24 */
[----:B------:R-:W-:Y:S01]  /*de30*/  ISETP.GE.AND P1, PT, R16, UR4, PT ;  /* 0x0000000410007c0c */ /* 0x000fe2000bf26270 */
[----:B------:R-:W-:Y:S02]  /*de40*/  VIADD R0, R73, 0x50 ;  /* 0x0000005049007836 */ /* 0x000fe40000000000 */
[--C-:B------:R-:W-:Y:S01]  /*de50*/  @!P5 IMAD.WIDE R12, R13, 0x4, R34.reuse ;  /* 0x000000040d0cd825 */ /* 0x100fe200078e0222 */
[----:B------:R2:W-:Y:S02]  /*de60*/  @!P3 ST.E.64 desc[UR36][R10.64], R14 ;  /* 0x0000000e0a00b985 */ /* 0x0005e4000c101b24 */
[----:B------:R-:W-:Y:S01]  /*de70*/  ISETP.GE.AND P3, PT, R0, UR4, PT ;  /* 0x0000000400007c0c */ /* 0x000fe2000bf66270 */
[----:B------:R-:W-:Y:S01]  /*de80*/  VIADD R38, R73, 0x48 ;  /* 0x0000004849267836 */ /* 0x000fe20000000000 */
[----:B------:R3:W-:Y:S01]  /*de90*/  @!P5 ST.E.64 desc[UR36][R12.64], R18 ;  /* 0x000000120c00d985 */ /* 0x0007e2000c101b24 */
[----:B0-----:R-:W-:-:S03]  /*dea0*/  @!P4 IMAD.WIDE R6, R39, 0x4, R34 ;  /* 0x000000042706c825 */ /* 0x001fc600078e0222 */
[----:B------:R-:W-:Y:S01]  /*deb0*/  ISETP.GE.AND P2, PT, R38, UR4, PT ;  /* 0x0000000426007c0c */ /* 0x000fe2000bf46270 */
[--C-:B-1----:R-:W-:Y:S01]  /*dec0*/  @!P0 IMAD.WIDE R8, R41, 0x4, R34.reuse ;  /* 0x0000000429088825 */ /* 0x102fe200078e0222 */
[----:B------:R0:W-:Y:S01]  /*ded0*/  @!P4 ST.E.64 desc[UR36][R6.64], R20 ;  /* 0x000000140600c985 */ /* 0x0001e2000c101b24 */
[----:B------:R-:W-:Y:S02]  /*dee0*/  @!P1 LEA.HI R16, R16, R16, RZ, 0x1 ;  /* 0x0000001010109211 */ /* 0x000fe400078f08ff */
[C---:B--2---:R-:W-:Y:S01]  /*def0*/  VIADD R10, R73.reuse, 0x58 ;  /* 0x00000058490a7836 */ /* 0x044fe20000000000 */
[----:B------:R1:W-:Y:S01]  /*df00*/  @!P0 ST.E.64 desc[UR36][R8.64], R22 ;  /* 0x0000001608008985 */ /* 0x0003e2000c101b24 */
[C---:B------:R-:W-:Y:S01]  /*df10*/  VIADD R14, R73.reuse, 0x68 ;  /* 0x00000068490e7836 */ /* 0x040fe20000000000 */
[----:B------:R-:W-:Y:S01]  /*df20*/  @!P1 LOP3.LUT R11, R16, 0xfffffffe, RZ, 0xc0, !PT ;  /* 0xfffffffe100b9812 */ /* 0x000fe200078ec0ff */
[C---:B---3--:R-:W-:Y:S01]  /*df30*/  VIADD R12, R73.reuse, 0x60 ;  /* 0x00000060490c7836 */ /* 0x048fe20000000000 */
[----:B------:R-:W-:Y:S01]  /*df40*/  ISETP.GE.AND P0, PT, R10, UR4, PT ;  /* 0x000000040a007c0c */ /* 0x000fe2000bf06270 */
[C---:B------:R-:W-:Y:S01]  /*df50*/  VIADD R15, R73.reuse, 0x70 ;  /* 0x00000070490f7836 */ /* 0x040fe20000000000 */
[----:B------:R-:W-:Y:S01]  /*df60*/  ISETP.GE.AND P5, PT, R14, UR4, PT ;  /* 0x000000040e007c0c */ /* 0x000fe2000bfa6270 */
[----:B------:R-:W-:Y:S01]  /*df70*/  VIADD R73, R73, 0x78 ;  /* 0x0000007849497836 */ /* 0x000fe20000000000 */
[----:B------:R-:W-:Y:S01]  /*df80*/  ISETP.GE.AND P4, PT, R12, UR4, PT ;  /* 0x000000040c007c0c */ /* 0x000fe2000bf86270 */
[----:B0-----:R-:W-:Y:S01]  /*df90*/  @!P1 IMAD.WIDE R6, R11, 0x4, R34 ;  /* 0x000000040b069825 */ /* 0x001fe200078e0222 */
[----:B------:R-:W-:-:S02]  /*dfa0*/  ISETP.GE.AND P6, PT, R15, UR4, PT ;  /* 0x000000040f007c0c */ /* 0x000fc4000bfc6270 */
[----:B------:R-:W-:Y:S02]  /*dfb0*/  @!P3 LEA.HI R0, R0, R0, RZ, 0x1 ;  /* 0x000000000000b211 */ /* 0x000fe400078f08ff */
[----:B------:R-:W-:Y:S01]  /*dfc0*/  @!P2 LEA.HI R38, R38, R38, RZ, 0x1 ;  /* 0x000000262626a211 */ /* 0x000fe200078f08ff */
[----:B------:R0:W-:Y:S01]  /*dfd0*/  @!P1 ST.E.64 desc[UR36][R6.64], R24 ;  /* 0x0000001806009985 */ /* 0x0001e2000c101b24 */
[----:B------:R-:W-:Y:S02]  /*dfe0*/  @!P3 LOP3.LUT R11, R0, 0xfffffffe, RZ, 0xc0, !PT ;  /* 0xfffffffe000bb812 */ /* 0x000fe400078ec0ff */
[----:B------:R-:W-:Y:S02]  /*dff0*/  @!P0 LEA.HI R0, R10, R10, RZ, 0x1 ;  /* 0x0000000a0a008211 */ /* 0x000fe400078f08ff */
[----:B-1----:R-:W-:Y:S01]  /*e000*/  @!P2 LOP3.LUT R9, R38, 0xfffffffe, RZ, 0xc0, !PT ;  /* 0xfffffffe2609a812 */ /* 0x002fe200078ec0ff */
[----:B------:R-:W-:Y:S01]  /*e010*/  @!P3 IMAD.WIDE R10, R11, 0x4, R34 ;  /* 0x000000040b0ab825 */ /* 0x000fe200078e0222 */
[----:B------:R-:W-:-:S02]  /*e020*/  @!P4 LEA.HI R12, R12, R12, RZ, 0x1 ;  /* 0x0000000c0c0cc211 */ /* 0x000fc400078f08ff */
[----:B------:R-:W-:Y:S01]  /*e030*/  @!P0 LOP3.LUT R13, R0, 0xfffffffe, RZ, 0xc0, !PT ;  /* 0xfffffffe000d8812 */ /* 0x000fe200078ec0ff */
[--C-:B------:R-:W-:Y:S01]  /*e040*/  @!P2 IMAD.WIDE R8, R9, 0x4, R34.reuse ;  /* 0x000000040908a825 */ /* 0x100fe200078e0222 */
[----:B------:R-:W-:Y:S02]  /*e050*/  @!P5 LEA.HI R14, R14, R14, RZ, 0x1 ;  /* 0x0000000e0e0ed211 */ /* 0x000fe400078f08ff */
[----:B------:R-:W-:Y:S02]  /*e060*/  @!P6 LEA.HI R0, R15, R15, RZ, 0x1 ;  /* 0x0000000f0f00e211 */ /* 0x000fe400078f08ff */
[----:B------:R-:W-:Y:S01]  /*e070*/  @!P4 LOP3.LUT R15, R12, 0xfffffffe, RZ, 0xc0, !PT ;  /* 0xfffffffe0c0fc812 */ /* 0x000fe200078ec0ff */
[--C-:B------:R-:W-:Y:S01]  /*e080*/  @!P0 IMAD.WIDE R12, R13, 0x4, R34.reuse ;  /* 0x000000040d0c8825 */ /* 0x100fe200078e0222 */
[----:B------:R-:W-:Y:S01]  /*e090*/  @!P5 LOP3.LUT R19, R14, 0xfffffffe, RZ, 0xc0, !PT ;  /* 0xfffffffe0e13d812 */ /* 0x000fe200078ec0ff */
[----:B------:R1:W-:Y:S01]  /*e0a0*/  @!P2 ST.E.64 desc[UR36][R8.64], R26 ;  /* 0x0000001a0800a985 */ /* 0x0003e2000c101b24 */
[----:B------:R-:W-:Y:S01]  /*e0b0*/  @!P6 LOP3.LUT R21, R0, 0xfffffffe, RZ, 0xc0, !PT ;  /* 0xfffffffe0015e812 */ /* 0x000fe200078ec0ff */
[----:B0-----:R-:W-:-:S02]  /*e0c0*/  @!P4 IMAD.WIDE R6, R15, 0x4, R34 ;  /* 0x000000040f06c825 */ /* 0x001fc400078e0222 */
[----:B------:R0:W-:Y:S02]  /*e0d0*/  @!P3 ST.E.64 desc[UR36][R10.64], R28 ;  /* 0x0000001c0a00b985 */ /* 0x0001e4000c101b24 */
[----:B------:R-:W-:Y:S02]  /*e0e0*/  @!P6 IMAD.WIDE R14, R21, 0x4, R34 ;  /* 0x00000004150ee825 */ /* 0x000fe400078e0222 */
[----:B------:R0:W-:Y:S01]  /*e0f0*/  @!P0 ST.E.64 desc[UR36][R12.64], R30 ;  /* 0x0000001e0c008985 */ /* 0x0001e2000c101b24 */
[----:B------:R-:W-:-:S03]  /*e100*/  ISETP.GE.AND P0, PT, R73, UR4, PT ;  /* 0x0000000449007c0c */ /* 0x000fc6000bf06270 */
[----:B------:R0:W-:Y:S01]  /*e110*/  @!P4 ST.E.64 desc[UR36][R6.64], R32 ;  /* 0x000000200600c985 */ /* 0x0001e2000c101b24 */
[----:B-1----:R-:W-:-:S05]  /*e120*/  @!P5 IMAD.WIDE R8, R19, 0x4, R34 ;  /* 0x000000041308d825 */ /* 0x002fca00078e0222 */
[----:B------:R0:W-:Y:S04]  /*e130*/  @!P5 ST.E.64 desc[UR36][R8.64], R36 ;  /* 0x000000240800d985 */ /* 0x0001e8000c101b24 */
[----:B------:R0:W-:Y:S01]  /*e140*/  @!P6 ST.E.64 desc[UR36][R14.64], R4 ;  /* 0x000000040e00e985 */ /* 0x0001e2000c101b24 */
[----:B------:R-:W-:Y:S05]  /*e150*/  @P0 BRA `(.L_x_2235) ;  /* 0x0000005000040947 */ /* 0x000fea0003800000 */
[----:B------:R-:W-:-:S04]  /*e160*/  LEA.HI R73, R73, R73, RZ, 0x1 ;  /* 0x0000004949497211 */ /* 0x000fc800078f08ff */
[----:B0-----:R-:W-:-:S05]  /*e170*/  LOP3.LUT R5, R73, 0xfffffffe, RZ, 0xc0, !PT ;  /* 0xfffffffe49057812 */ /* 0x001fca00078ec0ff */
[----:B------:R-:W-:-:S05]  /*e180*/  IMAD.WIDE R4, R5, 0x4, R34 ;  /* 0x0000000405047825 */ /* 0x000fca00078e0222 */
[----:B------:R0:W-:Y:S01]  /*e190*/  ST.E.64 desc[UR36][R4.64], R2 ;  /* 0x0000000204007985 */ /* 0x0001e2000c101b24 */
[----:B------:R-:W-:Y:S05]  /*e1a0*/  BRA `(.L_x_2235) ;  /* 0x0000004c00f07947 */ /* 0x000fea0003800000 */
.L_x_2274:
        /* <DEDUP_REMOVED lines=12> */
[----:B------:R-:W0:Y:S01]  /*e270*/  S2UR UR10, SR_CTAID.Z ;  /* 0x00000000000a79c3 */ /* 0x000e220000002700 */
[----:B------:R-:W-:Y:S01]  /*e280*/  ISETP.NE.AND P0, PT, R6, 0x1, PT ;  /* 0x000000010600780c */ /* 0x000fe20003f05270 */
[----:B------:R-:W-:Y:S01]  /*e290*/  USHF.R.S32.HI UR6, URZ, 0x1f, UR59 ;  /* 0x0000001f3f067899 */ /* 0x000fe2000801143b */
[----:B------:R-:W-:Y:S01]  /*e2a0*/  IMAD.MOV.U32 R5, RZ, RZ, R0 ;  /* 0x000000ffff057224 */ /* 0x000fe200078e0000 */
[----:B------:R-:W-:Y:S02]  /*e2b0*/  ULDC.64 UR8, c[0x0][0xbd0] ;  /* 0x0002f40000087ab9 */ /* 0x000fe40000000a00 */
[----:B------:R-:W-:Y:S02]  /*e2c0*/  UIMAD UR6, UR6, UR8, URZ ;  /* 0x00000008060672a4 */ /* 0x000fe4000f8e023f */
[----:B------:R-:W1:Y:S01]  /*e2d0*/  LDC.64 R10, c[0x0][0xbd8] ;  /* 0x0002f600ff0a7b82 */ /* 0x000e620000000a00 */
[----:B------:R-:W-:Y:S02]  /*e2e0*/  UIMAD.WIDE.U32 UR4, UR59, UR8, URZ ;  /* 0x000000083b0472a5 */ /* 0x000fe4000f8e003f */
[----:B------:R-:W-:-:S04]  /*e2f0*/  UIMAD UR6, UR59, UR9, UR6 ;  /* 0x000000093b0672a4 */ /* 0x000fc8000f8e0206 */
[----:B------:R-:W-:Y:S01]  /*e300*/  UIADD3 UR6, UR5, UR6, URZ ;  /* 0x0000000605067290 */ /* 0x000fe2000fffe03f */
[----:B------:R-:W3:Y:S01]  /*e310*/  @P0 LDC R7, c[0x0][0xbec] ;  /* 0x0002fb00ff070b82 */ /* 0x000ee20000000800 */
[----:B------:R-:W-:Y:S02]  /*e320*/  IMAD.U32 R3, RZ, RZ, UR5 ;  /* 0x00000005ff037e24 */ /* 0x000fe4000f8e00ff */
[----:B------:R-:W-:Y:S01]  /*e330*/  IMAD.U32 R2, RZ, RZ, UR4 ;  /* 0x00000004ff027e24 */ /* 0x000fe2000f8e00ff */
[----:B------:R-:W-:Y:S01]  /*e340*/  ULDC.64 UR4, c[0x0][0xbe0] ;  /* 0x0002f80000047ab9 */ /* 0x000fe20000000a00 */
[----:B------:R-:W-:Y:S01]  /*e350*/  IMAD.U32 R3, RZ, RZ, UR6 ;  /* 0x00000006ff037e24 */ /* 0x000fe2000f8e00ff */
[----:B0-----:R-:W-:Y:S02]  /*e360*/  USHF.R.S32.HI UR10, URZ, 0x1f, UR10 ;  /* 0x0000001f3f0a7899 */ /* 0x001fe4000801140a */
[----:B------:R-:W0:Y:S04]  /*e370*/  @P0 LDC R9, c[0x0][0xbf0] ;  /* 0x0002fc00ff090b82 */ /* 0x000e280000000800 */
[----:B-1----:R-:W-:-:S04]  /*e380*/  IMAD R12, R10, UR10, RZ ;  /* 0x0000000a0a0c7c24 */ /* 0x002fc8000f8e02ff */
[----:B------:R-:W1:Y:S01]  /*e390*/  S2UR UR7, SR_CTAID.Y ;  /* 0x00000000000779c3 */ /* 0x000e620000002600 */
[----:B---3--:R-:W-:-:S07]  /*e3a0*/  @P0 IMAD.HI.U32 R4, R0, R7, RZ ;  /* 0x0000000700040227 */ /* 0x008fce00078e00ff */
[----:B------:R-:W1:Y:S01]  /*e3b0*/  LDC R8, c[0x0][0xc50] ;  /* 0x00031400ff087b82 */ /* 0x000e620000000800 */
[----:B------:R-:W-:-:S07]  /*e3c0*/  IMAD R7, RZ, RZ, -UR59 ;  /* 0x8000003bff077e24 */ /* 0x000fce000f8e02ff */
[----:B------:R-:W3:Y:S01]  /*e3d0*/  S2UR UR10, SR_CTAID.Z ;  /* 0x00000000000a79c3 */ /* 0x000ee20000002700 */
[----:B0-----:R-:W-:Y:S01]  /*e3e0*/  @P0 SHF.R.U32.HI R5, RZ, R9, R4 ;  /* 0x00000009ff050219 */ /* 0x001fe20000011604 */
[----:B-1----:R-:W-:-:S04]  /*e3f0*/  IMAD R9, R8, R7, UR7 ;  /* 0x0000000708097e24 */ /* 0x002fc8000f8e0207 */
[----:B------:R-:W-:Y:S01]  /*e400*/  IMAD.MOV R7, RZ, RZ, -R5 ;  /* 0x000000ffff077224 */ /* 0x000fe200078e0a05 */
[----:B------:R-:W-:-:S03]  /*e410*/  SHF.R.S32.HI R4, RZ, 0x1f, R9 ;  /* 0x0000001fff047819 */ /* 0x000fc60000011409 */
[----:B------:R-:W-:Y:S02]  /*e420*/  IMAD R7, R6, R7, R0 ;  /* 0x0000000706077224 */ /* 0x000fe400078e0200 */
[----:B---3--:R-:W-:Y:S02]  /*e430*/  IMAD R11, R11, UR10, R12 ;  /* 0x0000000a0b0b7c24 */ /* 0x008fe4000f8e020c */
[----:B------:R-:W-:Y:S01]  /*e440*/  IMAD.WIDE.U32 R2, R10, UR10, R2 ;  /* 0x0000000a0a027c25 */ /* 0x000fe2000f8e0002 */
[----:B------:R-:W-:-:S03]  /*e450*/  SHF.R.S32.HI R0, RZ, 0x1f, R7 ;  /* 0x0000001fff007819 */ /* 0x000fc60000011407 */
[----:B------:R-:W-:Y:S02]  /*e460*/  IMAD.IADD R3, R11, 0x1, R3 ;  /* 0x000000010b037824 */ /* 0x000fe400078e0203 */
[----:B------:R-:W-:Y:S02]  /*e470*/  IMAD R4, R4, UR4, RZ ;  /* 0x0000000404047c24 */ /* 0x000fe4000f8e02ff */
[----:B------:R-:W-:-:S04]  /*e480*/  IMAD.WIDE.U32 R2, R9, UR4, R2 ;  /* 0x0000000409027c25 */ /* 0x000fc8000f8e0002 */
[----:B------:R-:W-:Y:S01]  /*e490*/  IMAD R4, R9, UR5, R4 ;  /* 0x0000000509047c24 */ /* 0x000fe2000f8e0204 */
[----:B------:R-:W-:Y:S01]  /*e4a0*/  SHF.R.S32.HI R9, RZ, 0x1f, R5 ;  /* 0x0000001fff097819 */ /* 0x000fe20000011405 */
[----:B------:R-:W-:Y:S01]  /*e4b0*/  ULDC.64 UR4, c[0x0][0xbc8] ;  /* 0x0002f20000047ab9 */ /* 0x000fe20000000a00 */
[----:B------:R-:W-:Y:S01]  /*e4c0*/  IADD3 R2, P0, R5, R2, RZ ;  /* 0x0000000205027210 */ /* 0x000fe20007f1e0ff */
[----:B------:R-:W-:-:S03]  /*e4d0*/  IMAD R0, R0, UR4, RZ ;  /* 0x0000000400007c24 */ /* 0x000fc6000f8e02ff */
[----:B------:R-:W-:Y:S01]  /*e4e0*/  IADD3.X R3, R9, R3, R4, P0, !PT ;  /* 0x0000000309037210 */ /* 0x000fe200007fe404 */
        /* <DEDUP_REMOVED lines=9> */
.L_x_2233:
[----:B------:R-:W-:-:S08]  /*e580*/  NOP ;  /* 0x0000000000007918 */ /* 0x000fd00000000000 */
[----:B0-----:R-:W0:-:S00]  /*e590*/  USETMAXREG.DEALLOC.CTAPOOL 0x28 ;  /* 0x00000028000079c8 */ /* 0x001e0000080e0500 */
        /* <DEDUP_REMOVED lines=16> */
.L_x_2277:
[----:B------:R-:W-:Y:S01]  /*e6a0*/  ULDC UR43, c[0x0][0xc50] ;  /* 0x00031400002b7ab9 */ /* 0x000fe20000000800 */
[----:B------:R-:W-:Y:S01]  /*e6b0*/  UMOV UR41, UR6 ;  /* 0x0000000600297c82 */ /* 0x000fe20008000000 */
[----:B------:R-:W-:-:S11]  /*e6c0*/  UISETP.NE.AND UP0, UPT, UR43, 0x1, UPT ;  /* 0x000000012b00788c */ /* 0x000fd6000bf05270 */
[----:B------:R-:W-:Y:S01]  /*e6d0*/  @UP0 ULDC UR4, c[0x0][0xc54] ;  /* 0x0003150000040ab9 */ /* 0x000fe20000000800 */
[----:B------:R-:W-:Y:S01]  /*e6e0*/  @UP0 ULDC UR7, c[0x0][0xc58] ;  /* 0x0003160000070ab9 */ /* 0x000fe20000000800 */
[----:B------:R-:W-:-:S04]  /*e6f0*/  UIMAD.WIDE.U32 UR4, UR6, UR4, URZ ;  /* 0x00000004060472a5 */ /* 0x000fc8000f8e003f */
[----:B------:R-:W-:-:S12]  /*e700*/  @UP0 USHF.R.U32.HI UR41, URZ, UR7, UR5 ;  /* 0x000000073f290299 */ /* 0x000fd80008011605 */
.L_x_2278:
        /* <DEDUP_REMOVED lines=8> */
[----:B------:R-:W-:Y:S01]  /*e790*/  ULDC UR4, c[0x0][0x448] ;  /* 0x0001120000047ab9 */ /* 0x000fe20000000800 */
[----:B------:R-:W-:Y:S01]  /*e7a0*/  ULDC UR7, c[0x0][0x2f0] ;  /* 0x0000bc0000077ab9 */ /* 0x000fe20000000800 */
[----:B------:R-:W-:-:S05]  /*e7b0*/  IMAD.MOV.U32 R17, RZ, RZ, RZ ;  /* 0x000000ffff117224 */ /* 0x000fca00078e00ff */
[----:B------:R-:W1:Y:S01]  /*e7c0*/  S2UR UR47, SR_CTAID.X ;  /* 0x00000000002f79c3 */ /* 0x000e620000002500 */
[----:B------:R-:W-:Y:S01]  /*e7d0*/  UISETP.NE.AND UP1, UPT, UR4, 0x1, UPT ;  /* 0x000000010400788c */ /* 0x000fe2000bf25270 */
[----:B------:R-:W-:Y:S02]  /*e7e0*/  ULDC UR8, c[0x0][0x288] ;  /* 0x0000a20000087ab9 */ /* 0x000fe40000000800 */
[----:B------:R-:W-:Y:S02]  /*e7f0*/  ULDC.64 UR4, c[0x0][0x418] ;  /* 0x0001060000047ab9 */ /* 0x000fe40000000a00 */
[----:B------:R-:W-:-:S03]  /*e800*/  UISETP.NE.U32.AND UP0, UPT, UR4, URZ, UPT ;  /* 0x0000003f0400728c */ /* 0x000fc6000bf05070 */
[----:B------:R-:W-:Y:S01]  /*e810*/  ULDC UR4, c[0x0][0x424] ;  /* 0x0001090000047ab9 */ /* 0x000fe20000000800 */
[----:B------:R-:W-:-:S03]  /*e820*/  UISETP.NE.AND.EX UP0, UPT, UR5, URZ, UPT, UP0 ;  /* 0x0000003f0500728c */ /* 0x000fc6000bf05300 */
[----:B------:R-:W-:Y:S01]  /*e830*/  @UP1 ULDC UR5, c[0x0][0x44c] ;  /* 0x0001130000051ab9 */ /* 0x000fe20000000800 */
[----:B0-----:R-:W-:Y:S01]  /*e840*/  ISETP.NE.U32.AND P0, PT, R2, RZ, PT ;  /* 0x000000ff0200720c */ /* 0x001fe20003f05070 */
[----:B------:R-:W-:-:S03]  /*e850*/  USEL UR38, UR4, 0x1, UP0 ;  /* 0x0000000104267887 */ /* 0x000fc60008000000 */
[----:B------:R-:W-:Y:S01]  /*e860*/  ISETP.NE.AND.EX P0, PT, R3, RZ, PT, P0 ;  /* 0x000000ff0300720c */ /* 0x000fe20003f05300 */
[----:B-1----:R-:W-:Y:S02]  /*e870*/  ULEA UR6, UR47, 0x7f, 0x7 ;  /* 0x0000007f2f067891 */ /* 0x002fe4000f8e383f */
[----:B------:R-:W-:Y:S02]  /*e880*/  UIMAD UR38, UR38, UR7, URZ ;  /* 0x00000007262672a4 */ /* 0x000fe4000f8e023f */
[----:B------:R-:W-:Y:S01]  /*e890*/  UIMAD.WIDE.U32 UR4, UR6, UR5, URZ ;  /* 0x00000005060472a5 */ /* 0x000fe2000f8e003f */
[----:B------:R-:W-:-:S03]  /*e8a0*/  @UP1 ULDC UR7, c[0x0][0x450] ;  /* 0x0001140000071ab9 */ /* 0x000fc60000000800 */
[----:B------:R-:W-:-:S04]  /*e8b0*/  @UP1 USHF.R.U32.HI UR6, URZ, UR7, UR5 ;  /* 0x000000073f061299 */ /* 0x000fc80008011605 */
[----:B------:R-:W0:Y:S01]  /*e8c0*/  @P0 LDC.64 R2, c[0x0][0xa28] ;  /* 0x00028a00ff020b82 */ /* 0x000e220000000a00 */
[----:B------:R-:W-:Y:S02]  /*e8d0*/  UIADD3 UR5, UR38, 0xa0, -UR8 ;  /* 0x000000a026057890 */ /* 0x000fe4000fffe808 */
[----:B------:R-:W-:Y:S02]  /*e8e0*/  UIADD3 UR4, UR38, 0x9f, URZ ;  /* 0x0000009f26047890 */ /* 0x000fe4000fffe03f */
[----:B------:R-:W-:Y:S02]  /*e8f0*/  UIADD3 UR6, UR5, UR6, URZ ;  /* 0x0000000605067290 */ /* 0x000fe4000fffe03f */
[----:B------:R-:W-:Y:S02]  /*e900*/  UIMAD.WIDE UR4, UR4, 0x66666667, URZ ;  /* 0x66666667040478a5 */ /* 0x000fe4000f8e023f */
[----:B------:R-:W-:Y:S02]  /*e910*/  UIMAD.WIDE UR6, UR6, 0x66666667, URZ ;  /* 0x66666667060678a5 */ /* 0x000fe4000f8e023f */
[----:B------:R-:W-:-:S02]  /*e920*/  USHF.R.U32.HI UR42, URZ, 0x1f, UR5 ;  /* 0x0000001f3f2a7899 */ /* 0x000fc40008011605 */
[----:B------:R-:W-:Y:S02]  /*e930*/  USHF.R.U32.HI UR44, URZ, 0x1f, UR7 ;  /* 0x0000001f3f2c7899 */ /* 0x000fe40008011607 */
[----:B------:R-:W-:Y:S02]  /*e940*/  ULEA.HI.SX32 UR42, UR5, UR42, 0x1a ;  /* 0x0000002a052a7291 */ /* 0x000fe4000f8fd23f */
[----:B------:R-:W-:-:S04]  /*e950*/  ULEA.HI.SX32 UR44, UR7, UR44, 0x1a ;  /* 0x0000002c072c7291 */ /* 0x000fc8000f8fd23f */
[----:B------:R-:W-:Y:S02]  /*e960*/  UISETP.LT.AND UP0, UPT, UR42, UR44, UPT ;  /* 0x0000002c2a00728c */ /* 0x000fe4000bf01270 */
[----:B------:R-:W-:Y:S01]  /*e970*/  UP2UR UR48, UPR, URZ, 0x2 ;  /* 0x000000023f307883 */ /* 0x000fe20008000000 */
[----:B0-----:R-:W-:Y:S01]  /*e980*/  @P0 IMAD.WIDE R2, R18, 0x4, R2 ;  /* 0x0000000412020825 */ /* 0x001fe200078e0202 */
[----:B------:R-:W-:-:S04]  /*e990*/  USEL UR11, UR42, UR44, UP0 ;  /* 0x0000002c2a0b7287 */ /* 0x000fc80008000000 */
[----:B------:R-:W-:Y:S01]  /*e9a0*/  UISETP.GE.AND UP1, UPT, UR11, 0x1, UPT ;  /* 0x000000010b00788c */ /* 0x000fe2000bf26270 */
[----:B------:R0:W5:Y:S01]  /*e9b0*/  @P0 LDG.E R17, desc[UR36][R2.64] ;  /* 0x0000002402110981 */ /* 0x000162000c1e1900 */
[----:B------:R-:W-:Y:S02]  /*e9c0*/  USHF.R.U32.HI UR9, URZ, 0x10, UR43 ;  /* 0x000000103f097899 */ /* 0x000fe4000801162b */
[----:B------:R-:W-:Y:S02]  /*e9d0*/  ULOP3.LUT UR43, UR43, 0xffff, URZ, 0xc0, !UPT ;  /* 0x0000ffff2b2b7892 */ /* 0x000fe4000f8ec03f */
[----:B------:R-:W-:Y:S01]  /*e9e0*/  PLOP3.LUT P0, PT, PT, PT, UP1, 0x80, 0x0 ;  /* 0x000000000000781c */ /* 0x000fe20003f0f018 */
[----:B------:R-:W-:Y:S01]  /*e9f0*/  UISETP.NE.AND UP0, UPT, UR9, URZ, UPT ;  /* 0x0000003f0900728c */ /* 0x000fe2000bf05270 */
[----:B------:R-:W-:-:S10]  /*ea00*/  UMOV UR40, URZ ;  /* 0x0000003f00287c82 */ /* 0x000fd40008000000 */
[----:B------:R-:W-:Y:S01]  /*ea10*/  @!UP0 ULDC UR9, c[0x0][0x9f0] ;  /* 0x00027c0000098ab9 */ /* 0x000fe20000000800 */
[----:B0-----:R-:W-:Y:S05]  /*ea20*/  @!P0 BRA `(.L_x_2280) ;  /* 0x0000000000788947 */ /* 0x001fea0003800000 */
[----:B------:R-:W-:Y:S01]  /*ea30*/  IABS R2, UR9 ;  /* 0x0000000900027c13 */ /* 0x000fe20008000000 */
[----:B------:R-:W-:Y:S02]  /*ea40*/  UIADD3 UR6, UR9, -0x1, UR11 ;  /* 0xffffffff09067890 */ /* 0x000fe4000fffe00b */
[----:B------:R-:W-:Y:S01]  /*ea50*/  IABS R5, UR9 ;  /* 0x0000000900057c13 */ /* 0x000fe20008000000 */
[----:B------:R-:W-:Y:S01]  /*ea60*/  UMOV UR4, URZ ;  /* 0x0000003f00047c82 */ /* 0x000fe20008000000 */
        /* <DEDUP_REMOVED lines=26> */
.L_x_2280:
        /* <DEDUP_REMOVED lines=34> */
.L_x_2281:
        /* <DEDUP_REMOVED lines=20> */
.L_x_2282:
        /* <DEDUP_REMOVED lines=20> */
.L_x_2283:
        /* <DEDUP_REMOVED lines=18> */
.L_x_2284:
        /* <DEDUP_REMOVED lines=38> */
.L_x_2339:
[----:B------:R-:W2:Y:S01]  /*f430*/  LDL R0, [R1+0x14] ;  /* 0x0000140001007983 */ /* 0x000ea20000100800 */
[----:B------:R-:W-:Y:S01]  /*f440*/  UMOV UR4, 0xa0 ;  /* 0x000000a000047882 */ /* 0x000fe20000000000 */
[----:B------:R-:W-:Y:S01]  /*f450*/  LOP3.LUT R15, R27, 0x80, RZ, 0xfc, !PT ;  /* 0x000000801b0f7812 */ /* 0x000fe200078efcff */
[----:B------:R-:W-:Y:S01]  /*f460*/  UIMAD UR4, UR50, UR4, -0xa0 ;  /* 0xffffff60320474a4 */ /* 0x000fe2000f8e0204 */
[----:B------:R-:W0:Y:S01]  /*f470*/  @P2 LDC R2, c[0x0][0x434] ;  /* 0x00010d00ff022b82 */ /* 0x000e220000000800 */
[----:B-----5:R-:W-:-:S07]  /*f480*/  SHF.R.S32.HI R37, RZ, 0x1f, R30 ;  /* 0x0000001fff257819 */ /* 0x020fce000001141e */
[----:B------:R-:W1:Y:S01]  /*f490*/  @P2 LDC R3, c[0x0][0x438] ;  /* 0x00010e00ff032b82 */ /* 0x000e620000000800 */
[----:B------:R-:W-:Y:S01]  /*f4a0*/  IMAD.MOV.U32 R33, RZ, RZ, 0x40 ;  /* 0x00000040ff217424 */ /* 0x000fe200078e00ff */
[----:B------:R-:W-:Y:S01]  /*f4b0*/  STL [R1+0x10], R15 ;  /* 0x0000100f01007387 */ /* 0x000fe20000100800 */
[----:B------:R-:W-:Y:S01]  /*f4c0*/  LOP3.LUT R16, R16, 0xffffffdf, RZ, 0xc0, !PT ;  /* 0xffffffdf10107812 */ /* 0x000fe200078ec0ff */
[----:B------:R-:W-:-:S05]  /*f4d0*/  IMAD.U32 R32, RZ, RZ, UR41 ;  /* 0x00000029ff207e24 */ /* 0x000fca000f8e00ff */
[----:B------:R-:W-:Y:S02]  /*f4e0*/  SHF.R.S32.HI R32, RZ, 0x1f, R32 ;  /* 0x0000001fff207819 */ /* 0x000fe40000011420 */
[----:B--2---:R-:W-:Y:S01]  /*f4f0*/  R2UR UR5, R0 ;  /* 0x00000000000572ca */ /* 0x004fe200000e0000 */
[----:B------:R-:W-:-:S04]  /*f500*/  VIADD R0, R15, UR4 ;  /* 0x000000040f007c36 */ /* 0x000fc80008000000 */
[C---:B------:R-:W-:Y:S01]  /*f510*/  IMAD.IADD R9, R0.reuse, 0x1, R17 ;  /* 0x0000000100097824 */ /* 0x040fe200078e0211 */
[----:B------:R-:W-:-:S03]  /*f520*/  ISETP.GE.AND P0, PT, R0, UR38, PT ;  /* 0x0000002600007c0c */ /* 0x000fc6000bf06270 */
[----:B0-----:R-:W-:Y:S01]  /*f530*/  @P2 IMAD.HI.U32 R0, R9, R2, RZ ;  /* 0x0000000209002227 */ /* 0x001fe200078e00ff */
[----:B------:R-:W-:-:S03]  /*f540*/  ISETP.GT.U32.OR P0, PT, R15, 0x9f, P0 ;  /* 0x0000009f0f00780c */ /* 0x000fc60000704470 */
[----:B------:R-:W-:Y:S01]  /*f550*/  IMAD.MOV.U32 R12, RZ, RZ, R9 ;  /* 0x000000ffff0c7224 */ /* 0x000fe200078e0009 */
[----:B-1----:R-:W-:-:S09]  /*f560*/  @P2 SHF.R.U32.HI R12, RZ, R3, R0 ;  /* 0x00000003ff0c2219 */ /* 0x002fd20000011600 */
[----:B------:R-:W0:Y:S01]  /*f570*/  @!P0 LDC.64 R6, c[0x0][0x428] ;  /* 0x00010a00ff068b82 */ /* 0x000e220000000a00 */
[--C-:B------:R-:W-:Y:S01]  /*f580*/  @!P0 SHF.R.S32.HI R3, RZ, 0x1f, R12.reuse ;  /* 0x0000001fff038819 */ /* 0x100fe2000001140c */
[----:B------:R-:W-:-:S06]  /*f590*/  @!P0 IMAD.MOV.U32 R2, RZ, RZ, R12 ;  /* 0x000000ffff028224 */ /* 0x000fcc00078e000c */
[----:B------:R-:W1:Y:S01]  /*f5a0*/  @!P0 LDC.64 R4, c[0x0][0x418] ;  /* 0x00010600ff048b82 */ /* 0x000e620000000a00 */
[-C--:B0-----:R-:W-:Y:S02]  /*f5b0*/  @!P0 IMAD R0, R37, R6.reuse, RZ ;  /* 0x0000000625008224 */ /* 0x081fe400078e02ff */
        /* <DEDUP_REMOVED lines=23> */
[----:B------:R-:W-:-:S06]  /*f730*/  IMAD.MOV.U32 R0, RZ, RZ, RZ ;  /* 0x000000ffff007224 */ /* 0x000fcc00078e00ff */
        /* <DEDUP_REMOVED lines=13> */
[----:B------:R-:W-:Y:S02]  /*f810*/  IMAD.U32 R11, RZ, RZ, UR50 ;  /* 0x00000032ff0b7e24 */ /* 0x000fe4000f8e00ff */
[----:B-1----:R-:W-:Y:S01]  /*f820*/  IMAD R6, R19, R2, R13 ;  /* 0x0000000213067224 */ /* 0x002fe200078e020d */
[----:B------:R-:W-:Y:S01]  /*f830*/  SHF.R.U32.HI R7, RZ, 0x5, R18 ;  /* 0x00000005ff077819 */ /* 0x000fe20000011612 */
[----:B------:R-:W-:-:S02]  /*f840*/  IMAD.SHL.U32 R2, R29, 0x80, RZ ;  /* 0x000000801d027824 */ /* 0x000fc400078e00ff */
[----:B------:R-:W-:Y:S02]  /*f850*/  VIADD R11, R11, 0xffffffff ;  /* 0xffffffff0b0b7836 */ /* 0x000fe40000000000 */
[----:B------:R-:W-:Y:S01]  /*f860*/  @P0 LOP3.LUT R16, R16, 0x20, RZ, 0xfc, !PT ;  /* 0x0000002010100812 */ /* 0x000fe200078efcff */
[----:B------:R-:W-:Y:S01]  /*f870*/  IMAD.SHL.U32 R36, R7, 0x200, RZ ;  /* 0x0000020007247824 */ /* 0x000fe200078e00ff */
[----:B------:R-:W-:Y:S02]  /*f880*/  LOP3.LUT R10, R2, 0x380, RZ, 0xc0, !PT ;  /* 0x00000380020a7812 */ /* 0x000fe400078ec0ff */
[----:B------:R-:W-:-:S03]  /*f890*/  LOP3.LUT R16, R16, 0xffffffbf, RZ, 0xc0, !PT ;  /* 0xffffffbf10107812 */ /* 0x000fc600078ec0ff */
[----:B------:R-:W-:-:S05]  /*f8a0*/  IMAD R10, R7, 0x10, R10 ;  /* 0x00000010070a7824 */ /* 0x000fca00078e020a */
[----:B------:R-:W-:-:S04]  /*f8b0*/  LOP3.LUT R3, R10, 0x70, R31, 0x78, !PT ;  /* 0x000000700a037812 */ /* 0x000fc800078e781f */
[----:B------:R-:W-:Y:S02]  /*f8c0*/  LOP3.LUT R3, R3, 0xc00, R2, 0xf8, !PT ;  /* 0x00000c0003037812 */ /* 0x000fe400078ef802 */
[----:B------:R-:W-:-:S03]  /*f8d0*/  LOP3.LUT R2, R8, 0x80, RZ, 0xc0, !PT ;  /* 0x0000008008027812 */ /* 0x000fc600078ec0ff */
[----:B------:R0:W-:Y:S01]  /*f8e0*/  STL [R1+0x4], R3 ;  /* 0x0000040301007387 */ /* 0x0001e20000100800 */
[----:B------:R-:W-:-:S04]  /*f8f0*/  LOP3.LUT R2, R2, 0x10, R29, 0xf8, !PT ;  /* 0x0000001002027812 */ /* 0x000fc800078ef81d */
[----:B------:R-:W-:Y:S02]  /*f900*/  LOP3.LUT R2, R2, 0x10, R9, 0x78, !PT ;  /* 0x0000001002027812 */ /* 0x000fe400078e7809 */
[----:B0-----:R-:W-:-:S04]  /*f910*/  LOP3.LUT R3, R36, 0x60, R8, 0xf8, !PT ;  /* 0x0000006024037812 */ /* 0x001fc800078ef808 */
[----:B------:R-:W-:-:S04]  /*f920*/  LOP3.LUT R3, R3, 0x100, R8, 0xf8, !PT ;  /* 0x0000010003037812 */ /* 0x000fc800078ef808 */
[----:B------:R-:W-:-:S05]  /*f930*/  LOP3.LUT R2, R3, R2, RZ, 0xfc, !PT ;  /* 0x0000000203027212 */ /* 0x000fca00078efcff */
[----:B------:R0:W-:Y:S02]  /*f940*/  STL [R1], R2 ;  /* 0x0000000201007387 */ /* 0x0001e40000100800 */
[----:B0-----:R-:W-:-:S05]  /*f950*/  IMAD.U32 R2, RZ, RZ, UR4 ;  /* 0x00000004ff027e24 */ /* 0x001fca000f8e00ff */
[----:B------:R-:W-:-:S13]  /*f960*/  ISETP.NE.AND P0, PT, R2, 0x3, PT ;  /* 0x000000030200780c */ /* 0x000fda0003f05270 */
[----:B------:R-:W-:Y:S01]  /*f970*/  @P0 LOP3.LUT R16, R16, 0x40, RZ, 0xfc, !PT ;  /* 0x0000004010100812 */ /* 0x000fe200078efcff */
[----:B------:R-:W-:Y:S06]  /*f980*/  @!P0 BRA `(.L_x_2286) ;  /* 0x0000000000048947 */ /* 0x000fec0003800000 */
[----:B------:R-:W-:Y:S01]  /*f990*/  BPT.TRAP 0x1 ;  /* 0x000000040000795c */ /* 0x000fe20000300000 */
.L_x_2286:
[----:B------:R-:W-:Y:S01]  /*f9a0*/  IMAD.MOV.U32 R2, RZ, RZ, 0x1 ;  /* 0x00000001ff027424 */ /* 0x000fe200078e00ff */
[----:B------:R-:W-:-:S04]  /*f9b0*/  SHF.R.S32.HI R21, RZ, 0x1f, R6 ;  /* 0x0000001fff157819 */ /* 0x000fc80000011406 */
[----:B------:R-:W-:-:S04]  /*f9c0*/  SHF.L.U32 R3, R2, 0x1f, RZ ;  /* 0x0000001f02037819 */ /* 0x000fc800000006ff */
[----:B------:R-:W0:Y:S02]  /*f9d0*/  SYNCS.PHASECHK.TRANS64.TRYWAIT P0, [UR45+0x29880], R3 ;  /* 0x02988003ff0075a7 */ /* 0x000e24000800016d */
[----:B0-----:R-:W-:Y:S05]  /*f9e0*/  @!P0 BRA `(.L_x_2287) ;  /* 0x0000003800b08947 */ /* 0x001fea0003800000 */
.L_x_2340:
[----:B------:R-:W-:Y:S01]  /*f9f0*/  ULDC.64 UR4, c[0x0][0x328] ;  /* 0x0000ca0000047ab9 */ /* 0x000fe20000000a00 */
        /* <DEDUP_REMOVED lines=38> */
[----:B------:R-:W-:Y:S02]  /*fc60*/  IADD3.X R10, R19, UR4, R9, P0, !PT ;  /* 0x00000004130a7c10 */ /* 0x000fe400087fe409 */
[----:B------:R-:W-:Y:S01]  /*fc70*/  IADD3 R20, P0, R2, UR6, RZ ;  /* 0x0000000602147c10 */ /* 0x000fe2000ff1e0ff */
[----:B------:R-:W-:-:S03]  /*fc80*/  IMAD.MOV.U32 R2, RZ, RZ, -0xa0 ;  /* 0xffffff60ff027424 */ /* 0x000fc600078e00ff */
[----:B------:R-:W-:Y:S01]  /*fc90*/  IADD3.X R19, R19, UR4, R3, P0, !PT ;  /* 0x0000000413137c10 */ /* 0x000fe200087fe403 */
[----:B------:R-:W-:Y:S01]  /*fca0*/  IMAD R9, R11, R2, UR38 ;  /* 0x000000260b097e24 */ /* 0x000fe2000f8e0202 */
[----:B------:R-:W-:-:S03]  /*fcb0*/  UMOV UR4, 0xffffffff ;  /* 0xffffffff00047882 */ /* 0x000fc60000000000 */
        /* <DEDUP_REMOVED lines=10> */
[C---:B------:R-:W-:Y:S01]  /*fd60*/  ISETP.GE.AND P2, PT, R9.reuse, 0x41, PT ;  /* 0x000000410900780c */ /* 0x040fe20003f46270 */
[----:B------:R-:W-:Y:S01]  /*fd70*/  SHFL.IDX PT, R19, R19, RZ, 0x1c1f ;  /* 0x001c1fff13137589 */ /* 0x000fe200000e0000 */
[----:B------:R-:W-:Y:S01]  /*fd80*/  VIADD R34, R8, 0xa400 ;  /* 0x0000a40008227836 */ /* 0x000fe20000000000 */
        /* <DEDUP_REMOVED lines=33> */
.L_x_2352:
        /* <DEDUP_REMOVED lines=15> */
[----:B------:R-:W-:-:S13]  /*10090*/  LOP3.LUT P6, RZ, R16, 0x40, RZ, 0xc0, !PT ;  /* 0x0000004010ff7812 */ /* 0x000fda00078cc0ff */
[----:B-1----:R-:W-:Y:S05]  /*100a0*/  @!P6 BRA `(.L_x_2289) ;  /* 0x000000000004e947 */ /* 0x002fea0003800000 */
[----:B------:R-:W-:Y:S01]  /*100b0*/  BPT.TRAP 0x1 ;  /* 0x000000040000795c */ /* 0x000fe20000300000 */
.L_x_2289:
[----:B------:R-:W-:Y:S01]  /*100c0*/  SYNCS.ARRIVE.TRANS64.A1T0 RZ, [UR45+0x29870], RZ ;  /* 0x029870ffffff79a7 */ /* 0x000fe2000810002d */
[----:B------:R-:W-:Y:S05]  /*100d0*/  @!P6 BRA `(.L_x_2290) ;  /* 0x000000000004e947 */ /* 0x000fea0003800000 */
[----:B------:R-:W-:Y:S01]  /*100e0*/  BPT.TRAP 0x1 ;  /* 0x000000040000795c */ /* 0x000fe20000300000 */
.L_x_2290:
[----:B------:R-:W-:-:S05]  /*100f0*/  IMAD.MOV.U32 R2, RZ, RZ, 0x1 ;  /* 0x00000001ff027424 */ /* 0x000fca00078e00ff */
[----:B------:R-:W-:-:S04]  /*10100*/  SHF.L.U32 R2, R2, 0x1f, RZ ;  /* 0x0000001f02027819 */ /* 0x000fc800000006ff */
[----:B------:R-:W1:Y:S02]  /*10110*/  SYNCS.PHASECHK.TRANS64.TRYWAIT P0, [UR45+0x29840], R2 ;  /* 0x02984002ff0075a7 */ /* 0x000e64000800016d */
[----:B-1----:R-:W-:Y:S05]  /*10120*/  @!P0 BRA `(.L_x_2291) ;  /* 0x0000003800c88947 */ /* 0x002fea0003800000 */
.L_x_2353:
        /* <DEDUP_REMOVED lines=8> */
[----:B------:R-:W-:-:S02]  /*101b0*/  IMAD R22, R22, UR10, RZ ;  /* 0x0000000a16167c24 */ /* 0x000fc4000f8e02ff */
[----:B------:R-:W-:Y:S02]  /*101c0*/  IMAD.IADD R3, R3, 0x1, R21 ;  /* 0x0000000103037824 */ /* 0x000fe400078e0215 */
        /* <DEDUP_REMOVED lines=20> */
[----:B------:R-:W-:Y:S02]  /*10310*/  IMAD.SHL.U32 R29, R29, 0x40, RZ ;  /* 0x000000401d1d7824 */ /* 0x000fe400078e00ff */
[----:B------:R-:W-:-:S03]  /*10320*/  IMAD.WIDE.U32 R2, R8, UR41, R2 ;  /* 0x0000002908027c25 */ /* 0x000fc6000f8e0002 */
[----:B------:R-:W-:Y:S02]  /*10330*/  LOP3.LUT R29, R29, 0x40, RZ, 0xc0, !PT ;  /* 0x000000401d1d7812 */ /* 0x000fe400078ec0ff */
[----:B------:R-:W-:Y:S01]  /*10340*/  IADD3 R0, P0, R2, UR6, RZ ;  /* 0x0000000602007c10 */ /* 0x000fe2000ff1e0ff */
[----:B------:R-:W-:-:S03]  /*10350*/  IMAD.SHL.U32 R2, R10, 0x80, RZ ;  /* 0x000000800a027824 */ /* 0x000fc600078e00ff */
[----:B------:R-:W-:Y:S01]  /*10360*/  IADD3.X R7, R7, UR4, R3, P0, !PT ;  /* 0x0000000407077c10 */ /* 0x000fe200087fe403 */
[----:B------:R-:W-:Y:S01]  /*10370*/  IMAD.SHL.U32 R3, R10, 0x10, RZ ;  /* 0x000000100a037824 */ /* 0x000fe200078e00ff */
[----:B------:R-:W-:Y:S01]  /*10380*/  LOP3.LUT R2, R2, 0x180, RZ, 0xc0, !PT ;  /* 0x0000018002027812 */ /* 0x000fe200078ec0ff */
[----:B------:R-:W-:-:S03]  /*10390*/  UMOV UR4, 0xffffffff ;  /* 0xffffffff00047882 */ /* 0x000fc60000000000 */
        /* <DEDUP_REMOVED lines=23> */
[----:B------:R-:W-:Y:S02]  /*10510*/  @P3 IMAD.X R19, RZ, RZ, R8, P0 ;  /* 0x000000ffff133224 */ /* 0x000fe400000e0608 */
[----:B--2---:R-:W-:Y:S01]  /*10520*/  @P3 IMAD.MOV.U32 R2, RZ, RZ, R14 ;  /* 0x000000ffff023224 */ /* 0x004fe200078e000e */
[----:B------:R-:W-:Y:S01]  /*10530*/  SHFL.IDX PT, R8, R6, 0x2, 0x1c1f ;  /* 0x005c1f0006087f89 */ /* 0x000fe200000e0000 */
[----:B------:R-:W-:Y:S02]  /*10540*/  @P3 IMAD.MOV.U32 R3, RZ, RZ, R19 ;  /* 0x000000ffff033224 */ /* 0x000fe400078e0013 */
[C---:B------:R-:W-:Y:S01]  /*10550*/  @P2 VIADD R19, R36.reuse, UR45 ;  /* 0x0000002d24132c36 */ /* 0x040fe20008000000 */
[----:B------:R-:W1:Y:S04]  /*10560*/  SHFL.IDX PT, R14, R5, 0x2, 0x1c1f ;  /* 0x005c1f00050e7f89 */ /* 0x000e6800000e0000 */
        /* <DEDUP_REMOVED lines=22> */
.L_x_2365:
        /* <DEDUP_REMOVED lines=14> */
.L_x_2294:
[----:B------:R-:W-:Y:S05]  /*107b0*/  BSYNC B0 ;  /* 0x0000000000007941 */ /* 0x000fea0003800000 */
.L_x_2293:
[----:B------:R-:W-:Y:S01]  /*107c0*/  NOP ;  /* 0x0000000000007918 */ /* 0x000fe20000000000 */
[----:B------:R-:W-:Y:S01]  /*107d0*/  SYNCS.ARRIVE.TRANS64.RED.A0T1 RZ, [UR45+0x29830], RZ ;  /* 0x029830ffffff79a7 */ /* 0x000fe2000820042d */
[----:B------:R-:W-:Y:S01]  /*107e0*/  ARRIVES.LDGSTSBAR.64.TRANSCNT [UR45+0x29830] ;  /* 0x02983000ff0079b0 */ /* 0x000fe20008000aad */
[----:B------:R-:W-:Y:S01]  /*107f0*/  NOP ;  /* 0x0000000000007918 */ /* 0x000fe20000000000 */
[----:B------:R-:W-:-:S13]  /*10800*/  LOP3.LUT P0, RZ, R16, 0x40, RZ, 0xc0, !PT ;  /* 0x0000004010ff7812 */ /* 0x000fda000780c0ff */
[----:B------:R-:W-:Y:S05]  /*10810*/  @!P0 BRA `(.L_x_2295) ;  /* 0x0000000000048947 */ /* 0x000fea0003800000 */
[----:B------:R-:W-:Y:S01]  /*10820*/  BPT.TRAP 0x1 ;  /* 0x000000040000795c */ /* 0x000fe20000300000 */
.L_x_2295:
[----:B------:R-:W-:Y:S01]  /*10830*/  SYNCS.ARRIVE.TRANS64.A1T0 RZ, [UR45+0x29830], RZ ;  /* 0x029830ffffff79a7 */ /* 0x000fe2000810002d */
[----:B------:R-:W-:Y:S05]  /*10840*/  WARPSYNC.ALL ;  /* 0x0000000000007948 */ /* 0x000fea0003800000 */
[----:B------:R-:W4:Y:S01]  /*10850*/  S2R R19, SR_CTAID.Z ;  /* 0x0000000000137919 */ /* 0x000f220000002700 */
        /* <DEDUP_REMOVED lines=10> */
[----:B----4-:R-:W-:Y:S01]  /*10900*/  SHF.R.S32.HI R18, RZ, 0x1f, R19 ;  /* 0x0000001fff127819 */ /* 0x010fe20000011413 */
[----:B------:R-:W-:Y:S10]  /*10910*/  @!P0 BRA `(.L_x_2296) ;  /* 0x0000000000408947 */ /* 0x000ff40003800000 */
[----:B-1-3--:R-:W-:Y:S01]  /*10920*/  MOV R2, 0x0 ;  /* 0x0000000000027802 */ /* 0x00afe20000000f00 */
[----:B------:R-:W-:Y:S01]  /*10930*/  ULDC.64 UR6, c[0x4][0xc8] ;  /* 0x0100320000067ab9 */ /* 0x000fe20000000a00 */
[----:B------:R-:W-:Y:S01]  /*10940*/  ULDC.64 UR8, c[0x4][0xd0] ;  /* 0x0100340000087ab9 */ /* 0x000fe20000000a00 */
[----:B------:R-:W-:Y:S01]  /*10950*/  ULDC.64 UR4, c[0x4][0x28] ;  /* 0x01000a0000047ab9 */ /* 0x000fe20000000a00 */
[----:B------:R-:W-:Y:S02]  /*10960*/  IMAD.U32 R4, RZ, RZ, UR6 ;  /* 0x00000006ff047e24 */ /* 0x000fe4000f8e00ff */
[----:B------:R-:W1:Y:S01]  /*10970*/  LDC.64 R2, c[0x4][R2] ;  /* 0x0100000002027b82 */ /* 0x000e620000000a00 */
        /* <DEDUP_REMOVED lines=8> */
[----:B0-----:R-:W-:-:S07]  /*10a00*/  LEPC R20, `(.L_x_2296) ;  /* 0x000000001014794e */ /* 0x001fce0000000000 */
[----:B-12---:R-:W-:Y:S05]  /*10a10*/  CALL.ABS.NOINC R2 ;  /* 0x0000000002007343 */ /* 0x006fea0003c00000 */
.L_x_2296:
[----:B------:R-:W-:Y:S01]  /*10a20*/  UISETP.NE.AND UP0, UPT, UR48, URZ, UPT ;  /* 0x0000003f3000728c */ /* 0x000fe2000bf05270 */
[----:B-1----:R-:W-:Y:S02]  /*10a30*/  IMAD.U32 R0, RZ, RZ, UR47 ;  /* 0x0000002fff007e24 */ /* 0x002fe4000f8e00ff */
[----:B------:R-:W-:Y:S02]  /*10a40*/  IMAD.U32 R4, RZ, RZ, UR38 ;  /* 0x00000026ff047e24 */ /* 0x000fe4000f8e00ff */
[----:B------:R-:W-:Y:S01]  /*10a50*/  IMAD R27, R0, 0x80, R27 ;  /* 0x00000080001b7824 */ /* 0x000fe200078e021b */
[----:B------:R-:W-:Y:S01]  /*10a60*/  PLOP3.LUT P0, PT, PT, PT, UP0, 0x80, 0x0 ;  /* 0x000000000000781c */ /* 0x000fe20003f0f008 */
[----:B---3--:R-:W-:Y:S02]  /*10a70*/  IMAD.U32 R3, RZ, RZ, UR46 ;  /* 0x0000002eff037e24 */ /* 0x008fe4000f8e00ff */
[----:B------:R-:W-:Y:S02]  /*10a80*/  IMAD.MOV.U32 R7, RZ, RZ, R27 ;  /* 0x000000ffff077224 */ /* 0x000fe400078e001b */
[----:B------:R-:W-:Y:S01]  /*10a90*/  @UP0 ULDC UR4, c[0x0][0x44c] ;  /* 0x0001130000040ab9 */ /* 0x000fe20000000800 */
[----:B------:R-:W-:-:S02]  /*10aa0*/  IMAD.MOV.U32 R2, RZ, RZ, R4 ;  /* 0x000000ffff027224 */ /* 0x000fc400078e0004 */
[----:B------:R-:W-:-:S05]  /*10ab0*/  IMAD.U32 R5, RZ, RZ, UR39 ;  /* 0x00000027ff057e24 */ /* 0x000fca000f8e00ff */
[----:B------:R-:W-:Y:S01]  /*10ac0*/  @P0 IMAD.HI.U32 R0, R27, UR4, RZ ;  /* 0x000000041b000c27 */ /* 0x000fe2000f8e00ff */
[----:B------:R-:W-:Y:S01]  /*10ad0*/  PLOP3.LUT P0, PT, PT, PT, UP0, 0x80, 0x0 ;  /* 0x000000000000781c */ /* 0x000fe20003f0f008 */
[----:B------:R-:W-:-:S12]  /*10ae0*/  @UP0 ULDC UR4, c[0x0][0x450] ;  /* 0x0001140000040ab9 */ /* 0x000fd80000000800 */
[----:B------:R-:W-:Y:S01]  /*10af0*/  @P0 SHF.R.U32.HI R7, RZ, UR4, R0 ;  /* 0x00000004ff070c19 */ /* 0x000fe20008011600 */
[----:B------:R-:W-:Y:S01]  /*10b00*/  ULDC.64 UR4, c[0x0][0x2e0] ;  /* 0x0000b80000047ab9 */ /* 0x000fe20000000a00 */
[----:B------:R-:W1:Y:S01]  /*10b10*/  LDC R0, c[0x0][0x448] ;  /* 0x00011200ff007b82 */ /* 0x000e620000000800 */
        /* <DEDUP_REMOVED lines=12> */
[----:B-1----:R-:W-:-:S04]  /*10be0*/  IMAD R27, R0, R4, R27 ;  /* 0x00000004001b7224 */ /* 0x002fc800078e021b */
        /* <DEDUP_REMOVED lines=14> */
[----:B------:R-:W-:Y:S01]  /*10cd0*/  IMAD.U32 R3, RZ, RZ, UR47 ;  /* 0x0000002fff037e24 */ /* 0x000fe2000f8e00ff */
[----:B------:R-:W-:Y:S02]  /*10ce0*/  ULDC UR4, c[0x0][0x288] ;  /* 0x0000a20000047ab9 */ /* 0x000fe40000000800 */
[----:B------:R-:W2:Y:S01]  /*10cf0*/  SHFL.IDX PT, R2, R5, RZ, 0x1c1f ;  /* 0x001c1fff05027589 */ /* 0x000ea200000e0000 */
[----:B------:R-:W-:Y:S02]  /*10d00*/  IMAD R7, R0, UR4, RZ ;  /* 0x0000000400077c24 */ /* 0x000fe4000f8e02ff */
[----:B------:R-:W-:Y:S01]  /*10d10*/  IMAD R0, R3, 0x80, R28 ;  /* 0x0000008003007824 */ /* 0x000fe200078e021c */
[----:B------:R-:W-:Y:S03]  /*10d20*/  SHFL.IDX PT, R6, R5, 0x1, 0x1c1f ;  /* 0x003c1f0005067f89 */ /* 0x000fe600000e0000 */
[C---:B------:R-:W-:Y:S01]  /*10d30*/  VIADD R8, R0.reuse, 0x20 ;  /* 0x0000002000087836 */ /* 0x040fe20000000000 */
[----:B------:R-:W-:-:S13]  /*10d40*/  ISETP.GE.AND P0, PT, R0, R7, PT ;  /* 0x000000070000720c */ /* 0x000fda0003f06270 */
[----:B-1----:R-:W-:Y:S01]  /*10d50*/  @!P0 IADD3 R14, P4, R35, R14, RZ ;  /* 0x0000000e230e8210 */ /* 0x002fe20007f9e0ff */
[----:B------:R-:W-:-:S04]  /*10d60*/  @!P0 VIADD R19, R36, UR45 ;  /* 0x0000002d24138c36 */ /* 0x000fc80008000000 */
[----:B--2---:R-:W-:Y:S02]  /*10d70*/  @!P0 IMAD.X R3, RZ, RZ, R2, P4 ;  /* 0x000000ffff038224 */ /* 0x004fe400020e0602 */
[----:B------:R-:W-:Y:S02]  /*10d80*/  @!P0 IMAD.MOV.U32 R2, RZ, RZ, R14 ;  /* 0x000000ffff028224 */ /* 0x000fe400078e000e */
[----:B------:R-:W1:Y:S04]  /*10d90*/  SHFL.IDX PT, R14, R4, 0x1, 0x1c1f ;  /* 0x003c1f00040e7f89 */ /* 0x000e6800000e0000 */
[----:B------:R-:W-:Y:S04]  /*10da0*/  @!P0 LDGSTS.E.BYPASS.LTC128B.128 [R19+0x14400], desc[UR36][R2.64], !P3 ;  /* 0x1440000002138fae */ /* 0x000fe8000d901d64 */
[----:B------:R-:W-:Y:S04]  /*10db0*/  @!P0 LDGSTS.E.BYPASS.LTC128B.128 [R19+0x16400], desc[UR36][R2.64+0x40], !P2 ;  /* 0x1640004002138fae */ /* 0x000fe8000d101d64 */
[----:B------:R2:W-:Y:S01]  /*10dc0*/  @!P0 LDGSTS.E.BYPASS.LTC128B.128 [R19+0x18400], desc[UR36][R2.64+0x80], !P1 ;  /* 0x1840008002138fae */ /* 0x0005e2000c901d64 */
[----:B------:R-:W-:Y:S01]  /*10dd0*/  ISETP.GE.AND P0, PT, R8, R7, PT ;  /* 0x000000070800720c */ /* 0x000fe20003f06270 */
[----:B------:R-:W-:-:S12]  /*10de0*/  VIADD R8, R0, 0x40 ;  /* 0x0000004000087836 */ /* 0x000fd80000000000 */
[----:B-1----:R-:W-:Y:S01]  /*10df0*/  @!P0 IADD3 R14, P4, R35, R14, RZ ;  /* 0x0000000e230e8210 */ /* 0x002fe20007f9e0ff */
[----:B------:R-:W-:-:S04]  /*10e00*/  @!P0 VIADD R21, R36, UR45 ;  /* 0x0000002d24158c36 */ /* 0x000fc80008000000 */
[----:B------:R-:W-:Y:S02]  /*10e10*/  @!P0 IMAD.X R9, RZ, RZ, R6, P4 ;  /* 0x000000ffff098224 */ /* 0x000fe400020e0606 */
[----:B--2---:R-:W-:Y:S01]  /*10e20*/  @!P0 IMAD.MOV.U32 R2, RZ, RZ, R14 ;  /* 0x000000ffff028224 */ /* 0x004fe200078e000e */
[----:B------:R-:W-:Y:S01]  /*10e30*/  SHFL.IDX PT, R6, R5, 0x2, 0x1c1f ;  /* 0x005c1f0005067f89 */ /* 0x000fe200000e0000 */
[----:B------:R-:W-:-:S03]  /*10e40*/  @!P0 IMAD.MOV.U32 R3, RZ, RZ, R9 ;  /* 0x000000ffff038224 */ /* 0x000fc600078e0009 */
[----:B------:R-:W1:Y:S04]  /*10e50*/  SHFL.IDX PT, R14, R4, 0x2, 0x1c1f ;  /* 0x005c1f00040e7f89 */ /* 0x000e6800000e0000 */
[----:B------:R-:W-:Y:S04]  /*10e60*/  @!P0 LDGSTS.E.BYPASS.LTC128B.128 [R21+0x14c00], desc[UR36][R2.64], !P3 ;  /* 0x14c0000002158fae */ /* 0x000fe8000d901d64 */
[----:B------:R-:W-:Y:S04]  /*10e70*/  @!P0 LDGSTS.E.BYPASS.LTC128B.128 [R21+0x16c00], desc[UR36][R2.64+0x40], !P2 ;  /* 0x16c0004002158fae */ /* 0x000fe8000d101d64 */
[----:B------:R2:W-:Y:S01]  /*10e80*/  @!P0 LDGSTS.E.BYPASS.LTC128B.128 [R21+0x18c00], desc[UR36][R2.64+0x80], !P1 ;  /* 0x18c0008002158fae */ /* 0x0005e2000c901d64 */
[----:B------:R-:W-:-:S03]  /*10e90*/  ISETP.GE.AND P0, PT, R8, R7, PT ;  /* 0x000000070800720c */ /* 0x000fc60003f06270 */
[----:B------:R-:W3:Y:S10]  /*10ea0*/  SHFL.IDX PT, R5, R5, 0x3, 0x1c1f ;  /* 0x007c1f0005057f89 */ /* 0x000ef400000e0000 */
[----:B-1----:R-:W-:Y:S01]  /*10eb0*/  @!P0 IADD3 R14, P4, R35, R14, RZ ;  /* 0x0000000e230e8210 */ /* 0x002fe20007f9e0ff */
[----:B------:R-:W-:-:S04]  /*10ec0*/  @!P0 VIADD R19, R36, UR45 ;  /* 0x0000002d24138c36 */ /* 0x000fc80008000000 */
[----:B------:R-:W-:Y:S02]  /*10ed0*/  @!P0 IMAD.X R9, RZ, RZ, R6, P4 ;  /* 0x000000ffff098224 */ /* 0x000fe400020e0606 */
[----:B--2---:R-:W-:Y:S02]  /*10ee0*/  @!P0 IMAD.MOV.U32 R2, RZ, RZ, R14 ;  /* 0x000000ffff028224 */ /* 0x004fe400078e000e */
[----:B------:R-:W-:Y:S01]  /*10ef0*/  @!P0 IMAD.MOV.U32 R3, RZ, RZ, R9 ;  /* 0x000000ffff038224 */ /* 0x000fe200078e0009 */
[----:B------:R1:W2:Y:S04]  /*10f00*/  SHFL.IDX PT, R14, R4, 0x3, 0x1c1f ;  /* 0x007c1f00040e7f89 */ /* 0x0002a800000e0000 */
[----:B------:R1:W-:Y:S04]  /*10f10*/  @!P0 LDGSTS.E.BYPASS.LTC128B.128 [R19+0x15400], desc[UR36][R2.64], !P3 ;  /* 0x1540000002138fae */ /* 0x0003e8000d901d64 */
[----:B------:R1:W-:Y:S04]  /*10f20*/  @!P0 LDGSTS.E.BYPASS.LTC128B.128 [R19+0x17400], desc[UR36][R2.64+0x40], !P2 ;  /* 0x1740004002138fae */ /* 0x0003e8000d101d64 */
[----:B---3--:R1:W-:Y:S02]  /*10f30*/  @!P0 LDGSTS.E.BYPASS.LTC128B.128 [R19+0x19400], desc[UR36][R2.64+0x80], !P1 ;  /* 0x1940008002138fae */ /* 0x0083e4000c901d64 */
.L_x_2374:
[----:B------:R-:W-:Y:S01]  /*10f40*/  VIADD R0, R0, 0x60 ;  /* 0x0000006000007836 */ /* 0x000fe20000000000 */
[----:B------:R-:W-:Y:S04]  /*10f50*/  BSSY B0, `(.L_x_2298) ;  /* 0x000000c000007945 */ /* 0x000fe80003800000 */
[----:B------:R-:W-:-:S13]  /*10f60*/  ISETP.GE.AND P0, PT, R0, R7, PT ;  /* 0x000000070000720c */ /* 0x000fda0003f06270 */
[----:B------:R-:W-:Y:S05]  /*10f70*/  @P0 BRA `(.L_x_2299) ;  /* 0x0000000000240947 */ /* 0x000fea0003800000 */
[----:B-12---:R-:W-:-:S05]  /*10f80*/  IADD3 R2, P0, R35, R14, RZ ;  /* 0x0000000e23027210 */ /* 0x006fca0007f1e0ff */
        /* <DEDUP_REMOVED lines=8> */
.L_x_2299:
[----:B------:R-:W-:Y:S05]  /*11010*/  BSYNC B0 ;  /* 0x0000000000007941 */ /* 0x000fea0003800000 */
.L_x_2298:
[----:B------:R-:W-:Y:S01]  /*11020*/  NOP ;  /* 0x0000000000007918 */ /* 0x000fe20000000000 */
[----:B------:R-:W-:Y:S01]  /*11030*/  SYNCS.ARRIVE.TRANS64.RED.A0T1 RZ, [UR45+0x29800], RZ ;  /* 0x029800ffffff79a7 */ /* 0x000fe2000820042d */
[----:B------:R-:W-:Y:S01]  /*11040*/  IMAD.MOV.U32 R0, RZ, RZ, 0x1 ;  /* 0x00000001ff007424 */ /* 0x000fe200078e00ff */
[----:B------:R-:W-:Y:S04]  /*11050*/  ARRIVES.LDGSTSBAR.64.TRANSCNT [UR45+0x29800] ;  /* 0x02980000ff0079b0 */ /* 0x000fe80008000aad */
[----:B------:R-:W-:Y:S01]  /*11060*/  SHF.L.U32 R0, R0, 0x1f, RZ ;  /* 0x0000001f00007819 */ /* 0x000fe200000006ff */
[----:B------:R-:W-:Y:S01]  /*11070*/  NOP ;  /* 0x0000000000007918 */ /* 0x000fe20000000000 */
[----:B------:R-:W-:Y:S02]  /*11080*/  SYNCS.ARRIVE.TRANS64.A1T0 RZ, [UR45+0x29800], RZ ;  /* 0x029800ffffff79a7 */ /* 0x000fe4000810002d */
[----:B------:R-:W4:Y:S02]  /*11090*/  SYNCS.PHASECHK.TRANS64.TRYWAIT P0, [UR45+0x29820], R0 ;  /* 0x02982000ff0075a7 */ /* 0x000f24000800016d */
[----:B----4-:R-:W-:Y:S05]  /*110a0*/  @!P0 BRA `(.L_x_2300) ;  /* 0x0000003800248947 */ /* 0x010fea0003800000 */
.L_x_2375:
[----:B------:R-:W-:Y:S01]  /*110b0*/  UIADD3 UR4, UR50, -0x2, URZ ;  /* 0xfffffffe32047890 */ /* 0x000fe2000fffe03f */
[----:B------:R-:W-:-:S03]  /*110c0*/  IMAD.MOV.U32 R29, RZ, RZ, 0x1 ;  /* 0x00000001ff1d7424 */ /* 0x000fc600078e00ff */
[----:B------:R-:W-:-:S06]  /*110d0*/  UISETP.GE.AND UP0, UPT, UR4, UR49, UPT ;  /* 0x000000310400728c */ /* 0x000fcc000bf06270 */
[----:B------:R-:W-:-:S13]  /*110e0*/  PLOP3.LUT P0, PT, PT, PT, UP0, 0x40, 0x0 ;  /* 0x000000000000781c */ /* 0x000fda0003f0e808 */
[----:B------:R-:W-:Y:S05]  /*110f0*/  @P0 BRA `(.L_x_2301) ;  /* 0x00000014007c0947 */ /* 0x000fea0003800000 */
[----:B-1-3--:R-:W3:Y:S01]  /*11100*/  LDL R3, [R1+0x14] ;  /* 0x0000140001037983 */ /* 0x00aee20000100800 */
[----:B------:R-:W-:Y:S01]  /*11110*/  UIADD3 UR4, UR43, 0x1, URZ ;  /* 0x000000012b047890 */ /* 0x000fe2000fffe03f */
[----:B------:R-:W-:Y:S01]  /*11120*/  LOP3.LUT R0, RZ, UR42, RZ, 0x33, !PT ;  /* 0x0000002aff007c12 */ /* 0x000fe2000f8e33ff */
[----:B------:R-:W-:Y:S01]  /*11130*/  ULOP3.LUT UR5, URZ, UR44, URZ, 0x33, !UPT ;  /* 0x0000002c3f057292 */ /* 0x000fe2000f8e333f */
[----:B------:R-:W1:Y:S01]  /*11140*/  S2R R2, SR_TID.X ;  /* 0x0000000000027919 */ /* 0x000e620000002100 */
[----:B------:R-:W-:Y:S01]  /*11150*/  UIMAD UR4, UR4, UR40, URZ ;  /* 0x00000028040472a4 */ /* 0x000fe2000f8e023f */
[----:B0-----:R-:W-:Y:S02]  /*11160*/  IMAD.MOV.U32 R20, RZ, RZ, 0x1 ;  /* 0x00000001ff147424 */ /* 0x001fe400078e00ff */
[----:B-1----:R-:W-:-:S05]  /*11170*/  IMAD.SHL.U32 R2, R2, 0x20, RZ ;  /* 0x0000002002027824 */ /* 0x002fca00078e00ff */
[----:B------:R-:W-:-:S04]  /*11180*/  LOP3.LUT R2, R2, 0x60, RZ, 0xc0, !PT ;  /* 0x0000006002027812 */ /* 0x000fc800078ec0ff */
[----:B------:R-:W-:-:S05]  /*11190*/  IADD3 R17, R2, R17, R28 ;  /* 0x0000001102117210 */ /* 0x000fca0007ffe01c */
[----:B------:R-:W-:Y:S02]  /*111a0*/  VIADD R2, R17, 0xfffffe20 ;  /* 0xfffffe2011027836 */ /* 0x000fe40000000000 */
[----:B------:R-:W-:Y:S01]  /*111b0*/  IMAD.MOV.U32 R17, RZ, RZ, RZ ;  /* 0x000000ffff117224 */ /* 0x000fe200078e00ff */
[----:B---3--:R-:W-:Y:S02]  /*111c0*/  R2UR UR6, R3 ;  /* 0x00000000030672ca */ /* 0x008fe400000e0000 */
[----:B------:R-:W-:-:S04]  /*111d0*/  LOP3.LUT R3, RZ, UR4, RZ, 0x33, !PT ;  /* 0x00000004ff037c12 */ /* 0x000fc8000f8e33ff */
[----:B------:R-:W-:-:S04]  /*111e0*/  VIMNMX3 R3, R0, UR5, R3, !PT ;  /* 0x0000000500037c0f */ /* 0x000fc8000f800103 */
[C---:B------:R-:W-:Y:S01]  /*111f0*/  IADD3 R31, -R3.reuse, -0x2, RZ ;  /* 0xfffffffe031f7810 */ /* 0x040fe20007ffe1ff */
[----:B------:R-:W-:Y:S02]  /*11200*/  IMAD R0, R3, -0xa0, R2 ;  /* 0xffffff6003007824 */ /* 0x000fe400078e0202 */
[----:B------:R-:W-:-:S05]  /*11210*/  IMAD.U32 R4, RZ, RZ, UR6 ;  /* 0x00000006ff047e24 */ /* 0x000fca000f8e00ff */
[----:B------:R-:W-:-:S05]  /*11220*/  LOP3.LUT R4, R4, 0x1, RZ, 0xfc, !PT ;  /* 0x0000000104047812 */ /* 0x000fca00078efcff */
[----:B------:R0:W-:Y:S02]  /*11230*/  STL [R1+0xc], R4 ;  /* 0x00000c0401007387 */ /* 0x0001e40000100800 */
.L_x_2316:
[----:B-1----:R-:W1:Y:S01]  /*11240*/  LDC R2, c[0x0][0x430] ;  /* 0x00010c00ff027b82 */ /* 0x002e620000000800 */
[----:B0-----:R-:W3:Y:S01]  /*11250*/  LDL R4, [R1+0x10] ;  /* 0x0000100001047983 */ /* 0x001ee20000100800 */
[----:B------:R-:W-:Y:S01]  /*11260*/  IMAD.MOV.U32 R5, RZ, RZ, R0 ;  /* 0x000000ffff057224 */ /* 0x000fe200078e0000 */
[----:B------:R-:W-:Y:S01]  /*11270*/  ULDC.64 UR4, c[0x0][0x428] ;  /* 0x00010a0000047ab9 */ /* 0x000fe20000000a00 */
[----:B------:R-:W-:Y:S01]  /*11280*/  ULDC.64 UR6, c[0x0][0x418] ;  /* 0x0001060000067ab9 */ /* 0x000fe20000000a00 */
[----:B------:R-:W-:Y:S01]  /*11290*/  IMAD R9, R37, UR4, RZ ;  /* 0x0000000425097c24 */ /* 0x000fe2000f8e02ff */
[----:B------:R-:W-:Y:S01]  /*112a0*/  LOP3.LUT P1, RZ, R16, 0x40, RZ, 0xc0, !PT ;  /* 0x0000004010ff7812 */ /* 0x000fe2000782c0ff */
[----:B------:R-:W-:Y:S02]  /*112b0*/  VIADD R11, R0, 0x80 ;  /* 0x00000080000b7836 */ /* 0x000fe40000000000 */
[----:B------:R-:W-:Y:S02]  /*112c0*/  IMAD R9, R30, UR5, R9 ;  /* 0x000000051e097c24 */ /* 0x000fe4000f8e0209 */
[----:B------:R-:W-:Y:S01]  /*112d0*/  VIADD R18, R17, 0x1 ;  /* 0x0000000111127836 */ /* 0x000fe20000000000 */
[----:B-1----:R-:W-:-:S13]  /*112e0*/  ISETP.NE.AND P3, PT, R2, 0x1, PT ;  /* 0x000000010200780c */ /* 0x002fda0003f65270 */
        /* <DEDUP_REMOVED lines=8> */
[----:B------:R-:W-:-:S04]  /*11370*/  LEA R6, P0, R2, UR6, 0x2 ;  /* 0x0000000602067c11 */ /* 0x000fc8000f8010ff */
[----:B------:R-:W-:Y:S02]  /*11380*/  LEA.HI.X R7, R2, UR7, R3, 0x2, P0 ;  /* 0x0000000702077c11 */ /* 0x000fe400080f1403 */
[----:B------:R-:W0:Y:S03]  /*11390*/  @P3 LDC R2, c[0x0][0x434] ;  /* 0x00010d00ff023b82 */ /* 0x000e260000000800 */
[----:B------:R-:W4:Y:S05]  /*113a0*/  LDG.E R6, desc[UR36][R6.64] ;  /* 0x0000002406067981 */ /* 0x000f2a000c1e1900 */
[----:B------:R-:W1:Y:S01]  /*113b0*/  @P3 LDC R3, c[0x0][0x438] ;  /* 0x00010e00ff033b82 */ /* 0x000e620000000800 */
[----:B0-----:R-:W-:-:S05]  /*113c0*/  @P3 IMAD.HI.U32 R2, R11, R2, RZ ;  /* 0x000000020b023227 */ /* 0x001fca00078e00ff */
[----:B-1----:R-:W-:Y:S01]  /*113d0*/  @P3 SHF.R.U32.HI R11, RZ, R3, R2 ;  /* 0x00000003ff0b3219 */ /* 0x002fe20000011602 */
[----:B------:R-:W-:Y:S01]  /*113e0*/  VIADD R31, R31, 0xffffffff ;  /* 0xffffffff1f1f7836 */ /* 0x000fe20000000000 */
[----:B---3--:R-:W-:-:S13]  /*113f0*/  ISETP.GT.U32.AND P2, PT, R4, 0x9f, PT ;  /* 0x0000009f0400780c */ /* 0x008fda0003f44070 */
        /* <DEDUP_REMOVED lines=9> */
[----:B------:R-:W-:Y:S02]  /*11490*/  SEL R29, RZ, 0x1, P0 ;  /* 0x00000001ff1d7807 */ /* 0x000fe40000000000 */
[----:B------:R-:W-:Y:S02]  /*114a0*/  SEL R18, R18, RZ, P0 ;  /* 0x000000ff12127207 */ /* 0x000fe40000000000 */
[----:B------:R-:W-:Y:S02]  /*114b0*/  LOP3.LUT R29, R20, R29, RZ, 0x3c, !PT ;  /* 0x0000001d141d7212 */ /* 0x000fe400078e3cff */
[----:B------:R-:W-:Y:S02]  /*114c0*/  ISETP.GT.AND P2, PT, R31, UR49, PT ;  /* 0x000000311f007c0c */ /* 0x000fe4000bf44270 */
[----:B----4-:R-:W-:Y:S01]  /*114d0*/  SHF.R.S32.HI R24, RZ, 0x1f, R6 ;  /* 0x0000001fff187819 */ /* 0x010fe20000011406 */
[----:B0-----:R-:W-:Y:S10]  /*114e0*/  @!P1 BRA `(.L_x_2302) ;  /* 0x0000000000049947 */ /* 0x001ff40003800000 */
[----:B------:R-:W-:Y:S01]  /*114f0*/  BPT.TRAP 0x1 ;  /* 0x000000040000795c */ /* 0x000fe20000300000 */
.L_x_2302:
[----:B------:R-:W-:Y:S02]  /*11500*/  LEA R10, R18, UR45, 0x3 ;  /* 0x0000002d120a7c11 */ /* 0x000fe4000f8e18ff */
[----:B------:R-:W-:-:S04]  /*11510*/  SHF.L.U32 R26, R29, 0x1f, RZ ;  /* 0x0000001f1d1a7819 */ /* 0x000fc800000006ff */
[----:B------:R-:W0:Y:S02]  /*11520*/  SYNCS.PHASECHK.TRANS64.TRYWAIT P0, [R10+URZ+0x29880], R26 ;  /* 0x0298801a0a0075a7 */ /* 0x000e24000800017f */
[----:B0-----:R-:W-:Y:S05]  /*11530*/  @!P0 BRA `(.L_x_2303) ;  /* 0x0000003400188947 */ /* 0x001fea0003800000 */
.L_x_2376:
        /* <DEDUP_REMOVED lines=45> */
[----:B------:R-:W3:Y:S01]  /*11810*/  SHFL.IDX PT, R3, R25, RZ, 0x1c1f ;  /* 0x001c1fff19037589 */ /* 0x000ee200000e0000 */
[----:B------:R-:W-:-:S03]  /*11820*/  IMAD.IADD R21, R33, 0x1, R9 ;  /* 0x0000000121157824 */ /* 0x000fc600078e0209 */
[----:B------:R-:W-:Y:S04]  /*11830*/  SHFL.IDX PT, R23, R23, RZ, 0x1c1f ;  /* 0x001c1fff17177589 */ /* 0x000fe800000e0000 */
[----:B--2---:R-:W-:Y:S01]  /*11840*/  SHFL.IDX PT, R14, R8, RZ, 0x1c1f ;  /* 0x001c1fff080e7589 */ /* 0x004fe200000e0000 */
[----:B-1----:R-:W-:-:S05]  /*11850*/  IADD3 R2, P0, R35, R2, RZ ;  /* 0x0000000223027210 */ /* 0x002fca0007f1e0ff */
[----:B---3--:R-:W-:-:S05]  /*11860*/  IMAD.X R3, RZ, RZ, R3, P0 ;  /* 0x000000ffff037224 */ /* 0x008fca00000e0603 */
        /* <DEDUP_REMOVED lines=20> */
.L_x_2388:
[----:B-1----:R-:W-:Y:S02]  /*119b0*/  IADD3 R2, P0, R35, R14, RZ ;  /* 0x0000000e23027210 */ /* 0x002fe40007f1e0ff */
        /* <DEDUP_REMOVED lines=14> */
.L_x_2305:
[----:B------:R1:W-:Y:S01]  /*11aa0*/  SYNCS.ARRIVE.TRANS64.A1T0 RZ, [R10+URZ+0x29870], RZ ;  /* 0x029870ff0aff79a7 */ /* 0x0003e2000810003f */
[----:B------:R-:W-:Y:S05]  /*11ab0*/  @!P1 BRA `(.L_x_2306) ;  /* 0x0000000000049947 */ /* 0x000fea0003800000 */
[----:B------:R-:W-:Y:S01]  /*11ac0*/  BPT.TRAP 0x1 ;  /* 0x000000040000795c */ /* 0x000fe20000300000 */
.L_x_2306:
[----:B------:R-:W2:Y:S02]  /*11ad0*/  SYNCS.PHASECHK.TRANS64.TRYWAIT P0, [R10+URZ+0x29840], R26 ;  /* 0x0298401a0a0075a7 */ /* 0x000ea4000800017f */
[----:B--2---:R-:W-:Y:S05]  /*11ae0*/  @!P0 BRA `(.L_x_2307) ;  /* 0x0000003400308947 */ /* 0x004fea0003800000 */
.L_x_2389:
        /* <DEDUP_REMOVED lines=68> */
.L_x_2401:
        /* <DEDUP_REMOVED lines=13> */
[----:B------:R-:W-:-:S13]  /*12000*/  LOP3.LUT P1, RZ, R16, 0x40, RZ, 0xc0, !PT ;  /* 0x0000004010ff7812 */ /* 0x000fda000782c0ff */
[----:B0-----:R-:W-:Y:S05]  /*12010*/  @!P1 BRA `(.L_x_2309) ;  /* 0x0000000000049947 */ /* 0x001fea0003800000 */
[----:B------:R-:W-:Y:S01]  /*12020*/  BPT.TRAP 0x1 ;  /* 0x000000040000795c */ /* 0x000fe20000300000 */
.L_x_2309:
[----:B------:R-:W3:Y:S01]  /*12030*/  LDL R2, [R1+0xc] ;  /* 0x00000c0001027983 */ /* 0x000ee20000100800 */
[----:B------:R0:W-:Y:S01]  /*12040*/  SYNCS.ARRIVE.TRANS64.A1T0 RZ, [R10+URZ+0x29830], RZ ;  /* 0x029830ff0aff79a7 */ /* 0x0001e2000810003f */
[----:B---3--:R-:W-:-:S13]  /*12050*/  ISETP.NE.AND P1, PT, R2, 0x3, PT ;  /* 0x000000030200780c */ /* 0x008fda0003f25270 */
[----:B0-----:R-:W-:Y:S05]  /*12060*/  @!P1 BRA `(.L_x_2310) ;  /* 0x0000000000049947 */ /* 0x001fea0003800000 */
[----:B------:R-:W-:Y:S01]  /*12070*/  BPT.TRAP 0x1 ;  /* 0x000000040000795c */ /* 0x000fe20000300000 */
.L_x_2310:
[----:B------:R-:W-:Y:S02]  /*12080*/  LOP3.LUT R2, R20, 0x1, RZ, 0x3c, !PT ;  /* 0x0000000114027812 */ /* 0x000fe400078e3cff */
[----:B------:R-:W-:Y:S02]  /*12090*/  LEA R19, R17, UR45, 0x3 ;  /* 0x0000002d11137c11 */ /* 0x000fe4000f8e18ff */
[----:B------:R-:W-:-:S04]  /*120a0*/  SHF.L.U32 R2, R2, 0x1f, RZ ;  /* 0x0000001f02027819 */ /* 0x000fc800000006ff */
[----:B------:R-:W0:Y:S02]  /*120b0*/  SYNCS.PHASECHK.TRANS64.TRYWAIT P0, [R19+URZ+0x29870], R2 ;  /* 0x02987002130075a7 */ /* 0x000e24000800017f */
[----:B0-----:R-:W-:Y:S05]  /*120c0*/  @!P0 BRA `(.L_x_2311) ;  /* 0x0000003400388947 */ /* 0x001fea0003800000 */
.L_x_2402:
[----:B------:R-:W-:-:S13]  /*120d0*/  LOP3.LUT P0, RZ, R16, 0x40, RZ, 0xc0, !PT ;  /* 0x0000004010ff7812 */ /* 0x000fda000780c0ff */
[----:B------:R-:W-:Y:S05]  /*120e0*/  @!P0 BRA `(.L_x_2312) ;  /* 0x0000000000048947 */ /* 0x000fea0003800000 */
[----:B------:R-:W-:Y:S01]  /*120f0*/  BPT.TRAP 0x1 ;  /* 0x000000040000795c */ /* 0x000fe20000300000 */
.L_x_2312:
[----:B0-----:R-:W-:Y:S01]  /*12100*/  SHF.L.U32 R2, R20, 0x1f, RZ ;  /* 0x0000001f14027819 */ /* 0x001fe200000006ff */
[----:B-12---:R-:W-:-:S03]  /*12110*/  IMAD R10, R17, 0x5000, RZ ;  /* 0x00005000110a7824 */ /* 0x006fc600078e02ff */
[----:B------:R-:W0:Y:S02]  /*12120*/  SYNCS.PHASECHK.TRANS64.TRYWAIT P0, [R19+URZ+0x29860], R2 ;  /* 0x02986002130075a7 */ /* 0x000e24000800017f */
[----:B0-----:R-:W-:Y:S05]  /*12130*/  @!P0 BRA `(.L_x_2313) ;  /* 0x0000003400308947 */ /* 0x001fea0003800000 */
.L_x_2403:
[----:B------:R-:W2:Y:S04]  /*12140*/  LDL R3, [R1+0x4] ;  /* 0x0000040001037983 */ /* 0x000ea80000100800 */
[----:B------:R-:W3:Y:S04]  /*12150*/  LDL R4, [R1+0x8] ;  /* 0x0000080001047983 */ /* 0x000ee80000100800 */
[----:B------:R-:W4:Y:S01]  /*12160*/  LDL R11, [R1] ;  /* 0x00000000010b7983 */ /* 0x000f220000100800 */
[----:B------:R-:W-:Y:S05]  /*12170*/  WARPSYNC.ALL ;  /* 0x0000000000007948 */ /* 0x000fea0003800000 */
[----:B------:R-:W-:-:S02]  /*12180*/  LOP3.LUT P0, RZ, R16, 0x40, RZ, 0xc0, !PT ;  /* 0x0000004010ff7812 */ /* 0x000fc4000780c0ff */
[----:B--2---:R-:W-:-:S05]  /*12190*/  LOP3.LUT R3, R10, R3, RZ, 0xfc, !PT ;  /* 0x000000030a037212 */ /* 0x004fca00078efcff */
[----:B0-----:R-:W-:Y:S01]  /*121a0*/  VIADD R2, R3, UR45 ;  /* 0x0000002d03027c36 */ /* 0x001fe20008000000 */
[----:B------:R-:W0:Y:S01]  /*121b0*/  LDSM.16.MT88.4 R12, [R3+UR45+0xa400] ;  /* 0x00a4002d030c783b */ /* 0x000e220008004200 */
[----:B----4-:R-:W-:Y:S02]  /*121c0*/  LOP3.LUT R17, R10, R11, RZ, 0xfc, !PT ;  /* 0x0000000b0a117212 */ /* 0x010fe400078efcff */
[----:B---3--:R-:W-:-:S03]  /*121d0*/  IMAD.IADD R2, R4, 0x1, R2 ;  /* 0x0000000104027824 */ /* 0x008fc600078e0202 */
[----:B------:R-:W-:Y:S02]  /*121e0*/  VIADD R17, R17, UR45 ;  /* 0x0000002d11117c36 */ /* 0x000fe40008000000 */
[----:B------:R-:W1:Y:S01]  /*121f0*/  LDSM.16.MT88.4 R4, [R2+0xa400] ;  /* 0x00a400000204783b */ /* 0x000e620000004200 */
[C-C-:B0-----:R-:W-:Y:S02]  /*12200*/  PRMT R8, R12.reuse, 0x6420, R13.reuse ;  /* 0x000064200c087816 */ /* 0x141fe4000000000d */
[----:B------:R-:W-:Y:S02]  /*12210*/  PRMT R9, R12, 0x7531, R13 ;  /* 0x000075310c097816 */ /* 0x000fe4000000000d */
[C-C-:B------:R-:W-:Y:S02]  /*12220*/  PRMT R10, R14.reuse, 0x6420, R15.reuse ;  /* 0x000064200e0a7816 */ /* 0x140fe4000000000f */
[----:B------:R-:W-:Y:S02]  /*12230*/  PRMT R11, R14, 0x7531, R15 ;  /* 0x000075310e0b7816 */ /* 0x000fe4000000000f */
[----:B-1----:R-:W-:-:S02]  /*12240*/  PRMT R20, R4, 0x6420, R5 ;  /* 0x0000642004147816 */ /* 0x002fc40000000005 */
        /* <DEDUP_REMOVED lines=61> */
.L_x_2314:
[----:B-1----:R1:W-:Y:S01]  /*12620*/  SYNCS.ARRIVE.TRANS64.A1T0 RZ, [R19+URZ+0x29850], RZ ;  /* 0x029850ff13ff79a7 */ /* 0x0023e2000810003f */
[----:B------:R-:W-:Y:S06]  /*12630*/  BAR.SYNC.DEFER_BLOCKING 0x2, 0x80 ;  /* 0x0082000000007b1d */ /* 0x000fec0000010000 */
[----:B------:R-:W-:Y:S05]  /*12640*/  @!P1 BRA `(.L_x_2315) ;  /* 0x0000000000049947 */ /* 0x000fea0003800000 */
[----:B------:R-:W-:Y:S01]  /*12650*/  BPT.TRAP 0x1 ;  /* 0x000000040000795c */ /* 0x000fe20000300000 */
.L_x_2315:
        /* <DEDUP_REMOVED lines=9> */
.L_x_2301:
[----:B------:R-:W-:-:S07]  /*126f0*/  IMAD.MOV.U32 R18, RZ, RZ, RZ ;  /* 0x000000ffff127224 */ /* 0x000fce00078e00ff */
.L_x_2317:
[----:B-1----:R-:W4:Y:S02]  /*12700*/  LDL R0, [R1+0x14] ;  /* 0x0000140001007983 */ /* 0x002f240000100800 */
[----:B----4-:R-:W-:-:S13]  /*12710*/  R2UR UR4, R0 ;  /* 0x00000000000472ca */ /* 0x010fda00000e0000 */
[----:B------:R-:W-:-:S06]  /*12720*/  ULOP3.LUT UR4, UR4, 0x1, URZ, 0xfc, !UPT ;  /* 0x0000000104047892 */ /* 0x000fcc000f8efc3f */
[----:B------:R-:W-:-:S05]  /*12730*/  IMAD.U32 R0, RZ, RZ, UR4 ;  /* 0x00000004ff007e24 */ /* 0x000fca000f8e00ff */
[----:B------:R-:W-:-:S13]  /*12740*/  ISETP.NE.AND P1, PT, R0, 0x3, PT ;  /* 0x000000030000780c */ /* 0x000fda0003f25270 */
[----:B------:R-:W-:Y:S05]  /*12750*/  @!P1 BRA `(.L_x_2318) ;  /* 0x0000000000049947 */ /* 0x000fea0003800000 */
[----:B------:R-:W-:Y:S01]  /*12760*/  BPT.TRAP 0x1 ;  /* 0x000000040000795c */ /* 0x000fe20000300000 */
.L_x_2318:
[----:B------:R-:W-:Y:S01]  /*12770*/  LOP3.LUT R0, R29, 0x1, RZ, 0x3c, !PT ;  /* 0x000000011d007812 */ /* 0x000fe200078e3cff */
[----:B------:R-:W-:Y:S01]  /*12780*/  BSSY B0, `(.L_x_2319) ;  /* 0x0000005000007945 */ /* 0x000fe20003800000 */
[----:B------:R-:W-:Y:S02]  /*12790*/  LEA R17, R18, UR45, 0x3 ;  /* 0x0000002d12117c11 */ /* 0x000fe4000f8e18ff */
[----:B------:R-:W-:-:S04]  /*127a0*/  SHF.L.U32 R0, R0, 0x1f, RZ ;  /* 0x0000001f00007819 */ /* 0x000fc800000006ff */
[----:B------:R-:W1:Y:S02]  /*127b0*/  SYNCS.PHASECHK.TRANS64.TRYWAIT P0, [R17+URZ+0x29870], R0 ;  /* 0x02987000110075a7 */ /* 0x000e64000800017f */
[----:B-1----:R-:W-:Y:S05]  /*127c0*/  @!P0 BRA `(.L_x_2320) ;  /* 0x0000002c00a08947 */ /* 0x002fea0003800000 */
.L_x_2404:
[----:B------:R-:W-:Y:S05]  /*127d0*/  BSYNC B0 ;  /* 0x0000000000007941 */ /* 0x000fea0003800000 */
.L_x_2319:
[----:B------:R-:W-:-:S13]  /*127e0*/  LOP3.LUT P0, RZ, R16, 0x40, RZ, 0xc0, !PT ;  /* 0x0000004010ff7812 */ /* 0x000fda000780c0ff */
[----:B------:R-:W-:Y:S05]  /*127f0*/  @!P0 BRA `(.L_x_2321) ;  /* 0x0000000000048947 */ /* 0x000fea0003800000 */
[----:B------:R-:W-:Y:S01]  /*12800*/  BPT.TRAP 0x1 ;  /* 0x000000040000795c */ /* 0x000fe20000300000 */
.L_x_2321:
[----:B-1----:R-:W4:Y:S04]  /*12810*/  LDL.LU R0, [R1+0x4] ;  /* 0x0000040001007983 */ /* 0x002f280000300800 */
[----:B---3--:R-:W3:Y:S01]  /*12820*/  LDL.LU R5, [R1+0x8] ;  /* 0x0000080001057983 */ /* 0x008ee20000300800 */
[----:B------:R-:W-:Y:S01]  /*12830*/  SHF.L.U32 R4, R29, 0x1f, RZ ;  /* 0x0000001f1d047819 */ /* 0x000fe200000006ff */
[----:B------:R-:W-:-:S03]  /*12840*/  IMAD R3, R18, 0x5000, RZ ;  /* 0x0000500012037824 */ /* 0x000fc600078e02ff */
[----:B------:R-:W1:Y:S02]  /*12850*/  SYNCS.PHASECHK.TRANS64.TRYWAIT P0, [R17+URZ+0x29860], R4 ;  /* 0x02986004110075a7 */ /* 0x000e64000800017f */
[----:B----4-:R-:W-:-:S05]  /*12860*/  LOP3.LUT R0, R3, R0, RZ, 0xfc, !PT ;  /* 0x0000000003007212 */ /* 0x010fca00078efcff */
[----:B------:R-:W-:-:S04]  /*12870*/  VIADD R2, R0, UR45 ;  /* 0x0000002d00027c36 */ /* 0x000fc80008000000 */
[----:B---3--:R-:W-:Y:S01]  /*12880*/  IMAD.IADD R2, R5, 0x1, R2 ;  /* 0x0000000105027824 */ /* 0x008fe200078e0202 */
[----:B-1----:R-:W-:Y:S06]  /*12890*/  @!P0 BRA `(.L_x_2322) ;  /* 0x0000002c00808947 */ /* 0x002fec0003800000 */
.L_x_2405:
[----:B------:R-:W3:Y:S01]  /*128a0*/  LDL.LU R12, [R1] ;  /* 0x00000000010c7983 */ /* 0x000ee20000300800 */
[----:B------:R-:W-:Y:S05]  /*128b0*/  WARPSYNC.ALL ;  /* 0x0000000000007948 */ /* 0x000fea0003800000 */
[----:B------:R-:W4:Y:S01]  /*128c0*/  LDSM.16.MT88.4 R8, [R0+UR45+0xa400] ;  /* 0x00a4002d0008783b */ /* 0x000f220008004200 */
[----:B------:R-:W-:-:S03]  /*128d0*/  LOP3.LUT P0, RZ, R16, 0x40, RZ, 0xc0, !PT ;  /* 0x0000004010ff7812 */ /* 0x000fc6000780c0ff */
[----:B-1----:R-:W1:Y:S01]  /*128e0*/  LDSM.16.MT88.4 R4, [R2+0xa400] ;  /* 0x00a400000204783b */ /* 0x002e620000004200 */
[----:B----4-:R-:W-:Y:S02]  /*128f0*/  PRMT R13, R8, 0x7531, R9 ;  /* 0x00007531080d7816 */ /* 0x010fe40000000009 */
[C-C-:B--2---:R-:W-:Y:S02]  /*12900*/  PRMT R14, R10.reuse, 0x6420, R11.reuse ;  /* 0x000064200a0e7816 */ /* 0x144fe4000000000b */
[----:B------:R-:W-:Y:S02]  /*12910*/  PRMT R15, R10, 0x7531, R11 ;  /* 0x000075310a0f7816 */ /* 0x000fe4000000000b */
[C-C-:B-1----:R-:W-:Y:S02]  /*12920*/  PRMT R10, R6.reuse, 0x6420, R7.reuse ;  /* 0x00006420060a7816 */ /* 0x142fe40000000007 */
[----:B------:R-:W-:Y:S02]  /*12930*/  PRMT R11, R6, 0x7531, R7 ;  /* 0x00007531060b7816 */ /* 0x000fe40000000007 */
[----:B---3--:R-:W-:-:S02]  /*12940*/  LOP3.LUT R3, R3, R12, RZ, 0xfc, !PT ;  /* 0x0000000c03037212 */ /* 0x008fc400078efcff */
        /* <DEDUP_REMOVED lines=62> */
.L_x_2323:
[----:B--2---:R2:W-:Y:S01]  /*12d30*/  SYNCS.ARRIVE.TRANS64.A1T0 RZ, [R17+URZ+0x29850], RZ ;  /* 0x029850ff11ff79a7 */ /* 0x0045e2000810003f */
[----:B------:R-:W-:Y:S06]  /*12d40*/  BAR.SYNC.DEFER_BLOCKING 0x2, 0x80 ;  /* 0x0082000000007b1d */ /* 0x000fec0000010000 */
[----:B------:R-:W-:Y:S05]  /*12d50*/  @!P1 BRA `(.L_x_2324) ;  /* 0x0000000000049947 */ /* 0x000fea0003800000 */
[----:B------:R-:W-:Y:S01]  /*12d60*/  BPT.TRAP 0x1 ;  /* 0x000000040000795c */ /* 0x000fe20000300000 */
.L_x_2324:
        /* <DEDUP_REMOVED lines=10> */
.L_x_2279:
[----:B------:R-:W2:Y:S01]  /*12e10*/  S2R R5, SR_CgaCtaId ;  /* 0x0000000000057919 */ /* 0x000ea20000008800 */
[----:B------:R-:W-:Y:S02]  /*12e20*/  MOV R4, 0x400 ;  /* 0x0000040000047802 */ /* 0x000fe40000000f00 */
[----:B------:R-:W-:Y:S02]  /*12e30*/  SHF.L.U32 R3, R3, 0x1f, RZ ;  /* 0x0000001f03037819 */ /* 0x000fe400000006ff */
[----:B--2---:R-:W-:-:S04]  /*12e40*/  LEA R6, R5, R4, 0x18 ;  /* 0x0000000405067211 */ /* 0x004fc800078ec0ff */
[----:B------:R-:W2:Y:S02]  /*12e50*/  SYNCS.PHASECHK.TRANS64.TRYWAIT P0, [R6+URZ+0x29820], R3 ;  /* 0x02982003060075a7 */ /* 0x000ea4000800017f */
[----:B--2---:R-:W-:Y:S05]  /*12e60*/  @!P0 BRA `(.L_x_2325) ;  /* 0x0000002800208947 */ /* 0x004fea0003800000 */
.L_x_2406:
        /* <DEDUP_REMOVED lines=8> */
[----:B------:R-:W2:Y:S02]  /*12ef0*/  LDL R4, [R1+0x14] ;  /* 0x0000140001047983 */ /* 0x000ea40000100800 */
[----:B--2---:R-:W-:-:S13]  /*12f00*/  R2UR UR4, R4 ;  /* 0x00000000040472ca */ /* 0x004fda00000e0000 */
[----:B------:R-:W-:-:S06]  /*12f10*/  ULOP3.LUT UR4, UR4, 0x2, URZ, 0xfc, !UPT ;  /* 0x0000000204047892 */ /* 0x000fcc000f8efc3f */
[----:B------:R-:W-:-:S05]  /*12f20*/  IMAD.U32 R3, RZ, RZ, UR4 ;  /* 0x00000004ff037e24 */ /* 0x000fca000f8e00ff */
[----:B------:R-:W-:-:S13]  /*12f30*/  ISETP.NE.AND P0, PT, R3, 0x3, PT ;  /* 0x000000030300780c */ /* 0x000fda0003f05270 */
[----:B------:R-:W-:Y:S05]  /*12f40*/  @!P0 BRA `(.L_x_2326) ;  /* 0x0000000000048947 */ /* 0x000fea0003800000 */
[----:B------:R-:W-:Y:S01]  /*12f50*/  BPT.TRAP 0x1 ;  /* 0x000000040000795c */ /* 0x000fe20000300000 */
.L_x_2326:
[----:B------:R-:W-:Y:S01]  /*12f60*/  IMAD R5, R2, 0x8, R6 ;  /* 0x0000000802057824 */ /* 0x000fe200078e0206 */
[----:B------:R-:W-:Y:S01]  /*12f70*/  SHF.L.U32 R4, R0, 0x1f, RZ ;  /* 0x0000001f00047819 */ /* 0x000fe200000006ff */
[----:B------:R-:W-:-:S03]  /*12f80*/  VIADD R2, R2, 0x1 ;  /* 0x0000000102027836 */ /* 0x000fc60000000000 */
[----:B------:R-:W2:Y:S02]  /*12f90*/  SYNCS.PHASECHK.TRANS64.TRYWAIT P1, [R5+URZ+0x29840], R4 ;  /* 0x02984004050075a7 */ /* 0x000ea4000802017f */
[----:B------:R-:W-:-:S04]  /*12fa0*/  ISETP.NE.AND P2, PT, R2, 0x2, PT ;  /* 0x000000020200780c */ /* 0x000fc80003f45270 */
[----:B------:R-:W-:Y:S01]  /*12fb0*/  SEL R3, RZ, 0x1, P2 ;  /* 0x00000001ff037807 */ /* 0x000fe20001000000 */
[----:B--2---:R-:W-:Y:S08]  /*12fc0*/  @!P1 BRA `(.L_x_2327) ;  /* 0x0000002400dc9947 */ /* 0x004ff00003800000 */
.L_x_2407:
[----:B------:R-:W-:Y:S02]  /*12fd0*/  SEL R2, R2, RZ, P2 ;  /* 0x000000ff02027207 */ /* 0x000fe40001000000 */
[----:B------:R-:W-:Y:S01]  /*12fe0*/  LOP3.LUT R0, R0, R3, RZ, 0x3c, !PT ;  /* 0x0000000300007212 */ /* 0x000fe200078e3cff */
[----:B------:R-:W-:Y:S06]  /*12ff0*/  @!P0 BRA `(.L_x_2328) ;  /* 0x0000000000048947 */ /* 0x000fec0003800000 */
[----:B------:R-:W-:Y:S01]  /*13000*/  BPT.TRAP 0x1 ;  /* 0x000000040000795c */ /* 0x000fe20000300000 */
.L_x_2328:
[----:B------:R-:W-:Y:S01]  /*13010*/  IMAD R3, R2, 0x8, R6 ;  /* 0x0000000802037824 */ /* 0x000fe200078e0206 */
[----:B------:R-:W-:-:S04]  /*13020*/  SHF.L.U32 R0, R0, 0x1f, RZ ;  /* 0x0000001f00007819 */ /* 0x000fc800000006ff */
[----:B------:R-:W3:Y:S02]  /*13030*/  SYNCS.PHASECHK.TRANS64.TRYWAIT P1, [R3+URZ+0x29840], R0 ;  /* 0x02984000030075a7 */ /* 0x000ee4000802017f */
[----:B---3--:R-:W-:Y:S05]  /*13040*/  @!P1 BRA `(.L_x_2329) ;  /* 0x0000002400d09947 */ /* 0x008fea0003800000 */
.L_x_2408:
[----:B------:R-:W-:Y:S05]  /*13050*/  @!P0 BRA `(.L_x_2330) ;  /* 0x0000000000048947 */ /* 0x000fea0003800000 */
[----:B------:R-:W-:Y:S01]  /*13060*/  BPT.TRAP 0x1 ;  /* 0x000000040000795c */ /* 0x000fe20000300000 */
.L_x_2330:
[----:B------:R-:W4:Y:S02]  /*13070*/  SYNCS.PHASECHK.TRANS64.TRYWAIT P1, [R5+URZ+0x29860], R4 ;  /* 0x02986004050075a7 */ /* 0x000f24000802017f */
[----:B----4-:R-:W-:Y:S05]  /*13080*/  @!P1 BRA `(.L_x_2331) ;  /* 0x0000002400d49947 */ /* 0x010fea0003800000 */
.L_x_2409:
[----:B------:R-:W-:Y:S05]  /*13090*/  @!P0 BRA `(.L_x_2332) ;  /* 0x0000000000048947 */ /* 0x000fea0003800000 */
[----:B------:R-:W-:Y:S01]  /*130a0*/  BPT.TRAP 0x1 ;  /* 0x000000040000795c */ /* 0x000fe20000300000 */
.L_x_2332:
[----:B------:R-:W0:Y:S02]  /*130b0*/  SYNCS.PHASECHK.TRANS64.TRYWAIT P1, [R3+URZ+0x29860], R0 ;  /* 0x02986000030075a7 */ /* 0x000e24000802017f */
[----:B0-----:R-:W-:Y:S05]  /*130c0*/  @!P1 BRA `(.L_x_2333) ;  /* 0x0000002400d89947 */ /* 0x001fea0003800000 */
.L_x_2410:
[----:B------:R-:W-:Y:S05]  /*130d0*/  @!P0 BRA `(.L_x_2334) ;  /* 0x0000000000048947 */ /* 0x000fea0003800000 */
[----:B------:R-:W-:Y:S01]  /*130e0*/  BPT.TRAP 0x1 ;  /* 0x000000040000795c */ /* 0x000fe20000300000 */
.L_x_2334:
[----:B------:R-:W0:Y:S02]  /*130f0*/  SYNCS.PHASECHK.TRANS64.TRYWAIT P1, [R5+URZ+0x29880], R4 ;  /* 0x02988004050075a7 */ /* 0x000e24000802017f */
[----:B0-----:R-:W-:Y:S05]  /*13100*/  @!P1 BRA `(.L_x_2335) ;  /* 0x0000002400dc9947 */ /* 0x001fea0003800000 */
.L_x_2411:
[----:B------:R-:W-:Y:S05]  /*13110*/  @!P0 BRA `(.L_x_2336) ;  /* 0x0000000000048947 */ /* 0x000fea0003800000 */
[----:B------:R-:W-:Y:S01]  /*13120*/  BPT.TRAP 0x1 ;  /* 0x000000040000795c */ /* 0x000fe20000300000 */
.L_x_2336:
[----:B------:R0:W0:Y:S02]  /*13130*/  SYNCS.PHASECHK.TRANS64.TRYWAIT P0, [R3+URZ+0x29880], R0 ;  /* 0x02988000030075a7 */ /* 0x000024000800017f */
[----:B0-----:R-:W-:Y:S05]  /*13140*/  @!P0 NANOSLEEP.SYNCS 0x989680 ;  /* 0x009896800000895d */ /* 0x001fea0003900000 */
[----:B------:R-:W0:Y:S02]  /*13150*/  @!P0 SYNCS.PHASECHK.TRANS64 P0, [R3+URZ+0x29880], R0 ;  /* 0x02988000030085a7 */ /* 0x000e24000800007f */
[----:B0-----:R-:W-:Y:S05]  /*13160*/  @!P0 BRA `(.L_x_2336) ;  /* 0xfffffffc00f08947 */ /* 0x001fea000383ffff */
.L_x_2235:
[----:B------:R-:W-:Y:S05]  /*13170*/  BSYNC B6 ;  /* 0x0000000000067941 */ /* 0x000fea0003800000 */
.L_x_2232:
[----:B------:R-:W-:Y:S05]  /*13180*/  EXIT ;  /* 0x000000000000794d */ /* 0x000fea0003800000 */
.L_x_2239:
[----:B0-----:R-:W-:-:S04]  /*13190*/  IMAD.U32 R3, RZ, RZ, UR39 ;  /* 0x00000027ff037e24 */ /* 0x001fc8000f8e00ff */
[----:B------:R0:W1:Y:S03]  /*131a0*/  SYNCS.PHASECHK.TRANS64.TRYWAIT P0, [R3+URZ+0x29800], R0 ;  /* 0x02980000030075a7 */ /* 0x000066000800017f */
[----:B-1----:R-:W-:Y:S05]  /*131b0*/  @!P0 NANOSLEEP.SYNCS 0x989680 ;  /* 0x009896800000895d */ /* 0x002fea0003900000 */
[----:B------:R-:W1:Y:S02]  /*131c0*/  @!P0 SYNCS.PHASECHK.TRANS64 P0, [R3+URZ+0x29800], R0 ;  /* 0x02980000030085a7 */ /* 0x000e64000800007f */
[----:B-1----:R-:W-:Y:S05]  /*131d0*/  @!P0 BRA `(.L_x_2239) ;  /* 0xfffffffc00ec8947 */ /* 0x002fea000383ffff */
[----:B------:R-:W-:Y:S05]  /*131e0*/  BRA `(.L_x_2337) ;  /* 0xfffffee400347947 */ /* 0x000fea000383ffff */
.L_x_2243:
[----:B--2---:R-:W-:-:S04]  /*131f0*/  IMAD.U32 R5, RZ, RZ, UR39 ;  /* 0x00000027ff057e24 */ /* 0x004fc8000f8e00ff */
[----:B------:R2:W3:Y:S03]  /*13200*/  SYNCS.PHASECHK.TRANS64.TRYWAIT P1, [R5+URZ+0x29830], R0 ;  /* 0x02983000050075a7 */ /* 0x0004e6000802017f */
[----:B---3--:R-:W-:Y:S05]  /*13210*/  @!P1 NANOSLEEP.SYNCS 0x989680 ;  /* 0x009896800000995d */ /* 0x008fea0003900000 */
[----:B------:R-:W3:Y:S02]  /*13220*/  @!P1 SYNCS.PHASECHK.TRANS64 P1, [R5+URZ+0x29830], R0 ;  /* 0x02983000050095a7 */ /* 0x000ee4000802007f */
[----:B---3--:R-:W-:Y:S05]  /*13230*/  @!P1 BRA `(.L_x_2243) ;  /* 0xfffffffc00ec9947 */ /* 0x008fea000383ffff */
[----:B------:R-:W-:Y:S05]  /*13240*/  BRA `(.L_x_2242) ;  /* 0xfffffee400587947 */ /* 0x000fea000383ffff */
.L_x_2249:
[----:B-1----:R-:W-:-:S04]  /*13250*/  IMAD.U32 R8, RZ, RZ, UR4 ;  /* 0x00000004ff087e24 */ /* 0x002fc8000f8e00ff */
[----:B------:R1:W2:Y:S03]  /*13260*/  SYNCS.PHASECHK.TRANS64.TRYWAIT P1, [R8+URZ+0x29830], R7 ;  /* 0x02983007080075a7 */ /* 0x0002a6000802017f */
[----:B--2---:R-:W-:Y:S05]  /*13270*/  @!P1 NANOSLEEP.SYNCS 0x989680 ;  /* 0x009896800000995d */ /* 0x004fea0003900000 */
[----:B------:R-:W2:Y:S02]  /*13280*/  @!P1 SYNCS.PHASECHK.TRANS64 P1, [R8+URZ+0x29830], R7 ;  /* 0x02983007080095a7 */ /* 0x000ea4000802007f */
[----:B--2---:R-:W-:Y:S05]  /*13290*/  @!P1 BRA `(.L_x_2249) ;  /* 0xfffffffc00ec9947 */ /* 0x004fea000383ffff */
[----:B------:R-:W-:Y:S05]  /*132a0*/  BRA `(.L_x_2246) ;  /* 0xffffff1c008c7947 */ /* 0x000fea000383ffff */
.L_x_2253:
[----:B-1----:R-:W-:-:S04]  /*132b0*/  IMAD.U32 R8, RZ, RZ, UR10 ;  /* 0x0000000aff087e24 */ /* 0x002fc8000f8e00ff */
[----:B------:R1:W2:Y:S03]  /*132c0*/  SYNCS.PHASECHK.TRANS64.TRYWAIT P1, [R8+URZ+0x29850], R7 ;  /* 0x02985007080075a7 */ /* 0x0002a6000802017f */
[----:B--2---:R-:W-:Y:S05]  /*132d0*/  @!P1 NANOSLEEP.SYNCS 0x989680 ;  /* 0x009896800000995d */ /* 0x004fea0003900000 */
[----:B------:R-:W2:Y:S02]  /*132e0*/  @!P1 SYNCS.PHASECHK.TRANS64 P1, [R8+URZ+0x29850], R7 ;  /* 0x02985007080095a7 */ /* 0x000ea4000802007f */
[----:B--2---:R-:W-:Y:S05]  /*132f0*/  @!P1 BRA `(.L_x_2253) ;  /* 0xfffffffc00ec9947 */ /* 0x004fea000383ffff */
[----:B------:R-:W-:Y:S05]  /*13300*/  BRA `(.L_x_2250) ;  /* 0xffffff2800a07947 */ /* 0x000fea000383ffff */
.L_x_2261:
[----:B-1----:R-:W-:-:S04]  /*13310*/  IMAD.U32 R8, RZ, RZ, UR7 ;  /* 0x00000007ff087e24 */ /* 0x002fc8000f8e00ff */
[----:B------:R1:W2:Y:S03]  /*13320*/  SYNCS.PHASECHK.TRANS64.TRYWAIT P1, [R8+URZ+0x29830], R7 ;  /* 0x02983007080075a7 */ /* 0x0002a6000802017f */
[----:B--2---:R-:W-:Y:S05]  /*13330*/  @!P1 NANOSLEEP.SYNCS 0x989680 ;  /* 0x009896800000995d */ /* 0x004fea0003900000 */
[----:B------:R-:W2:Y:S02]  /*13340*/  @!P1 SYNCS.PHASECHK.TRANS64 P1, [R8+URZ+0x29830], R7 ;  /* 0x02983007080095a7 */ /* 0x000ea4000802007f */
[----:B--2---:R-:W-:Y:S05]  /*13350*/  @!P1 BRA `(.L_x_2261) ;  /* 0xfffffffc00ec9947 */ /* 0x004fea000383ffff */
[----:B------:R-:W-:Y:S05]  /*13360*/  BRA `(.L_x_2258) ;  /* 0xffffff5400947947 */ /* 0x000fea000383ffff */
.L_x_2265:
[----:B-1----:R-:W-:-:S04]  /*13370*/  IMAD.U32 R8, RZ, RZ, UR7 ;  /* 0x00000007ff087e24 */ /* 0x002fc8000f8e00ff */
[----:B------:R1:W2:Y:S03]  /*13380*/  SYNCS.PHASECHK.TRANS64.TRYWAIT P1, [R8+URZ+0x29850], R7 ;  /* 0x02985007080075a7 */ /* 0x0002a6000802017f */
[----:B--2---:R-:W-:Y:S05]  /*13390*/  @!P1 NANOSLEEP.SYNCS 0x989680 ;  /* 0x009896800000995d */ /* 0x004fea0003900000 */
[----:B------:R-:W2:Y:S02]  /*133a0*/  @!P1 SYNCS.PHASECHK.TRANS64 P1, [R8+URZ+0x29850], R7 ;  /* 0x02985007080095a7 */ /* 0x000ea4000802007f */
[----:B--2---:R-:W-:Y:S05]  /*133b0*/  @!P1 BRA `(.L_x_2265) ;  /* 0xfffffffc00ec9947 */ /* 0x004fea000383ffff */
[----:B------:R-:W-:Y:S05]  /*133c0*/  BRA `(.L_x_2262) ;  /* 0xffffff6000987947 */ /* 0x000fea000383ffff */
.L_x_2272:
[----:B-1----:R-:W-:-:S04]  /*133d0*/  IMAD.U32 R3, RZ, RZ, UR9 ;  /* 0x00000009ff037e24 */ /* 0x002fc8000f8e00ff */
[----:B------:R1:W3:Y:S03]  /*133e0*/  SYNCS.PHASECHK.TRANS64.TRYWAIT P1, [R3+URZ+0x29850], R2 ;  /* 0x02985002030075a7 */ /* 0x0002e6000802017f */
[----:B---3--:R-:W-:Y:S05]  /*133f0*/  @!P1 NANOSLEEP.SYNCS 0x989680 ;  /* 0x009896800000995d */ /* 0x008fea0003900000 */
[----:B------:R-:W3:Y:S02]  /*13400*/  @!P1 SYNCS.PHASECHK.TRANS64 P1, [R3+URZ+0x29850], R2 ;  /* 0x02985002030095a7 */ /* 0x000ee4000802007f */
[----:B---3--:R-:W-:Y:S05]  /*13410*/  @!P1 BRA `(.L_x_2272) ;  /* 0xfffffffc00ec9947 */ /* 0x008fea000383ffff */
[----:B------:R-:W-:Y:S05]  /*13420*/  BRA `(.L_x_2271) ;  /* 0xffffff8000647947 */ /* 0x000fea000383ffff */
.L_x_2285:
[----:B------:R-:W-:Y:S02]  /*13430*/  IMAD.MOV.U32 R13, RZ, RZ, R22 ;  /* 0x000000ffff0d7224 */ /* 0x000fe400078e0016 */
[----:B------:R-:W-:Y:S02]  /*13440*/  IMAD.MOV.U32 R12, RZ, RZ, RZ ;  /* 0x000000ffff0c7224 */ /* 0x000fe400078e00ff */
[----:B------:R-:W-:Y:S02]  /*13450*/  IMAD.MOV.U32 R11, RZ, RZ, 0x1f ;  /* 0x0000001fff0b7424 */ /* 0x000fe400078e00ff */
[----:B------:R-:W-:-:S07]  /*13460*/  IMAD.MOV.U32 R15, RZ, RZ, -0x1 ;  /* 0xffffffffff0f7424 */ /* 0x000fce00078e00ff */
[----:B-----5:R-:W-:Y:S05]  /*13470*/  WARPSYNC.COLLECTIVE R15, `(.L_x_2338) ;  /* 0x000000000f087348 */ /* 0x020fea0003c00000 */
[----:B------:R0:W1:Y:S02]  /*13480*/  SHFL.IDX P6, R14, R13, R12, R11 ;  /* 0x0000000c0d0e7389 */ /* 0x00006400000c000b */
[----:B01---5:R-:W-:Y:S01]  /*13490*/  ENDCOLLECTIVE ;  /* 0x000000000000791b */ /* 0x023fe20003800000 */
.L_x_2338:
[----:B------:R-:W-:Y:S05]  /*134a0*/  BRA `(.L_x_2339) ;  /* 0xffffffbc00e07947 */ /* 0x000fea000383ffff */
.L_x_2287:
        /* <DEDUP_REMOVED lines=8> */
.L_x_2288:
        /* <DEDUP_REMOVED lines=8> */
.L_x_2342:
[----:B------:R-:W-:Y:S05]  /*135b0*/  BSYNC B0 ;  /* 0x0000000000007941 */ /* 0x000fea0003800000 */
.L_x_2341:
[----:B------:R-:W-:Y:S01]  /*135c0*/  IMAD.MOV.U32 R13, RZ, RZ, R18 ;  /* 0x000000ffff0d7224 */ /* 0x000fe200078e0012 */
[C---:B------:R-:W-:Y:S01]  /*135d0*/  LOP3.LUT P3, RZ, R16.reuse, 0x2, RZ, 0xc0, !PT ;  /* 0x0000000210ff7812 */ /* 0x040fe2000786c0ff */
[----:B------:R-:W-:Y:S01]  /*135e0*/  IMAD.MOV.U32 R12, RZ, RZ, RZ ;  /* 0x000000ffff0c7224 */ /* 0x000fe200078e00ff */
[----:B------:R-:W-:Y:S01]  /*135f0*/  LOP3.LUT P2, RZ, R16, 0x1, RZ, 0xc0, !PT ;  /* 0x0000000110ff7812 */ /* 0x000fe2000784c0ff */
[----:B------:R-:W-:Y:S01]  /*13600*/  IMAD.MOV.U32 R11, RZ, RZ, 0x1c1f ;  /* 0x00001c1fff0b7424 */ /* 0x000fe200078e00ff */
[C---:B------:R-:W-:Y:S01]  /*13610*/  ISETP.GE.AND P1, PT, R9.reuse, 0x61, PT ;  /* 0x000000610900780c */ /* 0x040fe20003f26270 */
[----:B------:R-:W-:Y:S01]  /*13620*/  IMAD.MOV.U32 R15, RZ, RZ, -0x1 ;  /* 0xffffffffff0f7424 */ /* 0x000fe200078e00ff */
[----:B------:R-:W-:Y:S01]  /*13630*/  ISETP.GE.AND P5, PT, R9, 0x81, PT ;  /* 0x000000810900780c */ /* 0x000fe20003fa6270 */
[----:B------:R-:W-:Y:S02]  /*13640*/  IMAD.MOV.U32 R3, RZ, RZ, R14 ;  /* 0x000000ffff037224 */ /* 0x000fe400078e000e */
[----:B------:R-:W-:-:S10]  /*13650*/  VIADD R8, R7, UR45 ;  /* 0x0000002d07087c36 */ /* 0x000fd40008000000 */
[----:B------:R-:W-:Y:S05]  /*13660*/  WARPSYNC.COLLECTIVE R15, `(.L_x_2343) ;  /* 0x000000000f087348 */ /* 0x000fea0003c00000 */
[----:B------:R0:W1:Y:S02]  /*13670*/  SHFL.IDX P6, R14, R13, R12, R11 ;  /* 0x0000000c0d0e7389 */ /* 0x00006400000c000b */
[----:B01----:R-:W-:Y:S01]  /*13680*/  ENDCOLLECTIVE ;  /* 0x000000000000791b */ /* 0x003fe20003800000 */
.L_x_2343:
        /* <DEDUP_REMOVED lines=8> */
.L_x_2344:
        /* <DEDUP_REMOVED lines=14> */
.L_x_2345:
[----:B------:R-:W-:Y:S02]  /*137f0*/  IMAD.MOV.U32 R13, RZ, RZ, R10 ;  /* 0x000000ffff0d7224 */ /* 0x000fe400078e000a */
[----:B------:R-:W-:Y:S02]  /*13800*/  IMAD.MOV.U32 R12, RZ, RZ, 0x2 ;  /* 0x00000002ff0c7424 */ /* 0x000fe400078e00ff */
[----:B------:R-:W-:-:S07]  /*13810*/  IMAD.MOV.U32 R2, RZ, RZ, R14 ;  /* 0x000000ffff027224 */ /* 0x000fce00078e000e */
[----:B------:R-:W-:Y:S05]  /*13820*/  WARPSYNC.COLLECTIVE R15, `(.L_x_2346) ;  /* 0x000000000f087348 */ /* 0x000fea0003c00000 */
[----:B------:R0:W1:Y:S02]  /*13830*/  SHFL.IDX P6, R14, R13, R12, R11 ;  /* 0x0000000c0d0e7389 */ /* 0x00006400000c000b */
[----:B01----:R-:W-:Y:S01]  /*13840*/  ENDCOLLECTIVE ;  /* 0x000000000000791b */ /* 0x003fe20003800000 */
.L_x_2346:
        /* <DEDUP_REMOVED lines=14> */
.L_x_2347:
[----:B------:R-:W-:Y:S02]  /*13930*/  IMAD.MOV.U32 R13, RZ, RZ, R10 ;  /* 0x000000ffff0d7224 */ /* 0x000fe400078e000a */
[----:B------:R-:W-:Y:S02]  /*13940*/  IMAD.MOV.U32 R12, RZ, RZ, 0x3 ;  /* 0x00000003ff0c7424 */ /* 0x000fe400078e00ff */
[----:B------:R-:W-:-:S07]  /*13950*/  IMAD.MOV.U32 R2, RZ, RZ, R14 ;  /* 0x000000ffff027224 */ /* 0x000fce00078e000e */
[----:B------:R-:W-:Y:S05]  /*13960*/  WARPSYNC.COLLECTIVE R15, `(.L_x_2348) ;  /* 0x000000000f087348 */ /* 0x000fea0003c00000 */
[----:B------:R0:W1:Y:S02]  /*13970*/  SHFL.IDX P6, R14, R13, R12, R11 ;  /* 0x0000000c0d0e7389 */ /* 0x00006400000c000b */
[----:B01----:R-:W-:Y:S01]  /*13980*/  ENDCOLLECTIVE ;  /* 0x000000000000791b */ /* 0x003fe20003800000 */
.L_x_2348:
        /* <DEDUP_REMOVED lines=13> */
.L_x_2349:
        /* <DEDUP_REMOVED lines=10> */
.L_x_2350:
        /* <DEDUP_REMOVED lines=15> */
.L_x_2351:
[----:B------:R-:W-:Y:S01]  /*13bf0*/  @!PT LDS RZ, [RZ] ;  /* 0x00000000fffff984 */ /* 0x000fe20000000800 */
[----:B------:R-:W-:Y:S01]  /*13c00*/  @!PT LDS RZ, [RZ] ;  /* 0x00000000fffff984 */ /* 0x000fe20000000800 */
[----:B------:R-:W-:Y:S01]  /*13c10*/  @!PT LDS RZ, [RZ] ;  /* 0x00000000fffff984 */ /* 0x000fe20000000800 */
[----:B------:R0:W-:Y:S02]  /*13c20*/  LDGSTS.E.BYPASS.LTC128B.128 [R7+0xd400], desc[UR36][R2.64+0x40], !P0 ;  /* 0x0d40004002077fae */ /* 0x0001e4000c101d64 */
[----:B0-----:R-:W-:Y:S01]  /*13c30*/  IMAD.MOV.U32 R2, RZ, RZ, R14 ;  /* 0x000000ffff027224 */ /* 0x001fe200078e000e */
[----:B------:R-:W-:Y:S06]  /*13c40*/  BRA `(.L_x_2352) ;  /* 0xffffffc000d47947 */ /* 0x000fec000383ffff */
.L_x_2291:
        /* <DEDUP_REMOVED lines=8> */
.L_x_2292:
        /* <DEDUP_REMOVED lines=8> */
.L_x_2355:
[----:B------:R-:W-:Y:S05]  /*13d50*/  BSYNC B0 ;  /* 0x0000000000007941 */ /* 0x000fea0003800000 */
.L_x_2354:
        /* <DEDUP_REMOVED lines=11> */
.L_x_2356:
        /* <DEDUP_REMOVED lines=16> */
.L_x_2357:
        /* <DEDUP_REMOVED lines=10> */
.L_x_2358:
[----:B------:R-:W-:Y:S02]  /*13fb0*/  IMAD.MOV.U32 R13, RZ, RZ, R6 ;  /* 0x000000ffff0d7224 */ /* 0x000fe400078e0006 */
[----:B------:R-:W-:Y:S01]  /*13fc0*/  IMAD.MOV.U32 R12, RZ, RZ, 0x2 ;  /* 0x00000002ff0c7424 */ /* 0x000fe200078e00ff */
[----:B------:R-:W-:Y:S02]  /*13fd0*/  @P3 IADD3 R14, P0, R35, R14, RZ ;  /* 0x0000000e230e3210 */ /* 0x000fe40007f1e0ff */
[----:B------:R-:W-:-:S03]  /*13fe0*/  LOP3.LUT P6, RZ, R16, 0x10, RZ, 0xc0, !PT ;  /* 0x0000001010ff7812 */ /* 0x000fc600078cc0ff */
[----:B------:R-:W-:Y:S02]  /*13ff0*/  @P3 IMAD.X R19, RZ, RZ, R8, P0 ;  /* 0x000000ffff133224 */ /* 0x000fe400000e0608 */
[----:B------:R-:W-:Y:S02]  /*14000*/  @P3 IMAD.MOV.U32 R2, RZ, RZ, R14 ;  /* 0x000000ffff023224 */ /* 0x000fe400078e000e */
[----:B------:R-:W-:Y:S02]  /*14010*/  @P3 IMAD.MOV.U32 R3, RZ, RZ, R19 ;  /* 0x000000ffff033224 */ /* 0x000fe400078e0013 */
[----:B------:R-:W-:-:S04]  /*14020*/  @P2 VIADD R19, R36, UR45 ;  /* 0x0000002d24132c36 */ /* 0x000fc80008000000 */
[----:B------:R-:W-:Y:S01]  /*14030*/  @!PT LDS RZ, [RZ] ;  /* 0x00000000fffff984 */ /* 0x000fe20000000800 */
[----:B------:R-:W-:Y:S01]  /*14040*/  @!PT LDS RZ, [RZ] ;  /* 0x00000000fffff984 */ /* 0x000fe20000000800 */
[----:B------:R-:W-:Y:S01]  /*14050*/  @!PT LDS RZ, [RZ] ;  /* 0x00000000fffff984 */ /* 0x000fe20000000800 */
[----:B------:R0:W-:Y:S03]  /*14060*/  @P3 LDGSTS.E.BYPASS.LTC128B.128 [R21+0x1ac00], desc[UR36][R2.64], !P6 ;  /* 0x1ac0000002153fae */ /* 0x0001e6000f101d64 */
[----:B0-----:R-:W-:Y:S05]  /*14070*/  WARPSYNC.COLLECTIVE R15, `(.L_x_2359) ;  /* 0x000000000f087348 */ /* 0x001fea0003c00000 */
[----:B------:R1:W2:Y:S02]  /*14080*/  SHFL.IDX P6, R14, R13, R12, R11 ;  /* 0x0000000c0d0e7389 */ /* 0x0002a400000c000b */
[----:B012---:R-:W-:Y:S01]  /*14090*/  ENDCOLLECTIVE ;  /* 0x000000000000791b */ /* 0x007fe20003800000 */
.L_x_2359:
        /* <DEDUP_REMOVED lines=12> */
.L_x_2360:
[----:B------:R-:W-:Y:S02]  /*14160*/  IMAD.MOV.U32 R13, RZ, RZ, R6 ;  /* 0x000000ffff0d7224 */ /* 0x000fe400078e0006 */
[----:B------:R-:W-:Y:S01]  /*14170*/  IMAD.MOV.U32 R12, RZ, RZ, 0x3 ;  /* 0x00000003ff0c7424 */ /* 0x000fe200078e00ff */
[----:B------:R-:W-:-:S05]  /*14180*/  @P2 IADD3 R14, P0, R35, R14, RZ ;  /* 0x0000000e230e2210 */ /* 0x000fca0007f1e0ff */
[----:B------:R-:W-:-:S08]  /*14190*/  @P2 IMAD.MOV.U32 R2, RZ, RZ, R14 ;  /* 0x000000ffff022224 */ /* 0x000fd000078e000e */
[----:B------:R-:W-:Y:S05]  /*141a0*/  WARPSYNC.COLLECTIVE R15, `(.L_x_2361) ;  /* 0x000000000f087348 */ /* 0x000fea0003c00000 */
[----:B------:R0:W1:Y:S02]  /*141b0*/  SHFL.IDX P6, R14, R13, R12, R11 ;  /* 0x0000000c0d0e7389 */ /* 0x00006400000c000b */
[----:B01----:R-:W-:Y:S01]  /*141c0*/  ENDCOLLECTIVE ;  /* 0x000000000000791b */ /* 0x003fe20003800000 */
.L_x_2361:
        /* <DEDUP_REMOVED lines=13> */
.L_x_2362:
[----:B------:R-:W-:Y:S02]  /*142a0*/  IMAD.MOV.U32 R13, RZ, RZ, R7 ;  /* 0x000000ffff0d7224 */ /* 0x000fe400078e0007 */
[----:B------:R-:W-:Y:S01]  /*142b0*/  IMAD.MOV.U32 R12, RZ, RZ, RZ ;  /* 0x000000ffff0c7224 */ /* 0x000fe200078e00ff */
[----:B------:R-:W-:-:S05]  /*142c0*/  @P1 IADD3 R14, P0, R35, R14, RZ ;  /* 0x0000000e230e1210 */ /* 0x000fca0007f1e0ff */
[----:B------:R-:W-:-:S08]  /*142d0*/  @P1 IMAD.MOV.U32 R2, RZ, RZ, R14 ;  /* 0x000000ffff021224 */ /* 0x000fd000078e000e */
[----:B------:R-:W-:Y:S05]  /*142e0*/  WARPSYNC.COLLECTIVE R15, `(.L_x_2363) ;  /* 0x000000000f087348 */ /* 0x000fea0003c00000 */
[----:B------:R0:W1:Y:S02]  /*142f0*/  SHFL.IDX P6, R14, R13, R12, R11 ;  /* 0x0000000c0d0e7389 */ /* 0x00006400000c000b */
[----:B01----:R-:W-:Y:S01]  /*14300*/  ENDCOLLECTIVE ;  /* 0x000000000000791b */ /* 0x003fe20003800000 */
.L_x_2363:
        /* <DEDUP_REMOVED lines=14> */
.L_x_2364:
[----:B------:R-:W-:Y:S05]  /*143f0*/  BRA `(.L_x_2365) ;  /* 0xffffffc000b47947 */ /* 0x000fea000383ffff */
.L_x_2297:
[----:B------:R-:W-:Y:S02]  /*14400*/  IMAD.MOV.U32 R13, RZ, RZ, R5 ;  /* 0x000000ffff0d7224 */ /* 0x000fe400078e0005 */
[----:B------:R-:W-:Y:S02]  /*14410*/  IMAD.MOV.U32 R12, RZ, RZ, RZ ;  /* 0x000000ffff0c7224 */ /* 0x000fe400078e00ff */
[----:B------:R-:W-:Y:S02]  /*14420*/  IMAD.MOV.U32 R11, RZ, RZ, 0x1c1f ;  /* 0x00001c1fff0b7424 */ /* 0x000fe400078e00ff */
[----:B------:R-:W-:Y:S02]  /*14430*/  IMAD.MOV.U32 R15, RZ, RZ, -0x1 ;  /* 0xffffffffff0f7424 */ /* 0x000fe400078e00ff */
[----:B------:R-:W-:-:S07]  /*14440*/  IMAD.U32 R3, RZ, RZ, UR47 ;  /* 0x0000002fff037e24 */ /* 0x000fce000f8e00ff */
[----:B0-2---:R-:W-:Y:S05]  /*14450*/  WARPSYNC.COLLECTIVE R15, `(.L_x_2366) ;  /* 0x000000000f087348 */ /* 0x005fea0003c00000 */
[----:B--2---:R1:W2:Y:S02]  /*14460*/  SHFL.IDX P6, R14, R13, R12, R11 ;  /* 0x0000000c0d0e7389 */ /* 0x0042a400000c000b */
[----:B012---:R-:W-:Y:S01]  /*14470*/  ENDCOLLECTIVE ;  /* 0x000000000000791b */ /* 0x007fe20003800000 */
.L_x_2366:
[----:B------:R-:W-:Y:S02]  /*14480*/  IMAD.MOV.U32 R13, RZ, RZ, R4 ;  /* 0x000000ffff0d7224 */ /* 0x000fe400078e0004 */
[----:B------:R-:W-:-:S07]  /*14490*/  IMAD.MOV.U32 R2, RZ, RZ, R14 ;  /* 0x000000ffff027224 */ /* 0x000fce00078e000e */
[----:B------:R-:W-:Y:S05]  /*144a0*/  WARPSYNC.COLLECTIVE R15, `(.L_x_2367) ;  /* 0x000000000f087348 */ /* 0x000fea0003c00000 */
[----:B------:R0:W1:Y:S02]  /*144b0*/  SHFL.IDX P6, R14, R13, R12, R11 ;  /* 0x0000000c0d0e7389 */ /* 0x00006400000c000b */
[----:B01----:R-:W-:Y:S01]  /*144c0*/  ENDCOLLECTIVE ;  /* 0x000000000000791b */ /* 0x003fe20003800000 */
.L_x_2367:
[----:B------:R-:W-:Y:S02]  /*144d0*/  ULDC UR4, c[0x0][0x288] ;  /* 0x0000a20000047ab9 */ /* 0x000fe40000000800 */
[----:B------:R-:W-:Y:S02]  /*144e0*/  IMAD R7, R0, UR4, RZ ;  /* 0x0000000400077c24 */ /* 0x000fe4000f8e02ff */
[----:B------:R-:W-:-:S04]  /*144f0*/  IMAD R0, R3, 0x80, R28 ;  /* 0x0000008003007824 */ /* 0x000fc800078e021c */
        /* <DEDUP_REMOVED lines=11> */
.L_x_2368:
        /* <DEDUP_REMOVED lines=12> */
.L_x_2369:
        /* <DEDUP_REMOVED lines=8> */
.L_x_2370:
        /* <DEDUP_REMOVED lines=15> */
.L_x_2371:
        /* <DEDUP_REMOVED lines=8> */
.L_x_2372:
        /* <DEDUP_REMOVED lines=13> */
.L_x_2373:
[----:B------:R-:W-:Y:S05]  /*14930*/  BRA `(.L_x_2374) ;  /* 0xffffffc400807947 */ /* 0x000fea000383ffff */
.L_x_2300:
[----:B-1-3--:R-:W-:-:S04]  /*14940*/  IMAD.U32 R3, RZ, RZ, UR45 ;  /* 0x0000002dff037e24 */ /* 0x00afc8000f8e00ff */
[----:B------:R1:W3:Y:S03]  /*14950*/  SYNCS.PHASECHK.TRANS64.TRYWAIT P0, [R3+URZ+0x29820], R0 ;  /* 0x02982000030075a7 */ /* 0x0002e6000800017f */
[----:B---3--:R-:W-:Y:S05]  /*14960*/  @!P0 NANOSLEEP.SYNCS 0x989680 ;  /* 0x009896800000895d */ /* 0x008fea0003900000 */
[----:B------:R-:W3:Y:S02]  /*14970*/  @!P0 SYNCS.PHASECHK.TRANS64 P0, [R3+URZ+0x29820], R0 ;  /* 0x02982000030085a7 */ /* 0x000ee4000800007f */
[----:B---3--:R-:W-:Y:S05]  /*14980*/  @!P0 BRA `(.L_x_2300) ;  /* 0xfffffffc00ec8947 */ /* 0x008fea000383ffff */
[----:B------:R-:W-:Y:S05]  /*14990*/  BRA `(.L_x_2375) ;  /* 0xffffffc400c47947 */ /* 0x000fea000383ffff */
.L_x_2303:
[----:B0-----:R0:W1:Y:S02]  /*149a0*/  SYNCS.PHASECHK.TRANS64.TRYWAIT P0, [R10+URZ+0x29880], R26 ;  /* 0x0298801a0a0075a7 */ /* 0x001064000800017f */
[----:B-1----:R-:W-:Y:S05]  /*149b0*/  @!P0 NANOSLEEP.SYNCS 0x989680 ;  /* 0x009896800000895d */ /* 0x002fea0003900000 */
[----:B------:R-:W1:Y:S02]  /*149c0*/  @!P0 SYNCS.PHASECHK.TRANS64 P0, [R10+URZ+0x29880], R26 ;  /* 0x0298801a0a0085a7 */ /* 0x000e64000800007f */
[----:B-1----:R-:W-:Y:S05]  /*149d0*/  @!P0 BRA `(.L_x_2303) ;  /* 0xfffffffc00f08947 */ /* 0x002fea000383ffff */
[----:B------:R-:W-:Y:S05]  /*149e0*/  BRA `(.L_x_2376) ;  /* 0xffffffc800d47947 */ /* 0x000fea000383ffff */
.L_x_2304:
[----:B------:R-:W-:Y:S01]  /*149f0*/  BSSY B0, `(.L_x_2377) ;  /* 0x0000008000007945 */ /* 0x000fe20003800000 */
[----:B------:R-:W-:Y:S02]  /*14a00*/  IMAD.MOV.U32 R13, RZ, RZ, R25 ;  /* 0x000000ffff0d7224 */ /* 0x000fe400078e0019 */
[----:B------:R-:W-:Y:S02]  /*14a10*/  IMAD.MOV.U32 R12, RZ, RZ, RZ ;  /* 0x000000ffff0c7224 */ /* 0x000fe400078e00ff */
[----:B------:R-:W-:Y:S02]  /*14a20*/  IMAD.MOV.U32 R11, RZ, RZ, 0x1c1f ;  /* 0x00001c1fff0b7424 */ /* 0x000fe400078e00ff */
[----:B------:R-:W-:-:S07]  /*14a30*/  IMAD.MOV.U32 R15, RZ, RZ, -0x1 ;  /* 0xffffffffff0f7424 */ /* 0x000fce00078e00ff */
[----:B0-2---:R-:W-:Y:S05]  /*14a40*/  WARPSYNC.COLLECTIVE R15, `(.L_x_2378) ;  /* 0x000000000f087348 */ /* 0x005fea0003c00000 */
[----:B--2---:R1:W2:Y:S02]  /*14a50*/  SHFL.IDX P6, R14, R13, R12, R11 ;  /* 0x0000000c0d0e7389 */ /* 0x0042a400000c000b */
[----:B012---:R-:W-:Y:S01]  /*14a60*/  ENDCOLLECTIVE ;  /* 0x000000000000791b */ /* 0x007fe20003800000 */
.L_x_2378:
[----:B------:R-:W-:Y:S05]  /*14a70*/  BSYNC B0 ;  /* 0x0000000000007941 */ /* 0x000fea0003800000 */
.L_x_2377:
        /* <DEDUP_REMOVED lines=9> */
.L_x_2379:
[----:B------:R-:W-:Y:S02]  /*14b10*/  IMAD.IADD R21, R33, 0x1, R9 ;  /* 0x0000000121157824 */ /* 0x000fe400078e0209 */
[----:B------:R-:W-:Y:S02]  /*14b20*/  IMAD.MOV.U32 R13, RZ, RZ, R25 ;  /* 0x000000ffff0d7224 */ /* 0x000fe400078e0019 */
[----:B------:R-:W-:Y:S02]  /*14b30*/  IMAD.MOV.U32 R12, RZ, RZ, 0x1 ;  /* 0x00000001ff0c7424 */ /* 0x000fe400078e00ff */
[----:B------:R-:W-:-:S07]  /*14b40*/  IMAD.MOV.U32 R2, RZ, RZ, R14 ;  /* 0x000000ffff027224 */ /* 0x000fce00078e000e */
[----:B------:R-:W-:Y:S05]  /*14b50*/  WARPSYNC.COLLECTIVE R15, `(.L_x_2380) ;  /* 0x000000000f087348 */ /* 0x000fea0003c00000 */
[----:B------:R0:W1:Y:S02]  /*14b60*/  SHFL.IDX P6, R14, R13, R12, R11 ;  /* 0x0000000c0d0e7389 */ /* 0x00006400000c000b */
[----:B01----:R-:W-:Y:S01]  /*14b70*/  ENDCOLLECTIVE ;  /* 0x000000000000791b */ /* 0x003fe20003800000 */
.L_x_2380:
        /* <DEDUP_REMOVED lines=12> */
.L_x_2381:
[----:B------:R-:W-:Y:S02]  /*14c40*/  IMAD.MOV.U32 R13, RZ, RZ, R25 ;  /* 0x000000ffff0d7224 */ /* 0x000fe400078e0019 */
[----:B------:R-:W-:Y:S02]  /*14c50*/  IMAD.MOV.U32 R12, RZ, RZ, 0x2 ;  /* 0x00000002ff0c7424 */ /* 0x000fe400078e00ff */
[----:B------:R-:W-:-:S07]  /*14c60*/  IMAD.MOV.U32 R2, RZ, RZ, R14 ;  /* 0x000000ffff027224 */ /* 0x000fce00078e000e */
[----:B------:R-:W-:Y:S05]  /*14c70*/  WARPSYNC.COLLECTIVE R15, `(.L_x_2382) ;  /* 0x000000000f087348 */ /* 0x000fea0003c00000 */
[----:B------:R0:W1:Y:S02]  /*14c80*/  SHFL.IDX P6, R14, R13, R12, R11 ;  /* 0x0000000c0d0e7389 */ /* 0x00006400000c000b */
[----:B01----:R-:W-:Y:S01]  /*14c90*/  ENDCOLLECTIVE ;  /* 0x000000000000791b */ /* 0x003fe20003800000 */
.L_x_2382:
        /* <DEDUP_REMOVED lines=12> */
.L_x_2383:
[----:B------:R-:W-:Y:S02]  /*14d60*/  IMAD.MOV.U32 R13, RZ, RZ, R25 ;  /* 0x000000ffff0d7224 */ /* 0x000fe400078e0019 */
[----:B------:R-:W-:Y:S02]  /*14d70*/  IMAD.MOV.U32 R12, RZ, RZ, 0x3 ;  /* 0x00000003ff0c7424 */ /* 0x000fe400078e00ff */
[----:B------:R-:W-:-:S07]  /*14d80*/  IMAD.MOV.U32 R2, RZ, RZ, R14 ;  /* 0x000000ffff027224 */ /* 0x000fce00078e000e */
[----:B------:R-:W-:Y:S05]  /*14d90*/  WARPSYNC.COLLECTIVE R15, `(.L_x_2384) ;  /* 0x000000000f087348 */ /* 0x000fea0003c00000 */
[----:B------:R0:W1:Y:S02]  /*14da0*/  SHFL.IDX P6, R14, R13, R12, R11 ;  /* 0x0000000c0d0e7389 */ /* 0x00006400000c000b */
[----:B01----:R-:W-:Y:S01]  /*14db0*/  ENDCOLLECTIVE ;  /* 0x000000000000791b */ /* 0x003fe20003800000 */
.L_x_2384:
        /* <DEDUP_REMOVED lines=12> */
.L_x_2385:
[----:B------:R-:W-:Y:S02]  /*14e80*/  IMAD.MOV.U32 R13, RZ, RZ, R23 ;  /* 0x000000ffff0d7224 */ /* 0x000fe400078e0017 */
[----:B------:R-:W-:Y:S02]  /*14e90*/  IMAD.MOV.U32 R12, RZ, RZ, RZ ;  /* 0x000000ffff0c7224 */ /* 0x000fe400078e00ff */
[----:B------:R-:W-:-:S07]  /*14ea0*/  IMAD.MOV.U32 R2, RZ, RZ, R14 ;  /* 0x000000ffff027224 */ /* 0x000fce00078e000e */
[----:B------:R-:W-:Y:S05]  /*14eb0*/  WARPSYNC.COLLECTIVE R15, `(.L_x_2386) ;  /* 0x000000000f087348 */ /* 0x000fea0003c00000 */
[----:B------:R0:W1:Y:S02]  /*14ec0*/  SHFL.IDX P6, R14, R13, R12, R11 ;  /* 0x0000000c0d0e7389 */ /* 0x00006400000c000b */
[----:B01----:R-:W-:Y:S01]  /*14ed0*/  ENDCOLLECTIVE ;  /* 0x000000000000791b */ /* 0x003fe20003800000 */
.L_x_2386:
        /* <DEDUP_REMOVED lines=12> */
.L_x_2387:
[----:B------:R-:W-:Y:S05]  /*14fa0*/  BRA `(.L_x_2388) ;  /* 0xffffffc800807947 */ /* 0x000fea000383ffff */
.L_x_2307:
[----:B--2---:R2:W3:Y:S02]  /*14fb0*/  SYNCS.PHASECHK.TRANS64.TRYWAIT P0, [R10+URZ+0x29840], R26 ;  /* 0x0298401a0a0075a7 */ /* 0x0044e4000800017f */
[----:B---3--:R-:W-:Y:S05]  /*14fc0*/  @!P0 NANOSLEEP.SYNCS 0x989680 ;  /* 0x009896800000895d */ /* 0x008fea0003900000 */
[----:B------:R-:W3:Y:S02]  /*14fd0*/  @!P0 SYNCS.PHASECHK.TRANS64 P0, [R10+URZ+0x29840], R26 ;  /* 0x0298401a0a0085a7 */ /* 0x000ee4000800007f */
[----:B---3--:R-:W-:Y:S05]  /*14fe0*/  @!P0 BRA `(.L_x_2307) ;  /* 0xfffffffc00f08947 */ /* 0x008fea000383ffff */
[----:B------:R-:W-:Y:S05]  /*14ff0*/  BRA `(.L_x_2389) ;  /* 0xffffffc800bc7947 */ /* 0x000fea000383ffff */
.L_x_2308:
        /* <DEDUP_REMOVED lines=8> */
.L_x_2391:
[----:B------:R-:W-:Y:S05]  /*15080*/  BSYNC B0 ;  /* 0x0000000000007941 */ /* 0x000fea0003800000 */
.L_x_2390:
        /* <DEDUP_REMOVED lines=9> */
.L_x_2392:
[----:B------:R-:W-:Y:S02]  /*15120*/  IMAD.MOV.U32 R13, RZ, RZ, R21 ;  /* 0x000000ffff0d7224 */ /* 0x000fe400078e0015 */
[----:B------:R-:W-:Y:S01]  /*15130*/  IMAD.MOV.U32 R12, RZ, RZ, 0x1 ;  /* 0x00000001ff0c7424 */ /* 0x000fe200078e00ff */
[----:B------:R-:W-:-:S13]  /*15140*/  IADD3 R2, P0, R35, R14, RZ ;  /* 0x0000000e23027210 */ /* 0x000fda0007f1e0ff */
[----:B------:R-:W-:Y:S05]  /*15150*/  WARPSYNC.COLLECTIVE R15, `(.L_x_2393) ;  /* 0x000000000f087348 */ /* 0x000fea0003c00000 */
[----:B------:R0:W1:Y:S02]  /*15160*/  SHFL.IDX P6, R14, R13, R12, R11 ;  /* 0x0000000c0d0e7389 */ /* 0x00006400000c000b */
[----:B01----:R-:W-:Y:S01]  /*15170*/  ENDCOLLECTIVE ;  /* 0x000000000000791b */ /* 0x003fe20003800000 */
.L_x_2393:
        /* <DEDUP_REMOVED lines=12> */
.L_x_2394:
[----:B------:R-:W-:Y:S02]  /*15240*/  IMAD.MOV.U32 R13, RZ, RZ, R21 ;  /* 0x000000ffff0d7224 */ /* 0x000fe400078e0015 */
[----:B------:R-:W-:Y:S01]  /*15250*/  IMAD.MOV.U32 R12, RZ, RZ, 0x2 ;  /* 0x00000002ff0c7424 */ /* 0x000fe200078e00ff */
[----:B------:R-:W-:-:S13]  /*15260*/  IADD3 R2, P0, R35, R14, RZ ;  /* 0x0000000e23027210 */ /* 0x000fda0007f1e0ff */
[----:B------:R-:W-:Y:S05]  /*15270*/  WARPSYNC.COLLECTIVE R15, `(.L_x_2395) ;  /* 0x000000000f087348 */ /* 0x000fea0003c00000 */
[----:B------:R0:W1:Y:S02]  /*15280*/  SHFL.IDX P6, R14, R13, R12, R11 ;  /* 0x0000000c0d0e7389 */ /* 0x00006400000c000b */
[----:B01----:R-:W-:Y:S01]  /*15290*/  ENDCOLLECTIVE ;  /* 0x000000000000791b */ /* 0x003fe20003800000 */
.L_x_2395:
        /* <DEDUP_REMOVED lines=12> */
.L_x_2396:
[----:B------:R-:W-:Y:S02]  /*15360*/  IMAD.MOV.U32 R13, RZ, RZ, R21 ;  /* 0x000000ffff0d7224 */ /* 0x000fe400078e0015 */
[----:B------:R-:W-:Y:S01]  /*15370*/  IMAD.MOV.U32 R12, RZ, RZ, 0x3 ;  /* 0x00000003ff0c7424 */ /* 0x000fe200078e00ff */
[----:B------:R-:W-:-:S13]  /*15380*/  IADD3 R2, P0, R35, R14, RZ ;  /* 0x0000000e23027210 */ /* 0x000fda0007f1e0ff */
[----:B------:R-:W-:Y:S05]  /*15390*/  WARPSYNC.COLLECTIVE R15, `(.L_x_2397) ;  /* 0x000000000f087348 */ /* 0x000fea0003c00000 */
[----:B------:R0:W1:Y:S02]  /*153a0*/  SHFL.IDX P6, R14, R13, R12, R11 ;  /* 0x0000000c0d0e7389 */ /* 0x00006400000c000b */
[----:B01----:R-:W-:Y:S01]  /*153b0*/  ENDCOLLECTIVE ;  /* 0x000000000000791b */ /* 0x003fe20003800000 */
.L_x_2397:
        /* <DEDUP_REMOVED lines=12> */
.L_x_2398:
[----:B------:R-:W-:Y:S02]  /*15480*/  IMAD.MOV.U32 R13, RZ, RZ, R24 ;  /* 0x000000ffff0d7224 */ /* 0x000fe400078e0018 */
[----:B------:R-:W-:Y:S01]  /*15490*/  IMAD.MOV.U32 R12, RZ, RZ, RZ ;  /* 0x000000ffff0c7224 */ /* 0x000fe200078e00ff */
[----:B------:R-:W-:-:S13]  /*154a0*/  IADD3 R2, P0, R35, R14, RZ ;  /* 0x0000000e23027210 */ /* 0x000fda0007f1e0ff */
[----:B------:R-:W-:Y:S05]  /*154b0*/  WARPSYNC.COLLECTIVE R15, `(.L_x_2399) ;  /* 0x000000000f087348 */ /* 0x000fea0003c00000 */
[----:B------:R0:W1:Y:S02]  /*154c0*/  SHFL.IDX P6, R14, R13, R12, R11 ;  /* 0x0000000c0d0e7389 */ /* 0x00006400000c000b */
[----:B01----:R-:W-:Y:S01]  /*154d0*/  ENDCOLLECTIVE ;  /* 0x000000000000791b */ /* 0x003fe20003800000 */
.L_x_2399:
        /* <DEDUP_REMOVED lines=12> */
.L_x_2400:
[----:B------:R-:W-:Y:S05]  /*155a0*/  BRA `(.L_x_2401) ;  /* 0xffffffc800607947 */ /* 0x000fea000383ffff */
.L_x_2311:
[----:B0-----:R0:W3:Y:S02]  /*155b0*/  SYNCS.PHASECHK.TRANS64.TRYWAIT P0, [R19+URZ+0x29870], R2 ;  /* 0x02987002130075a7 */ /* 0x0010e4000800017f */
[----:B---3--:R-:W-:Y:S05]  /*155c0*/  @!P0 NANOSLEEP.SYNCS 0x989680 ;  /* 0x009896800000895d */ /* 0x008fea0003900000 */
[----:B------:R-:W3:Y:S02]  /*155d0*/  @!P0 SYNCS.PHASECHK.TRANS64 P0, [R19+URZ+0x29870], R2 ;  /* 0x02987002130085a7 */ /* 0x000ee4000800007f */
[----:B---3--:R-:W-:Y:S05]  /*155e0*/  @!P0 BRA `(.L_x_2311) ;  /* 0xfffffffc00f08947 */ /* 0x008fea000383ffff */
[----:B------:R-:W-:Y:S05]  /*155f0*/  BRA `(.L_x_2402) ;  /* 0xffffffc800b47947 */ /* 0x000fea000383ffff */
.L_x_2313:
[----:B0-----:R0:W1:Y:S02]  /*15600*/  SYNCS.PHASECHK.TRANS64.TRYWAIT P0, [R19+URZ+0x29860], R2 ;  /* 0x02986002130075a7 */ /* 0x001064000800017f */
[----:B-1----:R-:W-:Y:S05]  /*15610*/  @!P0 NANOSLEEP.SYNCS 0x989680 ;  /* 0x009896800000895d */ /* 0x002fea0003900000 */
[----:B------:R-:W1:Y:S02]  /*15620*/  @!P0 SYNCS.PHASECHK.TRANS64 P0, [R19+URZ+0x29860], R2 ;  /* 0x02986002130085a7 */ /* 0x000e64000800007f */
[----:B-1----:R-:W-:Y:S05]  /*15630*/  @!P0 BRA `(.L_x_2313) ;  /* 0xfffffffc00f08947 */ /* 0x002fea000383ffff */
[----:B------:R-:W-:Y:S05]  /*15640*/  BRA `(.L_x_2403) ;  /* 0xffffffc800bc7947 */ /* 0x000fea000383ffff */
.L_x_2320:
[----:B-1----:R1:W4:Y:S02]  /*15650*/  SYNCS.PHASECHK.TRANS64.TRYWAIT P0, [R17+URZ+0x29870], R0 ;  /* 0x02987000110075a7 */ /* 0x002324000800017f */
[----:B----4-:R-:W-:Y:S05]  /*15660*/  @!P0 NANOSLEEP.SYNCS 0x989680 ;  /* 0x009896800000895d */ /* 0x010fea0003900000 */
[----:B------:R-:W4:Y:S02]  /*15670*/  @!P0 SYNCS.PHASECHK.TRANS64 P0, [R17+URZ+0x29870], R0 ;  /* 0x02987000110085a7 */ /* 0x000f24000800007f */
[----:B----4-:R-:W-:Y:S05]  /*15680*/  @!P0 BRA `(.L_x_2320) ;  /* 0xfffffffc00f08947 */ /* 0x010fea000383ffff */
[----:B------:R-:W-:Y:S05]  /*15690*/  BRA `(.L_x_2404) ;  /* 0xffffffd0004c7947 */ /* 0x000fea000383ffff */
.L_x_2322:
[----:B-1----:R1:W3:Y:S02]  /*156a0*/  SYNCS.PHASECHK.TRANS64.TRYWAIT P0, [R17+URZ+0x29860], R4 ;  /* 0x02986004110075a7 */ /* 0x0022e4000800017f */
[----:B---3--:R-:W-:Y:S05]  /*156b0*/  @!P0 NANOSLEEP.SYNCS 0x989680 ;  /* 0x009896800000895d */ /* 0x008fea0003900000 */
[----:B------:R-:W3:Y:S02]  /*156c0*/  @!P0 SYNCS.PHASECHK.TRANS64 P0, [R17+URZ+0x29860], R4 ;  /* 0x02986004110085a7 */ /* 0x000ee4000800007f */
[----:B---3--:R-:W-:Y:S05]  /*156d0*/  @!P0 BRA `(.L_x_2322) ;  /* 0xfffffffc00f08947 */ /* 0x008fea000383ffff */
[----:B------:R-:W-:Y:S05]  /*156e0*/  BRA `(.L_x_2405) ;  /* 0xffffffd0006c7947 */ /* 0x000fea000383ffff */
.L_x_2325:
[----:B--2---:R2:W3:Y:S02]  /*156f0*/  SYNCS.PHASECHK.TRANS64.TRYWAIT P0, [R6+URZ+0x29820], R3 ;  /* 0x02982003060075a7 */ /* 0x0044e4000800017f */
[----:B---3--:R-:W-:Y:S05]  /*15700*/  @!P0 NANOSLEEP.SYNCS 0x989680 ;  /* 0x009896800000895d */ /* 0x008fea0003900000 */
[----:B------:R-:W3:Y:S02]  /*15710*/  @!P0 SYNCS.PHASECHK.TRANS64 P0, [R6+URZ+0x29820], R3 ;  /* 0x02982003060085a7 */ /* 0x000ee4000800007f */
[----:B---3--:R-:W-:Y:S05]  /*15720*/  @!P0 BRA `(.L_x_2325) ;  /* 0xfffffffc00f08947 */ /* 0x008fea000383ffff */
[----:B------:R-:W-:Y:S05]  /*15730*/  BRA `(.L_x_2406) ;  /* 0xffffffd400cc7947 */ /* 0x000fea000383ffff */
.L_x_2327:
[----:B--2---:R2:W3:Y:S02]  /*15740*/  SYNCS.PHASECHK.TRANS64.TRYWAIT P1, [R5+URZ+0x29840], R4 ;  /* 0x02984004050075a7 */ /* 0x0044e4000802017f */
[----:B---3--:R-:W-:Y:S05]  /*15750*/  @!P1 NANOSLEEP.SYNCS 0x989680 ;  /* 0x009896800000995d */ /* 0x008fea0003900000 */
[----:B------:R-:W3:Y:S02]  /*15760*/  @!P1 SYNCS.PHASECHK.TRANS64 P1, [R5+URZ+0x29840], R4 ;  /* 0x02984004050095a7 */ /* 0x000ee4000802007f */
[----:B---3--:R-:W-:Y:S05]  /*15770*/  @!P1 BRA `(.L_x_2327) ;  /* 0xfffffffc00f09947 */ /* 0x008fea000383ffff */
[----:B------:R-:W-:Y:S05]  /*15780*/  BRA `(.L_x_2407) ;  /* 0xffffffd800107947 */ /* 0x000fea000383ffff */
.L_x_2329:
[----:B---3--:R3:W4:Y:S02]  /*15790*/  SYNCS.PHASECHK.TRANS64.TRYWAIT P1, [R3+URZ+0x29840], R0 ;  /* 0x02984000030075a7 */ /* 0x008724000802017f */
[----:B----4-:R-:W-:Y:S05]  /*157a0*/  @!P1 NANOSLEEP.SYNCS 0x989680 ;  /* 0x009896800000995d */ /* 0x010fea0003900000 */
[----:B------:R-:W4:Y:S02]  /*157b0*/  @!P1 SYNCS.PHASECHK.TRANS64 P1, [R3+URZ+0x29840], R0 ;  /* 0x02984000030095a7 */ /* 0x000f24000802007f */
[----:B----4-:R-:W-:Y:S05]  /*157c0*/  @!P1 BRA `(.L_x_2329) ;  /* 0xfffffffc00f09947 */ /* 0x010fea000383ffff */
[----:B------:R-:W-:Y:S05]  /*157d0*/  BRA `(.L_x_2408) ;  /* 0xffffffd8001c7947 */ /* 0x000fea000383ffff */
.L_x_2331:
[----:B----4-:R4:W0:Y:S02]  /*157e0*/  SYNCS.PHASECHK.TRANS64.TRYWAIT P1, [R5+URZ+0x29860], R4 ;  /* 0x02986004050075a7 */ /* 0x010824000802017f */
[----:B0-----:R-:W-:Y:S05]  /*157f0*/  @!P1 NANOSLEEP.SYNCS 0x989680 ;  /* 0x009896800000995d */ /* 0x001fea0003900000 */
[----:B------:R-:W0:Y:S02]  /*15800*/  @!P1 SYNCS.PHASECHK.TRANS64 P1, [R5+URZ+0x29860], R4 ;  /* 0x02986004050095a7 */ /* 0x000e24000802007f */
[----:B0-----:R-:W-:Y:S05]  /*15810*/  @!P1 BRA `(.L_x_2331) ;  /* 0xfffffffc00f09947 */ /* 0x001fea000383ffff */
[----:B------:R-:W-:Y:S05]  /*15820*/  BRA `(.L_x_2409) ;  /* 0xffffffd800187947 */ /* 0x000fea000383ffff */
.L_x_2333:
[----:B------:R0:W0:Y:S02]  /*15830*/  SYNCS.PHASECHK.TRANS64.TRYWAIT P1, [R3+URZ+0x29860], R0 ;  /* 0x02986000030075a7 */ /* 0x000024000802017f */
[----:B0-----:R-:W-:Y:S05]  /*15840*/  @!P1 NANOSLEEP.SYNCS 0x989680 ;  /* 0x009896800000995d */ /* 0x001fea0003900000 */
[----:B------:R-:W0:Y:S02]  /*15850*/  @!P1 SYNCS.PHASECHK.TRANS64 P1, [R3+URZ+0x29860], R0 ;  /* 0x02986000030095a7 */ /* 0x000e24000802007f */
[----:B0-----:R-:W-:Y:S05]  /*15860*/  @!P1 BRA `(.L_x_2333) ;  /* 0xfffffffc00f09947 */ /* 0x001fea000383ffff */
[----:B------:R-:W-:Y:S05]  /*15870*/  BRA `(.L_x_2410) ;  /* 0xffffffd800147947 */ /* 0x000fea000383ffff */
.L_x_2335:
[----:B------:R0:W0:Y:S02]  /*15880*/  SYNCS.PHASECHK.TRANS64.TRYWAIT P1, [R5+URZ+0x29880], R4 ;  /* 0x02988004050075a7 */ /* 0x000024000802017f */
[----:B0-----:R-:W-:Y:S05]  /*15890*/  @!P1 NANOSLEEP.SYNCS 0x989680 ;  /* 0x009896800000995d */ /* 0x001fea0003900000 */
[----:B------:R-:W0:Y:S02]  /*158a0*/  @!P1 SYNCS.PHASECHK.TRANS64 P1, [R5+URZ+0x29880], R4 ;  /* 0x02988004050095a7 */ /* 0x000e24000802007f */
[----:B0-----:R-:W-:Y:S05]  /*158b0*/  @!P1 BRA `(.L_x_2335) ;  /* 0xfffffffc00f09947 */ /* 0x001fea000383ffff */
[----:B------:R-:W-:Y:S05]  /*158c0*/  BRA `(.L_x_2411) ;  /* 0xffffffd800107947 */ /* 0x000fea000383ffff */
.L_x_2412:
        /* <DEDUP_REMOVED lines=11> */
.L_x_3320:


//--------------------- .text._ZN7cutlass13device_kernelIN5flash11enable_sm90INS1_16FlashAttnFwdSm90INS1_25CollectiveMainloopFwdSm90ILi2EN4cute5tupleIJNS5_1CILi1EEES8_S8_EEENS6_IJNS7_ILi128EEENS7_ILi160EEENS7_ILi192EEEEEELi128ENS_12float_e4m3_tEfNS_4arch4Sm90ELb1ELb0ELb0ELb1ELb1ELb0ELb0ELb1ELb1ELb1ELb1ELb0EEENS1_21CollectiveEpilogueFwdINS6_IJSA_SA_SB_EEES9_NS_10bfloat16_tESG_Li256ELb1ELb1ELb1ELb1EEENS1_36VarlenDynamicPersistentTileSchedulerILi128ELi160ELi256ELi128ELb1ELb1ELb1ELb1ELb1ELb1EEEEEEEEEvNT_6ParamsE --------------------------
	.section	.text._ZN7cutlass13device_kernelIN5flash11enable_sm90INS1_16FlashAttnFwdSm90INS1_25CollectiveMainloopFwdSm90ILi2EN4cute5tupleIJNS5_1CILi1EEES8_S8_EEENS6_IJNS7_ILi128EEENS7_ILi160EEENS7_ILi192EEEEEELi128ENS_12float_e4m3_tEfNS_4arch4Sm90ELb1ELb0ELb0ELb1ELb1ELb0ELb0ELb1ELb1ELb1ELb1ELb0EEENS1_21CollectiveEpilogueFwdINS6_IJSA_SA_SB_EEES9_NS_10bfloat16_tESG_Li256ELb1ELb1ELb1ELb1EEENS1_36VarlenDynamicPersistentTileSchedulerILi128ELi160ELi256ELi128ELb1ELb1ELb1ELb1ELb1ELb1EEEEEEEEEvNT_6ParamsE,"ax",@progbits
	.align	128
.text._ZN7cutlass13device_kernelIN5flash11enable_sm90INS1_16FlashAttnFwdSm90INS1_25CollectiveMainloopFwdSm90ILi2EN4cute5tupleIJNS5_1CILi1EEES8_S8_EEENS6_IJNS7_ILi128EEENS7_ILi160EEENS7_ILi192EEEEEELi128ENS_12float_e4m3_tEfNS_4arch4Sm90ELb1ELb0ELb0ELb1ELb1ELb0ELb0ELb1ELb1ELb1ELb1ELb0EEENS1_21CollectiveEpilogueFwdINS6_IJSA_SA_SB_EEES9_NS_10bfloat16_tESG_Li256ELb1ELb1ELb1ELb1EEENS1_36VarlenDynamicPersistentTileSchedulerILi128ELi160ELi256ELi128ELb1ELb1ELb1ELb1ELb1ELb1EEEEEEEEEvNT_6ParamsE:
        .type           _ZN7cutlass13device_kernelIN5flash11enable_sm90INS1_16FlashAttnFwdSm90INS1_25CollectiveMainloopFwdSm90ILi2EN4cute5tupleIJNS5_1CILi1EEES8_S8_EEENS6_IJNS7_ILi128EEENS7_ILi160EEENS7_ILi192EEEEEELi128ENS_12float_e4m3_tEfNS_4arch4Sm90ELb1ELb0ELb0ELb1ELb1ELb0ELb0ELb1ELb1ELb1ELb1ELb0EEENS1_21CollectiveEpilogueFwdINS6_IJSA_SA_SB_EEES9_NS_10bfloat16_tESG_Li256ELb1ELb1ELb1ELb1EEENS1_36VarlenDynamicPersistentTileSchedulerILi128ELi160ELi256ELi128ELb1ELb1ELb1ELb1ELb1ELb1EEEEEEEEEvNT_6ParamsE,@function
        .size           _ZN7cutlass13device_kernelIN5flash11enable_sm90INS1_16FlashAttnFwdSm90INS1_25CollectiveMainloopFwdSm90ILi2EN4cute5tupleIJNS5_1CILi1EEES8_S8_EEENS6_IJNS7_ILi128EEENS7_ILi160EEENS7_ILi192EEEEEELi128ENS_12float_e4m3_tEfNS_4arch4Sm90ELb1ELb0ELb0ELb1ELb1ELb0ELb0ELb1ELb1ELb1ELb1ELb0EEENS1_21CollectiveEpilogueFwdINS6_IJSA_SA_SB_EEES9_NS_10bfloat16_tESG_Li256ELb1ELb1ELb1ELb1EEENS1_36VarlenDynamicPersistentTileSchedulerILi128ELi160ELi256ELi128ELb1ELb1ELb1ELb1ELb1ELb1EEEEEEEEEvNT_6ParamsE,(.L_x_3321 - _ZN7cutlass13device_kernelIN5flash11enable_sm90INS1_16FlashAttnFwdSm90INS1_25CollectiveMainloopFwdSm90ILi2EN4cute5tupleIJNS5_1CILi1EEES8_S8_EEENS6_IJNS7_ILi128EEENS7_ILi160EEENS7_ILi192EEEEEELi128ENS_12float_e4m3_tEfNS_4arch4Sm90ELb1ELb0ELb0ELb1ELb1ELb0ELb0ELb1ELb1ELb1ELb1ELb0EEENS1_21CollectiveEpilogueFwdINS6_IJSA_SA_SB_EEES9_NS_10bfloat16_tESG_Li256ELb1ELb1ELb1ELb1EEENS1_36VarlenDynamicPersistentTileSchedulerILi128ELi160ELi256ELi128ELb1ELb1ELb1ELb1ELb1ELb1EEEEEEEEEvNT_6ParamsE)
        .other          _ZN7cutlass13device_kernelIN5flash11enable_sm90INS1_16FlashAttnFwdSm90INS1_25CollectiveMainloopFwdSm90ILi2EN4cute5tupleIJNS5_1CILi1EEES8_S8_EEENS6_IJNS7_ILi128EEENS7_ILi160EEENS7_ILi192EEEEEELi128ENS_12float_e4m3_tEfNS_4arch4Sm90ELb1ELb0ELb0ELb1ELb1ELb0ELb0ELb1ELb1ELb1ELb1ELb0EEENS1_21CollectiveEpilogueFwdINS6_IJSA_SA_SB_EEES9_NS_10bfloat16_tESG_Li256ELb1ELb1ELb1ELb1EEENS1_36VarlenDynamicPersistentTileSchedulerILi128ELi160ELi256ELi128ELb1ELb1ELb1ELb1ELb1ELb1EEEEEEEEEvNT_6ParamsE,@"STO_CUDA_ENTRY STV_DEFAULT"
_ZN7cutlass13device_kernelIN5flash11enable_sm90INS1_16FlashAttnFwdSm90INS1_25CollectiveMainloopFwdSm90ILi2EN4cute5tupleIJNS5_1CILi1EEES8_S8_EEENS6_IJNS7_ILi128EEENS7_ILi160EEENS7_ILi192EEEEEELi128ENS_12float_e4m3_tEfNS_4arch4Sm90ELb1ELb0ELb0ELb1ELb1ELb0ELb0ELb1ELb1ELb1ELb1ELb0EEENS1_21CollectiveEpilogueFwdINS6_IJSA_SA_SB_EEES9_NS_10bfloat16_tESG_Li256ELb1ELb1ELb1ELb1EEENS1_36VarlenDynamicPersistentTileSchedulerILi128ELi160ELi256ELi128ELb1ELb1ELb1ELb1ELb1ELb1EEEEEEEEEvNT_6ParamsE:
        /* <DEDUP_REMOVED lines=45> */
.L_x_2413:
        /* <DEDUP_REMOVED lines=22> */
.L_x_2414:
        /* <DEDUP_REMOVED lines=18> */
.L_x_2415:
        /* <DEDUP_REMOVED lines=22> */
.L_x_2416:
        /* <DEDUP_REMOVED lines=24> */
.L_x_2417:
[----:B------:R-:W-:Y:S01]  /*0830*/  UISETP.NE.AND UP0, UPT, UR9, URZ, UPT ;  /* 0x0000003f0900728c */ /* 0x000fe2000bf05270 */
[----:B------:R-:W-:Y:S01]  /*0840*/  NOP ;  /* 0x0000000000007918 */ /* 0x000fe20000000000 */
[----:B01----:R-:W-:Y:S01]  /*0850*/  UMOV UR4, 0x1 ;  /* 0x0000000100047882 */ /* 0x003fe20000000000 */
[----:B------:R-:W-:Y:S01]  /*0860*/  ULDC.64 UR36, c[0x0][0x208] ;  /* 0x0000820000247ab9 */ /* 0x000fe20000000a00 */
[----:B------:R-:W-:Y:S01]  /*0870*/  USEL UR4, UR4, 0x2, !UP0 ;  /* 0x0000000204047887 */ /* 0x000fe2000c000000 */
[----:B--234-:R-:W-:Y:S01]  /*0880*/  BAR.SYNC.DEFER_BLOCKING 0x0 ;  /* 0x0000000000007b1d */ /* 0x01cfe20000010000 */
[----:B------:R-:W-:-:S04]  /*0890*/  PLOP3.LUT P0, PT, PT, PT, UP0, 0x80, 0x0 ;  /* 0x000000000000781c */ /* 0x000fc80003f0f008 */
[----:B------:R-:W-:-:S05]  /*08a0*/  IMAD.U32 R3, RZ, RZ, UR4 ;  /* 0x00000004ff037e24 */ /* 0x000fca000f8e00ff */
[----:B------:R0:W-:Y:S04]  /*08b0*/  STL [R1+0x2c], R3 ;  /* 0x00002c0301007387 */ /* 0x0001e80000100800 */
[----:B------:R-:W-:Y:S05]  /*08c0*/  @!P0 BRA `(.L_x_2418) ;  /* 0x000000f400fc8947 */ /* 0x000fea0003800000 */
.L_x_2419:
[----:B------:R-:W-:-:S08]  /*08d0*/  NOP ;  /* 0x0000000000007918 */ /* 0x000fd00000000000 */
[----:B------:R-:W1:Y:S02]  /*08e0*/  USETMAXREG.TRY_ALLOC.CTAPOOL UP0, 0xe8 ;  /* 0x000000e8000079c8 */ /* 0x000e640008000600 */
[----:B-1----:R-:W-:-:S13]  /*08f0*/  PLOP3.LUT P0, PT, PT, PT, UP0, 0x80, 0x0 ;  /* 0x000000000000781c */ /* 0x002fda0003f0f008 */
[----:B------:R-:W-:Y:S05]  /*0900*/  @!P0 BRA `(.L_x_2419) ;  /* 0xfffffffc00f08947 */ /* 0x000fea000383ffff */
[----:B------:R-:W1:Y:S01]  /*0910*/  S2R R2, SR_TID.X ;  /* 0x0000000000027919 */ /* 0x000e620000002100 */
[----:B------:R-:W2:Y:S01]  /*0920*/  S2UR UR5, SR_CgaCtaId ;  /* 0x00000000000579c3 */ /* 0x000ea20000008800 */
[----:B------:R-:W-:-:S07]  /*0930*/  UMOV UR4, 0x400 ;  /* 0x0000040000047882 */ /* 0x000fce0000000000 */
[----:B------:R-:W-:Y:S06]  /*0940*/  BAR.ARV 0x8, 0x180 ;  /* 0x0206000000007b1d */ /* 0x000fec0000002000 */
[----:B--2---:R-:W-:Y:S01]  /*0950*/  ULEA UR4, UR5, UR4, 0x18 ;  /* 0x0000000405047291 */ /* 0x004fe2000f8ec03f */
[----:B-1----:R-:W-:-:S04]  /*0960*/  LOP3.LUT R0, R2, 0xffffff80, RZ, 0xc0, !PT ;  /* 0xffffff8002007812 */ /* 0x002fc800078ec0ff */
[----:B------:R-:W-:-:S13]  /*0970*/  ISETP.NE.AND P0, PT, R0, 0x80, PT ;  /* 0x000000800000780c */ /* 0x000fda0003f05270 */
[----:B------:R-:W-:Y:S08]  /*0980*/  @!P0 BAR.ARV 0x9, 0x100 ;  /* 0x0244000000008b1d */ /* 0x000ff00000002000 */
[----:B------:R-:W-:Y:S06]  /*0990*/  BAR.SYNC.DEFER_BLOCKING 0x5, 0x180 ;  /* 0x0146000000007b1d */ /* 0x000fec0000010000 */
[----:B------:R-:W1:Y:S01]  /*09a0*/  LDS.128 R28, [UR4+0x298d0] ;  /* 0x0298d004ff1c7984 */ /* 0x000e620008000c00 */
[----:B------:R-:W-:Y:S01]  /*09b0*/  ULDC UR4, c[0x0][0xc3c] ;  /* 0x00030f0000047ab9 */ /* 0x000fe20000000800 */
[----:B------:R-:W-:Y:S06]  /*09c0*/  BAR.ARV 0x4, 0x180 ;  /* 0x0106000000007b1d */ /* 0x000fec0000002000 */
[----:B-1----:R-:W-:-:S13]  /*09d0*/  ISETP.GE.AND P0, PT, R31, UR4, PT ;  /* 0x000000041f007c0c */ /* 0x002fda000bf06270 */
[----:B------:R-:W-:Y:S05]  /*09e0*/  @P0 EXIT ;  /* 0x000000000000094d */ /* 0x000fea0003800000 */
[----:B0-----:R-:W2:Y:S01]  /*09f0*/  LDL R3, [R1+0x2c] ;  /* 0x00002c0001037983 */ /* 0x001ea20000100800 */
[----:B------:R-:W-:Y:S01]  /*0a00*/  VIADD R224, R2, 0xffffff80 ;  /* 0xffffff8002e07836 */ /* 0x000fe20000000000 */
[----:B------:R-:W-:Y:S01]  /*0a10*/  R2UR UR6, R29 ;  /* 0x000000001d0672ca */ /* 0x000fe200000e0000 */
[----:B------:R-:W-:Y:S01]  /*0a20*/  UMOV UR60, URZ ;  /* 0x0000003f003c7c82 */ /* 0x000fe20008000000 */
[----:B------:R-:W-:Y:S01]  /*0a30*/  R2UR UR5, R30 ;  /* 0x000000001e0572ca */ /* 0x000fe200000e0000 */
[----:B------:R-:W-:Y:S01]  /*0a40*/  UMOV UR41, URZ ;  /* 0x0000003f00297c82 */ /* 0x000fe20008000000 */
[----:B------:R-:W-:Y:S01]  /*0a50*/  UMOV UR38, URZ ;  /* 0x0000003f00267c82 */ /* 0x000fe20008000000 */
[----:B--2---:R-:W-:Y:S02]  /*0a60*/  R2UR UR4, R3 ;  /* 0x00000000030472ca */ /* 0x004fe400000e0000 */
[----:B------:R-:W-:-:S04]  /*0a70*/  SHF.R.S32.HI R3, RZ, 0x1f, R224 ;  /* 0x0000001fff037819 */ /* 0x000fc800000114e0 */
[CC--:B------:R-:W-:Y:S02]  /*0a80*/  LEA.HI R0, R3.reuse, R224.reuse, RZ, 0x7 ;  /* 0x000000e003007211 */ /* 0x0c0fe400078f38ff */
[CC--:B------:R-:W-:Y:S02]  /*0a90*/  LEA.HI R4, R3.reuse, R224.reuse, RZ, 0x5 ;  /* 0x000000e003047211 */ /* 0x0c0fe400078f28ff */
[----:B------:R-:W-:Y:S02]  /*0aa0*/  LOP3.LUT R203, R0, 0xffffff80, RZ, 0xc0, !PT ;  /* 0xffffff8000cb7812 */ /* 0x000fe400078ec0ff */
[----:B------:R-:W-:Y:S01]  /*0ab0*/  LEA.HI R2, R3, R224, RZ, 0x4 ;  /* 0x000000e003027211 */ /* 0x000fe200078f20ff */
[----:B------:R-:W-:Y:S01]  /*0ac0*/  IMAD.SHL.U32 R4, R4, 0x20, RZ ;  /* 0x0000002004047824 */ /* 0x000fe200078e00ff */
[----:B------:R-:W-:Y:S01]  /*0ad0*/  SHF.R.S32.HI R219, RZ, 0x7, R0 ;  /* 0x00000007ffdb7819 */ /* 0x000fe20000011400 */
[----:B------:R-:W-:Y:S01]  /*0ae0*/  IMAD.IADD R203, R224, 0x1, -R203 ;  /* 0x00000001e0cb7824 */ /* 0x000fe200078e0acb */
[----:B------:R-:W-:Y:S01]  /*0af0*/  SHF.R.S32.HI R7, RZ, 0x4, R2 ;  /* 0x00000004ff077819 */ /* 0x000fe20000011402 */
[----:B------:R-:W-:Y:S01]  /*0b00*/  ULOP3.LUT UR61, UR4, 0x1, URZ, 0xfc, !UPT ;  /* 0x00000001043d7892 */ /* 0x000fe2000f8efc3f */
[----:B------:R-:W-:-:S02]  /*0b10*/  LOP3.LUT R5, R2, 0x3fffff0, RZ, 0xc0, !PT ;  /* 0x03fffff002057812 */ /* 0x000fc400078ec0ff */
[----:B------:R-:W-:Y:S02]  /*0b20*/  SHF.R.S32.HI R6, RZ, 0x1f, R203 ;  /* 0x0000001fff067819 */ /* 0x000fe400000114cb */
[----:B------:R-:W-:Y:S01]  /*0b30*/  LOP3.LUT R4, R4, 0xfffffc00, RZ, 0xc0, !PT ;  /* 0xfffffc0004047812 */ /* 0x000fe200078ec0ff */
[----:B------:R-:W-:Y:S01]  /*0b40*/  IMAD.IADD R5, R224, 0x1, -R5 ;  /* 0x00000001e0057824 */ /* 0x000fe200078e0a05 */
[----:B------:R-:W-:Y:S02]  /*0b50*/  LEA.HI R2, R2, R7, RZ, 0x1 ;  /* 0x0000000702027211 */ /* 0x000fe400078f08ff */
[----:B------:R-:W-:Y:S01]  /*0b60*/  LEA.HI R8, R6, R203, RZ, 0x2 ;  /* 0x000000cb06087211 */ /* 0x000fe200078f10ff */
[----:B------:R-:W-:Y:S01]  /*0b70*/  IMAD R5, R5, 0x40, R4 ;  /* 0x0000004005057824 */ /* 0x000fe200078e0204 */
[----:B------:R-:W-:Y:S02]  /*0b80*/  LOP3.LUT R2, R2, 0x1ffffffe, RZ, 0xc0, !PT ;  /* 0x1ffffffe02027812 */ /* 0x000fe400078ec0ff */
[----:B------:R-:W-:-:S02]  /*0b90*/  LEA.HI R4, R3, R224, RZ, 0x2 ;  /* 0x000000e003047211 */ /* 0x000fc400078f10ff */
[----:B------:R-:W-:Y:S01]  /*0ba0*/  SHF.R.S32.HI R9, RZ, 0x2, R8 ;  /* 0x00000002ff097819 */ /* 0x000fe20000011408 */
[----:B------:R-:W-:Y:S01]  /*0bb0*/  IMAD.IADD R2, R7, 0x1, -R2 ;  /* 0x0000000107027824 */ /* 0x000fe200078e0a02 */
[----:B------:R-:W-:Y:S02]  /*0bc0*/  SHF.R.S32.HI R10, RZ, 0x1f, R8 ;  /* 0x0000001fff0a7819 */ /* 0x000fe40000011408 */
[----:B------:R-:W-:Y:S01]  /*0bd0*/  LOP3.LUT R7, R4, 0xfffffffc, RZ, 0xc0, !PT ;  /* 0xfffffffc04077812 */ /* 0x000fe200078ec0ff */
[----:B------:R-:W-:Y:S01]  /*0be0*/  IMAD R221, R2, 0x8, R5 ;  /* 0x0000000802dd7824 */ /* 0x000fe200078e0205 */
[----:B------:R-:W-:Y:S02]  /*0bf0*/  LEA.HI R3, R3, R224, RZ, 0x3 ;  /* 0x000000e003037211 */ /* 0x000fe400078f18ff */
[----:B------:R-:W-:Y:S01]  /*0c00*/  LEA.HI R10, R10, R9, RZ, 0x3 ;  /* 0x000000090a0a7211 */ /* 0x000fe200078f18ff */
[----:B------:R-:W-:Y:S01]  /*0c10*/  IMAD.IADD R7, R224, 0x1, -R7 ;  /* 0x00000001e0077824 */ /* 0x000fe200078e0a07 */
[----:B------:R-:W-:-:S02]  /*0c20*/  LOP3.LUT R5, R3, 0xfffffff8, RZ, 0xc0, !PT ;  /* 0xfffffff803057812 */ /* 0x000fc400078ec0ff */
[----:B------:R-:W-:Y:S02]  /*0c30*/  LOP3.LUT R8, R8, 0x7ffffffc, RZ, 0xc0, !PT ;  /* 0x7ffffffc08087812 */ /* 0x000fe400078ec0ff */
[----:B------:R-:W-:Y:S01]  /*0c40*/  LOP3.LUT R10, R10, 0xfffffff8, RZ, 0xc0, !PT ;  /* 0xfffffff80a0a7812 */ /* 0x000fe200078ec0ff */
[----:B------:R-:W-:Y:S01]  /*0c50*/  IMAD.IADD R22, R224, 0x1, -R5 ;  /* 0x00000001e0167824 */ /* 0x000fe200078e0a05 */
[----:B------:R-:W-:Y:S01]  /*0c60*/  LEA.HI R6, R6, R203, RZ, 0x5 ;  /* 0x000000cb06067211 */ /* 0x000fe200078f28ff */
[----:B------:R-:W-:Y:S01]  /*0c70*/  IMAD.IADD R8, R203, 0x1, -R8 ;  /* 0x00000001cb087824 */ /* 0x000fe200078e0a08 */
[----:B------:R-:W-:Y:S01]  /*0c80*/  LEA.HI R0, R0, R219, RZ, 0x1 ;  /* 0x000000db00007211 */ /* 0x000fe200078f08ff */
[----:B------:R-:W-:Y:S01]  /*0c90*/  IMAD.IADD R9, R9, 0x1, -R10 ;  /* 0x0000000109097824 */ /* 0x000fe200078e0a0a */
[----:B------:R-:W-:Y:S01]  /*0ca0*/  LEA.HI R2, R7, R7, RZ, 0x1 ;  /* 0x0000000707027211 */ /* 0x000fe200078f08ff */
[----:B------:R-:W-:Y:S01]  /*0cb0*/  IMAD.SHL.U32 R16, R22, 0x8, RZ ;  /* 0x0000000816107824 */ /* 0x000fe200078e00ff */
[----:B------:R-:W-:Y:S01]  /*0cc0*/  SHF.R.S32.HI R6, RZ, 0x5, R6 ;  /* 0x00000005ff067819 */ /* 0x000fe20000011406 */
[----:B------:R-:W-:Y:S01]  /*0cd0*/  IMAD.SHL.U32 R17, R8, 0x2, RZ ;  /* 0x0000000208117824 */ /* 0x000fe200078e00ff */
[----:B------:R-:W-:Y:S01]  /*0ce0*/  LOP3.LUT R0, R0, 0x3fffffe, RZ, 0xc0, !PT ;  /* 0x03fffffe00007812 */ /* 0x000fe200078ec0ff */
[----:B------:R-:W-:Y:S01]  /*0cf0*/  VIADD R19, R16, 0x40 ;  /* 0x0000004010137836 */ /* 0x000fe20000000000 */
[----:B------:R-:W-:Y:S01]  /*0d00*/  LOP3.LUT R2, R2, 0x1ffffffe, RZ, 0xc0, !PT ;  /* 0x1ffffffe02027812 */ /* 0x000fe200078ec0ff */
[----:B------:R-:W-:Y:S01]  /*0d10*/  IMAD R9, R6, 0x10, R9 ;  /* 0x0000001006097824 */ /* 0x000fe200078e0209 */
[----:B------:R-:W-:Y:S01]  /*0d20*/  SHF.R.S32.HI R202, RZ, 0x3, R3 ;  /* 0x00000003ffca7819 */ /* 0x000fe20000011403 */
[----:B------:R-:W-:Y:S01]  /*0d30*/  IMAD.IADD R0, R219, 0x1, -R0 ;  /* 0x00000001db007824 */ /* 0x000fe200078e0a00 */
[----:B------:R-:W-:Y:S01]  /*0d40*/  SHF.R.S32.HI R223, RZ, 0x1f, R16 ;  /* 0x0000001fffdf7819 */ /* 0x000fe20000011410 */
[C---:B------:R-:W-:Y:S01]  /*0d50*/  VIADD R201, R17.reuse, 0x8 ;  /* 0x0000000811c97836 */ /* 0x040fe20000000000 */
[----:B------:R-:W-:Y:S01]  /*0d60*/  SHF.R.S32.HI R222, RZ, 0x1f, R19 ;  /* 0x0000001fffde7819 */ /* 0x000fe20000011413 */
[----:B------:R-:W-:-:S02]  /*0d70*/  VIADD R200, R17, 0x10 ;  /* 0x0000001011c87836 */ /* 0x000fc40000000000 */
        /* <DEDUP_REMOVED lines=26> */
[----:B------:R-:W-:Y:S01]  /*0f20*/  IMAD.IADD R7, R7, 0x1, -R2 ;  /* 0x0000000107077824 */ /* 0x000fe200078e0a02 */
[----:B------:R-:W-:Y:S01]  /*0f30*/  SHF.R.S32.HI R205, RZ, 0x1f, R188 ;  /* 0x0000001fffcd7819 */ /* 0x000fe200000114bc */
[----:B------:R-:W-:Y:S01]  /*0f40*/  IMAD R220, R0, 0x40, R9 ;  /* 0x0000004000dc7824 */ /* 0x000fe200078e0209 */
[----:B------:R-:W-:-:S03]  /*0f50*/  SHF.R.S32.HI R204, RZ, 0x1f, R23 ;  /* 0x0000001fffcc7819 */ /* 0x000fc60000011417 */
[----:B------:R-:W-:-:S07]  /*0f60*/  IMAD R18, R7, 0x8, R220 ;  /* 0x0000000807127824 */ /* 0x000fce00078e02dc */
.L_x_2483:
[----:B0-234-:R-:W0:Y:S01]  /*0f70*/  LDC.64 R2, c[0x0][0xc88] ;  /* 0x00032200ff027b82 */ /* 0x01de220000000a00 */
[----:B------:R-:W-:Y:S01]  /*0f80*/  ULDC.64 UR8, c[0x0][0xa28] ;  /* 0x00028a0000087ab9 */ /* 0x000fe20000000a00 */
[----:B------:R-:W-:Y:S01]  /*0f90*/  ULDC.64 UR10, c[0x0][0xa18] ;  /* 0x00028600000a7ab9 */ /* 0x000fe20000000a00 */
[----:B------:R-:W-:Y:S01]  /*0fa0*/  ULDC UR4, c[0x0][0x424] ;  /* 0x0001090000047ab9 */ /* 0x000fe20000000800 */
[----:B------:R-:W-:Y:S01]  /*0fb0*/  ULDC UR7, c[0x0][0x2f0] ;  /* 0x0000bc0000077ab9 */ /* 0x000fe20000000800 */
[----:B0-----:R-:W-:-:S06]  /*0fc0*/  IMAD.WIDE R2, R31, 0x4, R2 ;  /* 0x000000041f027825 */ /* 0x001fcc00078e0202 */
[----:B------:R-:W2:Y:S01]  /*0fd0*/  LDG.E R2, desc[UR36][R2.64] ;  /* 0x0000002402027981 */ /* 0x000ea2000c1e1900 */
[----:B------:R-:W-:Y:S02]  /*0fe0*/  UISETP.NE.U32.AND UP0, UPT, UR8, URZ, UPT ;  /* 0x0000003f0800728c */ /* 0x000fe4000bf05070 */
[----:B------:R-:W-:Y:S02]  /*0ff0*/  UISETP.NE.U32.AND UP1, UPT, UR10, URZ, UPT ;  /* 0x0000003f0a00728c */ /* 0x000fe4000bf25070 */
[----:B------:R-:W-:Y:S02]  /*1000*/  UISETP.NE.AND.EX UP0, UPT, UR9, URZ, UPT, UP0 ;  /* 0x0000003f0900728c */ /* 0x000fe4000bf05300 */
[----:B------:R-:W-:-:S04]  /*1010*/  UISETP.NE.AND.EX UP1, UPT, UR11, URZ, UPT, UP1 ;  /* 0x0000003f0b00728c */ /* 0x000fc8000bf25310 */
[----:B------:R-:W-:Y:S02]  /*1020*/  PLOP3.LUT P0, PT, PT, PT, UP0, 0x80, 0x0 ;  /* 0x000000000000781c */ /* 0x000fe40003f0f008 */
[----:B------:R-:W-:Y:S02]  /*1030*/  PLOP3.LUT P2, PT, PT, PT, UP1, 0x80, 0x0 ;  /* 0x000000000000781c */ /* 0x000fe40003f4f018 */
[----:B--2---:R-:W-:-:S13]  /*1040*/  R2UR UR54, R2 ;  /* 0x00000000023672ca */ /* 0x004fda00000e0000 */
[----:B------:R-:W-:Y:S02]  /*1050*/  USHF.R.S32.HI UR58, URZ, 0x1f, UR54 ;  /* 0x0000001f3f3a7899 */ /* 0x000fe40008011436 */
[----:B------:R-:W-:-:S04]  /*1060*/  @UP0 ULEA UR8, UP2, UR54, UR8, 0x2 ;  /* 0x0000000836080291 */ /* 0x000fc8000f84103f */
[----:B------:R-:W-:Y:S02]  /*1070*/  @UP0 ULEA.HI.X UR9, UR54, UR9, UR58, 0x2, UP2 ;  /* 0x0000000936090291 */ /* 0x000fe400090f143a */
[----:B------:R-:W-:Y:S01]  /*1080*/  @UP1 ULEA UR10, UP0, UR54, UR10, 0x2 ;  /* 0x0000000a360a1291 */ /* 0x000fe2000f80103f */
[----:B------:R-:W-:-:S03]  /*1090*/  IMAD.U32 R2, RZ, RZ, UR8 ;  /* 0x00000008ff027e24 */ /* 0x000fc6000f8e00ff */
[----:B------:R-:W-:Y:S01]  /*10a0*/  @UP1 ULEA.HI.X UR11, UR54, UR11, UR58, 0x2, UP0 ;  /* 0x0000000b360b1291 */ /* 0x000fe200080f143a */
[----:B------:R-:W-:Y:S01]  /*10b0*/  IMAD.U32 R3, RZ, RZ, UR9 ;  /* 0x00000009ff037e24 */ /* 0x000fe2000f8e00ff */
[----:B------:R-:W-:Y:S01]  /*10c0*/  ULDC.64 UR8, c[0x0][0x418] ;  /* 0x0001060000087ab9 */ /* 0x000fe20000000a00 */
[----:B------:R-:W-:-:S03]  /*10d0*/  IMAD.U32 R4, RZ, RZ, UR10 ;  /* 0x0000000aff047e24 */ /* 0x000fc6000f8e00ff */
[----:B------:R-:W-:Y:S01]  /*10e0*/  IMAD.U32 R5, RZ, RZ, UR11 ;  /* 0x0000000bff057e24 */ /* 0x000fe2000f8e00ff */
[----:B------:R-:W2:Y:S01]  /*10f0*/  @P0 LDG.E R2, desc[UR36][R2.64] ;  /* 0x0000002402020981 */ /* 0x000ea2000c1e1900 */
[----:B------:R-:W-:Y:S01]  /*1100*/  UISETP.NE.U32.AND UP0, UPT, UR8, URZ, UPT ;  /* 0x0000003f0800728c */ /* 0x000fe2000bf05070 */
[----:B------:R-:W-:Y:S02]  /*1110*/  ULDC.64 UR10, c[0x0][0xa20] ;  /* 0x00028800000a7ab9 */ /* 0x000fe40000000a00 */
[----:B------:R-:W3:Y:S01]  /*1120*/  @P2 LDG.E R4, desc[UR36][R4.64] ;  /* 0x0000002404042981 */ /* 0x000ee2000c1e1900 */
[----:B------:R-:W-:Y:S01]  /*1130*/  UISETP.NE.AND.EX UP0, UPT, UR9, URZ, UPT, UP0 ;  /* 0x0000003f0900728c */ /* 0x000fe2000bf05300 */
[----:B------:R-:W-:Y:S01]  /*1140*/  ISETP.NE.U32.AND P1, PT, RZ, UR10, PT ;  /* 0x0000000aff007c0c */ /* 0x000fe2000bf25070 */
[----:B------:R-:W-:Y:S01]  /*1150*/  UMOV UR51, URZ ;  /* 0x0000003f00337c82 */ /* 0x000fe20008000000 */
[----:B------:R-:W-:Y:S02]  /*1160*/  ULOP3.LUT UR55, UR5, 0xffff, URZ, 0xc0, !UPT ;  /* 0x0000ffff05377892 */ /* 0x000fe4000f8ec03f */
[----:B------:R-:W-:Y:S01]  /*1170*/  USEL UR4, UR4, 0x1, UP0 ;  /* 0x0000000104047887 */ /* 0x000fe20008000000 */
[----:B------:R-:W-:-:S03]  /*1180*/  ISETP.NE.AND.EX P1, PT, RZ, UR11, PT, P1 ;  /* 0x0000000bff007c0c */ /* 0x000fc6000bf25310 */
[----:B------:R-:W-:Y:S01]  /*1190*/  UIMAD UR4, UR4, UR7, URZ ;  /* 0x00000007040472a4 */ /* 0x000fe2000f8e023f */
        /* <DEDUP_REMOVED lines=17> */
.L_x_2420:
[----:B------:R-:W-:Y:S05]  /*12b0*/  @!P1 BRA `(.L_x_2421) ;  /* 0x00000000001c9947 */ /* 0x000fea0003800000 */
[----:B------:R-:W-:-:S04]  /*12c0*/  ULEA UR4, UP0, UR54, UR10, 0x2 ;  /* 0x0000000a36047291 */ /* 0x000fc8000f80103f */
[----:B------:R-:W-:Y:S02]  /*12d0*/  ULEA.HI.X UR7, UR54, UR11, UR58, 0x2, UP0 ;  /* 0x0000000b36077291 */ /* 0x000fe400080f143a */
[----:B------:R-:W-:-:S04]  /*12e0*/  IMAD.U32 R2, RZ, RZ, UR4 ;  /* 0x00000004ff027e24 */ /* 0x000fc8000f8e00ff */
[----:B------:R-:W-:-:S05]  /*12f0*/  IMAD.U32 R3, RZ, RZ, UR7 ;  /* 0x00000007ff037e24 */ /* 0x000fca000f8e00ff */
[----:B------:R-:W2:Y:S02]  /*1300*/  LDG.E R2, desc[UR36][R2.64] ;  /* 0x0000002402027981 */ /* 0x000ea4000c1e1900 */
[----:B--2---:R-:W-:Y:S01]  /*1310*/  R2UR UR4, R2 ;  /* 0x00000000020472ca */ /* 0x004fe200000e0000 */
[----:B------:R-:W-:-:S14]  /*1320*/  BRA `(.L_x_2422) ;  /* 0x0000000000347947 */ /* 0x000fdc0003800000 */
.L_x_2421:
        /* <DEDUP_REMOVED lines=13> */
.L_x_2422:
[----:B------:R-:W-:Y:S01]  /*1400*/  ULDC.64 UR10, c[0x0][0x998] ;  /* 0x00026600000a7ab9 */ /* 0x000fe20000000a00 */
[----:B------:R-:W-:Y:S01]  /*1410*/  ULDC.64 UR8, c[0x0][0x990] ;  /* 0x0002640000087ab9 */ /* 0x000fe20000000a00 */
[----:B------:R-:W-:Y:S01]  /*1420*/  ISETP.NE.U32.AND P1, PT, RZ, UR10, PT ;  /* 0x0000000aff007c0c */ /* 0x000fe2000bf25070 */
[----:B------:R-:W-:Y:S01]  /*1430*/  ULDC UR7, c[0x0][0x448] ;  /* 0x0001120000077ab9 */ /* 0x000fe20000000800 */
[----:B------:R-:W-:Y:S02]  /*1440*/  ISETP.NE.U32.AND P0, PT, RZ, UR8, PT ;  /* 0x00000008ff007c0c */ /* 0x000fe4000bf05070 */
[----:B------:R-:W-:Y:S02]  /*1450*/  ISETP.NE.AND.EX P1, PT, RZ, UR11, PT, P1 ;  /* 0x0000000bff007c0c */ /* 0x000fe4000bf25310 */
[----:B------:R-:W-:-:S11]  /*1460*/  ISETP.NE.AND.EX P0, PT, RZ, UR9, PT, P0 ;  /* 0x00000009ff007c0c */ /* 0x000fd6000bf05300 */
[----:B------:R-:W0:Y:S08]  /*1470*/  @P1 LDC.64 R8, c[0x0][0x9b8] ;  /* 0x00026e00ff081b82 */ /* 0x000e300000000a00 */
[----:B------:R-:W1:Y:S08]  /*1480*/  @P0 LDC.64 R6, c[0x0][0x9a8] ;  /* 0x00026a00ff060b82 */ /* 0x000e700000000a00 */
[----:B------:R-:W2:Y:S08]  /*1490*/  @P0 LDC.64 R10, c[0x0][0x9b0] ;  /* 0x00026c00ff0a0b82 */ /* 0x000eb00000000a00 */
[----:B------:R-:W3:Y:S01]  /*14a0*/  @P1 LDC.64 R12, c[0x0][0x9c0] ;  /* 0x00027000ff0c1b82 */ /* 0x000ee20000000a00 */
[----:B0-----:R-:W-:-:S02]  /*14b0*/  @P1 IMAD R2, R8, UR58, RZ ;  /* 0x0000003a08021c24 */ /* 0x001fc4000f8e02ff */
[----:B------:R-:W-:-:S04]  /*14c0*/  @P1 IMAD.WIDE.U32 R4, R8, UR54, RZ ;  /* 0x0000003608041c25 */ /* 0x000fc8000f8e00ff */
[----:B------:R-:W-:Y:S02]  /*14d0*/  @P1 IMAD R9, R9, UR54, R2 ;  /* 0x0000003609091c24 */ /* 0x000fe4000f8e0202 */
[C---:B-1----:R-:W-:Y:S02]  /*14e0*/  @P0 IMAD R0, R6.reuse, UR58, RZ ;  /* 0x0000003a06000c24 */ /* 0x042fe4000f8e02ff */
[----:B------:R-:W-:-:S04]  /*14f0*/  @P0 IMAD.WIDE.U32 R2, R6, UR54, RZ ;  /* 0x0000003606020c25 */ /* 0x000fc8000f8e00ff */
[----:B------:R-:W-:Y:S02]  /*1500*/  @P0 IMAD R7, R7, UR54, R0 ;  /* 0x0000003607070c24 */ /* 0x000fe4000f8e0200 */
[----:B------:R-:W-:Y:S02]  /*1510*/  @P1 IMAD.IADD R5, R5, 0x1, R9 ;  /* 0x0000000105051824 */ /* 0x000fe400078e0209 */
[----:B------:R-:W-:Y:S02]  /*1520*/  @P0 IMAD.IADD R3, R3, 0x1, R7 ;  /* 0x0000000103030824 */ /* 0x000fe400078e0207 */
[----:B------:R-:W-:Y:S02]  /*1530*/  IMAD.MOV.U32 R0, RZ, RZ, 0x3f800000 ;  /* 0x3f800000ff007424 */ /* 0x000fe400078e00ff */
[----:B--2---:R-:W-:-:S04]  /*1540*/  @P0 IMAD.WIDE.U32 R2, R10, UR55, R2 ;  /* 0x000000370a020c25 */ /* 0x004fc8000f8e0002 */
[----:B---3--:R-:W-:Y:S01]  /*1550*/  @P1 IMAD.WIDE.U32 R6, R12, UR55, R4 ;  /* 0x000000370c061c25 */ /* 0x008fe2000f8e0004 */
[----:B------:R-:W-:-:S03]  /*1560*/  @P0 LEA R4, P2, R2, UR8, 0x2 ;  /* 0x0000000802040c11 */ /* 0x000fc6000f8410ff */
[----:B------:R-:W-:Y:S01]  /*1570*/  @P0 IMAD R5, R11, UR55, R3 ;  /* 0x000000370b050c24 */ /* 0x000fe2000f8e0203 */
[----:B------:R-:W-:Y:S01]  /*1580*/  @P1 LEA R8, P3, R6, UR10, 0x2 ;  /* 0x0000000a06081c11 */ /* 0x000fe2000f8610ff */
[----:B------:R-:W-:-:S03]  /*1590*/  @P1 IMAD R3, R13, UR55, R7 ;  /* 0x000000370d031c24 */ /* 0x000fc6000f8e0207 */
[----:B------:R-:W-:Y:S02]  /*15a0*/  @P0 LEA.HI.X R5, R2, UR9, R5, 0x2, P2 ;  /* 0x0000000902050c11 */ /* 0x000fe400090f1405 */
[----:B------:R-:W-:Y:S01]  /*15b0*/  @P1 LEA.HI.X R9, R6, UR11, R3, 0x2, P3 ;  /* 0x0000000b06091c11 */ /* 0x000fe200098f1403 */
[----:B------:R-:W-:Y:S01]  /*15c0*/  IMAD.MOV.U32 R3, RZ, RZ, 0x3f800000 ;  /* 0x3f800000ff037424 */ /* 0x000fe200078e00ff */
[----:B------:R-:W-:Y:S02]  /*15d0*/  UISETP.NE.AND UP0, UPT, UR7, 0x1, UPT ;  /* 0x000000010700788c */ /* 0x000fe4000bf05270 */
[----:B------:R-:W-:Y:S01]  /*15e0*/  USHF.L.U32 UR49, UR6, 0x7, URZ ;  /* 0x0000000706317899 */ /* 0x000fe2000800063f */
[----:B------:R-:W2:Y:S01]  /*15f0*/  @P1 LDG.E R0, desc[UR36][R8.64] ;  /* 0x0000002408001981 */ /* 0x000ea2000c1e1900 */
[----:B------:R-:W-:Y:S01]  /*1600*/  UIADD3 UR51, -UR51, UR4, URZ ;  /* 0x0000000433337290 */ /* 0x000fe2000fffe13f */
[----:B------:R-:W-:Y:S02]  /*1610*/  ULDC UR11, c[0x0][0x988] ;  /* 0x00026200000b7ab9 */ /* 0x000fe40000000800 */
[----:B------:R-:W2:Y:S01]  /*1620*/  @P0 LDG.E R3, desc[UR36][R4.64] ;  /* 0x0000002404030981 */ /* 0x000ea2000c1e1900 */
[----:B------:R-:W-:-:S03]  /*1630*/  UIADD3 UR8, UR49, 0x7f, URZ ;  /* 0x0000007f31087890 */ /* 0x000fc6000fffe03f */
[----:B------:R-:W-:Y:S01]  /*1640*/  @UP0 ULDC UR6, c[0x0][0x44c] ;  /* 0x0001130000060ab9 */ /* 0x000fe20000000800 */
[----:B------:R-:W-:Y:S01]  /*1650*/  @UP0 ULDC UR9, c[0x0][0x450] ;  /* 0x0001140000090ab9 */ /* 0x000fe20000000800 */
[----:B------:R-:W-:Y:S02]  /*1660*/  UIMAD.WIDE.U32 UR6, UR8, UR6, URZ ;  /* 0x00000006080672a5 */ /* 0x000fe4000f8e003f */
[----:B------:R-:W-:Y:S02]  /*1670*/  UIADD3 UR4, UR51, 0xa0, -UR42 ;  /* 0x000000a033047890 */ /* 0x000fe4000fffe82a */
[----:B------:R-:W-:Y:S02]  /*1680*/  @UP0 USHF.R.U32.HI UR8, URZ, UR9, UR7 ;  /* 0x000000093f080299 */ /* 0x000fe40008011607 */
[----:B------:R-:W-:Y:S02]  /*1690*/  UIADD3 UR6, UR51, 0x9f, URZ ;  /* 0x0000009f33067890 */ /* 0x000fe4000fffe03f */
[----:B------:R-:W-:-:S02]  /*16a0*/  UIADD3 UR8, UR4, UR8, URZ ;  /* 0x0000000804087290 */ /* 0x000fc4000fffe03f */
[----:B------:R-:W-:Y:S02]  /*16b0*/  UIMAD.WIDE UR6, UR6, 0x66666667, URZ ;  /* 0x66666667060678a5 */ /* 0x000fe4000f8e023f */
[----:B------:R-:W-:Y:S02]  /*16c0*/  UIMAD.WIDE UR8, UR8, 0x66666667, URZ ;  /* 0x66666667080878a5 */ /* 0x000fe4000f8e023f */
[----:B------:R-:W-:Y:S02]  /*16d0*/  USHF.R.U32.HI UR4, URZ, 0x1f, UR7 ;  /* 0x0000001f3f047899 */ /* 0x000fe40008011607 */
[----:B------:R-:W-:Y:S02]  /*16e0*/  USHF.R.U32.HI UR6, URZ, 0x1f, UR9 ;  /* 0x0000001f3f067899 */ /* 0x000fe40008011609 */
[----:B------:R-:W-:Y:S02]  /*16f0*/  ULEA.HI.SX32 UR7, UR7, UR4, 0x1a ;  /* 0x0000000407077291 */ /* 0x000fe4000f8fd23f */
[----:B------:R-:W-:-:S02]  /*1700*/  ULEA.HI.SX32 UR6, UR9, UR6, 0x1a ;  /* 0x0000000609067291 */ /* 0x000fc4000f8fd23f */
[----:B------:R-:W-:Y:S02]  /*1710*/  UP2UR UR52, UPR, URZ, 0x1 ;  /* 0x000000013f347883 */ /* 0x000fe40008000000 */
[----:B------:R-:W-:-:S04]  /*1720*/  UISETP.LT.AND UP0, UPT, UR7, UR6, UPT ;  /* 0x000000060700728c */ /* 0x000fc8000bf01270 */
[----:B------:R-:W-:-:S04]  /*1730*/  USEL UR9, UR7, UR6, UP0 ;  /* 0x0000000607097287 */ /* 0x000fc80008000000 */
[----:B------:R-:W-:Y:S02]  /*1740*/  UISETP.GE.AND UP0, UPT, UR9, 0x1, UPT ;  /* 0x000000010900788c */ /* 0x000fe4000bf06270 */
[----:B------:R-:W-:-:S04]  /*1750*/  ULOP3.LUT UR4, UR5, 0xff000000, URZ, 0xc0, !UPT ;  /* 0xff00000005047892 */ /* 0x000fc8000f8ec03f */
[----:B------:R-:W-:Y:S01]  /*1760*/  PLOP3.LUT P0, PT, PT, PT, UP0, 0x80, 0x0 ;  /* 0x000000000000781c */ /* 0x000fe20003f0f008 */
[----:B------:R-:W-:Y:S02]  /*1770*/  ULOP3.LUT UR5, UR5, 0xff0000, URZ, 0xc0, !UPT ;  /* 0x00ff000005057892 */ /* 0x000fe4000f8ec03f */
[----:B------:R-:W-:-:S04]  /*1780*/  USHF.R.U32.HI UR4, URZ, 0x8, UR4 ;  /* 0x000000083f047899 */ /* 0x000fc80008011604 */
[----:B------:R-:W-:-:S03]  /*1790*/  ULEA.HI UR5, UR5, UR4, URZ, 0x10 ;  /* 0x0000000405057291 */ /* 0x000fc6000f8f803f */
[----:B------:R-:W-:Y:S01]  /*17a0*/  UMOV UR4, URZ ;  /* 0x0000003f00047c82 */ /* 0x000fe20008000000 */
[----:B------:R-:W-:Y:S02]  /*17b0*/  ULOP3.LUT UR59, UR5, 0xff, URZ, 0xc0, !UPT ;  /* 0x000000ff053b7892 */ /* 0x000fe4000f8ec03f */
[----:B------:R-:W-:Y:S01]  /*17c0*/  USHF.R.U32.HI UR57, URZ, 0x10, UR5 ;  /* 0x000000103f397899 */ /* 0x000fe20008011605 */
[----:B--2---:R-:W-:Y:S01]  /*17d0*/  FMUL.FTZ R0, R3, R0 ;  /* 0x0000000003007220 */ /* 0x004fe20000410000 */
[----:B------:R-:W-:Y:S10]  /*17e0*/  @!P0 BRA `(.L_x_2423) ;  /* 0x0000000000908947 */ /* 0x000ff40003800000 */
        /* <DEDUP_REMOVED lines=36> */
.L_x_2423:
[----:B------:R-:W-:Y:S01]  /*1a30*/  UIMAD UR53, UR59, UR4, URZ ;  /* 0x000000043b3572a4 */ /* 0x000fe2000f8e023f */
[----:B------:R-:W-:Y:S02]  /*1a40*/  IMAD.U32 R2, RZ, RZ, UR9 ;  /* 0x00000009ff027e24 */ /* 0x000fe4000f8e00ff */
[----:B------:R-:W-:Y:S01]  /*1a50*/  FMUL.FTZ R0, R0, UR11 ;  /* 0x0000000b00007c20 */ /* 0x000fe20008410000 */
[----:B------:R-:W-:Y:S01]  /*1a60*/  IMAD.U32 R3, RZ, RZ, UR4 ;  /* 0x00000004ff037e24 */ /* 0x000fe2000f8e00ff */
[----:B------:R-:W-:Y:S02]  /*1a70*/  PLOP3.LUT P0, PT, PT, PT, PT, 0x80, 0x0 ;  /* 0x000000000000781c */ /* 0x000fe40003f0f070 */
[----:B------:R-:W-:Y:S02]  /*1a80*/  CS2R R6, SRZ ;  /* 0x0000000000067805 */ /* 0x000fe4000001ff00 */
[----:B------:R-:W-:Y:S02]  /*1a90*/  CS2R R44, SRZ ;  /* 0x00000000002c7805 */ /* 0x000fe4000001ff00 */
[----:B------:R-:W-:Y:S01]  /*1aa0*/  R2UR UR40, R0 ;  /* 0x00000000002872ca */ /* 0x000fe200000e0000 */
[----:B------:R-:W-:Y:S01]  /*1ab0*/  IMAD.MOV.U32 R0, RZ, RZ, RZ ;  /* 0x000000ffff007224 */ /* 0x000fe200078e00ff */
[----:B------:R-:W-:-:S02]  /*1ac0*/  VIADDMNMX R2, R3, UR53, R2, PT ;  /* 0x0000003503027c46 */ /* 0x000fc4000b800102 */
[----:B------:R-:W-:Y:S02]  /*1ad0*/  CS2R R8, SRZ ;  /* 0x0000000000087805 */ /* 0x000fe4000001ff00 */
[----:B------:R-:W-:Y:S02]  /*1ae0*/  CS2R R10, SRZ ;  /* 0x00000000000a7805 */ /* 0x000fe4000001ff00 */
[----:B------:R-:W-:Y:S02]  /*1af0*/  CS2R R36, SRZ ;  /* 0x0000000000247805 */ /* 0x000fe4000001ff00 */
[----:B------:R-:W-:Y:S01]  /*1b00*/  R2UR UR43, R2 ;  /* 0x00000000022b72ca */ /* 0x000fe200000e0000 */
        /* <DEDUP_REMOVED lines=13> */
[----:B------:R-:W-:Y:S01]  /*1be0*/  CS2R R56, SRZ ;  /* 0x0000000000387805 */ /* 0x000fe2000001ff00 */
[----:B------:R-:W-:Y:S01]  /*1bf0*/  IMAD.MOV.U32 R60, RZ, RZ, RZ ;  /* 0x000000ffff3c7224 */ /* 0x000fe200078e00ff */
[----:B------:R-:W-:Y:S02]  /*1c00*/  CS2R R90, SRZ ;  /* 0x00000000005a7805 */ /* 0x000fe4000001ff00 */
[----:B------:R-:W-:Y:S01]  /*1c10*/  CS2R R62, SRZ ;  /* 0x00000000003e7805 */ /* 0x000fe2000001ff00 */
[----:B------:R-:W-:Y:S01]  /*1c20*/  IMAD.MOV.U32 R58, RZ, RZ, RZ ;  /* 0x000000ffff3a7224 */ /* 0x000fe200078e00ff */
[----:B------:R-:W-:-:S02]  /*1c30*/  PLOP3.LUT P1, PT, PT, PT, UP0, 0x80, 0x0 ;  /* 0x000000000000781c */ /* 0x000fc40003f2f008 */
        /* <DEDUP_REMOVED lines=8> */
[----:B------:R-:W-:Y:S01]  /*1cc0*/  IMAD.MOV.U32 R93, RZ, RZ, RZ ;  /* 0x000000ffff5d7224 */ /* 0x000fe200078e00ff */
[----:B------:R-:W-:Y:S02]  /*1cd0*/  CS2R R84, SRZ ;  /* 0x0000000000547805 */ /* 0x000fe4000001ff00 */
[----:B------:R-:W-:Y:S02]  /*1ce0*/  CS2R R80, SRZ ;  /* 0x0000000000507805 */ /* 0x000fe4000001ff00 */
        /* <DEDUP_REMOVED lines=34> */
.L_x_2425:
        /* <DEDUP_REMOVED lines=9> */
.L_x_2588:
[----:B------:R-:W-:Y:S05]  /*1fa0*/  @!P1 BRA `(.L_x_2427) ;  /* 0x0000000000049947 */ /* 0x000fea0003800000 */
[----:B------:R-:W-:Y:S01]  /*1fb0*/  BPT.TRAP 0x1 ;  /* 0x000000040000795c */ /* 0x000fe20000300000 */
.L_x_2427:
[----:B0-----:R-:W-:Y:S02]  /*1fc0*/  IMAD.U32 R0, RZ, RZ, UR38 ;  /* 0x00000026ff007e24 */ /* 0x001fe4000f8e00ff */
[----:B------:R-:W-:-:S03]  /*1fd0*/  IMAD.U32 R3, RZ, RZ, UR41 ;  /* 0x00000029ff037e24 */ /* 0x000fc6000f8e00ff */
[----:B------:R-:W-:Y:S02]  /*1fe0*/  LEA R0, R0, UR39, 0x3 ;  /* 0x0000002700007c11 */ /* 0x000fe4000f8e18ff */
[----:B------:R-:W-:-:S04]  /*1ff0*/  SHF.L.U32 R3, R3, 0x1f, RZ ;  /* 0x0000001f03037819 */ /* 0x000fc800000006ff */
[----:B------:R0:W1:Y:S01]  /*2000*/  SYNCS.PHASECHK.TRANS64.TRYWAIT P0, [R0+URZ+0x29830], R3 ;  /* 0x02983003000075a7 */ /* 0x000062000800017f */
[----:B------:R-:W-:Y:S05]  /*2010*/  @!P1 BRA `(.L_x_2428) ;  /* 0x0000000000049947 */ /* 0x000fea0003800000 */
[----:B------:R-:W-:Y:S01]  /*2020*/  BPT.TRAP 0x1 ;  /* 0x000000040000795c */ /* 0x000fe20000300000 */
.L_x_2428:
[----:B-1----:R-:W-:Y:S05]  /*2030*/  @P0 BRA `(.L_x_2429) ;  /* 0x0000000000080947 */ /* 0x002fea0003800000 */
[----:B------:R-:W1:Y:S02]  /*2040*/  SYNCS.PHASECHK.TRANS64.TRYWAIT P0, [R0+URZ+0x29830], R3 ;  /* 0x02983003000075a7 */ /* 0x000e64000800017f */
[----:B-1----:R-:W-:Y:S05]  /*2050*/  @!P0 BRA `(.L_x_2430) ;  /* 0x0000015400d88947 */ /* 0x002fea0003800000 */
.L_x_2429:
        /* <DEDUP_REMOVED lines=11> */
[----:B------:R-:W-:Y:S02]  /*2110*/  UMOV UR7, 0x80000020 ;  /* 0x8000002000077882 */ /* 0x000fe40000000000 */
[----:B------:R-:W-:Y:S01]  /*2120*/  UMOV UR4, UR28 ;  /* 0x0000001c00047c82 */ /* 0x000fe20008000000 */
[----:B------:R-:W-:Y:S01]  /*2130*/  UIMAD UR30, UR38, 0x780, UR48 ;  /* 0x00000780261e78a4 */ /* 0x000fe2000f8e0230 */
[----:B------:R-:W-:Y:S01]  /*2140*/  UMOV UR8, UR28 ;  /* 0x0000001c00087c82 */ /* 0x000fe20008000000 */
[----:B------:R-:W-:-:S02]  /*2150*/  UMOV UR9, UR29 ;  /* 0x0000001d00097c82 */ /* 0x000fc40008000000 */
[----:B------:R-:W-:Y:S02]  /*2160*/  UIADD3 UR6, UR30, 0x80, URZ ;  /* 0x000000801e067890 */ /* 0x000fe4000fffe03f */
[----:B------:R-:W-:Y:S01]  /*2170*/  UIADD3 UR10, UR30, 0x100, URZ ;  /* 0x000001001e0a7890 */ /* 0x000fe2000fffe03f */
[----:B------:R-:W-:Y:S02]  /*2180*/  UMOV UR11, 0x80000020 ;  /* 0x80000020000b7882 */ /* 0x000fe40000000000 */
[----:B------:R-:W-:Y:S01]  /*2190*/  QGMMA.64x32x32.F32.E4M3.E4M3 R88, gdesc[UR28], RZ, !UPT, gsb0 ;  /* 0x006000001c5879f3 */ /* 0x000fe2000c0008ff */
[----:B------:R-:W-:Y:S02]  /*21a0*/  UIADD3 UR12, UR30, 0x180, URZ ;  /* 0x000001801e0c7890 */ /* 0x000fe4000fffe03f */
[----:B------:R-:W-:Y:S02]  /*21b0*/  UIADD3 UR13, UR30, 0x200, URZ ;  /* 0x000002001e0d7890 */ /* 0x000fe4000fffe03f */
[----:B------:R-:W-:Y:S01]  /*21c0*/  UIADD3 UR14, UR30, 0x202, URZ ;  /* 0x000002021e0e7890 */ /* 0x000fe2000fffe03f */
        /* <DEDUP_REMOVED lines=16> */
[----:B------:R-:W-:Y:S01]  /*22d0*/  UMOV UR5, UR29 ;  /* 0x0000001d00057c82 */ /* 0x000fe20008000000 */
[----:B------:R-:W-:Y:S01]  /*22e0*/  UMOV UR6, UR12 ;  /* 0x0000000c00067c82 */ /* 0x000fe20008000000 */
[----:B------:R-:W-:Y:S01]  /*22f0*/  UMOV UR7, 0x80000020 ;  /* 0x8000002000077882 */ /* 0x000fe20000000000 */
[----:B------:R-:W-:Y:S01]  /*2300*/  UIADD3 UR12, UR30, 0x102, URZ ;  /* 0x000001021e0c7890 */ /* 0x000fe2000fffe03f */
[----:B------:R-:W-:Y:S02]  /*2310*/  WARPGROUP.DEPBAR.LE gsb0, 0x0 ;  /* 0x00008000000079c5 */ /* 0x000fe40000010000 */
[----:B------:R-:W-:-:S06]  /*2320*/  WARPGROUP.ARRIVE ;  /* 0x00000000000079c5 */ /* 0x000fcc0000000000 */
[----:B------:R-:W-:Y:S01]  /*2330*/  QGMMA.64x32x32.F32.E4M3.E4M3 R56, gdesc[UR8], RZ, !UPT, gsb0 ;  /* 0x00600000083879f3 */ /* 0x000fe2000c0008ff */
[----:B------:R-:W-:Y:S02]  /*2340*/  UIADD3 UR8, UR24, 0x2, URZ ;  /* 0x0000000218087890 */ /* 0x000fe4000fffe03f */
[----:B------:R-:W-:Y:S01]  /*2350*/  UIADD3 UR10, UR30, 0x2, URZ ;  /* 0x000000021e0a7890 */ /* 0x000fe2000fffe03f */
[----:B------:R-:W-:Y:S01]  /*2360*/  UMOV UR9, 0x80000020 ;  /* 0x8000002000097882 */ /* 0x000fe20000000000 */
[----:B------:R-:W-:Y:S01]  /*2370*/  UMOV UR11, 0x80000020 ;  /* 0x80000020000b7882 */ /* 0x000fe20000000000 */
[----:B------:R-:W-:Y:S02]  /*2380*/  WARPGROUP.DEPBAR.LE gsb0, 0x0 ;  /* 0x00008000000079c5 */ /* 0x000fe40000010000 */
        /* <DEDUP_REMOVED lines=27> */
[----:B------:R-:W-:Y:S01]  /*2540*/  UMOV UR13, 0x80000020 ;  /* 0x80000020000d7882 */ /* 0x000fe20000000000 */
        /* <DEDUP_REMOVED lines=42> */
[----:B------:R-:W-:Y:S01]  /*27f0*/  UMOV UR5, UR13 ;  /* 0x0000000d00057c82 */ /* 0x000fe20008000000 */
[----:B------:R-:W-:Y:S01]  /*2800*/  UMOV UR6, UR16 ;  /* 0x0000001000067c82 */ /* 0x000fe20008000000 */
[----:B------:R-:W-:Y:S01]  /*2810*/  UMOV UR7, 0x80000020 ;  /* 0x8000002000077882 */ /* 0x000fe20000000000 */
[----:B------:R-:W-:Y:S02]  /*2820*/  UIADD3 UR16, UR24, 0x202, URZ ;  /* 0x0000020218107890 */ /* 0x000fe4000fffe03f */
        /* <DEDUP_REMOVED lines=100> */
.L_x_2431:
[----:B------:R-:W-:Y:S01]  /*2e70*/  UISETP.NE.AND UP0, UPT, UR52, URZ, UPT ;  /* 0x0000003f3400728c */ /* 0x000fe2000bf05270 */
[----:B------:R-:W-:Y:S01]  /*2e80*/  VIADD R9, R18, UR49 ;  /* 0x0000003112097c36 */ /* 0x000fe20008000000 */
[----:B------:R-:W-:Y:S01]  /*2e90*/  UIMAD UR5, UR43, -0xa0, UR51 ;  /* 0xffffff602b0578a4 */ /* 0x000fe2000f8e0233 */
[----:B------:R-:W-:Y:S01]  /*2ea0*/  IMAD.U32 R125, RZ, RZ, UR42 ;  /* 0x0000002aff7d7e24 */ /* 0x000fe2000f8e00ff */
[----:B------:R-:W-:Y:S01]  /*2eb0*/  R2UR UR10, R0 ;  /* 0x00000000000a72ca */ /* 0x000fe200000e0000 */
[----:B------:R-:W-:Y:S01]  /*2ec0*/  UMOV UR7, UR49 ;  /* 0x0000003100077c82 */ /* 0x000fe20008000000 */
[----:B------:R-:W-:Y:S01]  /*2ed0*/  PLOP3.LUT P0, PT, PT, PT, UP0, 0x80, 0x0 ;  /* 0x000000000000781c */ /* 0x000fe20003f0f008 */
[----:B------:R-:W-:Y:S01]  /*2ee0*/  UIADD3 UR6, UR43, -0x2, URZ ;  /* 0xfffffffe2b067890 */ /* 0x000fe2000fffe03f */
[----:B------:R-:W-:Y:S01]  /*2ef0*/  PLOP3.LUT P2, PT, PT, PT, UP0, 0x80, 0x0 ;  /* 0x000000000000781c */ /* 0x000fe20003f4f008 */
[----:B------:R-:W-:Y:S02]  /*2f00*/  IMAD.U32 R4, RZ, RZ, UR5 ;  /* 0x00000005ff047e24 */ /* 0x000fe4000f8e00ff */
[----:B------:R-:W-:Y:S01]  /*2f10*/  @UP0 ULDC UR4, c[0x0][0x44c] ;  /* 0x0001130000040ab9 */ /* 0x000fe20000000800 */
[----:B------:R-:W-:-:S02]  /*2f20*/  @UP0 ULDC UR11, c[0x0][0x450] ;  /* 0x00011400000b0ab9 */ /* 0x000fc40000000800 */
[----:B------:R-:W-:-:S05]  /*2f30*/  IADD3 R4, -R17, 0xa0, R4 ;  /* 0x000000a011047810 */ /* 0x000fca0007ffe104 */
[----:B------:R-:W-:Y:S01]  /*2f40*/  @P0 IMAD.HI.U32 R2, R9, UR4, RZ ;  /* 0x0000000409020c27 */ /* 0x000fe2000f8e00ff */
[----:B------:R-:W-:-:S04]  /*2f50*/  @UP0 ULDC UR4, c[0x0][0x450] ;  /* 0x0001140000040ab9 */ /* 0x000fc80000000800 */
[----:B------:R-:W-:Y:S01]  /*2f60*/  @P2 SHF.R.U32.HI R9, RZ, UR4, R2 ;  /* 0x00000004ff092c19 */ /* 0x000fe20008011602 */
[----:B------:R-:W-:-:S04]  /*2f70*/  UIMAD UR4, UR43, -0xa0, URZ ;  /* 0xffffff602b0478a4 */ /* 0x000fc8000f8e023f */
[----:B01----:R-:W0:Y:S02]  /*2f80*/  SHFL.IDX PT, R3, R9, 0x1, 0x1c1f ;  /* 0x003c1f0009037f89 */ /* 0x003e2400000e0000 */
[----:B------:R-:W-:Y:S01]  /*2f90*/  IMAD.U32 R2, RZ, RZ, UR4 ;  /* 0x00000004ff027e24 */ /* 0x000fe2000f8e00ff */
[----:B------:R-:W-:Y:S01]  /*2fa0*/  @UP0 ULDC UR4, c[0x0][0x44c] ;  /* 0x0001130000040ab9 */ /* 0x000fe20000000800 */
[----:B------:R-:W1:Y:S01]  /*2fb0*/  SHFL.IDX PT, R9, R9, RZ, 0x1c1f ;  /* 0x001c1fff09097589 */ /* 0x000e6200000e0000 */
[----:B------:R-:W-:Y:S02]  /*2fc0*/  UIMAD.WIDE.U32 UR4, UR49, UR4, URZ ;  /* 0x00000004310472a5 */ /* 0x000fe4000f8e003f */
[----:B------:R-:W-:Y:S02]  /*2fd0*/  IADD3 R2, -R17, 0xa1, R2 ;  /* 0x000000a111027810 */ /* 0x000fe40007ffe102 */
[----:B------:R-:W-:Y:S02]  /*2fe0*/  @UP0 USHF.R.U32.HI UR7, URZ, UR11, UR5 ;  /* 0x0000000b3f070299 */ /* 0x000fe40008011605 */
[----:B------:R-:W-:-:S02]  /*2ff0*/  IADD3 R125, -R125, UR51, R2 ;  /* 0x000000337d7d7c10 */ /* 0x000fc4000fffe102 */
[----:B------:R-:W-:-:S04]  /*3000*/  UIADD3 UR4, UR7, UR51, -UR42 ;  /* 0x0000003307047290 */ /* 0x000fc8000fffe82a */
[----:B------:R-:W-:-:S04]  /*3010*/  UIMAD.WIDE UR4, UR4, 0x66666667, URZ ;  /* 0x66666667040478a5 */ /* 0x000fc8000f8e023f */
[----:B------:R-:W-:Y:S01]  /*3020*/  USHF.R.U32.HI UR4, URZ, 0x1f, UR5 ;  /* 0x0000001f3f047899 */ /* 0x000fe20008011605 */
[----:B0-----:R-:W-:-:S03]  /*3030*/  VIADDMNMX R3, R3, R125, R4, PT ;  /* 0x0000007d03037246 */ /* 0x001fc60003800104 */
[----:B------:R-:W-:Y:S02]  /*3040*/  ULEA.HI.SX32 UR5, UR5, UR4, 0x1a ;  /* 0x0000000405057291 */ /* 0x000fe4000f8fd23f */
[----:B------:R-:W-:Y:S01]  /*3050*/  UIADD3 UR4, UR10, 0x29840, URZ ;  /* 0x000298400a047890 */ /* 0x000fe2000fffe03f */
[C---:B------:R-:W-:Y:S01]  /*3060*/  ISETP.GT.AND P0, PT, R3.reuse, RZ, PT ;  /* 0x000000ff0300720c */ /* 0x040fe20003f04270 */
[----:B------:R-:W-:Y:S01]  /*3070*/  UISETP.LT.AND UP0, UPT, UR53, UR5, UPT ;  /* 0x000000053500728c */ /* 0x000fe2000bf01270 */
[C---:B------:R-:W-:Y:S01]  /*3080*/  ISETP.GT.AND P2, PT, R3.reuse, 0x1, PT ;  /* 0x000000010300780c */ /* 0x040fe20003f44270 */
[----:B------:R-:W-:Y:S01]  /*3090*/  UPRMT UR4, UR56, 0x654, UR4 ;  /* 0x0000065438047896 */ /* 0x000fe20008000004 */
[----:B------:R-:W-:Y:S01]  /*30a0*/  ISETP.GT.AND P3, PT, R3, 0x8, PT ;  /* 0x000000080300780c */ /* 0x000fe20003f64270 */
[----:B------:R-:W-:Y:S01]  /*30b0*/  USEL UR43, UR53, UR5, !UP0 ;  /* 0x00000005352b7287 */ /* 0x000fe2000c000000 */
[----:B------:R-:W-:Y:S02]  /*30c0*/  FSEL R5, R90, -INF , P0 ;  /* 0xff8000005a057808 */ /* 0x000fe40000000000 */
[----:B------:R-:W-:Y:S01]  /*30d0*/  FSEL R7, R91, -INF , P2 ;  /* 0xff8000005b077808 */ /* 0x000fe20001000000 */
[----:B------:R-:W-:Y:S01]  /*30e0*/  UISETP.GE.AND UP0, UPT, UR6, UR43, UPT ;  /* 0x0000002b0600728c */ /* 0x000fe2000bf06270 */
[----:B------:R-:W-:-:S02]  /*30f0*/  ISETP.GT.AND P0, PT, R3, 0x9, PT ;  /* 0x000000090300780c */ /* 0x000fc40003f04270 */
[----:B------:R-:W-:Y:S01]  /*3100*/  FSEL R127, R94, -INF , P3 ;  /* 0xff8000005e7f7808 */ /* 0x000fe20001800000 */
[----:B------:R-:W-:Y:S01]  /*3110*/  SYNCS.ARRIVE.TRANS64.RED.A1T0 RZ, [UR4], RZ ;  /* 0x000000ffffff79a7 */ /* 0x000fe20008100404 */
        /* <DEDUP_REMOVED lines=110> */
[----:B------:R-:W-:Y:S02]  /*3800*/  FMNMX.FTZ R2, R11, R2, !PT ;  /* 0x000000020b027209 */ /* 0x000fe40007810000 */
[----:B-1----:R-:W-:Y:S02]  /*3810*/  VIADDMNMX R4, R9, R125, R4, PT ;  /* 0x0000007d09047246 */ /* 0x002fe40003800104 */
[----:B------:R-:W-:Y:S01]  /*3820*/  FMNMX.FTZ R6, R39, R2, !PT ;  /* 0x0000000227067209 */ /* 0x000fe20007810000 */
[----:B------:R-:W-:Y:S01]  /*3830*/  IMAD.U32 R2, RZ, RZ, UR40 ;  /* 0x00000028ff027e24 */ /* 0x000fe2000f8e00ff */
[----:B------:R-:W-:-:S02]  /*3840*/  ISETP.GT.AND P2, PT, R4, 0x1, PT ;  /* 0x000000010400780c */ /* 0x000fc40003f44270 */
[----:B------:R-:W-:Y:S01]  /*3850*/  ISETP.GT.AND P3, PT, R4, 0x8, PT ;  /* 0x000000080400780c */ /* 0x000fe20003f64270 */
[----:B------:R-:W0:Y:S01]  /*3860*/  SHFL.BFLY PT, R3, R6, 0x2, 0x1f ;  /* 0x0c401f0006037f89 */ /* 0x000e2200000e0000 */
[----:B------:R-:W-:Y:S02]  /*3870*/  FSEL R89, R89, -INF , P2 ;  /* 0xff80000059597808 */ /* 0x000fe40001000000 */
[----:B------:R-:W-:Y:S02]  /*3880*/  FSEL R92, R92, -INF , P3 ;  /* 0xff8000005c5c7808 */ /* 0x000fe40001800000 */
[----:B------:R-:W-:-:S04]  /*3890*/  ISETP.GT.AND P2, PT, R4, 0x10, PT ;  /* 0x000000100400780c */ /* 0x000fc80003f44270 */
[----:B------:R-:W-:Y:S02]  /*38a0*/  FSEL R96, R96, -INF , P2 ;  /* 0xff80000060607808 */ /* 0x000fe40001000000 */
[----:B------:R-:W-:-:S04]  /*38b0*/  ISETP.GT.AND P2, PT, R4, 0x18, PT ;  /* 0x000000180400780c */ /* 0x000fc80003f44270 */
[----:B------:R-:W-:Y:S02]  /*38c0*/  FSEL R100, R100, -INF , P2 ;  /* 0xff80000064647808 */ /* 0x000fe40001000000 */
[----:B------:R-:W-:Y:S02]  /*38d0*/  ISETP.GT.AND P2, PT, R4, 0x21, PT ;  /* 0x000000210400780c */ /* 0x000fe40003f44270 */
[----:B0-----:R-:W-:-:S05]  /*38e0*/  FMNMX.FTZ R8, R6, R3, !PT ;  /* 0x0000000306087209 */ /* 0x001fca0007810000 */
[----:B------:R-:W0:Y:S02]  /*38f0*/  SHFL.BFLY PT, R3, R8, 0x1, 0x1f ;  /* 0x0c201f0008037f89 */ /* 0x000e2400000e0000 */
[----:B0-----:R-:W-:-:S04]  /*3900*/  FMNMX.FTZ R3, R8, R3, !PT ;  /* 0x0000000308037209 */ /* 0x001fc80007810000 */
[C---:B------:R-:W-:Y:S01]  /*3910*/  FSETP.NEU.FTZ.AND P0, PT, R3.reuse, -INF , PT ;  /* 0xff8000000300780b */ /* 0x040fe20003f1d000 */
[----:B------:R-:W-:-:S05]  /*3920*/  FFMA.FTZ R2, R3, R2, -8 ;  /* 0xc100000003027423 */ /* 0x000fca0000010002 */
[----:B------:R-:W-:Y:S02]  /*3930*/  FSEL R2, R2, RZ, P0 ;  /* 0x000000ff02027208 */ /* 0x000fe40000000000 */
[----:B------:R-:W-:-:S03]  /*3940*/  ISETP.GT.AND P0, PT, R4, RZ, PT ;  /* 0x000000ff0400720c */ /* 0x000fc60003f04270 */
        /* <DEDUP_REMOVED lines=12> */
[----:B------:R-:W-:Y:S01]  /*3a10*/  IMAD.U32 R31, RZ, RZ, UR40 ;  /* 0x00000028ff1f7e24 */ /* 0x000fe2000f8e00ff */
[----:B------:R-:W-:Y:S01]  /*3a20*/  FMNMX.FTZ R83, R93, R14, !PT ;  /* 0x0000000e5d537209 */ /* 0x000fe20007810000 */
[--C-:B------:R-:W-:Y:S01]  /*3a30*/  FFMA.FTZ R94, R27, UR40, -R2.reuse ;  /* 0x000000281b5e7c23 */ /* 0x100fe20008010802 */
[----:B------:R-:W-:Y:S01]  /*3a40*/  FSEL R97, R97, -INF , P0 ;  /* 0xff80000061617808 */ /* 0x000fe20000000000 */
[--C-:B------:R-:W-:Y:S01]  /*3a50*/  FFMA.FTZ R5, R5, UR40, -R2.reuse ;  /* 0x0000002805057c23 */ /* 0x100fe20008010802 */
[----:B------:R-:W-:Y:S01]  /*3a60*/  FMNMX.FTZ R14, R96, R83, !PT ;  /* 0x00000053600e7209 */ /* 0x000fe20007810000 */
[--C-:B------:R-:W-:Y:S01]  /*3a70*/  FFMA.FTZ R6, R7, UR40, -R2.reuse ;  /* 0x0000002807067c23 */ /* 0x100fe20008010802 */
[C---:B------:R-:W-:Y:S01]  /*3a80*/  ISETP.GT.AND P0, PT, R4.reuse, 0x19, PT ;  /* 0x000000190400780c */ /* 0x040fe20003f04270 */
[----:B------:R0:W-:Y:S01]  /*3a90*/  MUFU.EX2 R83, R26 ;  /* 0x0000001a00537308 */ /* 0x0001e20000000800 */
[----:B------:R-:W-:Y:S01]  /*3aa0*/  FMNMX.FTZ R123, R97, R14, !PT ;  /* 0x0000000e617b7209 */ /* 0x000fe20007810000 */
[--C-:B------:R-:W-:Y:S01]  /*3ab0*/  FFMA.FTZ R14, R121, UR40, -R2.reuse ;  /* 0x00000028790e7c23 */ /* 0x100fe20008010802 */
[----:B------:R-:W-:Y:S01]  /*3ac0*/  FSEL R101, R101, -INF , P0 ;  /* 0xff80000065657808 */ /* 0x000fe20000000000 */
[--C-:B------:R-:W-:Y:S01]  /*3ad0*/  FFMA.FTZ R7, R127, UR40, -R2.reuse ;  /* 0x000000287f077c23 */ /* 0x100fe20008010802 */
[----:B------:R-:W-:Y:S01]  /*3ae0*/  ISETP.GT.AND P0, PT, R4, 0x20, PT ;  /* 0x000000200400780c */ /* 0x000fe20003f04270 */
[--C-:B------:R-:W-:Y:S01]  /*3af0*/  FFMA.FTZ R8, R129, UR40, -R2.reuse ;  /* 0x0000002881087c23 */ /* 0x100fe20008010802 */
[----:B------:R-:W-:Y:S01]  /*3b00*/  FMNMX.FTZ R20, R100, R123, !PT ;  /* 0x0000007b64147209 */ /* 0x000fe20007810000 */
[----:B------:R-:W-:Y:S01]  /*3b10*/  MUFU.EX2 R5, R5 ;  /* 0x0000000500057308 */ /* 0x000fe20000000800 */
[----:B------:R-:W-:Y:S01]  /*3b20*/  FSEL R72, R72, -INF , P0 ;  /* 0xff80000048487808 */ /* 0x000fe20000000000 */
[--C-:B------:R-:W-:Y:S01]  /*3b30*/  FFMA.FTZ R102, R35, UR40, -R2.reuse ;  /* 0x0000002823667c23 */ /* 0x100fe20008010802 */
[----:B------:R-:W-:Y:S01]  /*3b40*/  FMNMX.FTZ R121, R101, R20, !PT ;  /* 0x0000001465797209 */ /* 0x000fe20007810000 */
[--C-:B------:R-:W-:Y:S01]  /*3b50*/  FFMA.FTZ R131, R131, UR40, -R2.reuse ;  /* 0x0000002883837c23 */ /* 0x100fe20008010802 */
[----:B------:R-:W-:Y:S01]  /*3b60*/  ISETP.GT.AND P0, PT, R4, 0x28, PT ;  /* 0x000000280400780c */ /* 0x000fe20003f04270 */
[--C-:B------:R-:W-:Y:S01]  /*3b70*/  FFMA.FTZ R10, R133, UR40, -R2.reuse ;  /* 0x00000028850a7c23 */ /* 0x100fe20008010802 */
[----:B0-----:R-:W-:Y:S01]  /*3b80*/  FSEL R26, R73, -INF , P2 ;  /* 0xff800000491a7808 */ /* 0x001fe20001000000 */
[----:B------:R-:W-:Y:S01]  /*3b90*/  MUFU.EX2 R6, R6 ;  /* 0x0000000600067308 */ /* 0x000fe20000000800 */
[----:B------:R-:W-:Y:S01]  /*3ba0*/  FMNMX.FTZ R121, R72, R121, !PT ;  /* 0x0000007948797209 */ /* 0x000fe20007810000 */
[--C-:B------:R-:W-:Y:S01]  /*3bb0*/  FFMA.FTZ R12, R135, UR40, -R2.reuse ;  /* 0x00000028870c7c23 */ /* 0x100fe20008010802 */
[----:B------:R-:W-:Y:S01]  /*3bc0*/  ISETP.GT.AND P2, PT, R4, 0x29, PT ;  /* 0x000000290400780c */ /* 0x000fe20003f44270 */
[--C-:B------:R-:W-:Y:S01]  /*3bd0*/  FFMA.FTZ R90, R55, UR40, -R2.reuse ;  /* 0x00000028375a7c23 */ /* 0x100fe20008010802 */
[----:B------:R-:W-:Y:S01]  /*3be0*/  FSEL R76, R76, -INF , P0 ;  /* 0xff8000004c4c7808 */ /* 0x000fe20000000000 */
[--C-:B------:R-:W-:Y:S01]  /*3bf0*/  FFMA.FTZ R73, R119, UR40, -R2.reuse ;  /* 0x0000002877497c23 */ /* 0x100fe20008010802 */
[----:B------:R-:W-:Y:S01]  /*3c00*/  FMNMX.FTZ R121, R26, R121, !PT ;  /* 0x000000791a797209 */ /* 0x000fe20007810000 */
[----:B------:R-:W-:Y:S01]  /*3c10*/  MUFU.EX2 R7, R7 ;  /* 0x0000000700077308 */ /* 0x000fe20000000800 */
[----:B------:R-:W-:Y:S01]  /*3c20*/  ISETP.GT.AND P0, PT, R4, 0x30, PT ;  /* 0x000000300400780c */ /* 0x000fe20003f04270 */
[--C-:B------:R-:W-:Y:S01]  /*3c30*/  FFMA.FTZ R20, R117, UR40, -R2.reuse ;  /* 0x0000002875147c23 */ /* 0x100fe20008010802 */
[----:B------:R-:W-:Y:S01]  /*3c40*/  FSEL R34, R77, -INF , P2 ;  /* 0xff8000004d227808 */ /* 0x000fe20001000000 */
[--C-:B------:R-:W-:Y:S01]  /*3c50*/  FFMA.FTZ R77, R115, UR40, -R2.reuse ;  /* 0x00000028734d7c23 */ /* 0x100fe20008010802 */
[----:B------:R-:W-:Y:S01]  /*3c60*/  FMNMX.FTZ R121, R76, R121, !PT ;  /* 0x000000794c797209 */ /* 0x000fe20007810000 */
[--C-:B------:R-:W-:Y:S01]  /*3c70*/  FFMA.FTZ R95, R95, UR40, -R2.reuse ;  /* 0x000000285f5f7c23 */ /* 0x100fe20008010802 */
[----:B------:R-:W-:Y:S01]  /*3c80*/  ISETP.GT.AND P2, PT, R4, 0x31, PT ;  /* 0x000000310400780c */ /* 0x000fe20003f44270 */
[----:B------:R-:W0:Y:S01]  /*3c90*/  MUFU.EX2 R8, R8 ;  /* 0x0000000800087308 */ /* 0x000e220000000800 */
[----:B------:R-:W-:Y:S01]  /*3ca0*/  FSEL R80, R80, -INF , P0 ;  /* 0xff80000050507808 */ /* 0x000fe20000000000 */
[--C-:B------:R-:W-:Y:S01]  /*3cb0*/  FFMA.FTZ R15, R15, UR40, -R2.reuse ;  /* 0x000000280f0f7c23 */ /* 0x100fe20008010802 */
[----:B------:R-:W-:Y:S01]  /*3cc0*/  FMNMX.FTZ R121, R34, R121, !PT ;  /* 0x0000007922797209 */ /* 0x000fe20007810000 */
[--C-:B------:R-:W-:Y:S01]  /*3cd0*/  FFMA.FTZ R43, R43, UR40, -R2.reuse ;  /* 0x000000282b2b7c23 */ /* 0x100fe20008010802 */
[----:B------:R-:W-:Y:S01]  /*3ce0*/  ISETP.GT.AND P0, PT, R4, 0x38, PT ;  /* 0x000000380400780c */ /* 0x000fe20003f04270 */
[--C-:B------:R-:W-:Y:S01]  /*3cf0*/  FFMA.FTZ R21, R21, UR40, -R2.reuse ;  /* 0x0000002815157c23 */ /* 0x100fe20008010802 */
[----:B------:R-:W-:Y:S01]  /*3d00*/  FSEL R81, R81, -INF , P2 ;  /* 0xff80000051517808 */ /* 0x000fe20001000000 */
[----:B------:R-:W-:Y:S01]  /*3d10*/  MUFU.EX2 R9, R131 ;  /* 0x0000008300097308 */ /* 0x000fe20000000800 */
[----:B------:R-:W-:Y:S01]  /*3d20*/  FMNMX.FTZ R30, R80, R121, !PT ;  /* 0x00000079501e7209 */ /* 0x000fe20007810000 */
[--C-:B------:R-:W-:Y:S01]  /*3d30*/  FFMA.FTZ R13, R13, UR40, -R2.reuse ;  /* 0x000000280d0d7c23 */ /* 0x100fe20008010802 */
[----:B------:R-:W-:Y:S01]  /*3d40*/  ISETP.GT.AND P2, PT, R4, 0x39, PT ;  /* 0x000000390400780c */ /* 0x000fe20003f44270 */
[----:B------:R-:W-:Y:S01]  /*3d50*/  FFMA.FTZ R11, R11, UR40, -R2 ;  /* 0x000000280b0b7c23 */ /* 0x000fe20008010802 */
[----:B------:R-:W-:-:S02]  /*3d60*/  FSEL R84, R84, -INF , P0 ;  /* 0xff80000054547808 */ /* 0x000fc40000000000 */
[----:B------:R-:W-:Y:S01]  /*3d70*/  FMNMX.FTZ R115, R81, R30, !PT ;  /* 0x0000001e51737209 */ /* 0x000fe20007810000 */
[----:B------:R-:W-:-:S01]  /*3d80*/  FFMA.FTZ R30, R113, UR40, -R2 ;  /* 0x00000028711e7c23 */ /* 0x000fc20008010802 */
[----:B------:R-:W-:Y:S01]  /*3d90*/  FSEL R85, R85, -INF , P2 ;  /* 0xff80000055557808 */ /* 0x000fe20001000000 */
[----:B------:R-:W-:Y:S01]  /*3da0*/  MUFU.EX2 R10, R10 ;  /* 0x0000000a000a7308 */ /* 0x000fe20000000800 */
[----:B------:R-:W-:Y:S02]  /*3db0*/  ISETP.GT.AND P0, PT, R4, 0x40, PT ;  /* 0x000000400400780c */ /* 0x000fe40003f04270 */
[----:B------:R-:W-:Y:S02]  /*3dc0*/  FMNMX.FTZ R38, R84, R115, !PT ;  /* 0x0000007354267209 */ /* 0x000fe40007810000 */
[----:B------:R-:W-:Y:S02]  /*3dd0*/  ISETP.GT.AND P2, PT, R4, 0x41, PT ;  /* 0x000000410400780c */ /* 0x000fe40003f44270 */
[----:B------:R-:W-:Y:S01]  /*3de0*/  FSEL R56, R56, -INF , P0 ;  /* 0xff80000038387808 */ /* 0x000fe20000000000 */
[----:B------:R-:W1:Y:S01]  /*3df0*/  MUFU.EX2 R12, R12 ;  /* 0x0000000c000c7308 */ /* 0x000e620000000800 */
[----:B------:R-:W-:-:S02]  /*3e00*/  FMNMX.FTZ R113, R85, R38, !PT ;  /* 0x0000002655717209 */ /* 0x000fc40007810000 */
[----:B------:R-:W-:Y:S02]  /*3e10*/  ISETP.GT.AND P0, PT, R4, 0x48, PT ;  /* 0x000000480400780c */ /* 0x000fe40003f04270 */
[----:B------:R-:W-:Y:S01]  /*3e20*/  FSEL R38, R57, -INF , P2 ;  /* 0xff80000039267808 */ /* 0x000fe20001000000 */
[----:B------:R-:W-:Y:S01]  /*3e30*/  FFMA.FTZ R57, R111, UR40, -R2 ;  /* 0x000000286f397c23 */ /* 0x000fe20008010802 */
[----:B------:R-:W-:Y:S01]  /*3e40*/  FMNMX.FTZ R113, R56, R113, !PT ;  /* 0x0000007138717209 */ /* 0x000fe20007810000 */
[----:B------:R-:W-:Y:S01]  /*3e50*/  MUFU.EX2 R14, R14 ;  /* 0x0000000e000e7308 */ /* 0x000fe20000000800 */
[----:B------:R-:W-:Y:S02]  /*3e60*/  ISETP.GT.AND P2, PT, R4, 0x49, PT ;  /* 0x000000490400780c */ /* 0x000fe40003f44270 */
[----:B------:R-:W-:Y:S02]  /*3e70*/  FSEL R60, R60, -INF , P0 ;  /* 0xff8000003c3c7808 */ /* 0x000fe40000000000 */
[----:B------:R-:W-:-:S02]  /*3e80*/  FMNMX.FTZ R113, R38, R113, !PT ;  /* 0x0000007126717209 */ /* 0x000fc40007810000 */
[----:B------:R-:W-:Y:S01]  /*3e90*/  ISETP.GT.AND P0, PT, R4, 0x50, PT ;  /* 0x000000500400780c */ /* 0x000fe20003f04270 */
[----:B------:R-:W-:Y:S01]  /*3ea0*/  MUFU.EX2 R73, R73 ;  /* 0x0000004900497308 */ /* 0x000fe20000000800 */
[----:B------:R-:W-:Y:S02]  /*3eb0*/  FSEL R61, R61, -INF , P2 ;  /* 0xff8000003d3d7808 */ /* 0x000fe40001000000 */
[----:B------:R-:W-:Y:S02]  /*3ec0*/  FMNMX.FTZ R46, R60, R113, !PT ;  /* 0x000000713c2e7209 */ /* 0x000fe40007810000 */
[----:B------:R-:W-:Y:S02]  /*3ed0*/  ISETP.GT.AND P2, PT, R4, 0x51, PT ;  /* 0x000000510400780c */ /* 0x000fe40003f44270 */
[----:B------:R-:W-:Y:S01]  /*3ee0*/  FSEL R64, R64, -INF , P0 ;  /* 0xff80000040407808 */ /* 0x000fe20000000000 */
[----:B------:R-:W-:Y:S01]  /*3ef0*/  MUFU.EX2 R20, R20 ;  /* 0x0000001400147308 */ /* 0x000fe20000000800 */
        /* <DEDUP_REMOVED lines=9> */
[----:B------:R-:W-:Y:S01]  /*3f90*/  FSEL R69, R69, -INF , P2 ;  /* 0xff80000045457808 */ /* 0x000fe20001000000 */
[----:B------:R-:W-:Y:S01]  /*3fa0*/  MUFU.EX2 R30, R30 ;  /* 0x0000001e001e7308 */ /* 0x000fe20000000800 */
[----:B------:R-:W-:Y:S02]  /*3fb0*/  ISETP.GT.AND P0, PT, R4, 0x60, PT ;  /* 0x000000600400780c */ /* 0x000fe40003f04270 */
        /* <DEDUP_REMOVED lines=9> */
[----:B------:R2:W-:Y:S01]  /*4050*/  MUFU.EX2 R40, R58 ;  /* 0x0000003a00287308 */ /* 0x0005e20000000800 */
        /* <DEDUP_REMOVED lines=8> */
[----:B--2---:R-:W-:Y:S01]  /*40e0*/  FSEL R58, R48, -INF , P0 ;  /* 0xff800000303a7808 */ /* 0x004fe20000000000 */
        /* <DEDUP_REMOVED lines=11> */
[----:B------:R-:W-:Y:S02]  /*41a0*/  ISETP.GT.AND P0, PT, R4, 0x80, PT ;  /* 0x000000800400780c */ /* 0x000fe40003f04270 */
[----:B--2---:R-:W-:Y:S02]  /*41b0*/  FMNMX.FTZ R66, R52, R99, !PT ;  /* 0x0000006334427209 */ /* 0x004fe40007810000 */
[----:B------:R-:W-:Y:S02]  /*41c0*/  ISETP.GT.AND P2, PT, R4, 0x81, PT ;  /* 0x000000810400780c */ /* 0x000fe40003f44270 */
[----:B------:R-:W-:Y:S01]  /*41d0*/  FSEL R62, R24, -INF , P0 ;  /* 0xff800000183e7808 */ /* 0x000fe20000000000 */
[----:B------:R-:W-:Y:S01]  /*41e0*/  MUFU.EX2 R95, R95 ;  /* 0x0000005f005f7308 */ /* 0x000fe20000000800 */
[----:B------:R-:W-:-:S02]  /*41f0*/  FMNMX.FTZ R91, R53, R66, !PT ;  /* 0x00000042355b7209 */ /* 0x000fc40007810000 */
[----:B------:R-:W-:Y:S02]  /*4200*/  ISETP.GT.AND P0, PT, R4, 0x88, PT ;  /* 0x000000880400780c */ /* 0x000fe40003f04270 */
[----:B------:R-:W-:Y:S01]  /*4210*/  FSEL R66, R25, -INF , P2 ;  /* 0xff80000019427808 */ /* 0x000fe20001000000 */
[--C-:B------:R-:W-:Y:S01]  /*4220*/  FFMA.FTZ R25, R87, UR40, -R2.reuse ;  /* 0x0000002857197c23 */ /* 0x100fe20008010802 */
[----:B------:R-:W-:Y:S01]  /*4230*/  FMNMX.FTZ R91, R62, R91, !PT ;  /* 0x0000005b3e5b7209 */ /* 0x000fe20007810000 */
[----:B------:R2:W-:Y:S01]  /*4240*/  MUFU.EX2 R24, R74 ;  /* 0x0000004a00187308 */ /* 0x0005e20000000800 */
[----:B------:R-:W-:Y:S02]  /*4250*/  ISETP.GT.AND P2, PT, R4, 0x89, PT ;  /* 0x000000890400780c */ /* 0x000fe40003f44270 */
[----:B------:R-:W-:Y:S01]  /*4260*/  FSEL R70, R28, -INF , P0 ;  /* 0xff8000001c467808 */ /* 0x000fe20000000000 */
[----:B------:R-:W-:-:S01]  /*4270*/  FFMA.FTZ R28, R79, UR40, -R2 ;  /* 0x000000284f1c7c23 */ /* 0x000fc20008010802 */
[----:B------:R-:W-:-:S02]  /*4280*/  FMNMX.FTZ R91, R66, R91, !PT ;  /* 0x0000005b425b7209 */ /* 0x000fc40007810000 */
[----:B------:R-:W-:Y:S01]  /*4290*/  ISETP.GT.AND P0, PT, R4, 0x90, PT ;  /* 0x000000900400780c */ /* 0x000fe20003f04270 */
[----:B------:R-:W-:Y:S01]  /*42a0*/  MUFU.EX2 R25, R25 ;  /* 0x0000001900197308 */ /* 0x000fe20000000800 */
[----:B------:R-:W-:Y:S01]  /*42b0*/  FSEL R78, R29, -INF , P2 ;  /* 0xff8000001d4e7808 */ /* 0x000fe20001000000 */
[--C-:B------:R-:W-:Y:S01]  /*42c0*/  FFMA.FTZ R29, R75, UR40, -R2.reuse ;  /* 0x000000284b1d7c23 */ /* 0x100fe20008010802 */
[----:B------:R-:W-:Y:S01]  /*42d0*/  FMNMX.FTZ R91, R70, R91, !PT ;  /* 0x0000005b465b7209 */ /* 0x000fe20007810000 */
[--C-:B--2---:R-:W-:Y:S01]  /*42e0*/  FFMA.FTZ R74, R47, UR40, -R2.reuse ;  /* 0x000000282f4a7c23 */ /* 0x104fe20008010802 */
[----:B------:R-:W-:Y:S01]  /*42f0*/  ISETP.GT.AND P2, PT, R4, 0x91, PT ;  /* 0x000000910400780c */ /* 0x000fe20003f44270 */
[----:B------:R-:W-:Y:S01]  /*4300*/  FFMA.FTZ R47, R67, UR40, -R2 ;  /* 0x00000028432f7c23 */ /* 0x000fe20008010802 */
[----:B------:R-:W-:Y:S01]  /*4310*/  FSEL R79, R32, -INF , P0 ;  /* 0xff800000204f7808 */ /* 0x000fe20000000000 */
[----:B------:R-:W-:Y:S01]  /*4320*/  MUFU.EX2 R28, R28 ;  /* 0x0000001c001c7308 */ /* 0x000fe20000000800 */
[----:B------:R-:W-:-:S02]  /*4330*/  FMNMX.FTZ R32, R78, R91, !PT ;  /* 0x0000005b4e207209 */ /* 0x000fc40007810000 */
[----:B------:R-:W-:Y:S02]  /*4340*/  FSEL R82, R33, -INF , P2 ;  /* 0xff80000021527808 */ /* 0x000fe40001000000 */
[----:B------:R-:W-:Y:S02]  /*4350*/  ISETP.GT.AND P0, PT, R4, 0x98, PT ;  /* 0x000000980400780c */ /* 0x000fe40003f04270 */
[----:B------:R-:W-:Y:S01]  /*4360*/  FMNMX.FTZ R33, R79, R32, !PT ;  /* 0x000000204f217209 */ /* 0x000fe20007810000 */
[----:B------:R-:W-:-:S01]  /*4370*/  FFMA.FTZ R32, R63, UR40, -R2 ;  /* 0x000000283f207c23 */ /* 0x000fc20008010802 */
[----:B------:R-:W-:Y:S01]  /*4380*/  ISETP.GT.AND P2, PT, R4, 0x99, PT ;  /* 0x000000990400780c */ /* 0x000fe20003f44270 */
[----:B------:R-:W-:Y:S01]  /*4390*/  MUFU.EX2 R29, R29 ;  /* 0x0000001d001d7308 */ /* 0x000fe20000000800 */
[----:B------:R-:W-:Y:S01]  /*43a0*/  FSEL R75, R36, -INF , P0 ;  /* 0xff800000244b7808 */ /* 0x000fe20000000000 */
[----:B------:R-:W-:Y:S01]  /*43b0*/  FFMA.FTZ R36, R71, UR40, -R2 ;  /* 0x0000002847247c23 */ /* 0x000fe20008010802 */
[----:B------:R-:W-:-:S02]  /*43c0*/  FMNMX.FTZ R4, R82, R33, !PT ;  /* 0x0000002152047209 */ /* 0x000fc40007810000 */
[----:B------:R-:W-:Y:S01]  /*43d0*/  FSEL R86, R37, -INF , P2 ;  /* 0xff80000025567808 */ /* 0x000fe20001000000 */
[----:B------:R-:W-:-:S01]  /*43e0*/  FFMA.FTZ R37, R51, UR40, -R2 ;  /* 0x0000002833257c23 */ /* 0x000fc20008010802 */
[----:B------:R-:W-:Y:S01]  /*43f0*/  FMNMX.FTZ R33, R75, R4, !PT ;  /* 0x000000044b217209 */ /* 0x000fe20007810000 */
[----:B------:R-:W-:Y:S01]  /*4400*/  MUFU.EX2 R15, R15 ;  /* 0x0000000f000f7308 */ /* 0x000fe20000000800 */
[----:B0-----:R-:W-:Y:S02]  /*4410*/  F2FP.SATFINITE.E4M3.F32.PACK_AB_MERGE_C R185, R8, R7, RZ ;  /* 0x0000000708b9723e */ /* 0x001fe400048070ff */
[----:B------:R-:W-:Y:S01]  /*4420*/  FMNMX.FTZ R4, R86, R33, !PT ;  /* 0x0000002156047209 */ /* 0x000fe20007810000 */
[----:B------:R-:W-:-:S01]  /*4430*/  FFMA.FTZ R33, R59, UR40, -R2 ;  /* 0x000000283b217c23 */ /* 0x000fc20008010802 */
[----:B------:R-:W-:Y:S01]  /*4440*/  FFMA.FTZ R2, R39, UR40, -R2 ;  /* 0x0000002827027c23 */ /* 0x000fe20008010802 */
[----:B-1----:R-:W-:Y:S02]  /*4450*/  F2FP.SATFINITE.E4M3.F32.PACK_AB_MERGE_C R187, R83, R12, RZ ;  /* 0x0000000c53bb723e */ /* 0x002fe400048070ff */
[----:B------:R-:W0:Y:S01]  /*4460*/  SHFL.BFLY PT, R63, R4, 0x2, 0x1f ;  /* 0x0c401f00043f7f89 */ /* 0x000e2200000e0000 */
[----:B------:R-:W-:Y:S01]  /*4470*/  MUFU.EX2 R32, R32 ;  /* 0x0000002000207308 */ /* 0x000fe20000000800 */
[----:B------:R-:W-:-:S02]  /*4480*/  F2FP.SATFINITE.E4M3.F32.PACK_AB_MERGE_C R185, R6, R5, R185 ;  /* 0x0000000506b9723e */ /* 0x000fc400048070b9 */
[----:B------:R-:W-:-:S05]  /*4490*/  F2FP.SATFINITE.E4M3.F32.PACK_AB_MERGE_C R187, R10, R9, R187 ;  /* 0x000000090abb723e */ /* 0x000fca00048070bb */
        /* <DEDUP_REMOVED lines=9> */
[C---:B------:R-:W-:Y:S01]  /*4530*/  FSETP.NEU.FTZ.AND P0, PT, R4.reuse, -INF , PT ;  /* 0xff8000000400780b */ /* 0x040fe20003f1d000 */
[----:B------:R-:W-:-:S02]  /*4540*/  FFMA.FTZ R31, R4, R31, -8 ;  /* 0xc1000000041f7423 */ /* 0x000fc4000001001f */
[----:B------:R-:W-:Y:S03]  /*4550*/  MUFU.EX2 R47, R47 ;  /* 0x0000002f002f7308 */ /* 0x000fe60000000800 */
        /* <DEDUP_REMOVED lines=43> */
[----:B-1----:R-:W-:-:S01]  /*4810*/  FADD.FTZ R87, R63, R50 ;  /* 0x000000323f577221 */ /* 0x002fc20000010000 */
[--C-:B------:R-:W-:Y:S01]  /*4820*/  FFMA.FTZ R82, R82, UR40, -R31.reuse ;  /* 0x0000002852527c23 */ /* 0x100fe2000801081f */
[----:B------:R-:W-:-:S05]  /*4830*/  FFMA.FTZ R75, R75, UR40, -R31 ;  /* 0x000000284b4b7c23 */ /* 0x000fca000801081f */
[----:B------:R1:W-:Y:S01]  /*4840*/  MUFU.EX2 R71, R59 ;  /* 0x0000003b00477308 */ /* 0x0003e20000000800 */
[----:B--2---:R-:W-:-:S01]  /*4850*/  FADD.FTZ R50, R104, R87 ;  /* 0x0000005768327221 */ /* 0x004fc20000010000 */
[----:B------:R-:W-:-:S04]  /*4860*/  F2FP.SATFINITE.E4M3.F32.PACK_AB_MERGE_C R184, R104, R63, RZ ;  /* 0x0000003f68b8723e */ /* 0x000fc800048070ff */
[----:B------:R-:W-:Y:S02]  /*4870*/  F2FP.SATFINITE.E4M3.F32.PACK_AB_MERGE_C R184, R88, R27, R184 ;  /* 0x0000001b58b8723e */ /* 0x000fe400048070b8 */
[----:B------:R-:W2:Y:S01]  /*4880*/  MUFU.EX2 R92, R92 ;  /* 0x0000005c005c7308 */ /* 0x000ea20000000800 */
[----:B-1----:R-:W-:-:S01]  /*4890*/  FFMA.FTZ R59, R38, UR40, -R31 ;  /* 0x00000028263b7c23 */ /* 0x002fc2000801081f */
[----:B------:R-:W-:Y:S01]  /*48a0*/  FFMA.FTZ R38, R64, UR40, -R31 ;  /* 0x0000002840267c23 */ /* 0x000fe2000801081f */
[----:B------:R-:W-:-:S01]  /*48b0*/  FADD.FTZ R64, R5, R6 ;  /* 0x0000000605407221 */ /* 0x000fc20000010000 */
[----:B0-----:R-:W-:-:S03]  /*48c0*/  FADD.FTZ R87, R35, R50 ;  /* 0x0000003223577221 */ /* 0x001fc60000010000 */
[----:B------:R-:W-:Y:S01]  /*48d0*/  FADD.FTZ R89, R7, R64 ;  /* 0x0000004007597221 */ /* 0x000fe20000010000 */
[----:B------:R-:W0:Y:S08]  /*48e0*/  MUFU.EX2 R100, R100 ;  /* 0x0000006400647308 */ /* 0x000e300000000800 */
[----:B------:R1:W-:Y:S01]  /*48f0*/  MUFU.EX2 R81, R67 ;  /* 0x0000004300517308 */ /* 0x0003e20000000800 */
[----:B--2---:R-:W-:-:S07]  /*4900*/  FADD.FTZ R87, R92, R87 ;  /* 0x000000575c577221 */ /* 0x004fce0000010000 */
[----:B------:R-:W2:Y:S01]  /*4910*/  MUFU.EX2 R101, R101 ;  /* 0x0000006500657308 */ /* 0x000ea20000000800 */
[----:B-1----:R-:W-:-:S01]  /*4920*/  FFMA.FTZ R67, R54, UR40, -R31 ;  /* 0x0000002836437c23 */ /* 0x002fc2000801081f */
[----:B------:R-:W-:Y:S01]  /*4930*/  FADD.FTZ R54, R8, R89 ;  /* 0x0000005908367221 */ /* 0x000fe20000010000 */
[----:B0-----:R-:W-:-:S01]  /*4940*/  FADD.FTZ R50, R100, R87 ;  /* 0x0000005764327221 */ /* 0x001fc20000010000 */
[----:B------:R-:W-:Y:S02]  /*4950*/  FFMA.FTZ R31, R86, UR40, -R31 ;  /* 0x00000028561f7c23 */ /* 0x000fe4000801081f */
[----:B------:R-:W-:-:S02]  /*4960*/  FADD.FTZ R89, R9, R54 ;  /* 0x0000003609597221 */ /* 0x000fc40000010000 */
[----:B------:R-:W0:Y:S02]  /*4970*/  MUFU.EX2 R51, R51 ;  /* 0x0000003300337308 */ /* 0x000e240000000800 */
[----:B------:R-:W-:-:S04]  /*4980*/  FADD.FTZ R89, R10, R89 ;  /* 0x000000590a597221 */ /* 0x000fc80000010000 */
[----:B------:R-:W-:Y:S02]  /*4990*/  FADD.FTZ R54, R12, R89 ;  /* 0x000000590c367221 */ /* 0x000fe40000010000 */
[----:B------:R-:W1:Y:S01]  /*49a0*/  MUFU.EX2 R26, R26 ;  /* 0x0000001a001a7308 */ /* 0x000e620000000800 */
[----:B--2---:R-:W-:-:S01]  /*49b0*/  FADD.FTZ R50, R101, R50 ;  /* 0x0000003265327221 */ /* 0x004fc20000010000 */
[----:B------:R-:W-:Y:S01]  /*49c0*/  FADD.FTZ R39, R83, R54 ;  /* 0x0000003653277221 */ /* 0x000fe20000010000 */
[----:B------:R-:W-:-:S03]  /*49d0*/  F2FP.SATFINITE.E4M3.F32.PACK_AB_MERGE_C R186, R101, R100, RZ ;  /* 0x0000006465ba723e */ /* 0x000fc600048070ff */
[----:B------:R-:W-:Y:S01]  /*49e0*/  FADD.FTZ R54, R14, R39 ;  /* 0x000000270e367221 */ /* 0x000fe20000010000 */
[----:B------:R-:W-:Y:S01]  /*49f0*/  F2FP.SATFINITE.E4M3.F32.PACK_AB_MERGE_C R186, R92, R35, R186 ;  /* 0x000000235cba723e */ /* 0x000fe200048070ba */
[----:B------:R-:W2:Y:S01]  /*4a00*/  MUFU.EX2 R76, R76 ;  /* 0x0000004c004c7308 */ /* 0x000ea20000000800 */
[----:B0-----:R-:W-:-:S01]  /*4a10*/  FADD.FTZ R39, R51, R50 ;  /* 0x0000003233277221 */ /* 0x001fc20000010000 */
[----:B------:R-:W-:-:S04]  /*4a20*/  FADD.FTZ R87, R73, R54 ;  /* 0x0000003649577221 */ /* 0x000fc80000010000 */
[----:B------:R-:W-:Y:S01]  /*4a30*/  FADD.FTZ R54, R20, R87 ;  /* 0x0000005714367221 */ /* 0x000fe20000010000 */
[----:B------:R-:W-:Y:S01]  /*4a40*/  F2FP.SATFINITE.E4M3.F32.PACK_AB_MERGE_C R20, R77, R20, RZ ;  /* 0x000000144d14723e */ /* 0x000fe200048070ff */
[----:B------:R-:W0:Y:S01]  /*4a50*/  MUFU.EX2 R34, R34 ;  /* 0x0000002200227308 */ /* 0x000e220000000800 */
[----:B-1----:R-:W-:-:S01]  /*4a60*/  FADD.FTZ R39, R26, R39 ;  /* 0x000000271a277221 */ /* 0x002fc20000010000 */
[----:B------:R-:W-:Y:S01]  /*4a70*/  FADD.FTZ R87, R77, R54 ;  /* 0x000000364d577221 */ /* 0x000fe20000010000 */
[----:B------:R-:W-:Y:S02]  /*4a80*/  F2FP.SATFINITE.E4M3.F32.PACK_AB_MERGE_C R181, R73, R14, R20 ;  /* 0x0000000e49b5723e */ /* 0x000fe40004807014 */
[----:B------:R-:W-:Y:S01]  /*4a90*/  CS2R R72, SRZ ;  /* 0x0000000000487805 */ /* 0x000fe2000001ff00 */
[----:B------:R-:W-:-:S02]  /*4aa0*/  FADD.FTZ R54, R30, R87 ;  /* 0x000000571e367221 */ /* 0x000fc40000010000 */
[----:B------:R-:W1:Y:S01]  /*4ab0*/  MUFU.EX2 R55, R55 ;  /* 0x0000003700377308 */ /* 0x000e620000000800 */
[----:B--2---:R-:W-:-:S01]  /*4ac0*/  FADD.FTZ R50, R76, R39 ;  /* 0x000000274c327221 */ /* 0x004fc20000010000 */
[----:B------:R-:W-:Y:S01]  /*4ad0*/  FADD.FTZ R87, R57, R54 ;  /* 0x0000003639577221 */ /* 0x000fe20000010000 */
[----:B------:R-:W-:-:S02]  /*4ae0*/  F2FP.SATFINITE.E4M3.F32.PACK_AB_MERGE_C R180, R71, R76, RZ ;  /* 0x0000004c47b4723e */ /* 0x000fc400048070ff */
[----:B------:R-:W-:Y:S01]  /*4af0*/  CS2R R76, SRZ ;  /* 0x00000000004c7805 */ /* 0x000fe2000001ff00 */
[----:B------:R-:W-:-:S01]  /*4b00*/  FADD.FTZ R39, R71, R50 ;  /* 0x0000003247277221 */ /* 0x000fc20000010000 */
[----:B------:R-:W-:Y:S01]  /*4b10*/  FADD.FTZ R54, R42, R87 ;  /* 0x000000572a367221 */ /* 0x000fe20000010000 */
[----:B------:R-:W-:Y:S01]  /*4b20*/  F2FP.SATFINITE.E4M3.F32.PACK_AB_MERGE_C R42, R65, R42, RZ ;  /* 0x0000002a412a723e */ /* 0x000fe200048070ff */
[----:B------:R-:W2:Y:S01]  /*4b30*/  MUFU.EX2 R84, R84 ;  /* 0x0000005400547308 */ /* 0x000ea20000000800 */
[----:B0-----:R-:W-:-:S01]  /*4b40*/  FADD.FTZ R50, R34, R39 ;  /* 0x0000002722327221 */ /* 0x001fc20000010000 */
[----:B------:R-:W-:Y:S02]  /*4b50*/  F2FP.SATFINITE.E4M3.F32.PACK_AB_MERGE_C R180, R26, R51, R180 ;  /* 0x000000331ab4723e */ /* 0x000fe400048070b4 */
[----:B------:R-:W-:Y:S02]  /*4b60*/  CS2R R86, SRZ ;  /* 0x0000000000567805 */ /* 0x000fe4000001ff00 */
[----:B------:R-:W-:-:S02]  /*4b70*/  F2FP.SATFINITE.E4M3.F32.PACK_AB_MERGE_C R183, R57, R30, R42 ;  /* 0x0000001e39b7723e */ /* 0x000fc4000480702a */
[----:B------:R-:W0:Y:S01]  /*4b80*/  MUFU.EX2 R85, R85 ;  /* 0x0000005500557308 */ /* 0x000e220000000800 */
[----:B-1----:R-:W-:-:S07]  /*4b90*/  FADD.FTZ R39, R55, R50 ;  /* 0x0000003237277221 */ /* 0x002fce0000010000 */
[----:B------:R-:W1:Y:S01]  /*4ba0*/  MUFU.EX2 R56, R56 ;  /* 0x0000003800387308 */ /* 0x000e620000000800 */
[----:B--2---:R-:W-:-:S01]  /*4bb0*/  FADD.FTZ R50, R84, R39 ;  /* 0x0000002754327221 */ /* 0x004fc20000010000 */
[----:B------:R-:W-:Y:S01]  /*4bc0*/  FADD.FTZ R39, R65, R54 ;  /* 0x0000003641277221 */ /* 0x000fe20000010000 */
[----:B------:R-:W-:-:S03]  /*4bd0*/  CS2R R64, SRZ ;  /* 0x0000000000407805 */ /* 0x000fc6000001ff00 */
[----:B------:R-:W-:Y:S02]  /*4be0*/  FADD.FTZ R12, R40, R39 ;  /* 0x00000027280c7221 */ /* 0x000fe40000010000 */
[----:B------:R-:W2:Y:S01]  /*4bf0*/  MUFU.EX2 R59, R59 ;  /* 0x0000003b003b7308 */ /* 0x000ea20000000800 */
[----:B0-----:R-:W-:-:S01]  /*4c00*/  FADD.FTZ R7, R85, R50 ;  /* 0x0000003255077221 */ /* 0x001fc20000010000 */
[----:B------:R-:W-:Y:S01]  /*4c10*/  FADD.FTZ R39, R41, R12 ;  /* 0x0000000c29277221 */ /* 0x000fe20000010000 */
[----:B------:R-:W-:Y:S02]  /*4c20*/  F2FP.SATFINITE.E4M3.F32.PACK_AB_MERGE_C R84, R85, R84, RZ ;  /* 0x000000545554723e */ /* 0x000fe400048070ff */
[----:B------:R-:W-:Y:S01]  /*4c30*/  CS2R R50, SRZ ;  /* 0x0000000000327805 */ /* 0x000fe2000001ff00 */
[----:B------:R-:W-:-:S01]  /*4c40*/  FADD.FTZ R12, R48, R39 ;  /* 0x00000027300c7221 */ /* 0x000fc20000010000 */
[----:B------:R-:W-:Y:S01]  /*4c50*/  F2FP.SATFINITE.E4M3.F32.PACK_AB_MERGE_C R48, R95, R48, RZ ;  /* 0x000000305f30723e */ /* 0x000fe200048070ff */
[----:B------:R-:W0:Y:S01]  /*4c60*/  MUFU.EX2 R60, R60 ;  /* 0x0000003c003c7308 */ /* 0x000e220000000800 */
[----:B-1----:R-:W-:-:S01]  /*4c70*/  FADD.FTZ R8, R56, R7 ;  /* 0x0000000738087221 */ /* 0x002fc20000010000 */
[----:B------:R-:W-:Y:S01]  /*4c80*/  FADD.FTZ R63, R95, R12 ;  /* 0x0000000c5f3f7221 */ /* 0x000fe20000010000 */
[----:B------:R-:W-:-:S02]  /*4c90*/  F2FP.SATFINITE.E4M3.F32.PACK_AB_MERGE_C R182, R55, R34, R84 ;  /* 0x0000002237b6723e */ /* 0x000fc40004807054 */
[----:B------:R-:W-:Y:S02]  /*4ca0*/  CS2R R34, SRZ ;  /* 0x0000000000227805 */ /* 0x000fe4000001ff00 */
[----:B------:R-:W-:Y:S01]  /*4cb0*/  F2FP.SATFINITE.E4M3.F32.PACK_AB_MERGE_C R177, R41, R40, R48 ;  /* 0x0000002829b1723e */ /* 0x000fe20004807030 */
[----:B------:R-:W-:Y:S01]  /*4cc0*/  FADD.FTZ R12, R24, R63 ;  /* 0x0000003f180c7221 */ /* 0x000fe20000010000 */
[----:B------:R-:W-:Y:S01]  /*4cd0*/  CS2R R40, SRZ ;  /* 0x0000000000287805 */ /* 0x000fe2000001ff00 */
[----:B------:R-:W1:Y:S01]  /*4ce0*/  MUFU.EX2 R38, R38 ;  /* 0x0000002600267308 */ /* 0x000e620000000800 */
[----:B--2---:R-:W-:-:S01]  /*4cf0*/  FADD.FTZ R7, R59, R8 ;  /* 0x000000083b077221 */ /* 0x004fc20000010000 */
[----:B------:R-:W-:Y:S02]  /*4d00*/  CS2R R54, SRZ ;  /* 0x0000000000367805 */ /* 0x000fe4000001ff00 */
[----:B------:R-:W-:-:S04]  /*4d10*/  CS2R R84, SRZ ;  /* 0x0000000000547805 */ /* 0x000fc8000001ff00 */
[----:B------:R-:W2:Y:S01]  /*4d20*/  MUFU.EX2 R61, R61 ;  /* 0x0000003d003d7308 */ /* 0x000ea20000000800 */
[----:B0-----:R-:W-:-:S01]  /*4d30*/  FADD.FTZ R8, R60, R7 ;  /* 0x000000073c087221 */ /* 0x001fc20000010000 */
[----:B------:R-:W-:-:S03]  /*4d40*/  F2FP.SATFINITE.E4M3.F32.PACK_AB_MERGE_C R60, R81, R60, RZ ;  /* 0x0000003c513c723e */ /* 0x000fc600048070ff */
[----:B------:R-:W-:Y:S01]  /*4d50*/  FADD.FTZ R39, R81, R8 ;  /* 0x0000000851277221 */ /* 0x000fe20000010000 */
[----:B------:R-:W-:Y:S02]  /*4d60*/  F2FP.SATFINITE.E4M3.F32.PACK_AB_MERGE_C R176, R59, R56, R60 ;  /* 0x000000383bb0723e */ /* 0x000fe4000480703c */
[----:B------:R-:W-:Y:S01]  /*4d70*/  CS2R R56, SRZ ;  /* 0x0000000000387805 */ /* 0x000fe2000001ff00 */
[----:B------:R-:W0:Y:S01]  /*4d80*/  MUFU.EX2 R68, R68 ;  /* 0x0000004400447308 */ /* 0x000e220000000800 */
[----:B-1----:R-:W-:-:S01]  /*4d90*/  FADD.FTZ R8, R38, R39 ;  /* 0x0000002726087221 */ /* 0x002fc20000010000 */
[----:B------:R-:W-:Y:S01]  /*4da0*/  FADD.FTZ R39, R25, R12 ;  /* 0x0000000c19277221 */ /* 0x000fe20000010000 */
[----:B------:R-:W-:Y:S02]  /*4db0*/  CS2R R58, SRZ ;  /* 0x00000000003a7805 */ /* 0x000fe4000001ff00 */
[----:B------:R-:W-:-:S03]  /*4dc0*/  CS2R R80, SRZ ;  /* 0x0000000000507805 */ /* 0x000fc6000001ff00 */
        /* <DEDUP_REMOVED lines=8> */
[----:B------:R-:W-:Y:S01]  /*4e50*/  FADD.FTZ R9, R15, R8 ;  /* 0x000000080f097221 */ /* 0x000fe20000010000 */
[----:B------:R-:W-:-:S03]  /*4e60*/  CS2R R28, SRZ ;  /* 0x00000000001c7805 */ /* 0x000fc6000001ff00 */
[----:B------:R-:W-:Y:S02]  /*4e70*/  FADD.FTZ R8, R32, R9 ;  /* 0x0000000920087221 */ /* 0x000fe40000010000 */
[----:B------:R-:W0:Y:S01]  /*4e80*/  MUFU.EX2 R67, R67 ;  /* 0x0000004300437308 */ /* 0x000e220000000800 */
[C---:B-1----:R-:W-:Y:S01]  /*4e90*/  F2FP.SATFINITE.E4M3.F32.PACK_AB_MERGE_C R68, R69.reuse, R68, RZ ;  /* 0x000000444544723e */ /* 0x042fe200048070ff */
[----:B------:R-:W-:Y:S01]  /*4ea0*/  FADD.FTZ R69, R69, R6 ;  /* 0x0000000645457221 */ /* 0x000fe20000010000 */
[----:B------:R-:W-:-:S01]  /*4eb0*/  FADD.FTZ R27, R33, R8 ;  /* 0x00000008211b7221 */ /* 0x000fc20000010000 */
[C---:B------:R-:W-:Y:S02]  /*4ec0*/  F2FP.SATFINITE.E4M3.F32.PACK_AB_MERGE_C R33, R74.reuse, R33, RZ ;  /* 0x000000214a21723e */ /* 0x040fe400048070ff */
[----:B------:R-:W-:Y:S01]  /*4ed0*/  F2FP.SATFINITE.E4M3.F32.PACK_AB_MERGE_C R178, R61, R38, R68 ;  /* 0x000000263db2723e */ /* 0x000fe20004807044 */
[----:B------:R-:W-:Y:S01]  /*4ee0*/  FADD.FTZ R27, R74, R27 ;  /* 0x0000001b4a1b7221 */ /* 0x000fe20000010000 */
[----:B------:R-:W1:Y:S01]  /*4ef0*/  MUFU.EX2 R44, R44 ;  /* 0x0000002c002c7308 */ /* 0x000e620000000800 */
[----:B--2---:R-:W-:-:S01]  /*4f00*/  FADD.FTZ R6, R46, R69 ;  /* 0x000000452e067221 */ /* 0x004fc20000010000 */
[----:B------:R-:W-:Y:S01]  /*4f10*/  F2FP.SATFINITE.E4M3.F32.PACK_AB_MERGE_C R173, R32, R15, R33 ;  /* 0x0000000f20ad723e */ /* 0x000fe20004807021 */
[----:B------:R-:W-:-:S01]  /*4f20*/  FADD.FTZ R8, R36, R27 ;  /* 0x0000001b24087221 */ /* 0x000fc20000010000 */
[----:B------:R-:W-:-:S02]  /*4f30*/  CS2R R32, SRZ ;  /* 0x0000000000207805 */ /* 0x000fc4000001ff00 */
[----:B------:R-:W-:Y:S02]  /*4f40*/  CS2R R38, SRZ ;  /* 0x0000000000267805 */ /* 0x000fe4000001ff00 */
[----:B------:R-:W-:Y:S01]  /*4f50*/  CS2R R60, SRZ ;  /* 0x00000000003c7805 */ /* 0x000fe2000001ff00 */
[----:B------:R-:W-:-:S01]  /*4f60*/  FADD.FTZ R8, R37, R8 ;  /* 0x0000000825087221 */ /* 0x000fc20000010000 */
[----:B------:R-:W2:Y:S01]  /*4f70*/  MUFU.EX2 R45, R45 ;  /* 0x0000002d002d7308 */ /* 0x000ea20000000800 */
[----:B0-----:R-:W-:-:S01]  /*4f80*/  FADD.FTZ R9, R67, R6 ;  /* 0x0000000643097221 */ /* 0x001fc20000010000 */
[----:B------:R-:W-:Y:S01]  /*4f90*/  CS2R R68, SRZ ;  /* 0x0000000000447805 */ /* 0x000fe2000001ff00 */
[----:B------:R-:W-:-:S01]  /*4fa0*/  FADD.FTZ R27, R43, R8 ;  /* 0x000000082b1b7221 */ /* 0x000fc20000010000 */
[----:B------:R-:W-:-:S03]  /*4fb0*/  F2FP.SATFINITE.E4M3.F32.PACK_AB_MERGE_C R43, R90, R43, RZ ;  /* 0x0000002b5a2b723e */ /* 0x000fc600048070ff */
[----:B------:R-:W-:Y:S01]  /*4fc0*/  FADD.FTZ R90, R90, R27 ;  /* 0x0000001b5a5a7221 */ /* 0x000fe20000010000 */
[----:B------:R-:W0:Y:S01]  /*4fd0*/  MUFU.EX2 R0, R0 ;  /* 0x0000000000007308 */ /* 0x000e220000000800 */
[----:B-1----:R-:W-:-:S01]  /*4fe0*/  FADD.FTZ R6, R44, R9 ;  /* 0x000000092c067221 */ /* 0x002fc20000010000 */
[----:B------:R-:W-:Y:S02]  /*4ff0*/  F2FP.SATFINITE.E4M3.F32.PACK_AB_MERGE_C R175, R37, R36, R43 ;  /* 0x0000002425af723e */ /* 0x000fe4000480702b */
[----:B------:R-:W-:Y:S02]  /*5000*/  CS2R R26, SRZ ;  /* 0x00000000001a7805 */ /* 0x000fe4000001ff00 */
[----:B------:R-:W-:Y:S02]  /*5010*/  CS2R R36, SRZ ;  /* 0x0000000000247805 */ /* 0x000fe4000001ff00 */
[----:B------:R-:W-:Y:S01]  /*5020*/  CS2R R42, SRZ ;  /* 0x00000000002a7805 */ /* 0x000fe2000001ff00 */
[----:B------:R-:W1:Y:S01]  /*5030*/  MUFU.EX2 R49, R49 ;  /* 0x0000003100317308 */ /* 0x000e620000000800 */
[C---:B--2---:R-:W-:Y:S01]  /*5040*/  F2FP.SATFINITE.E4M3.F32.PACK_AB_MERGE_C R44, R45.reuse, R44, RZ ;  /* 0x0000002c2d2c723e */ /* 0x044fe200048070ff */
[----:B------:R-:W-:-:S03]  /*5050*/  FADD.FTZ R45, R45, R6 ;  /* 0x000000062d2d7221 */ /* 0x000fc60000010000 */
[----:B------:R-:W-:-:S03]  /*5060*/  F2FP.SATFINITE.E4M3.F32.PACK_AB_MERGE_C R172, R67, R46, R44 ;  /* 0x0000002e43ac723e */ /* 0x000fc6000480702c */
[----:B------:R-:W2:Y:S01]  /*5070*/  MUFU.EX2 R52, R52 ;  /* 0x0000003400347308 */ /* 0x000ea20000000800 */
[----:B0-----:R-:W-:-:S01]  /*5080*/  FADD.FTZ R6, R0, R45 ;  /* 0x0000002d00067221 */ /* 0x001fc20000010000 */
[----:B------:R-:W-:-:S06]  /*5090*/  CS2R R44, SRZ ;  /* 0x00000000002c7805 */ /* 0x000fcc000001ff00 */
[----:B------:R-:W0:Y:S01]  /*50a0*/  MUFU.EX2 R53, R53 ;  /* 0x0000003500357308 */ /* 0x000e220000000800 */
[----:B-1----:R-:W-:-:S07]  /*50b0*/  FADD.FTZ R9, R49, R6 ;  /* 0x0000000631097221 */ /* 0x002fce0000010000 */
[----:B------:R-:W1:Y:S01]  /*50c0*/  MUFU.EX2 R62, R62 ;  /* 0x0000003e003e7308 */ /* 0x000e620000000800 */
[----:B--2---:R-:W-:-:S01]  /*50d0*/  FADD.FTZ R6, R52, R9 ;  /* 0x0000000934067221 */ /* 0x004fc20000010000 */
[----:B------:R-:W-:-:S04]  /*50e0*/  FADD.FTZ R9, R47, R90 ;  /* 0x0000005a2f097221 */ /* 0x000fc80000010000 */
[----:B------:R-:W-:Y:S02]  /*50f0*/  FADD.FTZ R10, R94, R9 ;  /* 0x000000095e0a7221 */ /* 0x000fe40000010000 */
[----:B------:R2:W3:Y:S01]  /*5100*/  MUFU.EX2 R7, R66 ;  /* 0x0000004200077308 */ /* 0x0004e20000000800 */
[C---:B0-----:R-:W-:Y:S01]  /*5110*/  F2FP.SATFINITE.E4M3.F32.PACK_AB_MERGE_C R52, R53.reuse, R52, RZ ;  /* 0x000000343534723e */ /* 0x041fe200048070ff */
[----:B------:R-:W-:-:S03]  /*5120*/  FADD.FTZ R53, R53, R6 ;  /* 0x0000000635357221 */ /* 0x000fc60000010000 */
[----:B------:R-:W-:Y:S02]  /*5130*/  F2FP.SATFINITE.E4M3.F32.PACK_AB_MERGE_C R174, R49, R0, R52 ;  /* 0x0000000031ae723e */ /* 0x000fe40004807034 */
[----:B------:R-:W-:Y:S01]  /*5140*/  CS2R R48, SRZ ;  /* 0x0000000000307805 */ /* 0x000fe2000001ff00 */
[----:B------:R-:W0:Y:S01]  /*5150*/  MUFU.EX2 R21, R21 ;  /* 0x0000001500157308 */ /* 0x000e220000000800 */
[----:B-1----:R-:W-:-:S01]  /*5160*/  FADD.FTZ R8, R62, R53 ;  /* 0x000000353e087221 */ /* 0x002fc20000010000 */
[----:B------:R-:W-:Y:S02]  /*5170*/  CS2R R52, SRZ ;  /* 0x0000000000347805 */ /* 0x000fe4000001ff00 */
[----:B--2---:R-:W-:-:S04]  /*5180*/  CS2R R66, SRZ ;  /* 0x0000000000427805 */ /* 0x004fc8000001ff00 */
        /* <DEDUP_REMOVED lines=8> */
[----:B------:R-:W-:Y:S01]  /*5210*/  FADD.FTZ R98, R98, R25 ;  /* 0x0000001962627221 */ /* 0x000fe20000010000 */
[----:B------:R-:W-:Y:S02]  /*5220*/  CS2R R24, SRZ ;  /* 0x0000000000187805 */ /* 0x000fe4000001ff00 */
[----:B------:R-:W-:Y:S02]  /*5230*/  F2FP.SATFINITE.E4M3.F32.PACK_AB_MERGE_C R169, R94, R47, R21 ;  /* 0x0000002f5ea9723e */ /* 0x000fe40004807015 */
[----:B------:R-:W-:Y:S01]  /*5240*/  CS2R R46, SRZ ;  /* 0x00000000002e7805 */ /* 0x000fe2000001ff00 */
[----:B------:R-:W2:Y:S01]  /*5250*/  MUFU.EX2 R79, R79 ;  /* 0x0000004f004f7308 */ /* 0x000ea20000000800 */
[----:B0-----:R-:W-:-:S01]  /*5260*/  FADD.FTZ R8, R5, R8 ;  /* 0x0000000805087221 */ /* 0x001fc20000010000 */
[----:B------:R-:W-:-:S04]  /*5270*/  F2FP.SATFINITE.E4M3.F32.PACK_AB_MERGE_C R70, R5, R70, RZ ;  /* 0x000000460546723e */ /* 0x000fc800048070ff */
[----:B------:R-:W-:Y:S02]  /*5280*/  F2FP.SATFINITE.E4M3.F32.PACK_AB_MERGE_C R168, R7, R62, R70 ;  /* 0x0000003e07a8723e */ /* 0x000fe40004807046 */
[----:B------:R-:W-:Y:S01]  /*5290*/  CS2R R62, SRZ ;  /* 0x00000000003e7805 */ /* 0x000fe2000001ff00 */
[----:B------:R-:W0:Y:S01]  /*52a0*/  MUFU.EX2 R102, R102 ;  /* 0x0000006600667308 */ /* 0x000e220000000800 */
[----:B-1----:R-:W-:-:S01]  /*52b0*/  FADD.FTZ R9, R13, R98 ;  /* 0x000000620d097221 */ /* 0x002fc20000010000 */
[----:B------:R-:W-:-:S06]  /*52c0*/  CS2R R70, SRZ ;  /* 0x0000000000467805 */ /* 0x000fcc000001ff00 */
[----:B------:R-:W1:Y:S01]  /*52d0*/  MUFU.EX2 R82, R82 ;  /* 0x0000005200527308 */ /* 0x000e620000000800 */
[----:B--2---:R-:W-:-:S07]  /*52e0*/  FADD.FTZ R5, R79, R8 ;  /* 0x000000084f057221 */ /* 0x004fce0000010000 */
[----:B------:R-:W-:Y:S01]  /*52f0*/  MUFU.EX2 R11, R11 ;  /* 0x0000000b000b7308 */ /* 0x000fe20000000800 */
[----:B0-----:R-:W-:-:S07]  /*5300*/  FADD.FTZ R8, R102, R9 ;  /* 0x0000000966087221 */ /* 0x001fce0000010000 */
[----:B------:R-:W0:Y:S01]  /*5310*/  MUFU.EX2 R2, R2 ;  /* 0x0000000200027308 */ /* 0x000e220000000800 */
[----:B-1----:R-:W-:-:S07]  /*5320*/  FADD.FTZ R0, R82, R5 ;  /* 0x0000000552007221 */ /* 0x002fce0000010000 */
[----:B------:R-:W-:Y:S08]  /*5330*/  MUFU.EX2 R75, R75 ;  /* 0x0000004b004b7308 */ /* 0x000ff00000000800 */
[----:B------:R1:W2:Y:S01]  /*5340*/  MUFU.EX2 R6, R31 ;  /* 0x0000001f00067308 */ /* 0x0002a20000000800 */
[----:B0-----:R-:W-:Y:S01]  /*5350*/  F2FP.SATFINITE.E4M3.F32.PACK_AB_MERGE_C R7, R2, R11, RZ ;  /* 0x0000000b0207723e */ /* 0x001fe200048070ff */
[----:B------:R-:W-:-:S03]  /*5360*/  FADD.FTZ R11, R11, R8 ;  /* 0x000000080b0b7221 */ /* 0x000fc60000010000 */
[----:B------:R-:W-:Y:S02]  /*5370*/  F2FP.SATFINITE.E4M3.F32.PACK_AB_MERGE_C R171, R102, R13, R7 ;  /* 0x0000000d66ab723e */ /* 0x000fe40004807007 */
[----:B-1----:R-:W-:Y:S02]  /*5380*/  CS2R R30, SRZ ;  /* 0x00000000001e7805 */ /* 0x002fe4000001ff00 */
[----:B--2---:R-:W-:Y:S01]  /*5390*/  F2FP.SATFINITE.E4M3.F32.PACK_AB_MERGE_C R5, R6, R75, RZ ;  /* 0x0000004b0605723e */ /* 0x004fe200048070ff */
[----:B------:R-:W-:-:S01]  /*53a0*/  FADD.FTZ R75, R75, R0 ;  /* 0x000000004b4b7221 */ /* 0x000fc20000010000 */
[----:B------:R-:W-:Y:S02]  /*53b0*/  FADD.FTZ R0, R2, R11 ;  /* 0x0000000b02007221 */ /* 0x000fe40000010000 */
[----:B------:R-:W-:Y:S01]  /*53c0*/  F2FP.SATFINITE.E4M3.F32.PACK_AB_MERGE_C R170, R82, R79, R5 ;  /* 0x0000004f52aa723e */ /* 0x000fe20004807005 */
[----:B------:R-:W-:Y:S01]  /*53d0*/  FADD.FTZ R2, R6, R75 ;  /* 0x0000004b06027221 */ /* 0x000fe20000010000 */
        /* <DEDUP_REMOVED lines=40> */
.L_x_2443:
[----:B------:R-:W-:Y:S01]  /*5660*/  ISETP.NE.AND P2, PT, RZ, UR50, PT ;  /* 0x00000032ff007c0c */ /* 0x000fe2000bf45270 */
[----:B------:R-:W-:-:S04]  /*5670*/  UISETP.NE.AND UP0, UPT, UR4, 0x1, UPT ;  /* 0x000000010400788c */ /* 0x000fc8000bf05270 */
[----:B------:R-:W-:-:S04]  /*5680*/  USEL UR41, URZ, 0x1, UP0 ;  /* 0x000000013f297887 */ /* 0x000fc80008000000 */
[----:B------:R-:W-:-:S04]  /*5690*/  ULOP3.LUT UR41, UR7, UR41, URZ, 0x3c, !UPT ;  /* 0x0000002907297292 */ /* 0x000fc8000f8e3c3f */
[----:B------:R-:W-:Y:S08]  /*56a0*/  @P2 BRA `(.L_x_2433) ;  /* 0x0000000000382947 */ /* 0x000ff00003800000 */
[----:B------:R-:W-:Y:S05]  /*56b0*/  @!P1 BRA `(.L_x_2434) ;  /* 0x0000000000049947 */ /* 0x000fea0003800000 */
[----:B------:R-:W-:Y:S01]  /*56c0*/  BPT.TRAP 0x1 ;  /* 0x000000040000795c */ /* 0x000fe20000300000 */
.L_x_2434:
        /* <DEDUP_REMOVED lines=9> */
.L_x_2435:
[----:B-1----:R-:W-:Y:S05]  /*5760*/  @P0 BRA `(.L_x_2433) ;  /* 0x0000000000080947 */ /* 0x002fea0003800000 */
[----:B------:R-:W1:Y:S02]  /*5770*/  SYNCS.PHASECHK.TRANS64.TRYWAIT P0, [UR5+0x29830], R3 ;  /* 0x02983003ff0075a7 */ /* 0x000e640008000145 */
[----:B-1----:R-:W-:Y:S05]  /*5780*/  @!P0 BRA `(.L_x_2436) ;  /* 0x0000012000208947 */ /* 0x002fea0003800000 */
.L_x_2433:
        /* <DEDUP_REMOVED lines=191> */
.L_x_2438:
[----:B------:R-:W-:Y:S01]  /*6380*/  ULEA UR5, UR4, UR39, 0x3 ;  /* 0x0000002704057291 */ /* 0x000fe2000f8e183f */
[----:B------:R-:W-:-:S05]  /*6390*/  IMAD.U32 R3, RZ, RZ, UR7 ;  /* 0x00000007ff037e24 */ /* 0x000fca000f8e00ff */
[----:B------:R-:W-:-:S04]  /*63a0*/  SHF.L.U32 R3, R3, 0x1f, RZ ;  /* 0x0000001f03037819 */ /* 0x000fc800000006ff */
[----:B------:R0:W1:Y:S01]  /*63b0*/  SYNCS.PHASECHK.TRANS64.TRYWAIT P0, [UR5+0x29850], R3 ;  /* 0x02985003ff0075a7 */ /* 0x0000620008000145 */
[----:B------:R-:W-:Y:S05]  /*63c0*/  @!P1 BRA `(.L_x_2439) ;  /* 0x0000000000049947 */ /* 0x000fea0003800000 */
[----:B------:R-:W-:Y:S01]  /*63d0*/  BPT.TRAP 0x1 ;  /* 0x000000040000795c */ /* 0x000fe20000300000 */
.L_x_2439:
[----:B-1----:R-:W-:Y:S05]  /*63e0*/  @P0 BRA `(.L_x_2437) ;  /* 0x0000000000080947 */ /* 0x002fea0003800000 */
[----:B------:R-:W1:Y:S02]  /*63f0*/  SYNCS.PHASECHK.TRANS64.TRYWAIT P0, [UR5+0x29850], R3 ;  /* 0x02985003ff0075a7 */ /* 0x000e640008000145 */
[----:B-1----:R-:W-:Y:S05]  /*6400*/  @!P0 BRA `(.L_x_2440) ;  /* 0x0000011400188947 */ /* 0x002fea0003800000 */
.L_x_2437:
[----:B------:R-:W-:Y:S01]  /*6410*/  UIADD3 UR5, UR39, 0x400, URZ ;  /* 0x0000040027057890 */ /* 0x000fe2000fffe03f */
[----:B------:R-:W-:Y:S01]  /*6420*/  WARPGROUP.ARRIVE ;  /* 0x00000000000079c5 */ /* 0x000fe20000000000 */
[----:B------:R-:W-:-:S05]  /*6430*/  UMOV UR11, 0xc0000010 ;  /* 0xc0000010000b7882 */ /* 0x000fca0000000000 */
[----:B-1----:R-:W1:Y:S01]  /*6440*/  S2R R4, SR_TID.X ;  /* 0x0000000000047919 */ /* 0x002e620000002100 */
        /* <DEDUP_REMOVED lines=32> */
.L_x_2441:
[----:B------:R-:W-:Y:S01]  /*6650*/  UISETP.NE.AND UP0, UPT, UR52, URZ, UPT ;  /* 0x0000003f3400728c */ /* 0x000fe2000bf05270 */
[----:B------:R-:W-:Y:S02]  /*6660*/  VIADD R7, R18, UR49 ;  /* 0x0000003112077c36 */ /* 0x000fe40008000000 */
[----:B------:R-:W-:-:S03]  /*6670*/  IMAD.U32 R10, RZ, RZ, UR42 ;  /* 0x0000002aff0a7e24 */ /* 0x000fc6000f8e00ff */
[----:B------:R-:W-:Y:S02]  /*6680*/  PLOP3.LUT P0, PT, PT, PT, UP0, 0x80, 0x0 ;  /* 0x000000000000781c */ /* 0x000fe40003f0f008 */
[----:B------:R-:W-:-:S03]  /*6690*/  PLOP3.LUT P2, PT, PT, PT, UP0, 0x80, 0x0 ;  /* 0x000000000000781c */ /* 0x000fc60003f4f008 */
[----:B------:R-:W-:-:S08]  /*66a0*/  @UP0 ULDC UR5, c[0x0][0x44c] ;  /* 0x0001130000050ab9 */ /* 0x000fd00000000800 */
[----:B0-----:R-:W-:Y:S01]  /*66b0*/  @P0 IMAD.HI.U32 R3, R7, UR5, RZ ;  /* 0x0000000507030c27 */ /* 0x001fe2000f8e00ff */
[----:B------:R-:W-:-:S04]  /*66c0*/  @UP0 ULDC UR5, c[0x0][0x450] ;  /* 0x0001140000050ab9 */ /* 0x000fc80000000800 */
[----:B------:R-:W-:Y:S01]  /*66d0*/  @P2 SHF.R.U32.HI R7, RZ, UR5, R3 ;  /* 0x00000005ff072c19 */ /* 0x000fe20008011603 */
[----:B------:R-:W-:-:S04]  /*66e0*/  UIMAD UR5, UR6, -0xa0, URZ ;  /* 0xffffff60060578a4 */ /* 0x000fc8000f8e023f */
[----:B------:R-:W0:Y:S02]  /*66f0*/  SHFL.IDX PT, R4, R7, RZ, 0x1c1f ;  /* 0x001c1fff07047589 */ /* 0x000e2400000e0000 */
[----:B------:R-:W-:Y:S01]  /*6700*/  IMAD.U32 R8, RZ, RZ, UR5 ;  /* 0x00000005ff087e24 */ /* 0x000fe2000f8e00ff */
[----:B------:R-:W-:Y:S01]  /*6710*/  ULEA UR5, UR38, UR39, 0x3 ;  /* 0x0000002726057291 */ /* 0x000fe2000f8e183f */
[----:B------:R-:W1:Y:S03]  /*6720*/  SHFL.IDX PT, R14, R7, 0x1, 0x1c1f ;  /* 0x003c1f00070e7f89 */ /* 0x000e6600000e0000 */
[----:B------:R-:W-:Y:S01]  /*6730*/  IADD3 R3, -R17, 0x1, R8 ;  /* 0x0000000111037810 */ /* 0x000fe20007ffe108 */
[----:B------:R-:W-:-:S03]  /*6740*/  UIADD3 UR5, UR5, 0x29840, URZ ;  /* 0x0002984005057890 */ /* 0x000fc6000fffe03f */
[----:B------:R-:W-:Y:S01]  /*6750*/  IADD3 R3, -R10, UR51, R3 ;  /* 0x000000330a037c10 */ /* 0x000fe2000fffe103 */
[----:B------:R-:W-:-:S09]  /*6760*/  UPRMT UR5, UR56, 0x654, UR5 ;  /* 0x0000065438057896 */ /* 0x000fd20008000005 */
[----:B------:R-:W-:Y:S01]  /*6770*/  SYNCS.ARRIVE.TRANS64.RED.A1T0 RZ, [UR5], RZ ;  /* 0x000000ffffff79a7 */ /* 0x000fe20008100405 */
[C---:B0-----:R-:W-:Y:S02]  /*6780*/  IMAD.IADD R4, R3.reuse, 0x1, R4 ;  /* 0x0000000103047824 */ /* 0x041fe400078e0204 */
[----:B-1----:R-:W-:-:S03]  /*6790*/  IMAD.IADD R3, R3, 0x1, R14 ;  /* 0x0000000103037824 */ /* 0x002fc600078e020e */
[C---:B------:R-:W-:Y:S02]  /*67a0*/  ISETP.GT.AND P0, PT, R4.reuse, RZ, PT ;  /* 0x000000ff0400720c */ /* 0x040fe40003f04270 */
[----:B------:R-:W-:Y:S02]  /*67b0*/  ISETP.GT.AND P2, PT, R4, 0x1, PT ;  /* 0x000000010400780c */ /* 0x000fe40003f44270 */
        /* <DEDUP_REMOVED lines=117> */
[----:B------:R-:W-:-:S02]  /*6f10*/  ISETP.GT.AND P2, PT, R3, RZ, PT ;  /* 0x000000ff0300720c */ /* 0x000fc40003f44270 */
[----:B------:R-:W-:Y:S02]  /*6f20*/  FMNMX.FTZ R10, R101, R4, !PT ;  /* 0x00000004650a7209 */ /* 0x000fe40007810000 */
[C---:B------:R-:W-:Y:S02]  /*6f30*/  ISETP.GT.AND P3, PT, R3.reuse, 0x1, PT ;  /* 0x000000010300780c */ /* 0x040fe40003f64270 */
[----:B------:R-:W-:Y:S01]  /*6f40*/  FSEL R7, R154, -INF , P2 ;  /* 0xff8000009a077808 */ /* 0x000fe20001000000 */
[----:B------:R-:W0:Y:S01]  /*6f50*/  SHFL.BFLY PT, R9, R10, 0x2, 0x1f ;  /* 0x0c401f000a097f89 */ /* 0x000e2200000e0000 */
        /* <DEDUP_REMOVED lines=8> */
[----:B------:R-:W-:-:S02]  /*6fe0*/  ISETP.GT.AND P3, PT, R3, 0x11, PT ;  /* 0x000000110300780c */ /* 0x000fc40003f64270 */
[----:B------:R-:W-:Y:S02]  /*6ff0*/  FSEL R162, R162, -INF , P2 ;  /* 0xff800000a2a27808 */ /* 0x000fe40001000000 */
[----:B------:R-:W-:Y:S02]  /*7000*/  ISETP.GT.AND P2, PT, R3, 0x18, PT ;  /* 0x000000180300780c */ /* 0x000fe40003f44270 */
[----:B------:R-:W-:Y:S02]  /*7010*/  FSEL R163, R163, -INF , P3 ;  /* 0xff800000a3a37808 */ /* 0x000fe40001800000 */
[----:B0-----:R-:W-:Y:S01]  /*7020*/  FMNMX.FTZ R11, R10, R9, !PT ;  /* 0x000000090a0b7209 */ /* 0x001fe20007810000 */
[----:B------:R-:W-:Y:S01]  /*7030*/  IMAD.U32 R9, RZ, RZ, UR40 ;  /* 0x00000028ff097e24 */ /* 0x000fe2000f8e00ff */
[----:B------:R-:W-:Y:S02]  /*7040*/  ISETP.GT.AND P3, PT, R3, 0x19, PT ;  /* 0x000000190300780c */ /* 0x000fe40003f64270 */
[----:B------:R-:W-:Y:S01]  /*7050*/  FSEL R166, R166, -INF , P2 ;  /* 0xff800000a6a67808 */ /* 0x000fe20001000000 */
[----:B------:R-:W0:Y:S01]  /*7060*/  SHFL.BFLY PT, R4, R11, 0x1, 0x1f ;  /* 0x0c201f000b047f89 */ /* 0x000e2200000e0000 */
[----:B------:R-:W-:-:S02]  /*7070*/  FSEL R167, R167, -INF , P3 ;  /* 0xff800000a7a77808 */ /* 0x000fc40001800000 */
[C---:B------:R-:W-:Y:S02]  /*7080*/  ISETP.GT.AND P2, PT, R3.reuse, 0x20, PT ;  /* 0x000000200300780c */ /* 0x040fe40003f44270 */
[C---:B------:R-:W-:Y:S02]  /*7090*/  ISETP.GT.AND P3, PT, R3.reuse, 0x21, PT ;  /* 0x000000210300780c */ /* 0x040fe40003f64270 */
[----:B------:R-:W-:Y:S02]  /*70a0*/  FSEL R138, R138, -INF , P2 ;  /* 0xff8000008a8a7808 */ /* 0x000fe40001000000 */
[----:B------:R-:W-:Y:S02]  /*70b0*/  ISETP.GT.AND P2, PT, R3, 0x28, PT ;  /* 0x000000280300780c */ /* 0x000fe40003f44270 */
[----:B------:R-:W-:Y:S02]  /*70c0*/  FSEL R139, R139, -INF , P3 ;  /* 0xff8000008b8b7808 */ /* 0x000fe40001800000 */
[----:B------:R-:W-:-:S02]  /*70d0*/  ISETP.GT.AND P3, PT, R3, 0x29, PT ;  /* 0x000000290300780c */ /* 0x000fc40003f64270 */
[----:B------:R-:W-:Y:S02]  /*70e0*/  FSEL R142, R142, -INF , P2 ;  /* 0xff8000008e8e7808 */ /* 0x000fe40001000000 */
[----:B------:R-:W-:Y:S02]  /*70f0*/  ISETP.GT.AND P2, PT, R3, 0x30, PT ;  /* 0x000000300300780c */ /* 0x000fe40003f44270 */
[----:B------:R-:W-:Y:S02]  /*7100*/  FSEL R143, R143, -INF , P3 ;  /* 0xff8000008f8f7808 */ /* 0x000fe40001800000 */
[----:B------:R-:W-:Y:S02]  /*7110*/  ISETP.GT.AND P3, PT, R3, 0x31, PT ;  /* 0x000000310300780c */ /* 0x000fe40003f64270 */
[----:B------:R-:W-:Y:S02]  /*7120*/  FSEL R146, R146, -INF , P2 ;  /* 0xff80000092927808 */ /* 0x000fe40001000000 */
[----:B0-----:R-:W-:-:S02]  /*7130*/  FMNMX.FTZ R4, R11, R4, !PT ;  /* 0x000000040b047209 */ /* 0x001fc40007810000 */
[----:B------:R-:W-:Y:S02]  /*7140*/  ISETP.GT.AND P2, PT, R3, 0x38, PT ;  /* 0x000000380300780c */ /* 0x000fe40003f44270 */
[C---:B------:R-:W-:Y:S01]  /*7150*/  FSETP.NEU.FTZ.AND P0, PT, R4.reuse, -INF , PT ;  /* 0xff8000000400780b */ /* 0x040fe20003f1d000 */
[----:B------:R-:W-:-:S01]  /*7160*/  FFMA.FTZ R8, R4, R9, -8 ;  /* 0xc100000004087423 */ /* 0x000fc20000010009 */
[----:B------:R-:W-:Y:S02]  /*7170*/  FSEL R147, R147, -INF , P3 ;  /* 0xff80000093937808 */ /* 0x000fe40001800000 */
[----:B------:R-:W-:Y:S02]  /*7180*/  ISETP.GT.AND P3, PT, R3, 0x39, PT ;  /* 0x000000390300780c */ /* 0x000fe40003f64270 */
[----:B------:R-:W-:Y:S02]  /*7190*/  FSEL R8, R8, RZ, P0 ;  /* 0x000000ff08087208 */ /* 0x000fe40000000000 */
[----:B------:R-:W-:-:S02]  /*71a0*/  FSEL R150, R150, -INF , P2 ;  /* 0xff80000096967808 */ /* 0x000fc40001000000 */
[----:B------:R-:W-:Y:S01]  /*71b0*/  FSEL R151, R151, -INF , P3 ;  /* 0xff80000097977808 */ /* 0x000fe20001800000 */
[----:B------:R-:W-:-:S01]  /*71c0*/  FFMA.FTZ R9, R152, UR40, -R8 ;  /* 0x0000002898097c23 */ /* 0x000fc20008010808 */
[----:B------:R-:W-:Y:S01]  /*71d0*/  FMNMX.FTZ R152, R158, R21, !PT ;  /* 0x000000159e987209 */ /* 0x000fe20007810000 */
[----:B------:R-:W-:-:S01]  /*71e0*/  FFMA.FTZ R154, R136, UR40, -R8 ;  /* 0x00000028889a7c23 */ /* 0x000fc20008010808 */
[--C-:B------:R-:W-:Y:S01]  /*71f0*/  FFMA.FTZ R10, R153, UR40, -R8.reuse ;  /* 0x00000028990a7c23 */ /* 0x100fe20008010808 */
[----:B------:R-:W-:Y:S01]  /*7200*/  ISETP.GT.AND P2, PT, R3, 0x40, PT ;  /* 0x000000400300780c */ /* 0x000fe20003f44270 */
[--C-:B------:R-:W-:Y:S01]  /*7210*/  FFMA.FTZ R11, R156, UR40, -R8.reuse ;  /* 0x000000289c0b7c23 */ /* 0x100fe20008010808 */
[----:B------:R-:W-:Y:S01]  /*7220*/  FMNMX.FTZ R21, R159, R152, !PT ;  /* 0x000000989f157209 */ /* 0x000fe20007810000 */
[--C-:B------:R-:W-:Y:S01]  /*7230*/  FFMA.FTZ R156, R145, UR40, -R8.reuse ;  /* 0x00000028919c7c23 */ /* 0x100fe20008010808 */
[----:B------:R-:W-:Y:S01]  /*7240*/  ISETP.GT.AND P3, PT, R3, 0x41, PT ;  /* 0x000000410300780c */ /* 0x000fe20003f64270 */
[--C-:B------:R-:W-:Y:S01]  /*7250*/  FFMA.FTZ R12, R157, UR40, -R8.reuse ;  /* 0x000000289d0c7c23 */ /* 0x100fe20008010808 */
[----:B------:R-:W-:Y:S01]  /*7260*/  FMNMX.FTZ R136, R162, R21, !PT ;  /* 0x00000015a2887209 */ /* 0x000fe20007810000 */
[--C-:B------:R-:W-:Y:S01]  /*7270*/  FFMA.FTZ R13, R160, UR40, -R8.reuse ;  /* 0x00000028a00d7c23 */ /* 0x100fe20008010808 */
[----:B------:R0:W-:Y:S01]  /*7280*/  MUFU.EX2 R21, R154 ;  /* 0x0000009a00157308 */ /* 0x0001e20000000800 */
[----:B------:R-:W-:Y:S01]  /*7290*/  FSEL R123, R123, -INF , P3 ;  /* 0xff8000007b7b7808 */ /* 0x000fe20001800000 */
[--C-:B------:R-:W-:Y:S01]  /*72a0*/  FFMA.FTZ R14, R161, UR40, -R8.reuse ;  /* 0x00000028a10e7c23 */ /* 0x100fe20008010808 */
[----:B------:R-:W-:Y:S01]  /*72b0*/  FMNMX.FTZ R153, R163, R136, !PT ;  /* 0x00000088a3997209 */ /* 0x000fe20007810000 */
[--C-:B------:R-:W-:Y:S01]  /*72c0*/  FFMA.FTZ R136, R137, UR40, -R8.reuse ;  /* 0x0000002889887c23 */ /* 0x100fe20008010808 */
[----:B------:R-:W-:Y:S01]  /*72d0*/  ISETP.GT.AND P3, PT, R3, 0x49, PT ;  /* 0x000000490300780c */ /* 0x000fe20003f64270 */
[--C-:B------:R-:W-:Y:S01]  /*72e0*/  FFMA.FTZ R15, R164, UR40, -R8.reuse ;  /* 0x00000028a40f7c23 */ /* 0x100fe20008010808 */
[----:B------:R-:W-:Y:S01]  /*72f0*/  FMNMX.FTZ R152, R166, R153, !PT ;  /* 0x00000099a6987209 */ /* 0x000fe20007810000 */
[--C-:B------:R-:W-:Y:S01]  /*7300*/  FFMA.FTZ R20, R165, UR40, -R8.reuse ;  /* 0x00000028a5147c23 */ /* 0x100fe20008010808 */
[----:B0-----:R-:W-:-:S01]  /*7310*/  FFMA.FTZ R154, R140, UR40, -R8 ;  /* 0x000000288c9a7c23 */ /* 0x001fc20008010808 */
[----:B------:R-:W-:Y:S01]  /*7320*/  FSEL R127, R127, -INF , P3 ;  /* 0xff8000007f7f7808 */ /* 0x000fe20001800000 */
[----:B------:R-:W-:-:S01]  /*7330*/  FFMA.FTZ R149, R149, UR40, -R8 ;  /* 0x0000002895957c23 */ /* 0x000fc20008010808 */
[----:B------:R-:W-:Y:S01]  /*7340*/  FMNMX.FTZ R137, R167, R152, !PT ;  /* 0x00000098a7897209 */ /* 0x000fe20007810000 */
[----:B------:R-:W-:-:S01]  /*7350*/  FFMA.FTZ R120, R120, UR40, -R8 ;  /* 0x0000002878787c23 */ /* 0x000fc20008010808 */
[----:B------:R-:W-:Y:S01]  /*7360*/  ISETP.GT.AND P3, PT, R3, 0x51, PT ;  /* 0x000000510300780c */ /* 0x000fe20003f64270 */
[----:B------:R-:W-:-:S01]  /*7370*/  FFMA.FTZ R121, R121, UR40, -R8 ;  /* 0x0000002879797c23 */ /* 0x000fc20008010808 */
[----:B------:R-:W-:Y:S01]  /*7380*/  FMNMX.FTZ R140, R138, R137, !PT ;  /* 0x000000898a8c7209 */ /* 0x000fe20007810000 */
[----:B------:R-:W-:-:S01]  /*7390*/  FFMA.FTZ R125, R125, UR40, -R8 ;  /* 0x000000287d7d7c23 */ /* 0x000fc20008010808 */
        /* <DEDUP_REMOVED lines=18> */
[----:B------:R-:W-:Y:S01]  /*74c0*/  FSEL R107, R107, -INF , P3 ;  /* 0xff8000006b6b7808 */ /* 0x000fe20001800000 */
[----:B------:R-:W-:-:S01]  /*74d0*/  FFMA.FTZ R116, R116, UR40, -R8 ;  /* 0x0000002874747c23 */ /* 0x000fc20008010808 */
[----:B------:R-:W-:Y:S01]  /*74e0*/  FMNMX.FTZ R153, R147, R144, !PT ;  /* 0x0000009093997209 */ /* 0x000fe20007810000 */
[----:B------:R-:W-:-:S01]  /*74f0*/  FFMA.FTZ R117, R117, UR40, -R8 ;  /* 0x0000002875757c23 */ /* 0x000fc20008010808 */
        /* <DEDUP_REMOVED lines=15> */
[----:B------:R0:W-:Y:S01]  /*75f0*/  MUFU.EX2 R126, R152 ;  /* 0x00000098007e7308 */ /* 0x0001e20000000800 */
[----:B------:R-:W-:Y:S01]  /*7600*/  ISETP.GT.AND P2, PT, R3, 0x50, PT ;  /* 0x000000500300780c */ /* 0x000fe20003f44270 */
[--C-:B------:R-:W-:Y:S01]  /*7610*/  FFMA.FTZ R100, R100, UR40, -R8.reuse ;  /* 0x0000002864647c23 */ /* 0x100fe20008010808 */
[----:B------:R-:W-:Y:S01]  /*7620*/  FMNMX.FTZ R148, R145, R148, !PT ;  /* 0x0000009491947209 */ /* 0x000fe20007810000 */
[----:B------:R-:W-:Y:S01]  /*7630*/  FFMA.FTZ R101, R101, UR40, -R8 ;  /* 0x0000002865657c23 */ /* 0x000fe20008010808 */
[----:B------:R-:W-:-:S02]  /*7640*/  FSEL R130, R130, -INF , P2 ;  /* 0xff80000082827808 */ /* 0x000fc40001000000 */
[----:B------:R-:W-:Y:S01]  /*7650*/  FMNMX.FTZ R153, R127, R148, !PT ;  /* 0x000000947f997209 */ /* 0x000fe20007810000 */
[----:B------:R-:W-:Y:S01]  /*7660*/  MUFU.EX2 R9, R9 ;  /* 0x0000000900097308 */ /* 0x000fe20000000800 */
[----:B------:R-:W-:Y:S01]  /*7670*/  ISETP.GT.AND P2, PT, R3, 0x58, PT ;  /* 0x000000580300780c */ /* 0x000fe20003f44270 */
[----:B0-----:R-:W-:Y:S01]  /*7680*/  FFMA.FTZ R152, R124, UR40, -R8 ;  /* 0x000000287c987c23 */ /* 0x001fe20008010808 */
[----:B------:R-:W-:Y:S02]  /*7690*/  FMNMX.FTZ R148, R130, R153, !PT ;  /* 0x0000009982947209 */ /* 0x000fe40007810000 */
[----:B------:R-:W-:Y:S02]  /*76a0*/  FSEL R134, R134, -INF , P2 ;  /* 0xff80000086867808 */ /* 0x000fe40001000000 */
[----:B------:R-:W-:Y:S01]  /*76b0*/  FMNMX.FTZ R153, R131, R148, !PT ;  /* 0x0000009483997209 */ /* 0x000fe20007810000 */
[----:B------:R-:W-:Y:S01]  /*76c0*/  MUFU.EX2 R10, R10 ;  /* 0x0000000a000a7308 */ /* 0x000fe20000000800 */
[----:B------:R-:W-:-:S02]  /*76d0*/  ISETP.GT.AND P2, PT, R3, 0x60, PT ;  /* 0x000000600300780c */ /* 0x000fc40003f44270 */
[----:B------:R-:W-:Y:S02]  /*76e0*/  FMNMX.FTZ R148, R134, R153, !PT ;  /* 0x0000009986947209 */ /* 0x000fe40007810000 */
[----:B------:R-:W-:Y:S02]  /*76f0*/  FSEL R106, R106, -INF , P2 ;  /* 0xff8000006a6a7808 */ /* 0x000fe40001000000 */
[----:B------:R-:W-:Y:S01]  /*7700*/  FMNMX.FTZ R153, R135, R148, !PT ;  /* 0x0000009487997209 */ /* 0x000fe20007810000 */
[----:B------:R-:W-:Y:S01]  /*7710*/  MUFU.EX2 R11, R11 ;  /* 0x0000000b000b7308 */ /* 0x000fe20000000800 */
[----:B------:R-:W-:Y:S02]  /*7720*/  ISETP.GT.AND P2, PT, R3, 0x68, PT ;  /* 0x000000680300780c */ /* 0x000fe40003f44270 */
[----:B------:R-:W-:Y:S02]  /*7730*/  FMNMX.FTZ R148, R106, R153, !PT ;  /* 0x000000996a947209 */ /* 0x000fe40007810000 */
[----:B------:R-:W-:-:S02]  /*7740*/  FSEL R124, R110, -INF , P2 ;  /* 0xff8000006e7c7808 */ /* 0x000fc40001000000 */
[----:B------:R-:W-:Y:S01]  /*7750*/  FMNMX.FTZ R153, R107, R148, !PT ;  /* 0x000000946b997209 */ /* 0x000fe20007810000 */
[----:B------:R0:W-:Y:S01]  /*7760*/  MUFU.EX2 R110, R152 ;  /* 0x00000098006e7308 */ /* 0x0001e20000000800 */
[----:B------:R-:W-:Y:S02]  /*7770*/  ISETP.GT.AND P2, PT, R3, 0x70, PT ;  /* 0x000000700300780c */ /* 0x000fe40003f44270 */
[----:B------:R-:W-:Y:S02]  /*7780*/  FSEL R111, R111, -INF , P3 ;  /* 0xff8000006f6f7808 */ /* 0x000fe40001800000 */
[----:B------:R-:W-:Y:S02]  /*7790*/  FMNMX.FTZ R148, R124, R153, !PT ;  /* 0x000000997c947209 */ /* 0x000fe40007810000 */
[----:B------:R-:W-:Y:S01]  /*77a0*/  ISETP.GT.AND P3, PT, R3, 0x71, PT ;  /* 0x000000710300780c */ /* 0x000fe20003f64270 */
[----:B------:R-:W-:Y:S01]  /*77b0*/  MUFU.EX2 R141, R154 ;  /* 0x0000009a008d7308 */ /* 0x000fe20000000800 */
[----:B------:R-:W-:Y:S01]  /*77c0*/  FSEL R114, R114, -INF , P2 ;  /* 0xff80000072727808 */ /* 0x000fe20001000000 */
[----:B0-----:R-:W-:Y:S01]  /*77d0*/  FFMA.FTZ R152, R128, UR40, -R8 ;  /* 0x0000002880987c23 */ /* 0x001fe20008010808 */
[----:B------:R-:W-:-:S02]  /*77e0*/  FMNMX.FTZ R153, R111, R148, !PT ;  /* 0x000000946f997209 */ /* 0x000fc40007810000 */
[----:B------:R-:W-:Y:S02]  /*77f0*/  ISETP.GT.AND P2, PT, R3, 0x78, PT ;  /* 0x000000780300780c */ /* 0x000fe40003f44270 */
[----:B------:R-:W-:Y:S01]  /*7800*/  FSEL R115, R115, -INF , P3 ;  /* 0xff80000073737808 */ /* 0x000fe20001800000 */
[----:B------:R-:W-:Y:S01]  /*7810*/  MUFU.EX2 R12, R12 ;  /* 0x0000000c000c7308 */ /* 0x000fe20000000800 */
[----:B------:R-:W-:Y:S02]  /*7820*/  FMNMX.FTZ R148, R114, R153, !PT ;  /* 0x0000009972947209 */ /* 0x000fe40007810000 */
[----:B------:R-:W-:Y:S02]  /*7830*/  ISETP.GT.AND P3, PT, R3, 0x79, PT ;  /* 0x000000790300780c */ /* 0x000fe40003f64270 */
[----:B------:R-:W-:Y:S02]  /*7840*/  FSEL R128, R118, -INF , P2 ;  /* 0xff80000076807808 */ /* 0x000fe40001000000 */
[----:B------:R-:W-:Y:S01]  /*7850*/  FMNMX.FTZ R153, R115, R148, !PT ;  /* 0x0000009473997209 */ /* 0x000fe20007810000 */
[----:B------:R0:W-:Y:S01]  /*7860*/  MUFU.EX2 R118, R152 ;  /* 0x0000009800767308 */ /* 0x0001e20000000800 */
[----:B------:R-:W-:-:S02]  /*7870*/  FSEL R119, R119, -INF , P3 ;  /* 0xff80000077777808 */ /* 0x000fc40001800000 */
[C---:B------:R-:W-:Y:S02]  /*7880*/  ISETP.GT.AND P2, PT, R3.reuse, 0x80, PT ;  /* 0x000000800300780c */ /* 0x040fe40003f44270 */
[----:B------:R-:W-:Y:S02]  /*7890*/  FMNMX.FTZ R148, R128, R153, !PT ;  /* 0x0000009980947209 */ /* 0x000fe40007810000 */
[----:B------:R-:W-:Y:S01]  /*78a0*/  ISETP.GT.AND P3, PT, R3, 0x81, PT ;  /* 0x000000810300780c */ /* 0x000fe20003f64270 */
[----:B------:R-:W-:Y:S01]  /*78b0*/  MUFU.EX2 R13, R13 ;  /* 0x0000000d000d7308 */ /* 0x000fe20000000800 */
[----:B------:R-:W-:Y:S01]  /*78c0*/  FSEL R90, R90, -INF , P2 ;  /* 0xff8000005a5a7808 */ /* 0x000fe20001000000 */
[----:B0-----:R-:W-:Y:S01]  /*78d0*/  FFMA.FTZ R152, R132, UR40, -R8 ;  /* 0x0000002884987c23 */ /* 0x001fe20008010808 */
[----:B------:R-:W-:Y:S02]  /*78e0*/  FMNMX.FTZ R153, R119, R148, !PT ;  /* 0x0000009477997209 */ /* 0x000fe40007810000 */
[----:B------:R-:W-:-:S02]  /*78f0*/  ISETP.GT.AND P2, PT, R3, 0x88, PT ;  /* 0x000000880300780c */ /* 0x000fc40003f44270 */
[----:B------:R-:W-:Y:S01]  /*7900*/  FSEL R91, R91, -INF , P3 ;  /* 0xff8000005b5b7808 */ /* 0x000fe20001800000 */
[----:B------:R-:W-:Y:S01]  /*7910*/  MUFU.EX2 R122, R156 ;  /* 0x0000009c007a7308 */ /* 0x000fe20000000800 */
[----:B------:R-:W-:Y:S02]  /*7920*/  FMNMX.FTZ R148, R90, R153, !PT ;  /* 0x000000995a947209 */ /* 0x000fe40007810000 */
[----:B------:R-:W-:Y:S02]  /*7930*/  ISETP.GT.AND P3, PT, R3, 0x89, PT ;  /* 0x000000890300780c */ /* 0x000fe40003f64270 */
[----:B------:R-:W-:Y:S02]  /*7940*/  FSEL R132, R94, -INF , P2 ;  /* 0xff8000005e847808 */ /* 0x000fe40001000000 */
[----:B------:R-:W-:Y:S01]  /*7950*/  FMNMX.FTZ R153, R91, R148, !PT ;  /* 0x000000945b997209 */ /* 0x000fe20007810000 */
[----:B------:R0:W-:Y:S01]  /*7960*/  MUFU.EX2 R94, R152 ;  /* 0x00000098005e7308 */ /* 0x0001e20000000800 */
[----:B------:R-:W-:-:S02]  /*7970*/  ISETP.GT.AND P2, PT, R3, 0x90, PT ;  /* 0x000000900300780c */ /* 0x000fc40003f44270 */
[----:B------:R-:W-:Y:S02]  /*7980*/  FSEL R95, R95, -INF , P3 ;  /* 0xff8000005f5f7808 */ /* 0x000fe40001800000 */
        /* <DEDUP_REMOVED lines=15> */
[----:B------:R-:W-:-:S04]  /*7a80*/  FMNMX.FTZ R148, R104, R3, !PT ;  /* 0x0000000368947209 */ /* 0x000fc80007810000 */
[----:B------:R-:W-:Y:S01]  /*7a90*/  FMNMX.FTZ R148, R103, R148, !PT ;  /* 0x0000009467947209 */ /* 0x000fe20007810000 */
[----:B------:R-:W-:Y:S04]  /*7aa0*/  MUFU.EX2 R20, R20 ;  /* 0x0000001400147308 */ /* 0x000fe80000000800 */
[----:B------:R-:W0:Y:S04]  /*7ab0*/  SHFL.BFLY PT, R3, R148, 0x2, 0x1f ;  /* 0x0c401f0094037f89 */ /* 0x000e2800000e0000 */
[----:B------:R-:W-:Y:S08]  /*7ac0*/  MUFU.EX2 R136, R136 ;  /* 0x0000008800887308 */ /* 0x000ff00000000800 */
[----:B------:R-:W-:Y:S08]  /*7ad0*/  MUFU.EX2 R140, R140 ;  /* 0x0000008c008c7308 */ /* 0x000ff00000000800 */
[----:B------:R-:W-:Y:S01]  /*7ae0*/  MUFU.EX2 R149, R149 ;  /* 0x0000009500957308 */ /* 0x000fe20000000800 */
[----:B0-----:R-:W-:Y:S01]  /*7af0*/  FMNMX.FTZ R152, R148, R3, !PT ;  /* 0x0000000394987209 */ /* 0x001fe20007810000 */
[----:B------:R-:W-:-:S06]  /*7b00*/  IMAD.U32 R148, RZ, RZ, UR40 ;  /* 0x00000028ff947e24 */ /* 0x000fcc000f8e00ff */
        /* <DEDUP_REMOVED lines=9> */
[----:B------:R-:W-:-:S05]  /*7ba0*/  FSEL R8, R148, RZ, P2 ;  /* 0x000000ff94087208 */ /* 0x000fca0001000000 */
[--C-:B------:R-:W-:Y:S01]  /*7bb0*/  FFMA.FTZ R152, R158, UR40, -R8.reuse ;  /* 0x000000289e987c23 */ /* 0x100fe20008010808 */
[----:B------:R-:W-:-:S01]  /*7bc0*/  FFMA.FTZ R153, R159, UR40, -R8 ;  /* 0x000000289f997c23 */ /* 0x000fc20008010808 */
[----:B------:R-:W-:Y:S01]  /*7bd0*/  FSEL R158, R4, RZ, P0 ;  /* 0x000000ff049e7208 */ /* 0x000fe20000000000 */
[----:B------:R-:W-:-:S01]  /*7be0*/  FFMA.FTZ R7, R7, UR40, -R8 ;  /* 0x0000002807077c23 */ /* 0x000fc20008010808 */
[----:B------:R-:W-:Y:S01]  /*7bf0*/  FSEL R159, R3, RZ, P2 ;  /* 0x000000ff039f7208 */ /* 0x000fe20001000000 */
[----:B------:R-:W-:-:S01]  /*7c00*/  FFMA.FTZ R148, R155, UR40, -R8 ;  /* 0x000000289b947c23 */ /* 0x000fc20008010808 */
[----:B------:R-:W-:Y:S01]  /*7c10*/  MUFU.EX2 R152, R152 ;  /* 0x0000009800987308 */ /* 0x000fe20000000800 */
[----:B------:R-:W-:-:S01]  /*7c20*/  FADD.FTZ R158, -R158, R5 ;  /* 0x000000059e9e7221 */ /* 0x000fc20000010100 */
[----:B------:R-:W-:Y:S01]  /*7c30*/  FFMA.FTZ R5, R145, UR40, -R8 ;  /* 0x0000002891057c23 */ /* 0x000fe20008010808 */
[----:B------:R-:W-:-:S01]  /*7c40*/  FADD.FTZ R159, -R159, R6 ;  /* 0x000000069f9f7221 */ /* 0x000fc20000010100 */
[--C-:B------:R-:W-:Y:S01]  /*7c50*/  FFMA.FTZ R154, R162, UR40, -R8.reuse ;  /* 0x00000028a29a7c23 */ /* 0x100fe20008010808 */
[----:B------:R-:W-:Y:S01]  /*7c60*/  FMUL.FTZ R145, R158, UR40 ;  /* 0x000000289e917c20 */ /* 0x000fe20008410000 */
[--C-:B------:R-:W-:Y:S01]  /*7c70*/  FFMA.FTZ R155, R163, UR40, -R8.reuse ;  /* 0x00000028a39b7c23 */ /* 0x100fe20008010808 */
[----:B------:R-:W-:Y:S01]  /*7c80*/  FMUL.FTZ R158, R159, UR40 ;  /* 0x000000289f9e7c20 */ /* 0x000fe20008410000 */
        /* <DEDUP_REMOVED lines=44> */
[----:B------:R-:W-:Y:S01]  /*7f50*/  FFMA.FTZ R8, R103, UR40, -R8 ;  /* 0x0000002867087c23 */ /* 0x000fe20008010808 */
[----:B------:R-:W-:-:S01]  /*7f60*/  FADD.FTZ R0, R152, R145 ;  /* 0x0000009198007221 */ /* 0x000fc20000010000 */
[----:B------:R-:W-:-:S02]  /*7f70*/  FADD.FTZ R145, R13, R2 ;  /* 0x000000020d917221 */ /* 0x000fc40000010000 */
        /* <DEDUP_REMOVED lines=31> */
[----:B------:R-:W-:-:S06]  /*8170*/  FADD.FTZ R0, R126, R145 ;  /* 0x000000917e007221 */ /* 0x000fcc0000010000 */
        /* <DEDUP_REMOVED lines=92> */
.L_x_2442:
        /* <DEDUP_REMOVED lines=116> */
.L_x_2432:
[----:B------:R-:W-:-:S06]  /*8e80*/  UISETP.GE.AND UP0, UPT, UR6, UR53, UPT ;  /* 0x000000350600728c */ /* 0x000fcc000bf06270 */
[----:B------:R-:W-:-:S13]  /*8e90*/  PLOP3.LUT P0, PT, PT, PT, UP0, 0x80, 0x0 ;  /* 0x000000000000781c */ /* 0x000fda0003f0f008 */
[----:B------:R-:W-:Y:S05]  /*8ea0*/  @!P0 BRA `(.L_x_2444) ;  /* 0x0000002c002c8947 */ /* 0x000fea0003800000 */
[----:B------:R-:W-:Y:S01]  /*8eb0*/  IMAD.MOV.U32 R6, RZ, RZ, R3 ;  /* 0x000000ffff067224 */ /* 0x000fe200078e0003 */
[----:B------:R-:W-:Y:S01]  /*8ec0*/  UMOV UR7, UR41 ;  /* 0x0000002900077c82 */ /* 0x000fe20008000000 */
[----:B------:R-:W-:Y:S01]  /*8ed0*/  IMAD.MOV.U32 R5, RZ, RZ, R4 ;  /* 0x000000ffff057224 */ /* 0x000fe200078e0004 */
[----:B------:R-:W-:-:S06]  /*8ee0*/  UMOV UR4, UR38 ;  /* 0x0000002600047c82 */ /* 0x000fcc0008000000 */
.L_x_2455:
        /* <DEDUP_REMOVED lines=9> */
.L_x_2446:
[----:B------:R-:W-:Y:S01]  /*8f80*/  ULEA UR5, UR38, UR39, 0x3 ;  /* 0x0000002726057291 */ /* 0x000fe2000f8e183f */
[----:B------:R-:W-:-:S05]  /*8f90*/  IMAD.U32 R3, RZ, RZ, UR41 ;  /* 0x00000029ff037e24 */ /* 0x000fca000f8e00ff */
[----:B------:R-:W-:-:S04]  /*8fa0*/  SHF.L.U32 R3, R3, 0x1f, RZ ;  /* 0x0000001f03037819 */ /* 0x000fc800000006ff */
[----:B------:R0:W1:Y:S01]  /*8fb0*/  SYNCS.PHASECHK.TRANS64.TRYWAIT P0, [UR5+0x29830], R3 ;  /* 0x02983003ff0075a7 */ /* 0x0000620008000145 */
[----:B------:R-:W-:Y:S05]  /*8fc0*/  @!P1 BRA `(.L_x_2447) ;  /* 0x0000000000049947 */ /* 0x000fea0003800000 */
[----:B------:R-:W-:Y:S01]  /*8fd0*/  BPT.TRAP 0x1 ;  /* 0x000000040000795c */ /* 0x000fe20000300000 */
.L_x_2447:
[----:B-1----:R-:W-:Y:S05]  /*8fe0*/  @P0 BRA `(.L_x_2445) ;  /* 0x0000000000080947 */ /* 0x002fea0003800000 */
[----:B------:R-:W1:Y:S02]  /*8ff0*/  SYNCS.PHASECHK.TRANS64.TRYWAIT P0, [UR5+0x29830], R3 ;  /* 0x02983003ff0075a7 */ /* 0x000e640008000145 */
[----:B-1----:R-:W-:Y:S05]  /*9000*/  @!P0 BRA `(.L_x_2448) ;  /* 0x000000e800308947 */ /* 0x002fea0003800000 */
.L_x_2445:
[----:B-1----:R-:W1:Y:S01]  /*9010*/  S2R R4, SR_TID.X ;  /* 0x0000000000047919 */ /* 0x002e620000002100 */
[----:B------:R-:W-:Y:S01]  /*9020*/  UIMAD UR5, UR38, 0x780, UR48 ;  /* 0x00000780260578a4 */ /* 0x000fe2000f8e0230 */
[----:B------:R-:W-:Y:S01]  /*9030*/  UMOV UR31, 0x80000020 ;  /* 0x80000020001f7882 */ /* 0x000fe20000000000 */
[----:B------:R-:W-:Y:S02]  /*9040*/  UMOV UR32, UR28 ;  /* 0x0000001c00207c82 */ /* 0x000fe40008000000 */
[----:B------:R-:W-:Y:S01]  /*9050*/  UIADD3 UR34, UR5, 0x80, URZ ;  /* 0x0000008005227890 */ /* 0x000fe2000fffe03f */
[----:B------:R-:W-:Y:S02]  /*9060*/  UMOV UR33, UR29 ;  /* 0x0000001d00217c82 */ /* 0x000fe40008000000 */
[----:B------:R-:W-:Y:S01]  /*9070*/  UMOV UR30, UR5 ;  /* 0x00000005001e7c82 */ /* 0x000fe20008000000 */
[----:B------:R-:W-:Y:S01]  /*9080*/  UMOV UR35, 0x80000020 ;  /* 0x8000002000237882 */ /* 0x000fe20000000000 */
[----:B------:R-:W-:Y:S01]  /*9090*/  UIADD3 UR46, UR5, 0x100, URZ ;  /* 0x00000100052e7890 */ /* 0x000fe2000fffe03f */
[----:B------:R-:W-:Y:S01]  /*90a0*/  UMOV UR44, UR28 ;  /* 0x0000001c002c7c82 */ /* 0x000fe20008000000 */
[----:B------:R-:W-:Y:S01]  /*90b0*/  UMOV UR45, UR29 ;  /* 0x0000001d002d7c82 */ /* 0x000fe20008000000 */
        /* <DEDUP_REMOVED lines=177> */
.L_x_2450:
[----:B------:R-:W-:Y:S01]  /*9bd0*/  ULEA UR5, UR4, UR39, 0x3 ;  /* 0x0000002704057291 */ /* 0x000fe2000f8e183f */
[----:B------:R-:W-:-:S05]  /*9be0*/  IMAD.U32 R3, RZ, RZ, UR7 ;  /* 0x00000007ff037e24 */ /* 0x000fca000f8e00ff */
[----:B------:R-:W-:-:S04]  /*9bf0*/  SHF.L.U32 R3, R3, 0x1f, RZ ;  /* 0x0000001f03037819 */ /* 0x000fc800000006ff */
[----:B------:R0:W1:Y:S01]  /*9c00*/  SYNCS.PHASECHK.TRANS64.TRYWAIT P0, [UR5+0x29850], R3 ;  /* 0x02985003ff0075a7 */ /* 0x0000620008000145 */
[----:B------:R-:W-:Y:S05]  /*9c10*/  @!P1 BRA `(.L_x_2451) ;  /* 0x0000000000049947 */ /* 0x000fea0003800000 */
[----:B------:R-:W-:Y:S01]  /*9c20*/  BPT.TRAP 0x1 ;  /* 0x000000040000795c */ /* 0x000fe20000300000 */
.L_x_2451:
[----:B-1----:R-:W-:Y:S05]  /*9c30*/  @P0 BRA `(.L_x_2449) ;  /* 0x0000000000080947 */ /* 0x002fea0003800000 */
[----:B------:R-:W1:Y:S02]  /*9c40*/  SYNCS.PHASECHK.TRANS64.TRYWAIT P0, [UR5+0x29850], R3 ;  /* 0x02985003ff0075a7 */ /* 0x000e640008000145 */
[----:B-1----:R-:W-:Y:S05]  /*9c50*/  @!P0 BRA `(.L_x_2452) ;  /* 0x000000dc00348947 */ /* 0x002fea0003800000 */
.L_x_2449:
        /* <DEDUP_REMOVED lines=36> */
.L_x_2453:
        /* <DEDUP_REMOVED lines=93> */
[----:B------:R-:W-:-:S04]  /*a470*/  FADD.FTZ R5, -R4, R5 ;  /* 0x0000000504057221 */ /* 0x000fc80000010100 */
[----:B------:R-:W-:Y:S01]  /*a480*/  FMUL.FTZ R11, R5, UR40 ;  /* 0x00000028050b7c20 */ /* 0x000fe20008410000 */
[----:B------:R-:W-:-:S01]  /*a490*/  FADD.FTZ R5, -R3, R6 ;  /* 0x0000000603057221 */ /* 0x000fc20000010100 */
[----:B------:R-:W-:Y:S02]  /*a4a0*/  FFMA.FTZ R6, R4, R13, -8 ;  /* 0xc100000004067423 */ /* 0x000fe4000001000d */
[----:B------:R-:W-:Y:S01]  /*a4b0*/  MUFU.EX2 R7, R11 ;  /* 0x0000000b00077308 */ /* 0x000fe20000000800 */
[----:B------:R-:W-:Y:S01]  /*a4c0*/  FMUL.FTZ R5, R5, UR40 ;  /* 0x0000002805057c20 */ /* 0x000fe20008410000 */
[--C-:B------:R-:W-:Y:S01]  /*a4d0*/  FFMA.FTZ R20, R136, UR40, -R6.reuse ;  /* 0x0000002888147c23 */ /* 0x100fe20008010806 */
[----:B------:R-:W-:-:S01]  /*a4e0*/  FFMA.FTZ R136, R140, UR40, -R6 ;  /* 0x000000288c887c23 */ /* 0x000fc20008010806 */
[--C-:B------:R-:W-:Y:S01]  /*a4f0*/  FFMA.FTZ R140, R144, UR40, -R6.reuse ;  /* 0x00000028908c7c23 */ /* 0x100fe20008010806 */
[----:B------:R-:W-:-:S01]  /*a500*/  FFMA.FTZ R144, R148, UR40, -R6 ;  /* 0x0000002894907c23 */ /* 0x000fc20008010806 */
[----:B------:R-:W-:Y:S01]  /*a510*/  FFMA.FTZ R21, R137, UR40, -R6 ;  /* 0x0000002889157c23 */ /* 0x000fe20008010806 */
[----:B------:R-:W-:-:S02]  /*a520*/  IMAD.U32 R148, RZ, RZ, UR40 ;  /* 0x00000028ff947e24 */ /* 0x000fc4000f8e00ff */
        /* <DEDUP_REMOVED lines=34> */
[----:B------:R-:W-:Y:S01]  /*a750*/  FFMA.FTZ R101, R101, UR40, -R6 ;  /* 0x0000002865657c23 */ /* 0x000fe20008010806 */
[----:B------:R-:W-:-:S01]  /*a760*/  FFMA.FTZ R6, R3, R148, -8 ;  /* 0xc100000003067423 */ /* 0x000fc20000010094 */
[----:B------:R-:W-:Y:S03]  /*a770*/  MUFU.EX2 R5, R5 ;  /* 0x0000000500057308 */ /* 0x000fe60000000800 */
        /* <DEDUP_REMOVED lines=38> */
[----:B--2---:R-:W-:-:S01]  /*a9e0*/  FADD.FTZ R159, R9, R2 ;  /* 0x00000002099f7221 */ /* 0x004fc20000010000 */
        /* <DEDUP_REMOVED lines=8> */
[----:B------:R-:W-:-:S06]  /*aa70*/  FFMA.FTZ R102, R102, UR40, -R6 ;  /* 0x0000002866667c23 */ /* 0x000fcc0008010806 */
[----:B------:R0:W3:Y:S01]  /*aa80*/  MUFU.EX2 R11, R157 ;  /* 0x0000009d000b7308 */ /* 0x0000e20000000800 */
[----:B-1----:R-:W-:-:S07]  /*aa90*/  FADD.FTZ R0, R10, R159 ;  /* 0x0000009f0a007221 */ /* 0x002fce0000010000 */
[----:B------:R-:W1:Y:S01]  /*aaa0*/  MUFU.EX2 R153, R153 ;  /* 0x0000009900997308 */ /* 0x000e620000000800 */
[----:B0-----:R-:W-:-:S01]  /*aab0*/  FFMA.FTZ R157, R167, UR40, -R6 ;  /* 0x00000028a79d7c23 */ /* 0x001fc20008010806 */
[----:B--2---:R-:W-:Y:S01]  /*aac0*/  FADD.FTZ R2, R152, R161 ;  /* 0x000000a198027221 */ /* 0x004fe20000010000 */
        /* <DEDUP_REMOVED lines=149> */
.L_x_2454:
        /* <DEDUP_REMOVED lines=116> */
.L_x_2444:
[----:B------:R-:W-:Y:S06]  /*bb60*/  BAR.ARV 0x8, 0x180 ;  /* 0x0206000000007b1d */ /* 0x000fec0000002000 */
[----:B------:R-:W-:Y:S05]  /*bb70*/  @!P1 BRA `(.L_x_2456) ;  /* 0x0000000000049947 */ /* 0x000fea0003800000 */
[----:B------:R-:W-:Y:S01]  /*bb80*/  BPT.TRAP 0x1 ;  /* 0x000000040000795c */ /* 0x000fe20000300000 */
.L_x_2456:
[----:B------:R-:W-:Y:S01]  /*bb90*/  ULEA UR5, UR38, UR39, 0x3 ;  /* 0x0000002726057291 */ /* 0x000fe2000f8e183f */
[----:B------:R-:W-:-:S05]  /*bba0*/  IMAD.U32 R5, RZ, RZ, UR41 ;  /* 0x00000029ff057e24 */ /* 0x000fca000f8e00ff */
[----:B------:R-:W-:-:S04]  /*bbb0*/  SHF.L.U32 R5, R5, 0x1f, RZ ;  /* 0x0000001f05057819 */ /* 0x000fc800000006ff */
[----:B------:R0:W1:Y:S01]  /*bbc0*/  SYNCS.PHASECHK.TRANS64.TRYWAIT P0, [UR5+0x29850], R5 ;  /* 0x02985005ff0075a7 */ /* 0x0000620008000145 */
[----:B------:R-:W-:Y:S05]  /*bbd0*/  @!P1 BRA `(.L_x_2457) ;  /* 0x0000000000049947 */ /* 0x000fea0003800000 */
[----:B------:R-:W-:Y:S01]  /*bbe0*/  BPT.TRAP 0x1 ;  /* 0x000000040000795c */ /* 0x000fe20000300000 */
.L_x_2457:
[----:B-1----:R-:W-:Y:S05]  /*bbf0*/  @P0 BRA `(.L_x_2458) ;  /* 0x0000000000080947 */ /* 0x002fea0003800000 */
[----:B------:R-:W1:Y:S02]  /*bc00*/  SYNCS.PHASECHK.TRANS64.TRYWAIT P0, [UR5+0x29850], R5 ;  /* 0x02985005ff0075a7 */ /* 0x000e640008000145 */
[----:B-1----:R-:W-:Y:S05]  /*bc10*/  @!P0 BRA `(.L_x_2459) ;  /* 0x000000bc005c8947 */ /* 0x002fea0003800000 */
.L_x_2458:
        /* <DEDUP_REMOVED lines=17> */
[----:B------:R-:W1:Y:S08]  /*bd30*/  @P0 LDC.64 R8, c[0x0][0x9c8] ;  /* 0x00027200ff080b82 */ /* 0x000e700000000a00 */
[----:B------:R-:W2:Y:S01]  /*bd40*/  @P0 LDC.64 R10, c[0x0][0x9d0] ;  /* 0x00027400ff0a0b82 */ /* 0x000ea20000000a00 */
[----:B-1----:R-:W-:-:S04]  /*bd50*/  @P0 IMAD R6, R8, UR58, RZ ;  /* 0x0000003a08060c24 */ /* 0x002fc8000f8e02ff */
[----:B0-----:R-:W-:Y:S02]  /*bd60*/  @P0 IMAD R5, R9, UR54, R6 ;  /* 0x0000003609050c24 */ /* 0x001fe4000f8e0206 */
        /* <DEDUP_REMOVED lines=15> */
[----:B------:R-:W1:Y:S04]  /*be60*/  SHFL.BFLY PT, R7, R2, 0x2, 0x1f ;  /* 0x0c401f0002077f89 */ /* 0x000e6800000e0000 */
[----:B------:R-:W3:Y:S01]  /*be70*/  SHFL.BFLY PT, R11, R0, 0x2, 0x1f ;  /* 0x0c401f00000b7f89 */ /* 0x000ee200000e0000 */
[----:B------:R-:W-:Y:S02]  /*be80*/  WARPGROUP.DEPBAR.LE gsb0, 0x0 ;  /* 0x00008000000079c5 */ /* 0x000fe40000010000 */
[----:B------:R-:W-:-:S06]  /*be90*/  WARPGROUP.ARRIVE ;  /* 0x00000000000079c5 */ /* 0x000fcc0000000000 */
[----:B------:R-:W-:Y:S01]  /*bea0*/  QGMMA.64x128x32.F32.E4M3.E4M3 R24, R172, gdesc[UR4], R24, gsb0 ;  /* 0x01e00004ac187df3 */ /* 0x000fe20008000818 */
[----:B------:R-:W-:Y:S01]  /*beb0*/  UIADD3 UR6, UR4, 0x400, URZ ;  /* 0x0000040004067890 */ /* 0x000fe2000fffe03f */
[----:B------:R-:W-:Y:S01]  /*bec0*/  UMOV UR7, 0xc0000010 ;  /* 0xc000001000077882 */ /* 0x000fe20000000000 */
[----:B-1----:R-:W-:-:S01]  /*bed0*/  FADD.FTZ R7, R7, R2 ;  /* 0x0000000207077221 */ /* 0x002fc20000010000 */
[----:B---3--:R-:W-:-:S04]  /*bee0*/  FADD.FTZ R11, R11, R0 ;  /* 0x000000000b0b7221 */ /* 0x008fc80000010000 */
[----:B------:R-:W1:Y:S04]  /*bef0*/  SHFL.BFLY PT, R6, R7, 0x1, 0x1f ;  /* 0x0c201f0007067f89 */ /* 0x000e6800000e0000 */
[----:B0-----:R-:W0:Y:S01]  /*bf00*/  SHFL.BFLY PT, R8, R11, 0x1, 0x1f ;  /* 0x0c201f000b087f89 */ /* 0x001e2200000e0000 */
[----:B-1----:R-:W-:-:S01]  /*bf10*/  FADD.FTZ R12, R7, R6 ;  /* 0x00000006070c7221 */ /* 0x002fc20000010000 */
[----:B0-----:R-:W-:-:S04]  /*bf20*/  FADD.FTZ R13, R11, R8 ;  /* 0x000000080b0d7221 */ /* 0x001fc80000010000 */
        /* <DEDUP_REMOVED lines=14> */
[----:B------:R-:W-:-:S07]  /*c010*/  IMAD.U32 R11, RZ, RZ, UR40 ;  /* 0x00000028ff0b7e24 */ /* 0x000fce000f8e00ff */
[----:B------:R-:W3:Y:S01]  /*c020*/  @P0 MUFU.RCP R10, R13 ;  /* 0x0000000d000a0308 */ /* 0x000ee20000001000 */
[----:B------:R-:W-:Y:S02]  /*c030*/  IMAD.U32 R7, RZ, RZ, UR40 ;  /* 0x00000028ff077e24 */ /* 0x000fe4000f8e00ff */
[----:B------:R-:W-:Y:S01]  /*c040*/  @P3 FMUL.FTZ R11, R11, 0.69314718246459960938 ;  /* 0x3f3172180b0b3820 */ /* 0x000fe20000410000 */
[----:B0-----:R-:W-:Y:S01]  /*c050*/  @P3 FMUL.FTZ R12, R9, 0.69314718246459960938 ;  /* 0x3f317218090c3820 */ /* 0x001fe20000410000 */
[----:B------:R-:W-:Y:S02]  /*c060*/  IMAD.MOV.U32 R0, RZ, RZ, -0x800000 ;  /* 0xff800000ff007424 */ /* 0x000fe400078e00ff */
[----:B------:R-:W-:Y:S01]  /*c070*/  @P2 FMUL.FTZ R7, R7, 0.69314718246459960938 ;  /* 0x3f31721807072820 */ /* 0x000fe20000410000 */
[----:B------:R-:W-:Y:S02]  /*c080*/  IMAD.MOV.U32 R2, RZ, RZ, -0x800000 ;  /* 0xff800000ff027424 */ /* 0x000fe400078e00ff */
[----:B------:R-:W-:-:S01]  /*c090*/  @P3 FFMA.FTZ R0, R11, R3, R12 ;  /* 0x000000030b003223 */ /* 0x000fc2000001000c */
[----:B-1----:R-:W-:Y:S01]  /*c0a0*/  @P2 FMUL.FTZ R8, R8, 0.69314718246459960938 ;  /* 0x3f31721808082820 */ /* 0x002fe20000410000 */
[----:B--2---:R-:W-:-:S03]  /*c0b0*/  FMUL.FTZ R3, R6, R5 ;  /* 0x0000000506037220 */ /* 0x004fc60000410000 */
[----:B------:R-:W-:Y:S01]  /*c0c0*/  @P2 FFMA.FTZ R2, R7, R4, R8 ;  /* 0x0000000407022223 */ /* 0x000fe20000010008 */
[----:B---3--:R-:W-:Y:S01]  /*c0d0*/  FMUL.FTZ R5, R10, R5 ;  /* 0x000000050a057220 */ /* 0x008fe20000410000 */
[----:B------:R-:W-:Y:S02]  /*c0e0*/  WARPGROUP.DEPBAR.LE gsb0, 0x0 ;  /* 0x00008000000079c5 */ /* 0x000fe40000010000 */
[----:B------:R-:W-:Y:S05]  /*c0f0*/  @!P1 BRA `(.L_x_2460) ;  /* 0x0000000000049947 */ /* 0x000fea0003800000 */
[----:B------:R-:W-:Y:S01]  /*c100*/  BPT.TRAP 0x1 ;  /* 0x000000040000795c */ /* 0x000fe20000300000 */
.L_x_2460:
        /* <DEDUP_REMOVED lines=10> */
[----:B------:R-:W-:Y:S01]  /*c1b0*/  FMUL.FTZ R77, R65, R3 ;  /* 0x00000003414d7220 */ /* 0x000fe20000410000 */
[----:B------:R-:W-:Y:S01]  /*c1c0*/  FMUL.FTZ R48, R47, R5 ;  /* 0x000000052f307220 */ /* 0x000fe20000410000 */
[-C--:B------:R-:W-:Y:S01]  /*c1d0*/  FMUL.FTZ R7, R24, R3.reuse ;  /* 0x0000000318077220 */ /* 0x080fe20000410000 */
[----:B------:R-:W-:Y:S01]  /*c1e0*/  SYNCS.ARRIVE.TRANS64.RED.A1T0 RZ, [UR4], RZ ;  /* 0x000000ffffff79a7 */ /* 0x000fe20008100404 */
        /* <DEDUP_REMOVED lines=60> */
.L_x_2424:
        /* <DEDUP_REMOVED lines=50> */
[----:B------:R-:W-:-:S02]  /*c8d0*/  SEL R52, R67, R66, P0 ;  /* 0x0000004243347207 */ /* 0x000fc40000000000 */
[C---:B------:R-:W-:Y:S02]  /*c8e0*/  IADD3 R63, P6, R10.reuse, 0x20, RZ ;  /* 0x000000200a3f7810 */ /* 0x040fe40007fde0ff */
[----:B------:R-:W-:Y:S02]  /*c8f0*/  IADD3 R67, P1, R10, 0x40, RZ ;  /* 0x000000400a437810 */ /* 0x000fe40007f3e0ff */
[----:B------:R-:W-:Y:S01]  /*c900*/  SEL R61, R6, R9, P0 ;  /* 0x00000009063d7207 */ /* 0x000fe20000000000 */
[----:B------:R-:W-:Y:S01]  /*c910*/  IMAD.X R101, RZ, RZ, R11, P6 ;  /* 0x000000ffff657224 */ /* 0x000fe200030e060b */
[----:B------:R-:W-:Y:S02]  /*c920*/  SEL R27, R9, R6, P0 ;  /* 0x00000006091b7207 */ /* 0x000fe40000000000 */
[----:B------:R-:W-:Y:S02]  /*c930*/  SEL R103, R49, R48, P0 ;  /* 0x0000003031677207 */ /* 0x000fe40000000000 */
[----:B------:R-:W-:-:S02]  /*c940*/  SEL R141, R32, R33, P0 ;  /* 0x00000021208d7207 */ /* 0x000fc40000000000 */
[----:B------:R-:W-:Y:S02]  /*c950*/  SEL R26, R33, R32, P0 ;  /* 0x00000020211a7207 */ /* 0x000fe40000000000 */
[----:B------:R-:W-:Y:S02]  /*c960*/  SEL R119, R84, R85, P0 ;  /* 0x0000005554777207 */ /* 0x000fe40000000000 */
[----:B------:R-:W-:Y:S02]  /*c970*/  SEL R42, R85, R84, P0 ;  /* 0x00000054552a7207 */ /* 0x000fe40000000000 */
[----:B------:R-:W-:Y:S02]  /*c980*/  SEL R49, R48, R49, P0 ;  /* 0x0000003130317207 */ /* 0x000fe40000000000 */
[----:B------:R-:W-:Y:S02]  /*c990*/  LOP3.LUT R4, R63, 0x380, RZ, 0xc0, !PT ;  /* 0x000003803f047812 */ /* 0x000fe400078ec0ff */
[----:B------:R-:W-:-:S02]  /*c9a0*/  LOP3.LUT R6, R67, 0x380, RZ, 0xc0, !PT ;  /* 0x0000038043067812 */ /* 0x000fc400078ec0ff */
        /* <DEDUP_REMOVED lines=24> */
[----:B------:R-:W-:Y:S02]  /*cb30*/  IADD3 R71, P2, R10, 0x60, RZ ;  /* 0x000000600a477810 */ /* 0x000fe40007f5e0ff */
[----:B------:R-:W-:Y:S02]  /*cb40*/  SHF.R.U64 R4, R4, 0x3, RZ ;  /* 0x0000000304047819 */ /* 0x000fe400000012ff */
[----:B------:R-:W-:Y:S02]  /*cb50*/  SHF.R.U64 R6, R6, 0x3, RZ ;  /* 0x0000000306067819 */ /* 0x000fe400000012ff */
[----:B------:R-:W-:Y:S02]  /*cb60*/  SEL R65, R86, R87, P0 ;  /* 0x0000005756417207 */ /* 0x000fe40000000000 */
[----:B------:R-:W-:Y:S02]  /*cb70*/  SEL R75, R87, R86, P0 ;  /* 0x00000056574b7207 */ /* 0x000fe40000000000 */
[----:B------:R-:W-:-:S02]  /*cb80*/  IADD3 R79, P3, R10, 0x4000, RZ ;  /* 0x000040000a4f7810 */ /* 0x000fc40007f7e0ff */
[C---:B------:R-:W-:Y:S02]  /*cb90*/  IADD3 R83, P4, R10.reuse, 0x4020, RZ ;  /* 0x000040200a537810 */ /* 0x040fe40007f9e0ff */
[----:B------:R-:W-:Y:S01]  /*cba0*/  SEL R111, R47, R14, P0 ;  /* 0x0000000e2f6f7207 */ /* 0x000fe20000000000 */
[--C-:B------:R-:W-:Y:S01]  /*cbb0*/  IMAD.X R95, RZ, RZ, R11.reuse, P3 ;  /* 0x000000ffff5f7224 */ /* 0x100fe200018e060b */
[----:B------:R-:W-:Y:S01]  /*cbc0*/  IADD3 R87, P5, R10, 0x4040, RZ ;  /* 0x000040400a577810 */ /* 0x000fe20007fbe0ff */
[--C-:B------:R-:W-:Y:S01]  /*cbd0*/  IMAD.X R9, RZ, RZ, R11.reuse, P4 ;  /* 0x000000ffff097224 */ /* 0x100fe200020e060b */
[----:B------:R-:W-:Y:S02]  /*cbe0*/  SEL R59, R7, R8, P0 ;  /* 0x00000008073b7207 */ /* 0x000fe40000000000 */
[----:B------:R-:W-:Y:S01]  /*cbf0*/  SEL R25, R8, R7, P0 ;  /* 0x0000000708197207 */ /* 0x000fe20000000000 */
[----:B------:R-:W-:Y:S01]  /*cc00*/  IMAD.X R7, RZ, RZ, R11, P5 ;  /* 0x000000ffff077224 */ /* 0x000fe200028e060b */
[----:B------:R-:W-:-:S02]  /*cc10*/  SEL R47, R14, R47, P0 ;  /* 0x0000002f0e2f7207 */ /* 0x000fc40000000000 */
[----:B------:R-:W-:Y:S02]  /*cc20*/  LOP3.LUT R8, R71, 0x380, RZ, 0xc0, !PT ;  /* 0x0000038047087812 */ /* 0x000fe400078ec0ff */
[----:B------:R-:W-:Y:S02]  /*cc30*/  LOP3.LUT R100, R4, R63, RZ, 0x3c, !PT ;  /* 0x0000003f04647212 */ /* 0x000fe400078e3cff */
[----:B------:R-:W-:Y:S02]  /*cc40*/  LOP3.LUT R14, R6, R67, RZ, 0x3c, !PT ;  /* 0x00000043060e7212 */ /* 0x000fe400078e3cff */
[----:B------:R-:W-:Y:S02]  /*cc50*/  LOP3.LUT R4, R79, 0x380, RZ, 0xc0, !PT ;  /* 0x000003804f047812 */ /* 0x000fe400078ec0ff */
[----:B------:R-:W-:Y:S02]  /*cc60*/  LOP3.LUT R6, R83, 0x380, RZ, 0xc0, !PT ;  /* 0x0000038053067812 */ /* 0x000fe400078ec0ff */
[----:B------:R-:W-:-:S02]  /*cc70*/  LOP3.LUT R30, R87, 0x380, RZ, 0xc0, !PT ;  /* 0x00000380571e7812 */ /* 0x000fc400078ec0ff */
[----:B------:R-:W-:Y:S02]  /*cc80*/  SHF.R.U64 R8, R8, 0x3, RZ ;  /* 0x0000000308087819 */ /* 0x000fe400000012ff */
[----:B------:R-:W-:Y:S02]  /*cc90*/  SHF.R.U64 R4, R4, 0x3, RZ ;  /* 0x0000000304047819 */ /* 0x000fe400000012ff */
[----:B------:R-:W-:Y:S02]  /*cca0*/  SHF.R.U64 R6, R6, 0x3, RZ ;  /* 0x0000000306067819 */ /* 0x000fe400000012ff */
[----:B------:R-:W-:Y:S02]  /*ccb0*/  SHF.R.U64 R30, R30, 0x3, RZ ;  /* 0x000000031e1e7819 */ /* 0x000fe400000012ff */
[----:B------:R-:W-:Y:S02]  /*ccc0*/  SEL R107, R12, R13, P0 ;  /* 0x0000000d0c6b7207 */ /* 0x000fe40000000000 */
[----:B------:R-:W-:Y:S01]  /*ccd0*/  SEL R43, R13, R12, P0 ;  /* 0x0000000c0d2b7207 */ /* 0x000fe20000000000 */
[----:B------:R-:W-:Y:S01]  /*cce0*/  IMAD.X R13, RZ, RZ, R11, P2 ;  /* 0x000000ffff0d7224 */ /* 0x000fe200010e060b */
[----:B------:R-:W-:-:S02]  /*ccf0*/  IADD3 R97, P6, R10, 0x4060, RZ ;  /* 0x000040600a617810 */ /* 0x000fc40007fde0ff */
[----:B------:R-:W-:Y:S02]  /*cd00*/  LOP3.LUT R12, R8, R71, RZ, 0x3c, !PT ;  /* 0x00000047080c7212 */ /* 0x000fe400078e3cff */
[----:B------:R-:W-:Y:S02]  /*cd10*/  LOP3.LUT R94, R4, R79, RZ, 0x3c, !PT ;  /* 0x0000004f045e7212 */ /* 0x000fe400078e3cff */
[----:B------:R-:W-:Y:S02]  /*cd20*/  LOP3.LUT R8, R6, R83, RZ, 0x3c, !PT ;  /* 0x0000005306087212 */ /* 0x000fe400078e3cff */
[----:B------:R-:W-:Y:S02]  /*cd30*/  LOP3.LUT R5, R10, 0x380, RZ, 0xc0, !PT ;  /* 0x000003800a057812 */ /* 0x000fe400078ec0ff */
[----:B------:R-:W-:Y:S02]  /*cd40*/  LOP3.LUT R6, R30, R87, RZ, 0x3c, !PT ;  /* 0x000000571e067212 */ /* 0x000fe400078e3cff */
[----:B------:R-:W-:-:S02]  /*cd50*/  LOP3.LUT R58, R97, 0x380, RZ, 0xc0, !PT ;  /* 0x00000380613a7812 */ /* 0x000fc400078ec0ff */
[----:B------:R-:W-:Y:S02]  /*cd60*/  MOV R94, R94 ;  /* 0x0000005e005e7202 */ /* 0x000fe40000000f00 */
[----:B------:R-:W-:Y:S02]  /*cd70*/  SHF.R.U64 R5, R5, 0x3, RZ ;  /* 0x0000000305057819 */ /* 0x000fe400000012ff */
[----:B------:R-:W-:Y:S02]  /*cd80*/  MOV R95, R6 ;  /* 0x00000006005f7202 */ /* 0x000fe40000000f00 */
[----:B------:R-:W-:Y:S02]  /*cd90*/  SHF.R.U64 R58, R58, 0x3, RZ ;  /* 0x000000033a3a7819 */ /* 0x000fe400000012ff */
[----:B------:R-:W-:Y:S01]  /*cda0*/  LOP3.LUT R10, R5, R10, RZ, 0x3c, !PT ;  /* 0x0000000a050a7212 */ /* 0x000fe200078e3cff */
[----:B------:R-:W-:Y:S01]  /*cdb0*/  IMAD.X R5, RZ, RZ, R11, P6 ;  /* 0x000000ffff057224 */ /* 0x000fe200030e060b */
[----:B------:R-:W-:-:S02]  /*cdc0*/  SEL R139, R15, R88, P0 ;  /* 0x000000580f8b7207 */ /* 0x000fc40000000000 */
[----:B------:R-:W-:Y:S01]  /*cdd0*/  SEL R33, R88, R15, P0 ;  /* 0x0000000f58217207 */ /* 0x000fe20000000000 */
[----:B------:R-:W-:Y:S01]  /*cde0*/  IMAD.X R15, RZ, RZ, R11, P1 ;  /* 0x000000ffff0f7224 */ /* 0x000fe200008e060b */
[----:B------:R-:W-:Y:S02]  /*cdf0*/  LOP3.LUT R4, R58, R97, RZ, 0x3c, !PT ;  /* 0x000000613a047212 */ /* 0x000fe400078e3cff */
[----:B------:R-:W-:Y:S02]  /*ce00*/  MOV R98, R12 ;  /* 0x0000000c00627202 */ /* 0x000fe40000000f00 */
[----:B------:R-:W-:Y:S02]  /*ce10*/  MOV R30, R8 ;  /* 0x00000008001e7202 */ /* 0x000fe40000000f00 */
[----:B------:R-:W-:Y:S02]  /*ce20*/  MOV R99, R10 ;  /* 0x0000000a00637202 */ /* 0x000fe40000000f00 */
[----:B------:R-:W-:-:S02]  /*ce30*/  MOV R97, R14 ;  /* 0x0000000e00617202 */ /* 0x000fc40000000f00 */
        /* <DEDUP_REMOVED lines=15> */
[----:B------:R-:W1:Y:S04]  /*cf30*/  SHFL.IDX PT, R80, R25, R6, 0x1c1f ;  /* 0x001c1f0619507589 */ /* 0x000e6800000e0000 */
[----:B------:R-:W-:Y:S04]  /*cf40*/  SHFL.IDX PT, R75, R75, R6, 0x1c1f ;  /* 0x001c1f064b4b7589 */ /* 0x000fe800000e0000 */
[----:B------:R-:W2:Y:S01]  /*cf50*/  SHFL.IDX PT, R45, R45, R6, 0x1c1f ;  /* 0x001c1f062d2d7589 */ /* 0x000ea200000e0000 */
[----:B0-----:R-:W-:-:S02]  /*cf60*/  SEL R78, R76, R77, P0 ;  /* 0x0000004d4c4e7207 */ /* 0x001fc40000000000 */
[----:B------:R-:W-:Y:S01]  /*cf70*/  SEL R76, R77, R76, P0 ;  /* 0x0000004c4d4c7207 */ /* 0x000fe20000000000 */
[----:B------:R-:W-:Y:S04]  /*cf80*/  SHFL.IDX PT, R26, R43, R6, 0x1c1f ;  /* 0x001c1f062b1a7589 */ /* 0x000fe800000e0000 */
[----:B------:R-:W-:Y:S04]  /*cf90*/  SHFL.IDX PT, R53, R53, R6, 0x1c1f ;  /* 0x001c1f0635357589 */ /* 0x000fe800000e0000 */
[----:B------:R-:W-:Y:S04]  /*cfa0*/  SHFL.IDX PT, R61, R61, R24, 0x1c1f ;  /* 0x001c1f183d3d7589 */ /* 0x000fe800000e0000 */
[----:B------:R-:W-:Y:S01]  /*cfb0*/  SHFL.IDX PT, R72, R137, R24, 0x1c1f ;  /* 0x001c1f1889487589 */ /* 0x000fe200000e0000 */
[----:B-1----:R-:W-:-:S02]  /*cfc0*/  SEL R82, R59, R80, P0 ;  /* 0x000000503b527207 */ /* 0x002fc40000000000 */
[----:B------:R-:W-:Y:S01]  /*cfd0*/  SEL R80, R80, R59, P0 ;  /* 0x0000003b50507207 */ /* 0x000fe20000000000 */
        /* <DEDUP_REMOVED lines=8> */
[----:B------:R2:W-:Y:S04]  /*d060*/  SHFL.IDX PT, R58, R37, R6, 0x1c1f ;  /* 0x001c1f06253a7589 */ /* 0x0005e800000e0000 */
[----:B------:R-:W1:Y:S04]  /*d070*/  SHFL.IDX PT, R44, R44, R6, 0x1c1f ;  /* 0x001c1f062c2c7589 */ /* 0x000e6800000e0000 */
[----:B------:R-:W3:Y:S01]  /*d080*/  SHFL.IDX PT, R49, R49, R6, 0x1c1f ;  /* 0x001c1f0631317589 */ /* 0x000ee200000e0000 */
[----:B--2---:R-:W-:-:S03]  /*d090*/  SEL R37, R45, R62, P0 ;  /* 0x0000003e2d257207 */ /* 0x004fc60000000000 */
[----:B------:R-:W-:Y:S04]  /*d0a0*/  SHFL.IDX PT, R7, R143, R24, 0x1c1f ;  /* 0x001c1f188f077589 */ /* 0x000fe800000e0000 */
[----:B------:R-:W-:Y:S01]  /*d0b0*/  SHFL.IDX PT, R68, R133, R24, 0x1c1f ;  /* 0x001c1f1885447589 */ /* 0x000fe200000e0000 */
[----:B0-----:R-:W-:-:S03]  /*d0c0*/  SEL R83, R61, R8, P0 ;  /* 0x000000083d537207 */ /* 0x001fc60000000000 */
[----:B------:R-:W-:Y:S04]  /*d0d0*/  SHFL.IDX PT, R84, R121, R24, 0x1c1f ;  /* 0x001c1f1879547589 */ /* 0x000fe800000e0000 */
[----:B------:R-:W-:Y:S04]  /*d0e0*/  SHFL.IDX PT, R92, R117, R24, 0x1c1f ;  /* 0x001c1f18755c7589 */ /* 0x000fe800000e0000 */
[----:B------:R0:W2:Y:S01]  /*d0f0*/  SHFL.IDX PT, R10, R29, R6, 0x1c1f ;  /* 0x001c1f061d0a7589 */ /* 0x0000a200000e0000 */
[----:B-1----:R-:W-:-:S03]  /*d100*/  SEL R34, R63, R44, P0 ;  /* 0x0000002c3f227207 */ /* 0x002fc60000000000 */
[----:B------:R-:W-:Y:S01]  /*d110*/  SHFL.IDX PT, R69, R32, R6, 0x1c1f ;  /* 0x001c1f0620457589 */ /* 0x000fe200000e0000 */
[----:B---3--:R-:W-:-:S03]  /*d120*/  SEL R43, R70, R49, P0 ;  /* 0x00000031462b7207 */ /* 0x008fc60000000000 */
[----:B------:R1:W-:Y:S01]  /*d130*/  SHFL.IDX PT, R85, R38, R6, 0x1c1f ;  /* 0x001c1f0626557589 */ /* 0x0003e200000e0000 */
[----:B0-----:R-:W-:-:S03]  /*d140*/  SEL R29, R74, R75, P0 ;  /* 0x0000004b4a1d7207 */ /* 0x001fc60000000000 */
[----:B------:R0:W-:Y:S04]  /*d150*/  SHFL.IDX PT, R93, R39, R6, 0x1c1f ;  /* 0x001c1f06275d7589 */ /* 0x0001e800000e0000 */
[----:B------:R-:W-:Y:S01]  /*d160*/  SHFL.IDX PT, R9, R139, R24, 0x1c1f ;  /* 0x001c1f188b097589 */ /* 0x000fe200000e0000 */
[----:B-1----:R-:W-:-:S03]  /*d170*/  SEL R38, R67, R26, P0 ;  /* 0x0000001a43267207 */ /* 0x002fc60000000000 */
[----:B------:R-:W-:Y:S01]  /*d180*/  SHFL.IDX PT, R87, R89, R24, 0x1c1f ;  /* 0x001c1f1859577589 */ /* 0x000fe200000e0000 */
[----:B0-----:R-:W-:-:S03]  /*d190*/  SEL R39, R66, R47, P0 ;  /* 0x0000002f42277207 */ /* 0x001fc60000000000 */
[----:B------:R-:W-:Y:S01]  /*d1a0*/  SHFL.IDX PT, R91, R91, R24, 0x1c1f ;  /* 0x001c1f185b5b7589 */ /* 0x000fe200000e0000 */
[----:B--2---:R-:W-:Y:S02]  /*d1b0*/  SEL R79, R7, R10, P0 ;  /* 0x0000000a074f7207 */ /* 0x004fe40000000000 */
[----:B------:R-:W-:Y:S01]  /*d1c0*/  SEL R77, R10, R7, P0 ;  /* 0x000000070a4d7207 */ /* 0x000fe20000000000 */
[----:B------:R0:W1:Y:S03]  /*d1d0*/  SHFL.IDX PT, R12, R33, R6, 0x1c1f ;  /* 0x001c1f06210c7589 */ /* 0x00006600000e0000 */
[----:B------:R-:W-:Y:S01]  /*d1e0*/  F2FP.BF16.F32.PACK_AB R10, R77, R76 ;  /* 0x0000004c4d0a723e */ /* 0x000fe200000010ff */
[----:B------:R-:W-:Y:S04]  /*d1f0*/  SHFL.IDX PT, R46, R46, R6, 0x1c1f ;  /* 0x001c1f062e2e7589 */ /* 0x000fe800000e0000 */
[----:B------:R-:W2:Y:S01]  /*d200*/  SHFL.IDX PT, R32, R50, R6, 0x1c1f ;  /* 0x001c1f0632207589 */ /* 0x000ea200000e0000 */
[----:B0-----:R-:W-:-:S03]  /*d210*/  SEL R33, R75, R74, P0 ;  /* 0x0000004a4b217207 */ /* 0x001fc60000000000 */
[----:B------:R-:W-:Y:S01]  /*d220*/  SHFL.IDX PT, R11, R135, R24, 0x1c1f ;  /* 0x001c1f18870b7589 */ /* 0x000fe200000e0000 */
[----:B------:R-:W-:Y:S02]  /*d230*/  SEL R74, R72, R73, P0 ;  /* 0x00000049484a7207 */ /* 0x000fe40000000000 */
[----:B------:R-:W-:Y:S01]  /*d240*/  SEL R72, R73, R72, P0 ;  /* 0x0000004849487207 */ /* 0x000fe20000000000 */
[----:B------:R-:W-:Y:S04]  /*d250*/  SHFL.IDX PT, R5, R123, R24, 0x1c1f ;  /* 0x001c1f187b057589 */ /* 0x000fe800000e0000 */
[----:B------:R-:W-:Y:S04]  /*d260*/  SHFL.IDX PT, R4, R119, R24, 0x1c1f ;  /* 0x001c1f1877047589 */ /* 0x000fe800000e0000 */
[----:B------:R0:W3:Y:S01]  /*d270*/  SHFL.IDX PT, R14, R35, R6, 0x1c1f ;  /* 0x001c1f06230e7589 */ /* 0x0000e200000e0000 */
[----:B-1----:R-:W-:-:S02]  /*d280*/  SEL R75, R9, R12, P0 ;  /* 0x0000000c094b7207 */ /* 0x002fc40000000000 */
[----:B------:R-:W-:Y:S01]  /*d290*/  SEL R73, R12, R9, P0 ;  /* 0x000000090c497207 */ /* 0x000fe20000000000 */
[----:B------:R1:W-:Y:S01]  /*d2a0*/  SHFL.IDX PT, R86, R41, R6, 0x1c1f ;  /* 0x001c1f0629567589 */ /* 0x0003e200000e0000 */
[----:B------:R-:W-:Y:S02]  /*d2b0*/  F2FP.BF16.F32.PACK_AB R9, R39, R38 ;  /* 0x000000262709723e */ /* 0x000fe400000010ff */
[----:B------:R-:W-:Y:S01]  /*d2c0*/  F2FP.BF16.F32.PACK_AB R12, R75, R74 ;  /* 0x0000004a4b0c723e */ /* 0x000fe200000010ff */
[----:B------:R-:W-:Y:S01]  /*d2d0*/  SHFL.IDX PT, R27, R42, R6, 0x1c1f ;  /* 0x001c1f062a1b7589 */ /* 0x000fe200000e0000 */
[----:B--2---:R-:W-:Y:S02]  /*d2e0*/  SEL R50, R91, R32, P0 ;  /* 0x000000205b327207 */ /* 0x004fe40000000000 */
[----:B0-----:R-:W-:Y:S01]  /*d2f0*/  SEL R35, R62, R45, P0 ;  /* 0x0000002d3e237207 */ /* 0x001fe20000000000 */
[----:B------:R0:W-:Y:S01]  /*d300*/  SHFL.IDX PT, R28, R51, R6, 0x1c1f ;  /* 0x001c1f06331c7589 */ /* 0x0001e200000e0000 */
[----:B------:R-:W-:-:S02]  /*d310*/  SEL R45, R49, R70, P0 ;  /* 0x00000046312d7207 */ /* 0x000fc40000000000 */
[----:B-1----:R-:W-:Y:S01]  /*d320*/  SEL R41, R47, R66, P0 ;  /* 0x000000422f297207 */ /* 0x002fe20000000000 */
[----:B------:R-:W1:Y:S01]  /*d330*/  SHFL.IDX PT, R89, R48, R6, 0x1c1f ;  /* 0x001c1f0630597589 */ /* 0x000e6200000e0000 */
[----:B------:R-:W-:Y:S02]  /*d340*/  SEL R66, R64, R65, P0 ;  /* 0x0000004140427207 */ /* 0x000fe40000000000 */
[----:B------:R-:W-:Y:S01]  /*d350*/  SEL R64, R65, R64, P0 ;  /* 0x0000004041407207 */ /* 0x000fe20000000000 */
[----:B------:R-:W-:Y:S01]  /*d360*/  SHFL.IDX PT, R60, R125, R24, 0x1c1f ;  /* 0x001c1f187d3c7589 */ /* 0x000fe200000e0000 */
[----:B------:R-:W-:Y:S02]  /*d370*/  SEL R65, R58, R13, P0 ;  /* 0x0000000d3a417207 */ /* 0x000fe40000000000 */
[----:B0-----:R-:W-:Y:S01]  /*d380*/  SEL R51, R90, R53, P0 ;  /* 0x000000355a337207 */ /* 0x001fe20000000000 */
[----:B------:R-:W-:Y:S01]  /*d390*/  SHFL.IDX PT, R15, R127, R24, 0x1c1f ;  /* 0x001c1f187f0f7589 */ /* 0x000fe200000e0000 */
[----:B------:R-:W-:-:S02]  /*d3a0*/  SEL R53, R53, R90, P0 ;  /* 0x0000005a35357207 */ /* 0x000fc40000000000 */
[----:B------:R-:W-:Y:S01]  /*d3b0*/  SEL R70, R68, R69, P0 ;  /* 0x0000004544467207 */ /* 0x000fe20000000000 */
[----:B------:R0:W-:Y:S01]  /*d3c0*/  SHFL.IDX PT, R101, R81, R24, 0x1c1f ;  /* 0x001c1f1851657589 */ /* 0x0001e200000e0000 */
[----:B------:R-:W-:Y:S02]  /*d3d0*/  SEL R90, R92, R93, P0 ;  /* 0x0000005d5c5a7207 */ /* 0x000fe40000000000 */
[----:B------:R-:W-:Y:S01]  /*d3e0*/  SEL R42, R71, R46, P0 ;  /* 0x0000002e472a7207 */ /* 0x000fe20000000000 */
[----:B------:R-:W-:Y:S01]  /*d3f0*/  SHFL.IDX PT, R105, R105, R24, 0x1c1f ;  /* 0x001c1f1869697589 */ /* 0x000fe200000e0000 */
[----:B------:R-:W-:Y:S02]  /*d400*/  SEL R68, R69, R68, P0 ;  /* 0x0000004445447207 */ /* 0x000fe40000000000 */
[----:B------:R-:W-:Y:S01]  /*d410*/  SEL R92, R93, R92, P0 ;  /* 0x0000005c5d5c7207 */ /* 0x000fe20000000000 */
[----:B------:R-:W-:Y:S01]  /*d420*/  SHFL.IDX PT, R109, R109, R24, 0x1c1f ;  /* 0x001c1f186d6d7589 */ /* 0x000fe200000e0000 */
[----:B---3--:R-:W-:-:S02]  /*d430*/  SEL R69, R14, R11, P0 ;  /* 0x0000000b0e457207 */ /* 0x008fc40000000000 */
[----:B0-----:R-:W-:Y:S01]  /*d440*/  SEL R81, R8, R61, P0 ;  /* 0x0000003d08517207 */ /* 0x001fe20000000000 */
[----:B------:R0:W-:Y:S01]  /*d450*/  SHFL.IDX PT, R24, R40, R6, 0x1c1f ;  /* 0x001c1f0628187589 */ /* 0x0001e200000e0000 */
[----:B-1----:R-:W-:Y:S02]  /*d460*/  SEL R48, R89, R88, P0 ;  /* 0x0000005859307207 */ /* 0x002fe40000000000 */
[----:B------:R-:W-:Y:S01]  /*d470*/  SEL R47, R87, R28, P0 ;  /* 0x0000001c572f7207 */ /* 0x000fe20000000000 */
[----:B------:R1:W2:Y:S01]  /*d480*/  SHFL.IDX PT, R25, R36, R6, 0x1c1f ;  /* 0x001c1f0624197589 */ /* 0x0002a200000e0000 */
[----:B------:R-:W-:Y:S02]  /*d490*/  SEL R49, R28, R87, P0 ;  /* 0x000000571c317207 */ /* 0x000fe40000000000 */
[----:B------:R-:W-:Y:S01]  /*d4a0*/  SEL R59, R5, R86, P0 ;  /* 0x00000056053b7207 */ /* 0x000fe20000000000 */
[----:B------:R-:W-:Y:S01]  /*d4b0*/  SHFL.IDX PT, R104, R55, R6, 0x1c1f ;  /* 0x001c1f0637687589 */ /* 0x000fe200000e0000 */
[----:B------:R-:W-:-:S02]  /*d4c0*/  SEL R93, R27, R4, P0 ;  /* 0x000000041b5d7207 */ /* 0x000fc40000000000 */
[----:B0-----:R-:W-:Y:S01]  /*d4d0*/  SEL R40, R26, R67, P0 ;  /* 0x000000431a287207 */ /* 0x001fe20000000000 */
[----:B------:R0:W3:Y:S01]  /*d4e0*/  SHFL.IDX PT, R103, R52, R6, 0x1c1f ;  /* 0x001c1f0634677589 */ /* 0x0000e200000e0000 */
[----:B------:R-:W-:Y:S02]  /*d4f0*/  SEL R67, R13, R58, P0 ;  /* 0x0000003a0d437207 */ /* 0x000fe40000000000 */
[----:B-1----:R-:W-:Y:S01]  /*d500*/  SEL R36, R44, R63, P0 ;  /* 0x0000003f2c247207 */ /* 0x002fe20000000000 */
[----:B------:R-:W-:Y:S01]  /*d510*/  SHFL.IDX PT, R108, R56, R6, 0x1c1f ;  /* 0x001c1f06386c7589 */ /* 0x000fe200000e0000 */
[----:B------:R-:W-:Y:S02]  /*d520*/  SEL R58, R84, R85, P0 ;  /* 0x00000055543a7207 */ /* 0x000fe40000000000 */
[----:B------:R-:W-:Y:S01]  /*d530*/  SEL R44, R46, R71, P0 ;  /* 0x000000472e2c7207 */ /* 0x000fe20000000000 */
[----:B------:R-:W1:Y:S01]  /*d540*/  SHFL.IDX PT, R107, R54, R6, 0x1c1f ;  /* 0x001c1f06366b7589 */ /* 0x000e6200000e0000 */
[----:B------:R-:W-:-:S02]  /*d550*/  SEL R84, R85, R84, P0 ;  /* 0x0000005455547207 */ /* 0x000fc40000000000 */
[----:B0-----:R-:W-:Y:S01]  /*d560*/  SEL R52, R32, R91, P0 ;  /* 0x0000005b20347207 */ /* 0x001fe20000000000 */
[----:B------:R0:W4:Y:S01]  /*d570*/  SHFL.IDX PT, R110, R57, R6, 0x1c1f ;  /* 0x001c1f06396e7589 */ /* 0x00012200000e0000 */
[----:B------:R-:W-:Y:S02]  /*d580*/  SEL R71, R11, R14, P0 ;  /* 0x0000000e0b477207 */ /* 0x000fe40000000000 */
[----:B------:R-:W-:Y:S02]  /*d590*/  SEL R46, R88, R89, P0 ;  /* 0x00000059582e7207 */ /* 0x000fe40000000000 */
[----:B------:R-:W-:Y:S02]  /*d5a0*/  SEL R85, R86, R5, P0 ;  /* 0x0000000556557207 */ /* 0x000fe40000000000 */
[----:B------:R-:W-:Y:S02]  /*d5b0*/  SEL R91, R4, R27, P0 ;  /* 0x0000001b045b7207 */ /* 0x000fe40000000000 */
[----:B------:R-:W-:-:S02]  /*d5c0*/  F2FP.BF16.F32.PACK_AB R4, R83, R82 ;  /* 0x000000525304723e */ /* 0x000fc400000010ff */
[----:B------:R-:W-:Y:S02]  /*d5d0*/  F2FP.BF16.F32.PACK_AB R5, R35, R34 ;  /* 0x000000222305723e */ /* 0x000fe400000010ff */
[----:B0-----:R-:W-:Y:S02]  /*d5e0*/  F2FP.BF16.F32.PACK_AB R6, R81, R80 ;  /* 0x000000505106723e */ /* 0x001fe400000010ff */
[----:B------:R-:W-:Y:S02]  /*d5f0*/  F2FP.BF16.F32.PACK_AB R7, R37, R36 ;  /* 0x000000242507723e */ /* 0x000fe400000010ff */
[----:B--2---:R-:W-:Y:S02]  /*d600*/  SEL R62, R60, R25, P0 ;  /* 0x000000193c3e7207 */ /* 0x004fe40000000000 */
[----:B------:R-:W-:Y:S01]  /*d610*/  SEL R63, R15, R24, P0 ;  /* 0x000000180f3f7207 */ /* 0x000fe20000000000 */
[----:B------:R0:W-:Y:S01]  /*d620*/  STSM.16.M88.4 [R99], R4 ;  /* 0x0000000463007844 */ /* 0x0001e20000000200 */
[----:B------:R-:W-:-:S02]  /*d630*/  SEL R61, R24, R15, P0 ;  /* 0x0000000f183d7207 */ /* 0x000fc40000000000 */
[----:B------:R-:W-:Y:S02]  /*d640*/  F2FP.BF16.F32.PACK_AB R8, R79, R78 ;  /* 0x0000004e4f08723e */ /* 0x000fe400000010ff */
[----:B------:R-:W-:Y:S02]  /*d650*/  F2FP.BF16.F32.PACK_AB R11, R41, R40 ;  /* 0x00000028290b723e */ /* 0x000fe400000010ff */
[----:B------:R-:W-:Y:S02]  /*d660*/  SEL R60, R25, R60, P0 ;  /* 0x0000003c193c7207 */ /* 0x000fe40000000000 */
[----:B------:R-:W-:Y:S01]  /*d670*/  F2FP.BF16.F32.PACK_AB R13, R43, R42 ;  /* 0x0000002a2b0d723e */ /* 0x000fe200000010ff */
[----:B------:R-:W-:Y:S01]  /*d680*/  STSM.16.M88.4 [R100], R8 ;  /* 0x0000000864007844 */ /* 0x000fe20000000200 */
[----:B------:R-:W-:Y:S02]  /*d690*/  F2FP.BF16.F32.PACK_AB R14, R73, R72 ;  /* 0x00000048490e723e */ /* 0x000fe400000010ff */
[----:B------:R-:W-:-:S02]  /*d6a0*/  F2FP.BF16.F32.PACK_AB R15, R45, R44 ;  /* 0x0000002c2d0f723e */ /* 0x000fc400000010ff */
[----:B---3--:R-:W-:Y:S01]  /*d6b0*/  SEL R54, R102, R103, P0 ;  /* 0x0000006766367207 */ /* 0x008fe20000000000 */
[----:B0-----:R-:W-:Y:S01]  /*d6c0*/  IMAD.U32 R99, RZ, RZ, UR9 ;  /* 0x00000009ff637e24 */ /* 0x001fe2000f8e00ff */
[----:B------:R-:W-:Y:S01]  /*d6d0*/  SEL R56, R103, R102, P0 ;  /* 0x0000006667387207 */ /* 0x000fe20000000000 */
[----:B------:R-:W-:Y:S01]  /*d6e0*/  STSM.16.M88.4 [R97], R12 ;  /* 0x0000000c61007844 */ /* 0x000fe20000000200 */
[----:B------:R-:W-:Y:S02]  /*d6f0*/  SEL R55, R101, R104, P0 ;  /* 0x0000006865377207 */ /* 0x000fe40000000000 */
[----:B------:R-:W-:Y:S02]  /*d700*/  SEL R57, R104, R101, P0 ;  /* 0x0000006568397207 */ /* 0x000fe40000000000 */
[----:B------:R-:W-:Y:S02]  /*d710*/  F2FP.BF16.F32.PACK_AB R24, R71, R70 ;  /* 0x000000464718723e */ /* 0x000fe400000010ff */
[----:B------:R-:W-:-:S02]  /*d720*/  F2FP.BF16.F32.PACK_AB R25, R47, R46 ;  /* 0x0000002e2f19723e */ /* 0x000fc400000010ff */
[----:B------:R-:W-:Y:S02]  /*d730*/  F2FP.BF16.F32.PACK_AB R26, R69, R68 ;  /* 0x00000044451a723e */ /* 0x000fe400000010ff */
[----:B------:R-:W-:Y:S02]  /*d740*/  F2FP.BF16.F32.PACK_AB R27, R49, R48 ;  /* 0x00000030311b723e */ /* 0x000fe400000010ff */
[----:B-1----:R-:W-:Y:S02]  /*d750*/  SEL R86, R106, R107, P0 ;  /* 0x0000006b6a567207 */ /* 0x002fe40000000000 */
[----:B------:R-:W-:Y:S01]  /*d760*/  SEL R88, R107, R106, P0 ;  /* 0x0000006a6b587207 */ /* 0x000fe20000000000 */
[----:B------:R0:W-:Y:S01]  /*d770*/  STSM.16.M88.4 [R98], R24 ;  /* 0x0000001862007844 */ /* 0x0001e20000000200 */
[----:B------:R-:W-:Y:S02]  /*d780*/  SEL R87, R105, R108, P0 ;  /* 0x0000006c69577207 */ /* 0x000fe40000000000 */
[----:B------:R-:W-:-:S02]  /*d790*/  SEL R89, R108, R105, P0 ;  /* 0x000000696c597207 */ /* 0x000fc40000000000 */
[----:B----4-:R-:W-:Y:S02]  /*d7a0*/  SEL R28, R109, R110, P0 ;  /* 0x0000006e6d1c7207 */ /* 0x010fe40000000000 */
[----:B------:R-:W-:Y:S02]  /*d7b0*/  SEL R32, R110, R109, P0 ;  /* 0x0000006d6e207207 */ /* 0x000fe40000000000 */
[----:B------:R-:W-:Y:S02]  /*d7c0*/  F2FP.BF16.F32.PACK_AB R4, R67, R66 ;  /* 0x000000424304723e */ /* 0x000fe400000010ff */
[----:B------:R-:W-:Y:S02]  /*d7d0*/  F2FP.BF16.F32.PACK_AB R5, R51, R50 ;  /* 0x000000323305723e */ /* 0x000fe400000010ff */
[----:B------:R-:W-:Y:S02]  /*d7e0*/  F2FP.BF16.F32.PACK_AB R6, R65, R64 ;  /* 0x000000404106723e */ /* 0x000fe400000010ff */
[----:B------:R-:W-:Y:S01]  /*d7f0*/  F2FP.BF16.F32.PACK_AB R7, R53, R52 ;  /* 0x000000343507723e */ /* 0x000fe200000010ff */
[----:B0-----:R-:W-:Y:S01]  /*d800*/  IMAD.U32 R98, RZ, RZ, UR8 ;  /* 0x00000008ff627e24 */ /* 0x001fe2000f8e00ff */
[----:B------:R-:W-:Y:S01]  /*d810*/  F2FP.BF16.F32.PACK_AB R8, R63, R62 ;  /* 0x0000003e3f08723e */ /* 0x000fe200000010ff */
[----:B------:R-:W-:Y:S01]  /*d820*/  ULDC.64 UR8, c[0x0][0xc08] ;  /* 0x0003020000087ab9 */ /* 0x000fe20000000a00 */
[----:B------:R-:W-:Y:S01]  /*d830*/  F2FP.BF16.F32.PACK_AB R9, R55, R54 ;  /* 0x000000363709723e */ /* 0x000fe200000010ff */
[----:B------:R0:W-:Y:S01]  /*d840*/  STSM.16.M88.4 [R94], R4 ;  /* 0x000000045e007844 */ /* 0x0001e20000000200 */
        /* <DEDUP_REMOVED lines=10> */
[----:B------:R-:W-:Y:S01]  /*d8f0*/  F2FP.BF16.F32.PACK_AB R26, R93, R92 ;  /* 0x0000005c5d1a723e */ /* 0x000fe200000010ff */
[----:B0-----:R-:W0:Y:S01]  /*d900*/  LDC R94, c[0x0][0xbe8] ;  /* 0x0002fa00ff5e7b82 */ /* 0x001e220000000800 */
[----:B------:R-:W-:Y:S02]  /*d910*/  F2FP.BF16.F32.PACK_AB R27, R33, R32 ;  /* 0x00000020211b723e */ /* 0x000fe400000010ff */
[----:B------:R-:W-:-:S03]  /*d920*/  ISETP.NE.U32.AND P0, PT, RZ, UR10, PT ;  /* 0x0000000aff007c0c */ /* 0x000fc6000bf05070 */
[----:B------:R3:W-:Y:S02]  /*d930*/  STSM.16.M88.4 [R96], R24 ;  /* 0x0000001860007844 */ /* 0x0007e40000000200 */
[----:B------:R-:W-:Y:S01]  /*d940*/  BAR.SYNC.DEFER_BLOCKING 0x1, 0x100 ;  /* 0x0044000000007b1d */ /* 0x000fe20000010000 */
[----:B------:R-:W-:-:S13]  /*d950*/  ISETP.NE.AND.EX P0, PT, RZ, UR11, PT, P0 ;  /* 0x0000000bff007c0c */ /* 0x000fda000bf05300 */
[----:B------:R-:W4:Y:S01]  /*d960*/  @P0 LDG.E R97, desc[UR36][R98.64] ;  /* 0x0000002462610981 */ /* 0x000f22000c1e1900 */
[----:B------:R-:W-:Y:S01]  /*d970*/  UISETP.NE.U32.AND UP0, UPT, UR8, URZ, UPT ;  /* 0x0000003f0800728c */ /* 0x000fe2000bf05070 */
[----:B0-----:R-:W-:Y:S01]  /*d980*/  ISETP.NE.AND P1, PT, R94, 0x1, PT ;  /* 0x000000015e00780c */ /* 0x001fe20003f25270 */
[----:B------:R-:W-:Y:S02]  /*d990*/  ULDC UR4, c[0x0][0xa88] ;  /* 0x0002a20000047ab9 */ /* 0x000fe40000000800 */
[----:B------:R-:W-:Y:S01]  /*d9a0*/  UISETP.NE.AND.EX UP0, UPT, UR9, URZ, UPT, UP0 ;  /* 0x0000003f0900728c */ /* 0x000fe2000bf05300 */
[----:B-1----:R-:W-:Y:S01]  /*d9b0*/  IMAD.U32 R9, RZ, RZ, UR4 ;  /* 0x00000004ff097e24 */ /* 0x002fe2000f8e00ff */
[----:B------:R-:W-:-:S04]  /*d9c0*/  UMOV UR16, 0x9b8 ;  /* 0x000009b800107882 */ /* 0x000fc80000000000 */
[----:B------:R-:W-:-:S04]  /*d9d0*/  PLOP3.LUT P4, PT, PT, PT, UP0, 0x80, 0x0 ;  /* 0x000000000000781c */ /* 0x000fc80003f8f008 */
[----:B------:R-:W0:Y:S01]  /*d9e0*/  @P1 LDC R6, c[0x0][0xbec] ;  /* 0x0002fb00ff061b82 */ /* 0x000e220000000800 */
[----:B------:R-:W-:-:S04]  /*d9f0*/  @UP0 ULEA UR8, UP1, UR54, UR8, 0x2 ;  /* 0x0000000836080291 */ /* 0x000fc8000f82103f */
[----:B------:R-:W-:Y:S02]  /*da00*/  @UP0 ULEA.HI.X UR9, UR54, UR9, UR58, 0x2, UP1 ;  /* 0x0000000936090291 */ /* 0x000fe400088f143a */
[----:B------:R-:W-:Y:S01]  /*da10*/  UISETP.GT.AND UP1, UPT, UR57, 0x1, UPT ;  /* 0x000000013900788c */ /* 0x000fe2000bf24270 */
[----:B------:R-:W1:Y:S01]  /*da20*/  @P1 LDC R11, c[0x0][0xbf0] ;  /* 0x0002fc00ff0b1b82 */ /* 0x000e620000000800 */
[----:B------:R-:W-:Y:S02]  /*da30*/  IMAD.U32 R4, RZ, RZ, UR8 ;  /* 0x00000008ff047e24 */ /* 0x000fe4000f8e00ff */
[----:B------:R-:W-:Y:S01]  /*da40*/  USEL UR16, UR16, 0x978, UP1 ;  /* 0x0000097810107887 */ /* 0x000fe20008800000 */
[----:B------:R-:W-:Y:S01]  /*da50*/  IMAD.U32 R5, RZ, RZ, UR9 ;  /* 0x00000009ff057e24 */ /* 0x000fe2000f8e00ff */
[----:B------:R-:W-:Y:S01]  /*da60*/  UISETP.NE.U32.AND UP0, UPT, UR10, URZ, UPT ;  /* 0x0000003f0a00728c */ /* 0x000fe2000bf05070 */
[----:B--2---:R-:W-:Y:S01]  /*da70*/  VIADD R13, R18, UR49 ;  /* 0x00000031120d7c36 */ /* 0x004fe20008000000 */
[----:B------:R-:W-:-:S02]  /*da80*/  UMOV UR4, URZ ;  /* 0x0000003f00047c82 */ /* 0x000fc40008000000 */
[----:B------:R-:W-:Y:S01]  /*da90*/  UISETP.NE.AND.EX UP0, UPT, UR11, URZ, UPT, UP0 ;  /* 0x0000003f0b00728c */ /* 0x000fe2000bf05300 */
[----:B------:R0:W5:Y:S01]  /*daa0*/  @P4 LDG.E R9, desc[UR36][R4.64] ;  /* 0x0000002404094981 */ /* 0x000162000c1e1900 */
[----:B------:R-:W-:Y:S01]  /*dab0*/  USEL UR7, UR59, URZ, UP1 ;  /* 0x0000003f3b077287 */ /* 0x000fe20008800000 */
[----:B------:R-:W-:Y:S01]  /*dac0*/  IMAD.MOV.U32 R7, RZ, RZ, R13 ;  /* 0x000000ffff077224 */ /* 0x000fe200078e000d */
[----:B------:R-:W-:Y:S02]  /*dad0*/  USEL UR54, UR54, URZ, !UP0 ;  /* 0x0000003f36367287 */ /* 0x000fe4000c000000 */
[----:B------:R-:W-:Y:S01]  /*dae0*/  ULDC.64 UR10, c[0x0][UR16+0x218] ;  /* 0x00008600100a7abb */ /* 0x000fe20008000a00 */
[----:B------:R-:W-:Y:S01]  /*daf0*/  ULDC.64 UR14, c[0x0][UR16+0x228] ;  /* 0x00008a00100e7abb */ /* 0x000fe20008000a00 */
[----:B------:R-:W-:Y:S01]  /*db00*/  ULDC.64 UR12, c[0x0][UR16+0x220] ;  /* 0x00008800100c7abb */ /* 0x000fe20008000a00 */
[----:B------:R-:W-:Y:S02]  /*db10*/  UIMAD.WIDE.U32 UR8, UR10, UR55, URZ ;  /* 0x000000370a0872a5 */ /* 0x000fe4000f8e003f */
[----:B------:R-:W-:Y:S01]  /*db20*/  UIMAD.WIDE.U32 UR18, UR14, UR7, URZ ;  /* 0x000000070e1272a5 */ /* 0x000fe2000f8e003f */
[----:B0-----:R-:W-:Y:S01]  /*db30*/  @P1 IMAD.HI.U32 R4, R13, R6, RZ ;  /* 0x000000060d041227 */ /* 0x001fe200078e00ff */
[----:B------:R-:W-:-:S02]  /*db40*/  UIMAD UR10, UR11, UR55, URZ ;  /* 0x000000370b0a72a4 */ /* 0x000fc4000f8e023f */
[----:B------:R-:W-:Y:S02]  /*db50*/  UIMAD UR14, UR15, UR7, URZ ;  /* 0x000000070f0e72a4 */ /* 0x000fe4000f8e023f */
[----:B------:R-:W-:Y:S01]  /*db60*/  USEL UR58, UR58, URZ, !UP0 ;  /* 0x0000003f3a3a7287 */ /* 0x000fe2000c000000 */
[----:B-1----:R-:W-:Y:S01]  /*db70*/  @P1 SHF.R.U32.HI R7, RZ, R11, R4 ;  /* 0x0000000bff071219 */ /* 0x002fe20000011604 */
[----:B------:R-:W-:Y:S01]  /*db80*/  UIMAD UR7, UR13, UR54, URZ ;  /* 0x000000360d0772a4 */ /* 0x000fe2000f8e023f */
[----:B------:R-:W-:Y:S01]  /*db90*/  IMAD.U32 R4, RZ, RZ, UR18 ;  /* 0x00000012ff047e24 */ /* 0x000fe2000f8e00ff */
[----:B------:R-:W-:Y:S01]  /*dba0*/  UIADD3 UR9, UR9, UR10, URZ ;  /* 0x0000000a09097290 */ /* 0x000fe2000fffe03f */
[----:B------:R-:W-:Y:S01]  /*dbb0*/  IMAD.U32 R5, RZ, RZ, UR19 ;  /* 0x00000013ff057e24 */ /* 0x000fe2000f8e00ff */
[----:B------:R-:W-:Y:S01]  /*dbc0*/  UIMAD.WIDE.U32 UR10, UR12, UR54, URZ ;  /* 0x000000360c0a72a5 */ /* 0x000fe2000f8e003f */
[--C-:B------:R-:W-:Y:S01]  /*dbd0*/  IMAD.MOV R11, RZ, RZ, -R7.reuse ;  /* 0x000000ffff0b7224 */ /* 0x100fe200078e0a07 */
[----:B------:R-:W-:Y:S01]  /*dbe0*/  UIMAD UR7, UR12, UR58, UR7 ;  /* 0x0000003a0c0772a4 */ /* 0x000fe2000f8e0207 */
[----:B------:R-:W-:Y:S01]  /*dbf0*/  SHF.R.S32.HI R5, RZ, 0x1f, R7 ;  /* 0x0000001fff057819 */ /* 0x000fe20000011407 */
[----:B------:R-:W-:Y:S01]  /*dc00*/  UIADD3 UR14, UR19, UR14, URZ ;  /* 0x0000000e130e7290 */ /* 0x000fe2000fffe03f */
[----:B------:R-:W-:Y:S01]  /*dc10*/  IMAD R11, R94, R11, R13 ;  /* 0x0000000b5e0b7224 */ /* 0x000fe200078e020d */
[----:B------:R-:W-:-:S04]  /*dc20*/  UIADD3 UR7, UR11, UR7, URZ ;  /* 0x000000070b077290 */ /* 0x000fc8000fffe03f */
[----:B------:R-:W-:Y:S01]  /*dc30*/  IMAD.U32 R8, RZ, RZ, UR14 ;  /* 0x0000000eff087e24 */ /* 0x000fe2000f8e00ff */
        /* <DEDUP_REMOVED lines=22> */
.L_x_2463:
        /* <DEDUP_REMOVED lines=63> */
[----:B------:R-:W-:Y:S01]  /*e190*/  IMAD R0, R22, 0x20, R202 ;  /* 0x0000002016007824 */ /* 0x000fe200078e02ca */
[----:B------:R-:W-:-:S02]  /*e1a0*/  ULDC.64 UR10, c[0x0][0xae8] ;  /* 0x0002ba00000a7ab9 */ /* 0x000fc40000000a00 */
[----:B------:R-:W5:Y:S04]  /*e1b0*/  LD.E.128 R12, desc[UR36][R12.64] ;  /* 0x000000240c0c7980 */ /* 0x000f68000c101d00 */
[----:B------:R-:W5:Y:S01]  /*e1c0*/  LD.E.128 R24, desc[UR36][R24.64] ;  /* 0x0000002418187980 */ /* 0x000f62000c101d00 */
[----:B-1----:R-:W1:Y:S01]  /*e1d0*/  @P1 LDC R21, c[0x0][0xbec] ;  /* 0x0002fb00ff151b82 */ /* 0x002e620000000800 */
[----:B------:R-:W-:Y:S01]  /*e1e0*/  UIADD3 UR9, UR9, UR7, URZ ;  /* 0x0000000709097290 */ /* 0x000fe2000fffe03f */
[----:B------:R-:W-:Y:S01]  /*e1f0*/  VIADD R2, R0, UR49 ;  /* 0x0000003100027c36 */ /* 0x000fe20008000000 */
[----:B------:R-:W5:Y:S02]  /*e200*/  LD.E.128 R32, desc[UR36][R32.64] ;  /* 0x0000002420207980 */ /* 0x000f64000c101d00 */
[----:B------:R-:W-:-:S02]  /*e210*/  UIMAD.WIDE.U32 UR8, UR55, UR10, UR8 ;  /* 0x0000000a370872a5 */ /* 0x000fc4000f8e0008 */
[----:B------:R-:W-:Y:S01]  /*e220*/  USHF.R.S32.HI UR4, URZ, 0x1f, UR54 ;  /* 0x0000001f3f047899 */ /* 0x000fe20008011436 */
[----:B------:R-:W5:Y:S01]  /*e230*/  LD.E.128 R36, desc[UR36][R36.64] ;  /* 0x0000002424247980 */ /* 0x000f62000c101d00 */
[----:B------:R-:W-:-:S03]  /*e240*/  UIMAD UR9, UR55, UR11, UR9 ;  /* 0x0000000b370972a4 */ /* 0x000fc6000f8e0209 */
[----:B------:R-:W-:Y:S01]  /*e250*/  ULDC.64 UR10, c[0x0][0xaf0] ;  /* 0x0002bc00000a7ab9 */ /* 0x000fe20000000a00 */
[----:B------:R-:W5:Y:S01]  /*e260*/  LD.E.128 R40, desc[UR36][R40.64] ;  /* 0x0000002428287980 */ /* 0x000f62000c101d00 */
[----:B------:R-:W-:Y:S01]  /*e270*/  UIMAD UR4, UR4, UR10, URZ ;  /* 0x0000000a040472a4 */ /* 0x000fe2000f8e023f */
[----:B------:R-:W-:Y:S02]  /*e280*/  IMAD.MOV.U32 R29, RZ, RZ, R2 ;  /* 0x000000ffff1d7224 */ /* 0x000fe400078e0002 */
[----:B------:R-:W5:Y:S01]  /*e290*/  LD.E.128 R44, desc[UR36][R44.64] ;  /* 0x000000242c2c7980 */ /* 0x000f62000c101d00 */
[----:B------:R-:W-:Y:S01]  /*e2a0*/  UIMAD UR4, UR54, UR11, UR4 ;  /* 0x0000000b360472a4 */ /* 0x000fe2000f8e0204 */
[----:B-1----:R-:W-:Y:S01]  /*e2b0*/  @P1 IMAD.HI.U32 R0, R2, R21, RZ ;  /* 0x0000001502001227 */ /* 0x002fe200078e00ff */
[----:B------:R-:W-:Y:S01]  /*e2c0*/  UIMAD.WIDE.U32 UR54, UR54, UR10, UR8 ;  /* 0x0000000a363672a5 */ /* 0x000fe2000f8e0008 */
        /* <DEDUP_REMOVED lines=14> */
[----:B------:R-:W-:Y:S02]  /*e3b0*/  IMAD.U32 R20, RZ, RZ, UR54 ;  /* 0x00000036ff147e24 */ /* 0x000fe4000f8e00ff */
[----:B------:R-:W-:-:S02]  /*e3c0*/  IMAD.U32 R21, RZ, RZ, UR4 ;  /* 0x00000004ff157e24 */ /* 0x000fc4000f8e00ff */
[C---:B------:R-:W-:Y:S01]  /*e3d0*/  IMAD R51, R29.reuse, UR9, R0 ;  /* 0x000000091d337c24 */ /* 0x040fe2000f8e0200 */
[----:B------:R-:W-:Y:S01]  /*e3e0*/  SHF.R.S32.HI R0, RZ, 0x1f, R49 ;  /* 0x0000001fff007819 */ /* 0x000fe20000011431 */
[----:B------:R-:W-:Y:S01]  /*e3f0*/  IMAD.WIDE.U32 R20, R29, UR8, R20 ;  /* 0x000000081d147c25 */ /* 0x000fe2000f8e0014 */
[----:B------:R-:W-:-:S03]  /*e400*/  ULDC.64 UR8, c[0x0][0xad8] ;  /* 0x0002b60000087ab9 */ /* 0x000fc60000000a00 */
        /* <DEDUP_REMOVED lines=30> */
.L_x_2466:
[----:B------:R-:W-:Y:S05]  /*e5f0*/  BSYNC B1 ;  /* 0x0000000000017941 */ /* 0x000fea0003800000 */
.L_x_2465:
        /* <DEDUP_REMOVED lines=13> */
.L_x_2468:
[----:B------:R-:W-:Y:S05]  /*e6d0*/  BSYNC B1 ;  /* 0x0000000000017941 */ /* 0x000fea0003800000 */
.L_x_2467:
        /* <DEDUP_REMOVED lines=13> */
.L_x_2470:
[----:B------:R-:W-:Y:S05]  /*e7b0*/  BSYNC B1 ;  /* 0x0000000000017941 */ /* 0x000fea0003800000 */
.L_x_2469:
        /* <DEDUP_REMOVED lines=16> */
.L_x_2464:
[----:B------:R-:W-:Y:S01]  /*e8c0*/  ULDC.64 UR10, c[0x0][0xb08] ;  /* 0x0002c200000a7ab9 */ /* 0x000fe20000000a00 */
[----:B0-----:R-:W0:Y:S01]  /*e8d0*/  @P1 LDC R0, c[0x0][0xbec] ;  /* 0x0002fb00ff001b82 */ /* 0x001e220000000800 */
[----:B------:R-:W-:Y:S01]  /*e8e0*/  UIMAD UR7, UR12, UR10, URZ ;  /* 0x0000000a0c0772a4 */ /* 0x000fe2000f8e023f */
[----:B------:R-:W-:Y:S01]  /*e8f0*/  IMAD.MOV.U32 R7, RZ, RZ, R13 ;  /* 0x000000ffff077224 */ /* 0x000fe200078e000d */
[----:B------:R-:W-:Y:S01]  /*e900*/  UIMAD.WIDE.U32 UR8, UR4, UR10, URZ ;  /* 0x0000000a040872a5 */ /* 0x000fe2000f8e003f */
[----:B------:R-:W-:Y:S01]  /*e910*/  VIADD R2, R3, 0x29820 ;  /* 0x0002982003027836 */ /* 0x000fe20000000000 */
[----:B------:R-:W-:Y:S01]  /*e920*/  UIMAD UR7, UR4, UR11, UR7 ;  /* 0x0000000b040772a4 */ /* 0x000fe2000f8e0207 */
[----:B------:R-:W-:Y:S01]  /*e930*/  BSSY B1, `(.L_x_2472) ;  /* 0x000006b000017945 */ /* 0x000fe20003800000 */
[----:B------:R-:W-:Y:S01]  /*e940*/  USHF.R.S32.HI UR4, URZ, 0x1f, UR54 ;  /* 0x0000001f3f047899 */ /* 0x000fe20008011436 */
[----:B------:R-:W1:Y:S01]  /*e950*/  @P1 LDC R5, c[0x0][0xbf0] ;  /* 0x0002fc00ff051b82 */ /* 0x000e620000000800 */
[----:B------:R-:W-:Y:S01]  /*e960*/  UIADD3 UR9, UR9, UR7, URZ ;  /* 0x0000000709097290 */ /* 0x000fe2000fffe03f */
[----:B------:R-:W-:Y:S01]  /*e970*/  PRMT R2, RZ, 0x654, R2 ;  /* 0x00000654ff027816 */ /* 0x000fe20000000002 */
[----:B------:R-:W-:-:S02]  /*e980*/  ULDC.64 UR10, c[0x0][0xb38] ;  /* 0x0002ce00000a7ab9 */ /* 0x000fc40000000a00 */
[----:B------:R-:W-:Y:S01]  /*e990*/  UIMAD.WIDE.U32 UR8, UR55, UR10, UR8 ;  /* 0x0000000a370872a5 */ /* 0x000fe2000f8e0008 */
[----:B------:R2:W-:Y:S03]  /*e9a0*/  SYNCS.ARRIVE.TRANS64.RED.A1T0 RZ, [R2+URZ], RZ ;  /* 0x000000ff02ff79a7 */ /* 0x0005e6000810043f */
        /* <DEDUP_REMOVED lines=29> */
[----:B------:R-:W-:Y:S01]  /*eb80*/  IMAD.IADD R3, R5, 0x1, R7 ;  /* 0x0000000105037824 */ /* 0x000fe200078e0207 */
[----:B------:R-:W-:-:S04]  /*eb90*/  LEA R0, P1, R4, UR8, 0x2 ;  /* 0x0000000804007c11 */ /* 0x000fc8000f8210ff */
[----:B------:R-:W-:Y:S02]  /*eba0*/  LEA.HI.X R14, R4, UR9, R3, 0x2, P1 ;  /* 0x00000009040e7c11 */ /* 0x000fe400088f1403 */
[----:B------:R2:W0:Y:S04]  /*ebb0*/  SHFL.IDX PT, R4, R0, RZ, 0x1c1f ;  /* 0x001c1fff00047589 */ /* 0x00042800000e0000 */
[----:B------:R2:W1:Y:S01]  /*ebc0*/  SHFL.IDX PT, R5, R14, RZ, 0x1c1f ;  /* 0x001c1fff0e057589 */ /* 0x00046200000e0000 */
[----:B------:R-:W-:Y:S05]  /*ebd0*/  @P2 BRA `(.L_x_2473) ;  /* 0x0000000400002947 */ /* 0x000fea0003800000 */
[----:B------:R-:W-:Y:S02]  /*ebe0*/  ULDC UR4, c[0x0][0xac8] ;  /* 0x0002b20000047ab9 */ /* 0x000fe40000000800 */
[----:B------:R-:W-:Y:S02]  /*ebf0*/  ISETP.GE.AND P1, PT, R17, UR4, PT ;  /* 0x0000000411007c0c */ /* 0x000fe4000bf26270 */
[----:B------:R-:W-:Y:S02]  /*ec00*/  ISETP.GE.AND P4, PT, R201, UR4, PT ;  /* 0x00000004c9007c0c */ /* 0x000fe4000bf86270 */
[----:B------:R-:W-:Y:S02]  /*ec10*/  ISETP.GE.AND P3, PT, R200, UR4, PT ;  /* 0x00000004c8007c0c */ /* 0x000fe4000bf66270 */
[----:B------:R-:W-:-:S07]  /*ec20*/  ISETP.GE.AND P2, PT, R199, UR4, PT ;  /* 0x00000004c7007c0c */ /* 0x000fce000bf46270 */
[----:B012---:R-:W-:Y:S02]  /*ec30*/  @!P1 IMAD.WIDE R2, R17, 0x4, R4 ;  /* 0x0000000411029825 */ /* 0x007fe400078e0204 */
        /* <DEDUP_REMOVED lines=20> */
[CC--:B-1----:R-:W-:Y:S02]  /*ed80*/  @!P3 LEA R6, P6, R196.reuse, R4.reuse, 0x2 ;  /* 0x00000004c406b211 */ /* 0x0c2fe400078c10ff */
[----:B--2---:R-:W-:Y:S01]  /*ed90*/  @!P2 LEA R8, P5, R195, R4, 0x2 ;  /* 0x00000004c308a211 */ /* 0x004fe200078a10ff */
[----:B------:R1:W-:Y:S01]  /*eda0*/  @!P4 ST.E.64 desc[UR36][R2.64], R72 ;  /* 0x000000480200c985 */ /* 0x0003e2000c101b24 */
[----:B------:R-:W-:-:S02]  /*edb0*/  @!P3 LEA.HI.X R7, R196, R5, R213, 0x2, P6 ;  /* 0x00000005c407b211 */ /* 0x000fc400030f14d5 */
[----:B------:R-:W-:Y:S02]  /*edc0*/  ISETP.GE.AND P4, PT, R193, UR4, PT ;  /* 0x00000004c1007c0c */ /* 0x000fe4000bf86270 */
        /* <DEDUP_REMOVED lines=33> */
.L_x_2473:
[----:B------:R-:W-:Y:S05]  /*efe0*/  BSYNC B1 ;  /* 0x0000000000017941 */ /* 0x000fea0003800000 */
.L_x_2472:
[----:B-1--4-:R1:W3:Y:S04]  /*eff0*/  SHFL.IDX PT, R5, R14, 0x1, 0x1c1f ;  /* 0x003c1f000e057f89 */ /* 0x0122e800000e0000 */
        /* <DEDUP_REMOVED lines=8> */
[-C--:B0-----:R-:W-:Y:S02]  /*f080*/  @!P1 LEA R6, P4, R201, R4.reuse, 0x2 ;  /* 0x00000004c9069211 */ /* 0x081fe400078810ff */
[----:B--23--:R-:W-:Y:S02]  /*f090*/  @!P6 IMAD.WIDE R2, R17, 0x4, R4 ;  /* 0x000000041102e825 */ /* 0x00cfe400078e0204 */
        /* <DEDUP_REMOVED lines=13> */
[----:B-1----:R-:W-:Y:S01]  /*f170*/  @!P4 LEA R14, P5, R197, R4, 0x2 ;  /* 0x00000004c50ec211 */ /* 0x002fe200078a10ff */
[----:B------:R1:W-:Y:S01]  /*f180*/  @!P2 ST.E.64 desc[UR36][R10.64], R40 ;  /* 0x000000280a00a985 */ /* 0x0003e2000c101b24 */
[----:B------:R-:W-:-:S02]  /*f190*/  ISETP.GE.AND P2, PT, R194, UR4, PT ;  /* 0x00000004c2007c0c */ /* 0x000fc4000bf46270 */
[-C--:B------:R-:W-:Y:S01]  /*f1a0*/  @!P4 LEA.HI.X R15, R197, R5.reuse, R214, 0x2, P5 ;  /* 0x00000005c50fc211 */ /* 0x080fe200028f14d6 */
[----:B------:R4:W-:Y:S02]  /*f1b0*/  @!P3 ST.E.64 desc[UR36][R12.64], R42 ;  /* 0x0000002a0c00b985 */ /* 0x0009e4000c101b24 */
[CC--:B0-----:R-:W-:Y:S02]  /*f1c0*/  @!P0 LEA R2, P3, R196.reuse, R4.reuse, 0x2 ;  /* 0x00000004c4028211 */ /* 0x0c1fe400078610ff */
[----:B------:R-:W-:Y:S01]  /*f1d0*/  @!P4 ST.E.64 desc[UR36][R14.64], R44 ;  /* 0x0000002c0e00c985 */ /* 0x000fe2000c101b24 */
[----:B------:R-:W-:Y:S02]  /*f1e0*/  ISETP.GE.AND P4, PT, R193, UR4, PT ;  /* 0x00000004c1007c0c */ /* 0x000fe4000bf86270 */
[----:B--2---:R-:W-:Y:S02]  /*f1f0*/  @!P1 LEA R6, P5, R195, R4, 0x2 ;  /* 0x00000004c3069211 */ /* 0x004fe400078a10ff */
[----:B------:R-:W-:-:S02]  /*f200*/  @!P0 LEA.HI.X R3, R196, R5, R213, 0x2, P3 ;  /* 0x00000005c4038211 */ /* 0x000fc400018f14d5 */
[----:B------:R-:W-:Y:S02]  /*f210*/  ISETP.GE.AND P3, PT, R192, UR4, PT ;  /* 0x00000004c0007c0c */ /* 0x000fe4000bf66270 */
[CC--:B---3--:R-:W-:Y:S01]  /*f220*/  @!P2 LEA R8, P6, R194.reuse, R4.reuse, 0x2 ;  /* 0x00000004c208a211 */ /* 0x0c8fe200078c10ff */
[----:B------:R0:W-:Y:S01]  /*f230*/  @!P0 ST.E.64 desc[UR36][R2.64], R46 ;  /* 0x0000002e02008985 */ /* 0x0001e2000c101b24 */
[-C--:B------:R-:W-:Y:S02]  /*f240*/  @!P1 LEA.HI.X R7, R195, R5.reuse, R212, 0x2, P5 ;  /* 0x00000005c3079211 */ /* 0x080fe400028f14d4 */
[----:B------:R-:W-:Y:S02]  /*f250*/  @!P2 LEA.HI.X R9, R194, R5, R211, 0x2, P6 ;  /* 0x00000005c209a211 */ /* 0x000fe400030f14d3 */
[----:B------:R-:W-:Y:S01]  /*f260*/  ISETP.GE.AND P0, PT, R191, UR4, PT ;  /* 0x00000004bf007c0c */ /* 0x000fe2000bf06270 */
[----:B------:R2:W-:Y:S01]  /*f270*/  @!P1 ST.E.64 desc[UR36][R6.64], R48 ;  /* 0x0000003006009985 */ /* 0x0005e2000c101b24 */
[----:B-1----:R-:W-:-:S02]  /*f280*/  @!P4 LEA R10, P1, R193, R4, 0x2 ;  /* 0x00000004c10ac211 */ /* 0x002fc400078210ff */
[----:B------:R-:W-:Y:S01]  /*f290*/  ISETP.GE.AND P5, PT, R190, UR4, PT ;  /* 0x00000004be007c0c */ /* 0x000fe2000bfa6270 */
[----:B------:R1:W-:Y:S01]  /*f2a0*/  @!P2 ST.E.64 desc[UR36][R8.64], R50 ;  /* 0x000000320800a985 */ /* 0x0003e2000c101b24 */
[----:B------:R-:W-:Y:S02]  /*f2b0*/  @!P4 LEA.HI.X R11, R193, R5, R210, 0x2, P1 ;  /* 0x00000005c10bc211 */ /* 0x000fe400008f14d2 */
[----:B------:R-:W-:Y:S02]  /*f2c0*/  ISETP.GE.AND P2, PT, R189, UR4, PT ;  /* 0x00000004bd007c0c */ /* 0x000fe4000bf46270 */
[----:B------:R-:W-:Y:S01]  /*f2d0*/  ISETP.GE.AND P1, PT, R188, UR4, PT ;  /* 0x00000004bc007c0c */ /* 0x000fe2000bf26270 */
[----:B------:R3:W-:Y:S01]  /*f2e0*/  @!P4 ST.E.64 desc[UR36][R10.64], R52 ;  /* 0x000000340a00c985 */ /* 0x0007e2000c101b24 */
[-C--:B----4-:R-:W-:Y:S02]  /*f2f0*/  @!P3 LEA R12, P6, R192, R4.reuse, 0x2 ;  /* 0x00000004c00cb211 */ /* 0x090fe400078c10ff */
[----:B0-----:R-:W-:-:S02]  /*f300*/  @!P0 LEA R2, P4, R191, R4, 0x2 ;  /* 0x00000004bf028211 */ /* 0x001fc400078810ff */
[-C--:B------:R-:W-:Y:S02]  /*f310*/  @!P3 LEA.HI.X R13, R192, R5.reuse, R209, 0x2, P6 ;  /* 0x00000005c00db211 */ /* 0x080fe400030f14d1 */
[----:B------:R-:W-:-:S03]  /*f320*/  @!P0 LEA.HI.X R3, R191, R5, R208, 0x2, P4 ;  /* 0x00000005bf038211 */ /* 0x000fc600020f14d0 */
[----:B------:R3:W-:Y:S01]  /*f330*/  @!P3 ST.E.64 desc[UR36][R12.64], R54 ;  /* 0x000000360c00b985 */ /* 0x0007e2000c101b24 */
[-C--:B--2---:R-:W-:Y:S02]  /*f340*/  @!P5 LEA R6, P3, R190, R4.reuse, 0x2 ;  /* 0x00000004be06d211 */ /* 0x084fe400078610ff */
        /* <DEDUP_REMOVED lines=11> */
[----:B---3--:R-:W-:-:S04]  /*f400*/  LEA R2, P0, R23, R4, 0x2 ;  /* 0x0000000417027211 */ /* 0x008fc800078010ff */
[----:B------:R-:W-:-:S05]  /*f410*/  LEA.HI.X R3, R23, R5, R204, 0x2, P0 ;  /* 0x0000000517037211 */ /* 0x000fca00000f14cc */
[----:B------:R4:W-:Y:S01]  /*f420*/  ST.E.64 desc[UR36][R2.64], R32 ;  /* 0x0000002002007985 */ /* 0x0009e2000c101b24 */
[----:B------:R-:W-:Y:S05]  /*f430*/  BRA `(.L_x_2471) ;  /* 0x0000000c000c7947 */ /* 0x000fea0003800000 */
.L_x_2462:
        /* <DEDUP_REMOVED lines=29> */
.L_x_2474:
[----:B------:R-:W-:Y:S01]  /*f610*/  USEL UR54, UR54, URZ, !UP0 ;  /* 0x0000003f36367287 */ /* 0x000fe2000c000000 */
[----:B------:R-:W-:Y:S01]  /*f620*/  BSSY B1, `(.L_x_2475) ;  /* 0x0000038000017945 */ /* 0x000fe20003800000 */
[----:B------:R-:W-:-:S03]  /*f630*/  USEL UR58, UR58, URZ, !UP0 ;  /* 0x0000003f3a3a7287 */ /* 0x000fc6000c000000 */
[----:B------:R-:W-:Y:S09]  /*f640*/  @P0 BRA `(.L_x_2476) ;  /* 0x0000000000d40947 */ /* 0x000ff20003800000 */
        /* <DEDUP_REMOVED lines=32> */
[----:B------:R-:W-:Y:S01]  /*f850*/  UIADD3.X UR7, UR7, UR11, UR16, UP0, UP1 ;  /* 0x0000000b07077290 */ /* 0x000fe200087e2410 */
[----:B-1----:R-:W-:Y:S01]  /*f860*/  @P0 SHF.R.U32.HI R5, RZ, R7, R2 ;  /* 0x00000007ff050219 */ /* 0x002fe20000011602 */
[----:B------:R-:W-:Y:S01]  /*f870*/  IMAD.U32 R2, RZ, RZ, UR20 ;  /* 0x00000014ff027e24 */ /* 0x000fe2000f8e00ff */
[----:B------:R-:W-:Y:S01]  /*f880*/  ULDC.64 UR8, c[0x0][UR17+0x210] ;  /* 0x0000840011087abb */ /* 0x000fe20008000a00 */
[----:B------:R-:W-:Y:S01]  /*f890*/  ULDC.64 UR10, c[0x0][0xba8] ;  /* 0x0002ea00000a7ab9 */ /* 0x000fe20000000a00 */
[----:B------:R-:W-:Y:S01]  /*f8a0*/  @!UP2 ULDC UR10, c[0x0][0xb50] ;  /* 0x0002d400000aaab9 */ /* 0x000fe20000000800 */
[--C-:B------:R-:W-:Y:S01]  /*f8b0*/  IMAD.MOV R7, RZ, RZ, -R5.reuse ;  /* 0x000000ffff077224 */ /* 0x100fe200078e0a05 */
[----:B------:R-:W-:Y:S01]  /*f8c0*/  IADD3 R2, P0, P1, R5, UR14, R2 ;  /* 0x0000000e05027c10 */ /* 0x000fe2000f91e002 */
[----:B------:R-:W-:Y:S01]  /*f8d0*/  @!UP2 ULDC UR11, c[0x0][0xb54] ;  /* 0x0002d500000baab9 */ /* 0x000fe20000000800 */
[----:B------:R-:W-:Y:S01]  /*f8e0*/  SHF.R.S32.HI R5, RZ, 0x1f, R5 ;  /* 0x0000001fff057819 */ /* 0x000fe20000011405 */
[----:B------:R-:W-:-:S03]  /*f8f0*/  IMAD R7, R9, R7, R4 ;  /* 0x0000000709077224 */ /* 0x000fc600078e0204 */
[----:B------:R-:W-:Y:S01]  /*f900*/  IADD3.X R3, R5, UR7, R6, P0, P1 ;  /* 0x0000000705037c10 */ /* 0x000fe200087e2406 */
        /* <DEDUP_REMOVED lines=9> */
.L_x_2476:
[----:B------:R-:W-:Y:S05]  /*f9a0*/  BSYNC B1 ;  /* 0x0000000000017941 */ /* 0x000fea0003800000 */
.L_x_2475:
        /* <DEDUP_REMOVED lines=11> */
[----:B------:R-:W-:Y:S01]  /*fa60*/  ULDC.64 UR10, c[0x0][0xae8] ;  /* 0x0002ba00000a7ab9 */ /* 0x000fe20000000a00 */
[----:B------:R-:W-:Y:S01]  /*fa70*/  UIADD3 UR9, UR9, UR7, URZ ;  /* 0x0000000709097290 */ /* 0x000fe2000fffe03f */
[----:B0-----:R-:W-:-:S03]  /*fa80*/  IMAD.MOV.U32 R5, RZ, RZ, R6 ;  /* 0x000000ffff057224 */ /* 0x001fc600078e0006 */
        /* <DEDUP_REMOVED lines=19> */
[----:B------:R-:W-:Y:S02]  /*fbc0*/  IMAD.U32 R2, RZ, RZ, UR54 ;  /* 0x00000036ff027e24 */ /* 0x000fe4000f8e00ff */
[C---:B------:R-:W-:Y:S01]  /*fbd0*/  IMAD R9, R5.reuse, UR9, R4 ;  /* 0x0000000905097c24 */ /* 0x040fe2000f8e0204 */
[----:B------:R-:W-:Y:S01]  /*fbe0*/  SHF.R.S32.HI R4, RZ, 0x1f, R7 ;  /* 0x0000001fff047819 */ /* 0x000fe20000011407 */
[----:B------:R-:W-:Y:S01]  /*fbf0*/  IMAD.WIDE.U32 R2, R5, UR8, R2 ;  /* 0x0000000805027c25 */ /* 0x000fe2000f8e0002 */
[----:B------:R-:W-:-:S03]  /*fc00*/  ULDC.64 UR8, c[0x0][0xad8] ;  /* 0x0002b60000087ab9 */ /* 0x000fc60000000a00 */
        /* <DEDUP_REMOVED lines=27> */
.L_x_2478:
[----:B------:R-:W-:Y:S05]  /*fdc0*/  BSYNC B1 ;  /* 0x0000000000017941 */ /* 0x000fea0003800000 */
.L_x_2477:
        /* <DEDUP_REMOVED lines=13> */
.L_x_2480:
[----:B------:R-:W-:Y:S05]  /*fea0*/  BSYNC B1 ;  /* 0x0000000000017941 */ /* 0x000fea0003800000 */
.L_x_2479:
        /* <DEDUP_REMOVED lines=13> */
.L_x_2482:
[----:B------:R-:W-:Y:S05]  /*ff80*/  BSYNC B1 ;  /* 0x0000000000017941 */ /* 0x000fea0003800000 */
.L_x_2481:
        /* <DEDUP_REMOVED lines=14> */
.L_x_2471:
[----:B------:R-:W-:Y:S05]  /*10070*/  BSYNC B0 ;  /* 0x0000000000007941 */ /* 0x000fea0003800000 */
.L_x_2461:
[----:B------:R-:W-:Y:S02]  /*10080*/  ULDC UR4, c[0x0][0xc3c] ;  /* 0x00030f0000047ab9 */ /* 0x000fe40000000800 */
[----:B------:R-:W-:-:S13]  /*10090*/  ISETP.GE.AND P0, PT, R31, UR4, PT ;  /* 0x000000041f007c0c */ /* 0x000fda000bf06270 */
[----:B------:R-:W-:Y:S05]  /*100a0*/  @!P0 BRA `(.L_x_2483) ;  /* 0xffffff0c00b08947 */ /* 0x000fea000383ffff */
[----:B------:R-:W-:Y:S05]  /*100b0*/  EXIT ;  /* 0x000000000000794d */ /* 0x000fea0003800000 */
.L_x_2418:
[----:B------:R-:W-:-:S08]  /*100c0*/  NOP ;  /* 0x0000000000007918 */ /* 0x000fd00000000000 */
[----:B0-----:R-:W0:-:S00]  /*100d0*/  USETMAXREG.DEALLOC.CTAPOOL 0x28 ;  /* 0x00000028000079c8 */ /* 0x001e0000080e0500 */
        /* <DEDUP_REMOVED lines=60> */
.L_x_2487:
        /* <DEDUP_REMOVED lines=36> */
.L_x_2485:
[----:B------:R-:W-:-:S04]  /*106e0*/  IMAD.IADD R8, R11, 0x1, -R8 ;  /* 0x000000010b087824 */ /* 0x000fc800078e0a08 */
[----:B------:R-:W-:-:S05]  /*106f0*/  IMAD R3, R5, R4, R8 ;  /* 0x0000000405037224 */ /* 0x000fca00078e0208 */
[----:B------:R-:W-:Y:S01]  /*10700*/  ISETP.GT.AND P0, PT, R3, R6, PT ;  /* 0x000000060300720c */ /* 0x000fe20003f04270 */
[----:B------:R-:W-:-:S12]  /*10710*/  IMAD.MOV.U32 R3, RZ, RZ, RZ ;  /* 0x000000ffff037224 */ /* 0x000fd800078e00ff */
        /* <DEDUP_REMOVED lines=13> */
.L_x_2488:
[----:B01----:R-:W-:-:S04]  /*107f0*/  IMAD R2, R3, R4, R8 ;  /* 0x0000000403027224 */ /* 0x003fc800078e0208 */
[----:B------:R-:W-:Y:S01]  /*10800*/  IMAD.IADD R5, R6, 0x1, -R2 ;  /* 0x0000000106057824 */ /* 0x000fe200078e0a02 */
[----:B------:R0:W-:Y:S01]  /*10810*/  STL [R1], R2 ;  /* 0x0000000201007387 */ /* 0x0001e20000100800 */
[----:B------:R-:W-:Y:S05]  /*10820*/  @!P1 BRA `(.L_x_2489) ;  /* 0x0000000000ec9947 */ /* 0x000fea0003800000 */
        /* <DEDUP_REMOVED lines=40> */
[----:B------:R-:W-:Y:S02]  /*10ab0*/  IMAD R3, R2, R6, R3 ;  /* 0x0000000602037224 */ /* 0x000fe400078e0203 */
[----:B------:R-:W-:-:S03]  /*10ac0*/  IMAD.MOV R6, RZ, RZ, -R8 ;  /* 0x000000ffff067224 */ /* 0x000fc600078e0a08 */
        /* <DEDUP_REMOVED lines=13> */
[----:B------:R-:W-:Y:S02]  /*10ba0*/  IMAD R2, R0, R6, R5 ;  /* 0x0000000600027224 */ /* 0x000fe400078e0205 */
[----:B------:R-:W-:-:S05]  /*10bb0*/  IMAD R3, R3, 0x10000, R4 ;  /* 0x0001000003037824 */ /* 0x000fca00078e0204 */
[----:B------:R1:W-:Y:S01]  /*10bc0*/  STL [R1+0x8], R3 ;  /* 0x0000080301007387 */ /* 0x0003e20000100800 */
[----:B------:R-:W-:Y:S05]  /*10bd0*/  BRA `(.L_x_2490) ;  /* 0x0000000400007947 */ /* 0x000fea0003800000 */
.L_x_2489:
        /* <DEDUP_REMOVED lines=36> */
[-C--:B------:R-:W-:Y:S02]  /*10e20*/  IABS R8, R13.reuse ;  /* 0x0000000d00087213 */ /* 0x080fe40000000000 */
[----:B------:R-:W-:Y:S02]  /*10e30*/  IABS R10, R13 ;  /* 0x0000000d000a7213 */ /* 0x000fe40000000000 */
[----:B------:R-:W0:Y:S08]  /*10e40*/  I2F.RP R4, R8 ;  /* 0x0000000800047306 */ /* 0x000e300000209400 */
[----:B0-----:R-:W0:Y:S02]  /*10e50*/  MUFU.RCP R4, R4 ;  /* 0x0000000400047308 */ /* 0x001e240000001000 */
[----:B0-----:R-:W-:-:S02]  /*10e60*/  VIADD R3, R4, 0xffffffe ;  /* 0x0ffffffe04037836 */ /* 0x001fc40000000000 */
[----:B------:R-:W-:-:S04]  /*10e70*/  IMAD.MOV R4, RZ, RZ, -R13 ;  /* 0x000000ffff047224 */ /* 0x000fc800078e0a0d */
        /* <DEDUP_REMOVED lines=20> */
[----:B------:R-:W-:-:S05]  /*10fc0*/  IMAD R3, R2, R4, R3 ;  /* 0x0000000402037224 */ /* 0x000fca00078e0203 */
[----:B------:R0:W-:Y:S02]  /*10fd0*/  STL [R1+0x8], R3 ;  /* 0x0000080301007387 */ /* 0x0001e40000100800 */
.L_x_2490:
[----:B01----:R-:W-:-:S05]  /*10fe0*/  LOP3.LUT R3, RZ, R2, RZ, 0x33, !PT ;  /* 0x00000002ff037212 */ /* 0x003fca00078e33ff */
[----:B------:R-:W-:-:S05]  /*10ff0*/  IMAD.IADD R0, R0, 0x1, R3 ;  /* 0x0000000100007824 */ /* 0x000fca00078e0203 */
[----:B------:R1:W-:Y:S01]  /*11000*/  STL [R1+0x4], R0 ;  /* 0x0000040001007387 */ /* 0x0003e20000100800 */
[----:B------:R-:W-:Y:S05]  /*11010*/  BRA `(.L_x_2491) ;  /* 0x0000000000107947 */ /* 0x000fea0003800000 */
.L_x_2486:
[----:B------:R0:W-:Y:S01]  /*11020*/  STL [R1], R6 ;  /* 0x0000000601007387 */ /* 0x0001e20000100800 */
[----:B------:R-:W-:-:S03]  /*11030*/  ULDC UR41, c[0x0][0xc3c] ;  /* 0x00030f0000297ab9 */ /* 0x000fc60000000800 */
[----:B------:R0:W-:Y:S04]  /*11040*/  STL [R1+0x4], RZ ;  /* 0x000004ff01007387 */ /* 0x0001e80000100800 */
[----:B------:R0:W-:Y:S02]  /*11050*/  STL [R1+0x8], RZ ;  /* 0x000008ff01007387 */ /* 0x0001e40000100800 */
.L_x_2491:
[----:B------:R-:W2:Y:S04]  /*11060*/  LDL R8, [R1] ;  /* 0x0000000001087983 */ /* 0x000ea80000100800 */
[----:B------:R-:W2:Y:S04]  /*11070*/  LDL R9, [R1+0x4] ;  /* 0x0000040001097983 */ /* 0x000ea80000100800 */
[----:B------:R-:W2:Y:S01]  /*11080*/  LDL R10, [R1+0x8] ;  /* 0x00000800010a7983 */ /* 0x000ea20000100800 */
[----:B------:R-:W-:Y:S01]  /*11090*/  ISETP.NE.AND P0, PT, R7, RZ, PT ;  /* 0x000000ff0700720c */ /* 0x000fe20003f05270 */
[----:B------:R-:W-:-:S12]  /*110a0*/  IMAD.U32 R2, RZ, RZ, UR41 ;  /* 0x00000029ff027e24 */ /* 0x000fd8000f8e00ff */
[----:B------:R-:W3:Y:S01]  /*110b0*/  @!P0 S2R R3, SR_CgaCtaId ;  /* 0x0000000000038919 */ /* 0x000ee20000008800 */
[----:B-1----:R-:W-:Y:S01]  /*110c0*/  @!P0 MOV R0, 0x400 ;  /* 0x0000040000008802 */ /* 0x002fe20000000f00 */
[----:B------:R-:W-:-:S03]  /*110d0*/  @!P0 IMAD.MOV.U32 R11, RZ, RZ, R2 ;  /* 0x000000ffff0b8224 */ /* 0x000fc600078e0002 */
[----:B---3--:R-:W-:-:S05]  /*110e0*/  @!P0 LEA R0, R3, R0, 0x18 ;  /* 0x0000000003008211 */ /* 0x008fca00078ec0ff */
[----:B--2---:R1:W-:Y:S01]  /*110f0*/  @!P0 STS.128 [R0+0x298d0], R8 ;  /* 0x0298d00800008388 */ /* 0x0043e20000000c00 */
[----:B------:R-:W-:Y:S06]  /*11100*/  BAR.ARV 0x5, 0x180 ;  /* 0x0146000000007b1d */ /* 0x000fec0000002000 */
.L_x_2484:
[----:B------:R-:W-:Y:S01]  /*11110*/  ULDC UR4, c[0x0][0xc3c] ;  /* 0x00030f0000047ab9 */ /* 0x000fe20000000800 */
[----:B------:R2:W-:Y:S01]  /*11120*/  STL [R1+0x28], RZ ;  /* 0x000028ff01007387 */ /* 0x0005e20000100800 */
[----:B------:R-:W-:Y:S01]  /*11130*/  UISETP.GE.AND UP0, UPT, UR41, UR4, UPT ;  /* 0x000000042900728c */ /* 0x000fe2000bf06270 */
[----:B------:R-:W-:Y:S02]  /*11140*/  IMAD.MOV.U32 R32, RZ, RZ, 0x1 ;  /* 0x00000001ff207424 */ /* 0x000fe400078e00ff */
[----:B------:R-:W-:-:S03]  /*11150*/  IMAD.MOV.U32 R19, RZ, RZ, RZ ;  /* 0x000000ffff137224 */ /* 0x000fc600078e00ff */
[----:B------:R-:W-:-:S13]  /*11160*/  PLOP3.LUT P0, PT, PT, PT, UP0, 0x80, 0x0 ;  /* 0x000000000000781c */ /* 0x000fda0003f0f008 */
[----:B--2---:R-:W-:Y:S05]  /*11170*/  @P0 BRA `(.L_x_2492) ;  /* 0x0000006000680947 */ /* 0x004fea0003800000 */
[----:B-1----:R-:W2:Y:S01]  /*11180*/  LDL R0, [R1+0x2c] ;  /* 0x00002c0001007983 */ /* 0x002ea20000100800 */
[----:B------:R-:W1:Y:S01]  /*11190*/  S2UR UR4, SR_CgaCtaId ;  /* 0x00000000000479c3 */ /* 0x000e620000008800 */
[----:B------:R-:W-:Y:S01]  /*111a0*/  MOV R16, 0x400 ;  /* 0x0000040000107802 */ /* 0x000fe20000000f00 */
[----:B------:R-:W-:Y:S01]  /*111b0*/  IMAD.MOV.U32 R34, RZ, RZ, 0x40 ;  /* 0x00000040ff227424 */ /* 0x000fe200078e00ff */
[----:B------:R-:W0:Y:S01]  /*111c0*/  S2R R14, SR_TID.X ;  /* 0x00000000000e7919 */ /* 0x000e220000002100 */
[----:B------:R-:W-:Y:S01]  /*111d0*/  IMAD.MOV.U32 R32, RZ, RZ, 0x1 ;  /* 0x00000001ff207424 */ /* 0x000fe200078e00ff */
[----:B------:R-:W-:Y:S01]  /*111e0*/  ULDC UR46, c[0x0][0xc] ;  /* 0x00000300002e7ab9 */ /* 0x000fe20000000800 */
[----:B------:R-:W-:Y:S02]  /*111f0*/  IMAD.MOV.U32 R19, RZ, RZ, RZ ;  /* 0x000000ffff137224 */ /* 0x000fe400078e00ff */
[C---:B0-----:R-:W-:Y:S01]  /*11200*/  IMAD.SHL.U32 R4, R14.reuse, 0x10, RZ ;  /* 0x000000100e047824 */ /* 0x041fe200078e00ff */
[C---:B------:R-:W-:Y:S01]  /*11210*/  LOP3.LUT R13, R14.reuse, 0x7f, RZ, 0xc0, !PT ;  /* 0x0000007f0e0d7812 */ /* 0x040fe200078ec0ff */
[C---:B------:R-:W-:Y:S01]  /*11220*/  IMAD.SHL.U32 R3, R14.reuse, 0x2, RZ ;  /* 0x000000020e037824 */ /* 0x040fe200078e00ff */
[C---:B------:R-:W-:Y:S01]  /*11230*/  R2P PR, R14.reuse, 0x14 ;  /* 0x000000140e007804 */ /* 0x040fe20000000000 */
[----:B------:R-:W-:Y:S01]  /*11240*/  IMAD.SHL.U32 R11, R14, 0x4, RZ ;  /* 0x000000040e0b7824 */ /* 0x000fe200078e00ff */
[----:B------:R-:W-:-:S02]  /*11250*/  SHF.R.U32.HI R2, RZ, 0x5, R13 ;  /* 0x00000005ff027819 */ /* 0x000fc4000001160d */
[----:B------:R-:W-:-:S03]  /*11260*/  LOP3.LUT R35, R4, 0x30, RZ, 0xc0, !PT ;  /* 0x0000003004237812 */ /* 0x000fc600078ec0ff */
[----:B------:R-:W-:Y:S01]  /*11270*/  IMAD.SHL.U32 R7, R2, 0x200, RZ ;  /* 0x0000020002077824 */ /* 0x000fe200078e00ff */
[----:B--2---:R-:W-:Y:S02]  /*11280*/  R2UR UR5, R0 ;  /* 0x00000000000572ca */ /* 0x004fe400000e0000 */
[----:B------:R-:W-:-:S04]  /*11290*/  LOP3.LUT R0, R4, 0x1b0, RZ, 0xc0, !PT ;  /* 0x000001b004007812 */ /* 0x000fc800078ec0ff */
[----:B------:R-:W-:Y:S01]  /*112a0*/  LOP3.LUT R10, R0, 0x30, R3, 0x78, !PT ;  /* 0x00000030000a7812 */ /* 0x000fe200078e7803 */
[C---:B------:R-:W-:Y:S02]  /*112b0*/  IMAD.SHL.U32 R3, R14.reuse, 0x80, RZ ;  /* 0x000000800e037824 */ /* 0x040fe400078e00ff */
[----:B------:R-:W-:-:S03]  /*112c0*/  IMAD.SHL.U32 R0, R14, 0x20, RZ ;  /* 0x000000200e007824 */ /* 0x000fc600078e00ff */
[----:B------:R-:W-:Y:S01]  /*112d0*/  LOP3.LUT R5, R3, 0x380, RZ, 0xc0, !PT ;  /* 0x0000038003057812 */ /* 0x000fe200078ec0ff */
[----:B------:R-:W-:Y:S01]  /*112e0*/  ULOP3.LUT UR44, UR5, 0x2, URZ, 0xfc, !UPT ;  /* 0x00000002052c7892 */ /* 0x000fe2000f8efc3f */
[C---:B------:R-:W-:Y:S01]  /*112f0*/  LOP3.LUT R6, R0.reuse, 0x80, RZ, 0xc0, !PT ;  /* 0x0000008000067812 */ /* 0x040fe200078ec0ff */
[----:B------:R-:W-:Y:S01]  /*11300*/  ULOP3.LUT UR45, UR5, 0x1, URZ, 0xfc, !UPT ;  /* 0x00000001052d7892 */ /* 0x000fe2000f8efc3f */
[----:B------:R-:W-:Y:S01]  /*11310*/  LOP3.LUT R9, R0, 0x380, RZ, 0xc0, !PT ;  /* 0x0000038000097812 */ /* 0x000fe200078ec0ff */
[----:B------:R-:W-:Y:S01]  /*11320*/  IMAD R5, R2, 0x10, R5 ;  /* 0x0000001002057824 */ /* 0x000fe200078e0205 */
[----:B------:R-:W-:Y:S01]  /*11330*/  LOP3.LUT R6, R6, 0x10, R14, 0xf8, !PT ;  /* 0x0000001006067812 */ /* 0x000fe200078ef80e */
[----:B------:R-:W-:Y:S01]  /*11340*/  IMAD.SHL.U32 R2, R2, 0x400, RZ ;  /* 0x0000040002027824 */ /* 0x000fe200078e00ff */
[----:B------:R-:W-:Y:S02]  /*11350*/  LOP3.LUT R33, R9, 0x30, R4, 0xf8, !PT ;  /* 0x0000003009217812 */ /* 0x000fe400078ef804 */
[----:B------:R-:W-:-:S02]  /*11360*/  LOP3.LUT R9, R7, 0x60, R0, 0xf8, !PT ;  /* 0x0000006007097812 */ /* 0x000fc400078ef800 */
[----:B------:R-:W-:Y:S02]  /*11370*/  LOP3.LUT R8, R6, 0x10, R11, 0x78, !PT ;  /* 0x0000001006087812 */ /* 0x000fe400078e780b */
[--C-:B------:R-:W-:Y:S02]  /*11380*/  LOP3.LUT R6, R5, 0x70, R4.reuse, 0x78, !PT ;  /* 0x0000007005067812 */ /* 0x100fe400078e7804 */
[----:B------:R-:W-:Y:S02]  /*11390*/  LOP3.LUT R7, R7, 0x40, R4, 0xf8, !PT ;  /* 0x0000004007077812 */ /* 0x000fe400078ef804 */
[----:B------:R-:W-:Y:S02]  /*113a0*/  LOP3.LUT R9, R9, 0x100, R0, 0xf8, !PT ;  /* 0x0000010009097812 */ /* 0x000fe400078ef800 */
[----:B------:R-:W-:Y:S02]  /*113b0*/  LOP3.LUT R5, R6, 0xc00, R3, 0xf8, !PT ;  /* 0x00000c0006057812 */ /* 0x000fe400078ef803 */
[----:B------:R-:W-:-:S02]  /*113c0*/  LOP3.LUT R12, R7, R10, RZ, 0xfc, !PT ;  /* 0x0000000a070c7212 */ /* 0x000fc400078efcff */
[----:B------:R-:W-:Y:S01]  /*113d0*/  LOP3.LUT R3, R9, R8, RZ, 0xfc, !PT ;  /* 0x0000000809037212 */ /* 0x000fe200078efcff */
[----:B------:R0:W-:Y:S01]  /*113e0*/  STL [R1+0x1c], R5 ;  /* 0x00001c0501007387 */ /* 0x0001e20000100800 */
[----:B------:R-:W-:Y:S02]  /*113f0*/  SHF.R.U32.HI R4, RZ, 0x2, R13 ;  /* 0x00000002ff047819 */ /* 0x000fe4000001160d */
[----:B------:R-:W-:Y:S01]  /*11400*/  LOP3.LUT R33, R33, 0x70, R11, 0x78, !PT ;  /* 0x0000007021217812 */ /* 0x000fe200078e780b */
[----:B------:R-:W-:Y:S01]  /*11410*/  STL [R1+0x14], R12 ;  /* 0x0000140c01007387 */ /* 0x000fe20000100800 */
[----:B------:R-:W-:Y:S02]  /*11420*/  LOP3.LUT R0, R4, 0x60, R0, 0xf8, !PT ;  /* 0x0000006004007812 */ /* 0x000fe400078ef800 */
[----:B------:R-:W-:Y:S01]  /*11430*/  LOP3.LUT R4, R35, 0x40, RZ, 0xfc, !PT ;  /* 0x0000004023047812 */ /* 0x000fe200078efcff */
[----:B------:R1:W-:Y:S01]  /*11440*/  STL [R1+0x18], R3 ;  /* 0x0000180301007387 */ /* 0x0003e20000100800 */
[----:B------:R-:W-:-:S02]  /*11450*/  LOP3.LUT R2, R0, 0x80, RZ, 0xfc, !PT ;  /* 0x0000008000027812 */ /* 0x000fc400078efcff */
[C---:B0-----:R-:W-:Y:S02]  /*11460*/  SEL R5, R34.reuse, 0xffffffc0, !P2 ;  /* 0xffffffc022057807 */ /* 0x041fe40005000000 */
[----:B------:R-:W-:-:S03]  /*11470*/  SEL R34, R34, 0xffffffc0, !P4 ;  /* 0xffffffc022227807 */ /* 0x000fc60006000000 */
[----:B------:R-:W-:Y:S01]  /*11480*/  STL [R1+0x20], R5 ;  /* 0x0000200501007387 */ /* 0x000fe20000100800 */
[----:B-1----:R-:W-:-:S05]  /*11490*/  IMAD.U32 R3, RZ, RZ, UR4 ;  /* 0x00000004ff037e24 */ /* 0x002fca000f8e00ff */
[----:B------:R-:W-:Y:S01]  /*114a0*/  LEA R16, R3, R16, 0x18 ;  /* 0x0000001003107211 */ /* 0x000fe200078ec0ff */
[----:B------:R0:W-:Y:S04]  /*114b0*/  STL [R1+0x10], R3 ;  /* 0x0000100301007387 */ /* 0x0001e80000100800 */
[----:B------:R-:W-:Y:S01]  /*114c0*/  IMAD.IADD R0, R16, 0x1, R12 ;  /* 0x0000000110007824 */ /* 0x000fe200078e020c */
[----:B------:R1:W-:Y:S04]  /*114d0*/  STL [R1+0x28], RZ ;  /* 0x000028ff01007387 */ /* 0x0003e80000100800 */
[----:B------:R1:W-:Y:S01]  /*114e0*/  STL [R1+0x24], R0 ;  /* 0x0000240001007387 */ /* 0x0003e20000100800 */
[----:B0-----:R-:W-:-:S07]  /*114f0*/  LOP3.LUT R3, R35, 0x80, RZ, 0xfc, !PT ;  /* 0x0000008023037812 */ /* 0x001fce00078efcff */
.L_x_2570:
[----:B------:R-:W-:Y:S01]  /*11500*/  ULDC.64 UR4, c[0x0][0xc88] ;  /* 0x0003220000047ab9 */ /* 0x000fe20000000a00 */
[----:B------:R-:W-:Y:S01]  /*11510*/  ULDC.64 UR6, c[0x0][0xa18] ;  /* 0x0002860000067ab9 */ /* 0x000fe20000000a00 */
[----:B------:R-:W-:Y:S01]  /*11520*/  UIMAD.WIDE UR4, UR41, 0x4, UR4 ;  /* 0x00000004290478a5 */ /* 0x000fe2000f8e0204 */
[----:B------:R-:W-:Y:S01]  /*11530*/  IMAD.MOV.U32 R36, RZ, RZ, RZ ;  /* 0x000000ffff247224 */ /* 0x000fe200078e00ff */
[----:B0--3--:R-:W0:Y:S04]  /*11540*/  LDC R7, c[0x0][0x424] ;  /* 0x00010900ff077b82 */ /* 0x009e280000000800 */
[----:B------:R-:W-:Y:S02]  /*11550*/  IMAD.U32 R2, RZ, RZ, UR4 ;  /* 0x00000004ff027e24 */ /* 0x000fe4000f8e00ff */
[----:B------:R-:W-:Y:S01]  /*11560*/  IMAD.U32 R3, RZ, RZ, UR5 ;  /* 0x00000005ff037e24 */ /* 0x000fe2000f8e00ff */
[----:B------:R-:W-:Y:S01]  /*11570*/  ULDC.64 UR4, c[0x0][0xa28] ;  /* 0x00028a0000047ab9 */ /* 0x000fe20000000a00 */
[----:B-1----:R-:W1:Y:S03]  /*11580*/  LDC R0, c[0x0][0x2f0] ;  /* 0x0000bc00ff007b82 */ /* 0x002e660000000800 */
[----:B------:R-:W2:Y:S01]  /*11590*/  LDG.E R2, desc[UR36][R2.64] ;  /* 0x0000002402027981 */ /* 0x000ea2000c1e1900 */
[----:B------:R-:W-:-:S04]  /*115a0*/  UISETP.NE.U32.AND UP0, UPT, UR4, URZ, UPT ;  /* 0x0000003f0400728c */ /* 0x000fc8000bf05070 */
[----:B------:R-:W-:-:S06]  /*115b0*/  UISETP.NE.AND.EX UP0, UPT, UR5, URZ, UPT, UP0 ;  /* 0x0000003f0500728c */ /* 0x000fcc000bf05300 */
[----:B------:R-:W-:Y:S02]  /*115c0*/  PLOP3.LUT P0, PT, PT, PT, UP0, 0x80, 0x0 ;  /* 0x000000000000781c */ /* 0x000fe40003f0f008 */
[----:B--2---:R-:W-:-:S13]  /*115d0*/  R2UR UR43, R2 ;  /* 0x00000000022b72ca */ /* 0x004fda00000e0000 */
[----:B------:R-:W-:Y:S02]  /*115e0*/  USHF.R.S32.HI UR42, URZ, 0x1f, UR43 ;  /* 0x0000001f3f2a7899 */ /* 0x000fe4000801142b */
[----:B------:R-:W-:-:S04]  /*115f0*/  @UP0 ULEA UR4, UP1, UR43, UR4, 0x2 ;  /* 0x000000042b040291 */ /* 0x000fc8000f82103f */
[----:B------:R-:W-:Y:S02]  /*11600*/  @UP0 ULEA.HI.X UR5, UR43, UR5, UR42, 0x2, UP1 ;  /* 0x000000052b050291 */ /* 0x000fe400088f142a */
[----:B------:R-:W-:-:S04]  /*11610*/  IMAD.U32 R2, RZ, RZ, UR4 ;  /* 0x00000004ff027e24 */ /* 0x000fc8000f8e00ff */
[----:B------:R-:W-:Y:S01]  /*11620*/  IMAD.U32 R3, RZ, RZ, UR5 ;  /* 0x00000005ff037e24 */ /* 0x000fe2000f8e00ff */
[----:B------:R-:W-:Y:S01]  /*11630*/  ULDC.64 UR4, c[0x0][0xa00] ;  /* 0x0002800000047ab9 */ /* 0x000fe20000000a00 */
[----:B------:R-:W-:Y:S02]  /*11640*/  USHF.L.U32 UR39, UR43, 0x2, URZ ;  /* 0x000000022b277899 */ /* 0x000fe4000800063f */
[----:B------:R-:W-:Y:S01]  /*11650*/  UISETP.NE.U32.AND UP0, UPT, UR4, URZ, UPT ;  /* 0x0000003f0400728c */ /* 0x000fe2000bf05070 */
[----:B------:R2:W5:Y:S01]  /*11660*/  @P0 LDG.E R36, desc[UR36][R2.64] ;  /* 0x0000002402240981 */ /* 0x000562000c1e1900 */
[----:B------:R-:W-:Y:S02]  /*11670*/  USHF.L.U64.HI UR38, UR43, 0x2, UR42 ;  /* 0x000000022b267899 */ /* 0x000fe4000801022a */
[----:B------:R-:W-:Y:S02]  /*11680*/  UISETP.NE.AND.EX UP2, UPT, UR5, URZ, UPT, UP0 ;  /* 0x0000003f0500728c */ /* 0x000fe4000bf45300 */
[----:B------:R-:W-:-:S02]  /*11690*/  UIADD3 UR4, UP0, UR39, UR4, URZ ;  /* 0x0000000427047290 */ /* 0x000fc4000ff1e03f */
[----:B------:R-:W-:Y:S02]  /*116a0*/  UP2UR UR48, UPR, URZ, 0x4 ;  /* 0x000000043f307883 */ /* 0x000fe40008000000 */
[----:B------:R-:W-:Y:S01]  /*116b0*/  UIADD3.X UR5, UR38, UR5, URZ, UP0, !UPT ;  /* 0x0000000526057290 */ /* 0x000fe200087fe43f */
[----:B------:R-:W-:Y:S01]  /*116c0*/  PLOP3.LUT P0, PT, PT, PT, UP2, 0x80, 0x0 ;  /* 0x000000000000781c */ /* 0x000fe20003f0f028 */
[----:B------:R-:W-:Y:S01]  /*116d0*/  UISETP.NE.U32.AND UP0, UPT, UR6, URZ, UPT ;  /* 0x0000003f0600728c */ /* 0x000fe2000bf05070 */
[----:B--2---:R-:W-:-:S03]  /*116e0*/  IMAD.U32 R2, RZ, RZ, UR4 ;  /* 0x00000004ff027e24 */ /* 0x004fc6000f8e00ff */
[----:B------:R-:W-:Y:S01]  /*116f0*/  UISETP.NE.AND.EX UP0, UPT, UR7, URZ, UPT, UP0 ;  /* 0x0000003f0700728c */ /* 0x000fe2000bf05300 */
[----:B------:R-:W-:-:S05]  /*11700*/  IMAD.U32 R3, RZ, RZ, UR5 ;  /* 0x00000005ff037e24 */ /* 0x000fca000f8e00ff */
[----:B------:R-:W-:Y:S02]  /*11710*/  PLOP3.LUT P1, PT, PT, PT, UP0, 0x80, 0x0 ;  /* 0x000000000000781c */ /* 0x000fe40003f2f008 */
[----:B------:R-:W5:Y:S03]  /*11720*/  @P0 LDG.E R6, desc[UR36][R2.64] ;  /* 0x0000002402060981 */ /* 0x000f66000c1e1900 */
[----:B------:R-:W-:-:S04]  /*11730*/  @UP0 UIADD3 UR4, UP1, UR39, UR6, URZ ;  /* 0x0000000627040290 */ /* 0x000fc8000ff3e03f */
[----:B------:R-:W-:Y:S02]  /*11740*/  @UP0 UIADD3.X UR5, UR38, UR7, URZ, UP1, !UPT ;  /* 0x0000000726050290 */ /* 0x000fe40008ffe43f */
[----:B------:R-:W-:-:S04]  /*11750*/  IMAD.U32 R4, RZ, RZ, UR4 ;  /* 0x00000004ff047e24 */ /* 0x000fc8000f8e00ff */
[----:B------:R-:W-:-:S05]  /*11760*/  IMAD.U32 R5, RZ, RZ, UR5 ;  /* 0x00000005ff057e24 */ /* 0x000fca000f8e00ff */
[----:B------:R2:W5:Y:S01]  /*11770*/  @P1 LDG.E R23, desc[UR36][R4.64] ;  /* 0x0000002404171981 */ /* 0x000562000c1e1900 */
[----:B------:R-:W-:Y:S01]  /*11780*/  PLOP3.LUT P2, PT, PT, PT, UP2, 0x80, 0x0 ;  /* 0x000000000000781c */ /* 0x000fe20003f4f028 */
[----:B--2---:R-:W2:Y:S02]  /*11790*/  LDC.64 R4, c[0x0][0x418] ;  /* 0x00010600ff047b82 */ /* 0x004ea40000000a00 */
[----:B--2---:R-:W-:-:S04]  /*117a0*/  ISETP.NE.U32.AND P0, PT, R4, RZ, PT ;  /* 0x000000ff0400720c */ /* 0x004fc80003f05070 */
[----:B------:R-:W-:Y:S01]  /*117b0*/  ISETP.NE.AND.EX P0, PT, R5, RZ, PT, P0 ;  /* 0x000000ff0500720c */ /* 0x000fe20003f05300 */
[----:B01----:R-:W-:-:S12]  /*117c0*/  @P1 BRA `(.L_x_2493) ;  /* 0x00000000001c1947 */ /* 0x003fd80003800000 */
[----:B------:R-:W-:Y:S01]  /*117d0*/  UISETP.NE.AND UP0, UPT, UR48, URZ, UPT ;  /* 0x0000003f3000728c */ /* 0x000fe2000bf05270 */
[----:B-----5:R-:W0:Y:S05]  /*117e0*/  LDC R23, c[0x0][0x288] ;  /* 0x0000a200ff177b82 */ /* 0x020e2a0000000800 */
[----:B------:R-:W-:-:S13]  /*117f0*/  PLOP3.LUT P1, PT, PT, PT, UP0, 0x40, 0x0 ;  /* 0x000000000000781c */ /* 0x000fda0003f2e808 */
[----:B------:R-:W-:Y:S05]  /*11800*/  @P1 BRA `(.L_x_2493) ;  /* 0x00000000000c1947 */ /* 0x000fea0003800000 */
[----:B------:R-:W2:Y:S04]  /*11810*/  LDG.E R4, desc[UR36][R2.64] ;  /* 0x0000002402047981 */ /* 0x000ea8000c1e1900 */
[----:B0-----:R-:W2:Y:S02]  /*11820*/  LDG.E R23, desc[UR36][R2.64+0x4] ;  /* 0x0000042402177981 */ /* 0x001ea4000c1e1900 */
[----:B--2---:R-:W-:-:S07]  /*11830*/  IMAD.IADD R23, R23, 0x1, -R4 ;  /* 0x0000000117177824 */ /* 0x004fce00078e0a04 */
.L_x_2493:
        /* <DEDUP_REMOVED lines=15> */
.L_x_2494:
[----:B------:R-:W-:Y:S02]  /*11930*/  ULDC.64 UR4, c[0x0][0xa08] ;  /* 0x0002820000047ab9 */ /* 0x000fe40000000a00 */
[----:B------:R-:W-:-:S04]  /*11940*/  ISETP.NE.U32.AND P0, PT, RZ, UR4, PT ;  /* 0x00000004ff007c0c */ /* 0x000fc8000bf05070 */
[----:B------:R-:W-:-:S13]  /*11950*/  ISETP.NE.AND.EX P0, PT, RZ, UR5, PT, P0 ;  /* 0x00000005ff007c0c */ /* 0x000fda000bf05300 */
[----:B------:R-:W-:Y:S05]  /*11960*/  @!P0 BRA `(.L_x_2495) ;  /* 0x0000000000148947 */ /* 0x000fea0003800000 */
[----:B------:R-:W1:Y:S02]  /*11970*/  LDC.64 R2, c[0x0][0xa08] ;  /* 0x00028200ff027b82 */ /* 0x000e640000000a00 */
[----:B-1----:R-:W-:-:S05]  /*11980*/  IMAD.WIDE R2, R31, 0x4, R2 ;  /* 0x000000041f027825 */ /* 0x002fca00078e0202 */
[----:B------:R-:W2:Y:S04]  /*11990*/  LDG.E R5, desc[UR36][R2.64] ;  /* 0x0000002402057981 */ /* 0x000ea8000c1e1900 */
[----:B------:R-:W2:Y:S02]  /*119a0*/  LDG.E R0, desc[UR36][R2.64+0x4] ;  /* 0x0000042402007981 */ /* 0x000ea4000c1e1900 */
[----:B--2---:R-:W-:-:S07]  /*119b0*/  IMAD.IADD R5, R0, 0x1, -R5 ;  /* 0x0000000100057824 */ /* 0x004fce00078e0a05 */
.L_x_2495:
[----:B------:R-:W2:Y:S01]  /*119c0*/  LDL R0, [R1+0x4] ;  /* 0x0000040001007983 */ /* 0x000ea20000100800 */
[----:B------:R-:W3:Y:S03]  /*119d0*/  LDC R30, c[0x0][0x448] ;  /* 0x00011200ff1e7b82 */ /* 0x000ee60000000800 */
[----:B------:R-:W4:Y:S01]  /*119e0*/  LDL R18, [R1+0x8] ;  /* 0x0000080001127983 */ /* 0x000f220000100800 */
[----:B-----5:R-:W-:Y:S01]  /*119f0*/  IMAD.IADD R22, R5, 0x1, -R36 ;  /* 0x0000000105167824 */ /* 0x020fe200078e0a24 */
[----:B------:R-:W-:Y:S02]  /*11a00*/  LOP3.LUT R17, R17, 0xfffffdff, RZ, 0xc0, !PT ;  /* 0xfffffdff11117812 */ /* 0x000fe400078ec0ff */
[----:B---3--:R-:W-:-:S13]  /*11a10*/  ISETP.NE.AND P0, PT, R30, 0x1, PT ;  /* 0x000000011e00780c */ /* 0x008fda0003f05270 */
[----:B-1----:R-:W1:Y:S01]  /*11a20*/  @P0 LDC R3, c[0x0][0x44c] ;  /* 0x00011300ff030b82 */ /* 0x002e620000000800 */
[----:B------:R-:W-:-:S07]  /*11a30*/  @P0 LOP3.LUT R17, R17, 0x200, RZ, 0xfc, !PT ;  /* 0x0000020011110812 */ /* 0x000fce00078efcff */
[----:B------:R-:W3:Y:S01]  /*11a40*/  @P0 LDC R2, c[0x0][0x450] ;  /* 0x00011400ff020b82 */ /* 0x000ee20000000800 */
[----:B--2---:R-:W-:-:S04]  /*11a50*/  IMAD.SHL.U32 R0, R0, 0x80, RZ ;  /* 0x0000008000007824 */ /* 0x004fc800078e00ff */
[----:B------:R-:W-:-:S04]  /*11a60*/  VIADD R0, R0, 0x7f ;  /* 0x0000007f00007836 */ /* 0x000fc80000000000 */
[----:B-1----:R-:W-:-:S05]  /*11a70*/  @P0 IMAD.HI.U32 R3, R0, R3, RZ ;  /* 0x0000000300030227 */ /* 0x002fca00078e00ff */
[----:B---3--:R-:W-:Y:S01]  /*11a80*/  @P0 SHF.R.U32.HI R0, RZ, R2, R3 ;  /* 0x00000002ff000219 */ /* 0x008fe20000011603 */
[C---:B------:R-:W-:Y:S01]  /*11a90*/  VIADD R2, R22.reuse, 0x9f ;  /* 0x0000009f16027836 */ /* 0x040fe20000000000 */
[----:B0-----:R-:W-:-:S03]  /*11aa0*/  IADD3 R3, R22, 0xa0, -R23 ;  /* 0x000000a016037810 */ /* 0x001fc60007ffe817 */
[----:B------:R-:W-:-:S04]  /*11ab0*/  IMAD.HI R2, R2, 0x66666667, RZ ;  /* 0x6666666702027827 */ /* 0x000fc800078e02ff */
[----:B------:R-:W-:Y:S01]  /*11ac0*/  IMAD.IADD R0, R3, 0x1, R0 ;  /* 0x0000000103007824 */ /* 0x000fe200078e0200 */
[----:B------:R-:W-:-:S03]  /*11ad0*/  SHF.R.U32.HI R3, RZ, 0x1f, R2 ;  /* 0x0000001fff037819 */ /* 0x000fc60000011602 */
[----:B------:R-:W-:Y:S01]  /*11ae0*/  IMAD.HI R4, R0, 0x66666667, RZ ;  /* 0x6666666700047827 */ /* 0x000fe200078e02ff */
[----:B------:R-:W-:Y:S02]  /*11af0*/  LEA.HI.SX32 R0, R2, R3, 0x1a ;  /* 0x0000000302007211 */ /* 0x000fe400078fd2ff */
[----:B----4-:R-:W-:Y:S02]  /*11b00*/  LOP3.LUT R2, R18, 0xff000000, RZ, 0xc0, !PT ;  /* 0xff00000012027812 */ /* 0x010fe400078ec0ff */
[----:B------:R-:W-:Y:S02]  /*11b10*/  SHF.R.U32.HI R3, RZ, 0x1f, R4 ;  /* 0x0000001fff037819 */ /* 0x000fe40000011604 */
[----:B------:R-:W-:Y:S02]  /*11b20*/  SHF.R.U32.HI R2, RZ, 0x8, R2 ;  /* 0x00000008ff027819 */ /* 0x000fe40000011602 */
[----:B------:R-:W-:-:S04]  /*11b30*/  LEA.HI.SX32 R3, R4, R3, 0x1a ;  /* 0x0000000304037211 */ /* 0x000fc800078fd2ff */
[----:B------:R-:W-:Y:S02]  /*11b40*/  VIMNMX R0, R0, R3, PT ;  /* 0x0000000300007248 */ /* 0x000fe40003fe0100 */
[----:B------:R-:W-:Y:S02]  /*11b50*/  LOP3.LUT R3, R18, 0xff0000, RZ, 0xc0, !PT ;  /* 0x00ff000012037812 */ /* 0x000fe400078ec0ff */
[----:B------:R-:W-:Y:S02]  /*11b60*/  ISETP.GE.AND P0, PT, R0, 0x1, PT ;  /* 0x000000010000780c */ /* 0x000fe40003f06270 */
[----:B------:R-:W-:Y:S01]  /*11b70*/  LEA.HI R2, R3, R2, RZ, 0x10 ;  /* 0x0000000203027211 */ /* 0x000fe200078f80ff */
[----:B------:R-:W-:-:S03]  /*11b80*/  IMAD.MOV.U32 R3, RZ, RZ, RZ ;  /* 0x000000ffff037224 */ /* 0x000fc600078e00ff */
[----:B------:R-:W-:-:S07]  /*11b90*/  LOP3.LUT R4, R2, 0xff, RZ, 0xc0, !PT ;  /* 0x000000ff02047812 */ /* 0x000fce00078ec0ff */
[----:B------:R-:W-:Y:S05]  /*11ba0*/  @!P0 BRA `(.L_x_2496) ;  /* 0x0000000000748947 */ /* 0x000fea0003800000 */
[----:B------:R-:W-:-:S04]  /*11bb0*/  SHF.R.U32.HI R5, RZ, 0x10, R2 ;  /* 0x00000010ff057819 */ /* 0x000fc80000011602 */
[----:B------:R-:W-:-:S13]  /*11bc0*/  ISETP.NE.AND P0, PT, R5, RZ, PT ;  /* 0x000000ff0500720c */ /* 0x000fda0003f05270 */
[----:B------:R-:W0:Y:S02]  /*11bd0*/  @!P0 LDC R5, c[0x0][0x9f0] ;  /* 0x00027c00ff058b82 */ /* 0x000e240000000800 */
[-C--:B0-----:R-:W-:Y:S02]  /*11be0*/  IABS R7, R5.reuse ;  /* 0x0000000500077213 */ /* 0x081fe40000000000 */
[----:B------:R-:W-:Y:S02]  /*11bf0*/  IADD3 R6, R5, -0x1, R0 ;  /* 0xffffffff05067810 */ /* 0x000fe40007ffe000 */
[----:B------:R-:W0:Y:S02]  /*11c00*/  I2F.RP R9, R7 ;  /* 0x0000000700097306 */ /* 0x000e240000209400 */
[----:B------:R-:W-:-:S04]  /*11c10*/  LOP3.LUT R2, R6, R5, RZ, 0x3c, !PT ;  /* 0x0000000506027212 */ /* 0x000fc800078e3cff */
[----:B------:R-:W-:Y:S02]  /*11c20*/  ISETP.GE.AND P2, PT, R2, RZ, PT ;  /* 0x000000ff0200720c */ /* 0x000fe40003f46270 */
[----:B0-----:R-:W0:Y:S02]  /*11c30*/  MUFU.RCP R9, R9 ;  /* 0x0000000900097308 */ /* 0x001e240000001000 */
[----:B0-----:R-:W-:-:S06]  /*11c40*/  VIADD R10, R9, 0xffffffe ;  /* 0x0ffffffe090a7836 */ /* 0x001fcc0000000000 */
[----:B------:R-:W0:Y:S02]  /*11c50*/  F2I.FTZ.U32.TRUNC.NTZ R3, R10 ;  /* 0x0000000a00037305 */ /* 0x000e24000021f000 */
[----:B0-----:R-:W-:-:S04]  /*11c60*/  IMAD.MOV R2, RZ, RZ, -R3 ;  /* 0x000000ffff027224 */ /* 0x001fc800078e0a03 */
[----:B------:R-:W-:Y:S02]  /*11c70*/  IMAD R8, R2, R7, RZ ;  /* 0x0000000702087224 */ /* 0x000fe400078e02ff */
[----:B------:R-:W-:-:S04]  /*11c80*/  IMAD.MOV.U32 R2, RZ, RZ, RZ ;  /* 0x000000ffff027224 */ /* 0x000fc800078e00ff */
        /* <DEDUP_REMOVED lines=15> */
.L_x_2496:
        /* <DEDUP_REMOVED lines=25> */
.L_x_2498:
        /* <DEDUP_REMOVED lines=20> */
.L_x_2501:
[----:B------:R-:W-:Y:S05]  /*12050*/  BSYNC B6 ;  /* 0x0000000000067941 */ /* 0x000fea0003800000 */
.L_x_2500:
        /* <DEDUP_REMOVED lines=22> */
.L_x_2503:
[----:B------:R-:W-:Y:S05]  /*121c0*/  BSYNC B6 ;  /* 0x0000000000067941 */ /* 0x000fea0003800000 */
.L_x_2502:
        /* <DEDUP_REMOVED lines=20> */
.L_x_2505:
[----:B------:R-:W-:Y:S05]  /*12310*/  BSYNC B6 ;  /* 0x0000000000067941 */ /* 0x000fea0003800000 */
.L_x_2504:
        /* <DEDUP_REMOVED lines=19> */
.L_x_2507:
[----:B------:R-:W-:Y:S05]  /*12450*/  BSYNC B6 ;  /* 0x0000000000067941 */ /* 0x000fea0003800000 */
.L_x_2506:
        /* <DEDUP_REMOVED lines=8> */
[----:B------:R-:W-:Y:S02]  /*124e0*/  ULDC UR4, c[0x0][0x2f4] ;  /* 0x0000bd0000047ab9 */ /* 0x000fe40000000800 */
[C---:B------:R-:W-:Y:S01]  /*124f0*/  ISETP.GE.AND P1, PT, R35.reuse, UR4, PT ;  /* 0x0000000423007c0c */ /* 0x040fe2000bf26270 */
[----:B------:R-:W-:Y:S01]  /*12500*/  IMAD.U32 R3, RZ, RZ, UR5 ;  /* 0x00000005ff037e24 */ /* 0x000fe2000f8e00ff */
[----:B------:R-:W-:Y:S01]  /*12510*/  LOP3.LUT R21, R35, 0x40, RZ, 0xfc, !PT ;  /* 0x0000004023157812 */ /* 0x000fe200078efcff */
[----:B------:R-:W-:Y:S01]  /*12520*/  ULDC UR5, c[0x0][0x320] ;  /* 0x0000c80000057ab9 */ /* 0x000fe20000000800 */
[----:B------:R-:W-:Y:S02]  /*12530*/  LOP3.LUT R17, R17, 0xffffffef, RZ, 0xc0, !PT ;  /* 0xffffffef11117812 */ /* 0x000fe400078ec0ff */
[----:B------:R1:W5:Y:S01]  /*12540*/  @P0 LDG.E R31, desc[UR36][R2.64] ;  /* 0x00000024021f0981 */ /* 0x000362000c1e1900 */
[----:B------:R-:W-:Y:S01]  /*12550*/  ISETP.GE.AND P0, PT, R21, UR4, PT ;  /* 0x0000000415007c0c */ /* 0x000fe2000bf06270 */
[----:B------:R-:W-:Y:S01]  /*12560*/  UMOV UR6, 0xffffffff ;  /* 0xffffffff00067882 */ /* 0x000fe20000000000 */
[----:B------:R-:W-:-:S04]  /*12570*/  LOP3.LUT R24, R35, 0x80, RZ, 0xfc, !PT ;  /* 0x0000008023187812 */ /* 0x000fc800078efcff */
[----:B------:R-:W-:Y:S02]  /*12580*/  @P1 LOP3.LUT R17, R17, 0x10, RZ, 0xfc, !PT ;  /* 0x0000001011111812 */ /* 0x000fe400078efcff */
[----:B------:R-:W-:Y:S02]  /*12590*/  ISETP.GE.AND P2, PT, R24, UR4, PT ;  /* 0x0000000418007c0c */ /* 0x000fe4000bf46270 */
[----:B------:R-:W-:Y:S02]  /*125a0*/  LOP3.LUT R17, R17, 0xfffffff7, RZ, 0xc0, !PT ;  /* 0xfffffff711117812 */ /* 0x000fe400078ec0ff */
[----:B------:R-:W-:Y:S02]  /*125b0*/  ISETP.GE.AND P1, PT, R35, UR5, PT ;  /* 0x0000000523007c0c */ /* 0x000fe4000bf26270 */
[----:B------:R-:W-:Y:S02]  /*125c0*/  @P0 LOP3.LUT R17, R17, 0x8, RZ, 0xfc, !PT ;  /* 0x0000000811110812 */ /* 0x000fe400078efcff */
[----:B------:R-:W-:-:S02]  /*125d0*/  ISETP.GE.AND P0, PT, R21, UR5, PT ;  /* 0x0000000515007c0c */ /* 0x000fc4000bf06270 */
[----:B------:R-:W-:-:S04]  /*125e0*/  LOP3.LUT R17, R17, 0xfffffffb, RZ, 0xc0, !PT ;  /* 0xfffffffb11117812 */ /* 0x000fc800078ec0ff */
[----:B------:R-:W-:-:S04]  /*125f0*/  @P2 LOP3.LUT R17, R17, 0x4, RZ, 0xfc, !PT ;  /* 0x0000000411112812 */ /* 0x000fc800078efcff */
[----:B------:R-:W-:-:S04]  /*12600*/  LOP3.LUT R17, R17, 0xfffffffe, RZ, 0xc0, !PT ;  /* 0xfffffffe11117812 */ /* 0x000fc800078ec0ff */
[----:B------:R-:W-:-:S04]  /*12610*/  LOP3.LUT R17, R17, 0xfffffffd, RZ, 0xc0, !PT ;  /* 0xfffffffd11117812 */ /* 0x000fc800078ec0ff */
[----:B------:R-:W-:-:S04]  /*12620*/  @P1 LOP3.LUT R17, R17, 0x2, RZ, 0xfc, !PT ;  /* 0x0000000211111812 */ /* 0x000fc800078efcff */
[----:B------:R-:W-:Y:S01]  /*12630*/  @P0 LOP3.LUT R17, R17, 0x1, RZ, 0xfc, !PT ;  /* 0x0000000111110812 */ /* 0x000fe200078efcff */
[----:B01----:R-:W-:Y:S06]  /*12640*/  BRA.DIV UR6, `(.L_x_2508) ;  /* 0x0000005206e87947 */ /* 0x003fec000b800000 */
.L_x_2590:
[----:B------:R-:W0:Y:S01]  /*12650*/  S2R R0, SR_TID.X ;  /* 0x0000000000007919 */ /* 0x000e220000002100 */
[----:B------:R-:W-:Y:S01]  /*12660*/  ISETP.NE.AND P2, PT, R20, 0x1, PT ;  /* 0x000000011400780c */ /* 0x000fe20003f45270 */
[----:B------:R-:W-:Y:S01]  /*12670*/  UMOV UR4, 0xa0 ;  /* 0x000000a000047882 */ /* 0x000fe20000000000 */
[----:B-----5:R-:W-:Y:S01]  /*12680*/  SHF.R.S32.HI R37, RZ, 0x1f, R31 ;  /* 0x0000001fff257819 */ /* 0x020fe2000001141f */
[----:B------:R-:W1:Y:S01]  /*12690*/  S2R R10, SR_TID.X ;  /* 0x00000000000a7919 */ /* 0x000e620000002100 */
[----:B------:R-:W-:Y:S01]  /*126a0*/  UIMAD UR4, UR47, UR4, -0xa0 ;  /* 0xffffff602f0474a4 */ /* 0x000fe2000f8e0204 */
[----:B------:R-:W-:-:S08]  /*126b0*/  LOP3.LUT R17, R17, 0xffffff7f, RZ, 0xc0, !PT ;  /* 0xffffff7f11117812 */ /* 0x000fd000078ec0ff */
[----:B------:R-:W2:Y:S01]  /*126c0*/  @P2 LDC R5, c[0x0][0x434] ;  /* 0x00010d00ff052b82 */ /* 0x000ea20000000800 */
[----:B------:R-:W-:-:S07]  /*126d0*/  @P2 LOP3.LUT R17, R17, 0x80, RZ, 0xfc, !PT ;  /* 0x0000008011112812 */ /* 0x000fce00078efcff */
[----:B------:R-:W3:Y:S01]  /*126e0*/  @P2 LDC R4, c[0x0][0x438] ;  /* 0x00010e00ff042b82 */ /* 0x000ee20000000800 */
[----:B0-----:R-:W-:Y:S01]  /*126f0*/  LOP3.LUT R0, R0, 0x7f, RZ, 0xc0, !PT ;  /* 0x0000007f00007812 */ /* 0x001fe200078ec0ff */
[----:B-1----:R-:W-:-:S03]  /*12700*/  IMAD.SHL.U32 R11, R10, 0x20, RZ ;  /* 0x000000200a0b7824 */ /* 0x002fc600078e00ff */
        /* <DEDUP_REMOVED lines=8> */
[----:B--2---:R-:W-:Y:S01]  /*12790*/  @P2 IMAD.HI.U32 R5, R8, R5, RZ ;  /* 0x0000000508052227 */ /* 0x004fe200078e00ff */
        /* <DEDUP_REMOVED lines=31> */
[----:B------:R-:W-:-:S02]  /*12990*/  LOP3.LUT R17, R17, 0xffffffbf, RZ, 0xc0, !PT ;  /* 0xffffffbf11117812 */ /* 0x000fc400078ec0ff */
[----:B0-----:R-:W-:-:S04]  /*129a0*/  @!P0 LEA R2, P1, R6, R2, 0x2 ;  /* 0x0000000206028211 */ /* 0x001fc800078210ff */
[----:B------:R-:W-:Y:S01]  /*129b0*/  @!P0 LEA.HI.X R3, R6, R3, R5, 0x2, P1 ;  /* 0x0000000306038211 */ /* 0x000fe200008f1405 */
[----:B------:R-:W-:Y:S02]  /*129c0*/  IMAD.MOV R5, RZ, RZ, -R0 ;  /* 0x000000ffff057224 */ /* 0x000fe400078e0a00 */
[----:B------:R-:W-:Y:S02]  /*129d0*/  IMAD.U32 R0, RZ, RZ, UR44 ;  /* 0x0000002cff007e24 */ /* 0x000fe4000f8e00ff */
[----:B------:R-:W-:-:S03]  /*129e0*/  IMAD.MOV.U32 R6, RZ, RZ, RZ ;  /* 0x000000ffff067224 */ /* 0x000fc600078e00ff */
[----:B------:R-:W-:-:S03]  /*129f0*/  ISETP.NE.AND P2, PT, R0, 0x3, PT ;  /* 0x000000030000780c */ /* 0x000fc60003f45270 */
[----:B------:R0:W5:Y:S01]  /*12a00*/  @!P0 LDG.E R6, desc[UR36][R2.64] ;  /* 0x0000002402068981 */ /* 0x000162000c1e1900 */
[----:B------:R-:W-:Y:S01]  /*12a10*/  ISETP.GT.U32.AND P0, PT, R11, 0x9f, PT ;  /* 0x0000009f0b00780c */ /* 0x000fe20003f04070 */
[----:B------:R-:W-:Y:S01]  /*12a20*/  IMAD.MOV R7, RZ, RZ, -R10 ;  /* 0x000000ffff077224 */ /* 0x000fe200078e0a0a */
[----:B------:R-:W-:Y:S01]  /*12a30*/  LOP3.LUT R18, R18, 0xffff, RZ, 0xc0, !PT ;  /* 0x0000ffff12127812 */ /* 0x000fe200078ec0ff */
[----:B------:R-:W-:Y:S02]  /*12a40*/  IMAD.U32 R10, RZ, RZ, UR47 ;  /* 0x0000002fff0a7e24 */ /* 0x000fe4000f8e00ff */
[C---:B------:R-:W-:Y:S02]  /*12a50*/  IMAD R5, R20.reuse, R5, R8 ;  /* 0x0000000514057224 */ /* 0x040fe400078e0208 */
[----:B------:R-:W-:Y:S02]  /*12a60*/  IMAD R7, R20, R7, R9 ;  /* 0x0000000714077224 */ /* 0x000fe400078e0209 */
[----:B------:R-:W-:Y:S01]  /*12a70*/  @P2 LOP3.LUT R17, R17, 0x40, RZ, 0xfc, !PT ;  /* 0x0000004011112812 */ /* 0x000fe200078efcff */
[----:B------:R-:W-:-:S03]  /*12a80*/  VIADD R10, R10, 0xffffffff ;  /* 0xffffffff0a0a7836 */ /* 0x000fc60000000000 */
[----:B------:R-:W-:-:S04]  /*12a90*/  LOP3.LUT R17, R17, 0xffffffdf, RZ, 0xc0, !PT ;  /* 0xffffffdf11117812 */ /* 0x000fc800078ec0ff */
[----:B------:R-:W-:Y:S01]  /*12aa0*/  @P0 LOP3.LUT R17, R17, 0x20, RZ, 0xfc, !PT ;  /* 0x0000002011110812 */ /* 0x000fe200078efcff */
[----:B0-----:R-:W-:Y:S06]  /*12ab0*/  @!P2 BRA `(.L_x_2509) ;  /* 0x000000000004a947 */ /* 0x001fec0003800000 */
[----:B------:R-:W-:Y:S01]  /*12ac0*/  BPT.TRAP 0x1 ;  /* 0x000000040000795c */ /* 0x000fe20000300000 */
.L_x_2509:
[----:B------:R-:W-:Y:S01]  /*12ad0*/  IMAD R0, R19, 0x8, R16 ;  /* 0x0000000813007824 */ /* 0x000fe200078e0210 */
[----:B------:R-:W-:Y:S01]  /*12ae0*/  SHF.L.U32 R29, R32, 0x1f, RZ ;  /* 0x0000001f201d7819 */ /* 0x000fe200000006ff */
[----:B------:R-:W-:Y:S01]  /*12af0*/  BSSY B0, `(.L_x_2510) ;  /* 0x0000004000007945 */ /* 0x000fe20003800000 */
[----:B------:R-:W-:Y:S02]  /*12b00*/  SHF.R.S32.HI R25, RZ, 0x1f, R7 ;  /* 0x0000001fff197819 */ /* 0x000fe40000011407 */
[----:B------:R-:W0:Y:S02]  /*12b10*/  SYNCS.PHASECHK.TRANS64.TRYWAIT P0, [R0+URZ+0x29880], R29 ;  /* 0x0298801d000075a7 */ /* 0x000e24000800017f */
[----:B0-----:R-:W-:Y:S05]  /*12b20*/  @!P0 BRA `(.L_x_2511) ;  /* 0x0000004c00dc8947 */ /* 0x001fea0003800000 */
.L_x_2591:
[----:B------:R-:W-:Y:S05]  /*12b30*/  BSYNC B0 ;  /* 0x0000000000007941 */ /* 0x000fea0003800000 */
.L_x_2510:
[----:B------:R-:W-:Y:S01]  /*12b40*/  ULDC.64 UR4, c[0x0][0x328] ;  /* 0x0000ca0000047ab9 */ /* 0x000fe20000000a00 */
[----:B-----5:R-:W-:Y:S01]  /*12b50*/  SHF.R.S32.HI R27, RZ, 0x1f, R6 ;  /* 0x0000001fff1b7819 */ /* 0x020fe20000011406 */
[----:B------:R-:W-:Y:S01]  /*12b60*/  IMAD R8, R25, UR4, RZ ;  /* 0x0000000419087c24 */ /* 0x000fe2000f8e02ff */
[----:B------:R-:W1:Y:S01]  /*12b70*/  S2R R13, SR_TID.X ;  /* 0x00000000000d7919 */ /* 0x000e620000002100 */
        /* <DEDUP_REMOVED lines=17> */
[----:B------:R-:W-:Y:S01]  /*12c90*/  IMAD.IADD R3, R3, 0x1, R10 ;  /* 0x0000000103037824 */ /* 0x000fe200078e020a */
[----:B-1----:R-:W-:Y:S01]  /*12ca0*/  LOP3.LUT R13, R13, 0x7f, RZ, 0xc0, !PT ;  /* 0x0000007f0d0d7812 */ /* 0x002fe200078ec0ff */
[----:B------:R-:W-:Y:S02]  /*12cb0*/  IMAD R10, R28, UR6, RZ ;  /* 0x000000061c0a7c24 */ /* 0x000fe4000f8e02ff */
[C---:B------:R-:W-:Y:S01]  /*12cc0*/  IMAD.WIDE.U32 R2, R4.reuse, UR6, R2 ;  /* 0x0000000604027c25 */ /* 0x040fe2000f8e0002 */
[--C-:B------:R-:W-:Y:S02]  /*12cd0*/  SHF.R.U32.HI R14, RZ, 0x2, R13.reuse ;  /* 0x00000002ff0e7819 */ /* 0x100fe4000001160d */
[----:B------:R-:W-:Y:S01]  /*12ce0*/  SHF.R.U32.HI R13, RZ, 0x5, R13 ;  /* 0x00000005ff0d7819 */ /* 0x000fe2000001160d */
[----:B------:R-:W-:Y:S01]  /*12cf0*/  IMAD R10, R4, UR7, R10 ;  /* 0x00000007040a7c24 */ /* 0x000fe2000f8e020a */
[----:B------:R-:W-:Y:S01]  /*12d00*/  ULDC.64 UR6, c[0x0][0x318] ;  /* 0x0000c60000067ab9 */ /* 0x000fe20000000a00 */
[----:B------:R-:W-:-:S02]  /*12d10*/  IMAD R22, R18, UR5, RZ ;  /* 0x0000000512167c24 */ /* 0x000fc4000f8e02ff */
        /* <DEDUP_REMOVED lines=56> */
.L_x_2603:
        /* <DEDUP_REMOVED lines=12> */
.L_x_2513:
[----:B------:R-:W-:Y:S02]  /*13160*/  PLOP3.LUT P1, PT, P1, P0, PT, 0xa2, 0x0 ;  /* 0x000000000000781c */ /* 0x000fe40000f21472 */
[----:B------:R-:W-:-:S08]  /*13170*/  @P0 R2UR P1, UR4, R0 ;  /* 0x00000000000402ca */ /* 0x000fd00000020000 */
[----:B------:R-:W-:-:S05]  /*13180*/  @P0 PLOP3.LUT P0, PT, P1, PT, PT, 0x80, 0x0 ;  /* 0x000000000000081c */ /* 0x000fca0000f0f070 */
[----:B------:R-:W-:Y:S01]  /*13190*/  @!P1 SYNCS.ARRIVE.TRANS64.RED.A0T1 RZ, [UR4+0x29870], RZ ;  /* 0x029870ffffff99a7 */ /* 0x000fe20008200404 */
[----:B------:R-:W-:Y:S07]  /*131a0*/  @!P1 ARRIVES.LDGSTSBAR.64.TRANSCNT [UR4+0x29870] ;  /* 0x02987000ff0099b0 */ /* 0x000fee0008000a84 */
[----:B------:R-:W-:Y:S05]  /*131b0*/  @P0 BRA.U.ANY `(.L_x_2513) ;  /* 0xfffffffd00e80947 */ /* 0x000fea000393ffff */
[----:B------:R-:W-:Y:S01]  /*131c0*/  NOP ;  /* 0x0000000000007918 */ /* 0x000fe20000000000 */
[----:B------:R-:W-:-:S13]  /*131d0*/  LOP3.LUT P6, RZ, R17, 0x40, RZ, 0xc0, !PT ;  /* 0x0000004011ff7812 */ /* 0x000fda00078cc0ff */
[----:B------:R-:W-:Y:S05]  /*131e0*/  @!P6 BRA `(.L_x_2514) ;  /* 0x000000000004e947 */ /* 0x000fea0003800000 */
[----:B------:R-:W-:Y:S01]  /*131f0*/  BPT.TRAP 0x1 ;  /* 0x000000040000795c */ /* 0x000fe20000300000 */
.L_x_2514:
[----:B------:R3:W-:Y:S01]  /*13200*/  SYNCS.ARRIVE.TRANS64.A1T0 RZ, [R0+URZ+0x29870], RZ ;  /* 0x029870ff00ff79a7 */ /* 0x0007e2000810003f */
[----:B------:R-:W-:Y:S05]  /*13210*/  @!P6 BRA `(.L_x_2515) ;  /* 0x000000000004e947 */ /* 0x000fea0003800000 */
[----:B------:R-:W-:Y:S01]  /*13220*/  BPT.TRAP 0x1 ;  /* 0x000000040000795c */ /* 0x000fe20000300000 */
.L_x_2515:
[----:B------:R-:W4:Y:S01]  /*13230*/  SYNCS.PHASECHK.TRANS64.TRYWAIT P0, [R0+URZ+0x29840], R29 ;  /* 0x0298401d000075a7 */ /* 0x000f22000800017f */
[----:B------:R-:W-:Y:S04]  /*13240*/  BSSY B0, `(.L_x_2516) ;  /* 0x0000002000007945 */ /* 0x000fe80003800000 */
[----:B----4-:R-:W-:Y:S05]  /*13250*/  @!P0 BRA `(.L_x_2517) ;  /* 0x0000004c00d48947 */ /* 0x010fea0003800000 */
.L_x_2604:
[----:B------:R-:W-:Y:S05]  /*13260*/  BSYNC B0 ;  /* 0x0000000000007941 */ /* 0x000fea0003800000 */
.L_x_2516:
[----:B--2---:R-:W2:Y:S01]  /*13270*/  LDL R9, [R1+0x14] ;  /* 0x0000140001097983 */ /* 0x004ea20000100800 */
        /* <DEDUP_REMOVED lines=29> */
[----:B--2---:R-:W-:Y:S01]  /*13450*/  IMAD R4, R19, 0x7800, R9 ;  /* 0x0000780013047824 */ /* 0x004fe200078e0209 */
[----:B------:R-:W-:Y:S07]  /*13460*/  BRA.DIV UR4, `(.L_x_2518) ;  /* 0x0000004e04647947 */ /* 0x000fee000b800000 */
[----:B------:R-:W2:Y:S01]  /*13470*/  SHFL.IDX PT, R3, R5, RZ, 0x1c1f ;  /* 0x001c1fff05037589 */ /* 0x000ea200000e0000 */
[C---:B------:R-:W-:Y:S01]  /*13480*/  LOP3.LUT P6, RZ, R17.reuse, 0x8, RZ, 0xc0, !PT ;  /* 0x0000000811ff7812 */ /* 0x040fe200078cc0ff */
[C-C-:B------:R-:W-:Y:S01]  /*13490*/  @P5 IMAD.IADD R9, R16.reuse, 0x1, R4.reuse ;  /* 0x0000000110095824 */ /* 0x140fe200078e0204 */
[----:B------:R-:W-:Y:S01]  /*134a0*/  LOP3.LUT P1, RZ, R17, 0x4, RZ, 0xc0, !PT ;  /* 0x0000000411ff7812 */ /* 0x000fe2000782c0ff */
[----:B------:R-:W5:Y:S01]  /*134b0*/  SHFL.IDX PT, R2, R6, RZ, 0x1c1f ;  /* 0x001c1fff06027589 */ /* 0x000f6200000e0000 */
[----:B------:R-:W-:-:S03]  /*134c0*/  @P4 IMAD.IADD R21, R16, 0x1, R4 ;  /* 0x0000000110154824 */ /* 0x000fc600078e0204 */
[----:B------:R-:W-:Y:S01]  /*134d0*/  SHFL.IDX PT, R7, R7, RZ, 0x1c1f ;  /* 0x001c1fff07077589 */ /* 0x000fe200000e0000 */
[----:B--2---:R-:W-:-:S05]  /*134e0*/  @P5 IADD3 R3, P0, R35, R3, RZ ;  /* 0x0000000323035210 */ /* 0x004fca0007f1e0ff */
        /* <DEDUP_REMOVED lines=9> */
[----:B--2---:R-:W2:Y:S01]  /*13580*/  SHFL.IDX PT, R3, R5, 0x1, 0x1c1f ;  /* 0x003c1f0005037f89 */ /* 0x004ea200000e0000 */
[----:B------:R-:W-:-:S03]  /*13590*/  @P3 IMAD.IADD R9, R16, 0x1, R4 ;  /* 0x0000000110093824 */ /* 0x000fc600078e0204 */
[----:B------:R-:W5:Y:S01]  /*135a0*/  SHFL.IDX PT, R2, R6, 0x1, 0x1c1f ;  /* 0x003c1f0006027f89 */ /* 0x000f6200000e0000 */
[----:B--2---:R-:W-:-:S05]  /*135b0*/  @P4 IADD3 R3, P0, R35, R3, RZ ;  /* 0x0000000323034210 */ /* 0x004fca0007f1e0ff */
[----:B-----5:R-:W-:-:S05]  /*135c0*/  @P4 IMAD.X R2, RZ, RZ, R2, P0 ;  /* 0x000000ffff024224 */ /* 0x020fca00000e0602 */
[----:B------:R-:W-:-:S04]  /*135d0*/  @P4 LOP3.LUT R3, R3, R2, RZ, 0x3c, !PT ;  /* 0x0000000203034212 */ /* 0x000fc800078e3cff */
[----:B------:R-:W-:-:S04]  /*135e0*/  @P4 LOP3.LUT R2, R3, R2, RZ, 0x3c, !PT ;  /* 0x0000000203024212 */ /* 0x000fc800078e3cff */
[----:B------:R-:W-:-:S05]  /*135f0*/  @P4 LOP3.LUT R3, R3, R2, RZ, 0x3c, !PT ;  /* 0x0000000203034212 */ /* 0x000fca00078e3cff */
[----:B------:R-:W-:Y:S04]  /*13600*/  @P4 LDGSTS.E.BYPASS.LTC128B.128 [R21+0x1ac00], desc[UR36][R2.64], !P5 ;  /* 0x1ac0000002154fae */ /* 0x000fe8000e901d64 */
[----:B------:R-:W-:Y:S04]  /*13610*/  @P4 LDGSTS.E.BYPASS.LTC128B.128 [R21+0x1d400], desc[UR36][R2.64+0x40], !P6 ;  /* 0x1d40004002154fae */ /* 0x000fe8000f101d64 */
[----:B------:R2:W-:Y:S04]  /*13620*/  @P4 LDGSTS.E.BYPASS.LTC128B.128 [R21+0x1fc00], desc[UR36][R2.64+0x80], !P1 ;  /* 0x1fc0008002154fae */ /* 0x0005e8000c901d64 */
[----:B--2---:R-:W2:Y:S01]  /*13630*/  SHFL.IDX PT, R3, R5, 0x2, 0x1c1f ;  /* 0x005c1f0005037f89 */ /* 0x004ea200000e0000 */
[----:B------:R-:W-:-:S03]  /*13640*/  @P2 IMAD.IADD R21, R16, 0x1, R4 ;  /* 0x0000000110152824 */ /* 0x000fc600078e0204 */
[----:B------:R-:W5:Y:S04]  /*13650*/  SHFL.IDX PT, R2, R6, 0x2, 0x1c1f ;  /* 0x005c1f0006027f89 */ /* 0x000f6800000e0000 */
[----:B------:R-:W-:Y:S01]  /*13660*/  SHFL.IDX PT, R6, R6, 0x3, 0x1c1f ;  /* 0x007c1f0006067f89 */ /* 0x000fe200000e0000 */
        /* <DEDUP_REMOVED lines=8> */
[----:B--2---:R-:W2:Y:S02]  /*136f0*/  SHFL.IDX PT, R2, R5, 0x3, 0x1c1f ;  /* 0x007c1f0005027f89 */ /* 0x004ea400000e0000 */
[----:B--2---:R-:W-:-:S05]  /*13700*/  @P2 IADD3 R2, P0, R35, R2, RZ ;  /* 0x0000000223022210 */ /* 0x004fca0007f1e0ff */
[----:B------:R-:W-:-:S05]  /*13710*/  @P2 IMAD.X R3, RZ, RZ, R6, P0 ;  /* 0x000000ffff032224 */ /* 0x000fca00000e0606 */
[----:B------:R-:W-:Y:S04]  /*13720*/  @P2 LDGSTS.E.BYPASS.LTC128B.128 [R21+0x1bc00], desc[UR36][R2.64], !P5 ;  /* 0x1bc0000002152fae */ /* 0x000fe8000e901d64 */
[----:B------:R-:W-:Y:S04]  /*13730*/  @P2 LDGSTS.E.BYPASS.LTC128B.128 [R21+0x1e400], desc[UR36][R2.64+0x40], !P6 ;  /* 0x1e40004002152fae */ /* 0x000fe8000f101d64 */
[----:B------:R2:W-:Y:S04]  /*13740*/  @P2 LDGSTS.E.BYPASS.LTC128B.128 [R21+0x20c00], desc[UR36][R2.64+0x80], !P1 ;  /* 0x20c0008002152fae */ /* 0x0005e8000c901d64 */
[----:B--2---:R2:W0:Y:S02]  /*13750*/  SHFL.IDX PT, R2, R8, RZ, 0x1c1f ;  /* 0x001c1fff08027589 */ /* 0x00442400000e0000 */
.L_x_2616:
[----:B------:R-:W-:Y:S01]  /*13760*/  LOP3.LUT P0, RZ, R17, 0x100, RZ, 0xc0, !PT ;  /* 0x0000010011ff7812 */ /* 0x000fe2000780c0ff */
[----:B------:R-:W-:-:S12]  /*13770*/  BSSY B0, `(.L_x_2519) ;  /* 0x000000e000007945 */ /* 0x000fd80003800000 */
[----:B------:R-:W-:Y:S05]  /*13780*/  @!P0 BRA `(.L_x_2520) ;  /* 0x0000000000308947 */ /* 0x000fea0003800000 */
[C---:B------:R-:W-:Y:S01]  /*13790*/  LOP3.LUT P3, RZ, R17.reuse, 0x10, RZ, 0xc0, !PT ;  /* 0x0000001011ff7812 */ /* 0x040fe2000786c0ff */
[----:B------:R-:W-:Y:S01]  /*137a0*/  IMAD.IADD R4, R16, 0x1, R4 ;  /* 0x0000000110047824 */ /* 0x000fe200078e0204 */
[C---:B------:R-:W-:Y:S02]  /*137b0*/  LOP3.LUT P2, RZ, R17.reuse, 0x8, RZ, 0xc0, !PT ;  /* 0x0000000811ff7812 */ /* 0x040fe4000784c0ff */
[----:B------:R-:W-:Y:S02]  /*137c0*/  LOP3.LUT P1, RZ, R17, 0x4, RZ, 0xc0, !PT ;  /* 0x0000000411ff7812 */ /* 0x000fe4000782c0ff */
[----:B0-----:R-:W-:-:S05]  /*137d0*/  IADD3 R2, P0, R35, R2, RZ ;  /* 0x0000000223027210 */ /* 0x001fca0007f1e0ff */
[----:B------:R-:W-:-:S05]  /*137e0*/  IMAD.X R3, RZ, RZ, R7, P0 ;  /* 0x000000ffff037224 */ /* 0x000fca00000e0607 */
[----:B------:R-:W-:Y:S01]  /*137f0*/  @!PT LDS RZ, [RZ] ;  /* 0x00000000fffff984 */ /* 0x000fe20000000800 */
[----:B------:R-:W-:Y:S01]  /*13800*/  @!PT LDS RZ, [RZ] ;  /* 0x00000000fffff984 */ /* 0x000fe20000000800 */
[----:B------:R-:W-:Y:S01]  /*13810*/  @!PT LDS RZ, [RZ] ;  /* 0x00000000fffff984 */ /* 0x000fe20000000800 */
[----:B------:R0:W-:Y:S04]  /*13820*/  LDGSTS.E.BYPASS.LTC128B.128 [R4+0x1c400], desc[UR36][R2.64], !P3 ;  /* 0x1c40000002047fae */ /* 0x0001e8000d901d64 */
[----:B------:R0:W-:Y:S04]  /*13830*/  LDGSTS.E.BYPASS.LTC128B.128 [R4+0x1ec00], desc[UR36][R2.64+0x40], !P2 ;  /* 0x1ec0004002047fae */ /* 0x0001e8000d101d64 */
[----:B------:R0:W-:Y:S02]  /*13840*/  LDGSTS.E.BYPASS.LTC128B.128 [R4+0x21400], desc[UR36][R2.64+0x80], !P1 ;  /* 0x2140008002047fae */ /* 0x0001e4000c901d64 */
.L_x_2520:
[----:B------:R-:W-:Y:S05]  /*13850*/  BSYNC B0 ;  /* 0x0000000000007941 */ /* 0x000fea0003800000 */
.L_x_2519:
[----:B------:R-:W-:Y:S01]  /*13860*/  NOP ;  /* 0x0000000000007918 */ /* 0x000fe20000000000 */
[----:B------:R-:W-:-:S13]  /*13870*/  PLOP3.LUT P0, PT, PT, PT, PT, 0x80, 0x0 ;  /* 0x000000000000781c */ /* 0x000fda0003f0f070 */
.L_x_2521:
        /* <DEDUP_REMOVED lines=10> */
.L_x_2522:
[----:B------:R0:W-:Y:S02]  /*13920*/  SYNCS.ARRIVE.TRANS64.A1T0 RZ, [R0+URZ+0x29830], RZ ;  /* 0x029830ff00ff79a7 */ /* 0x0001e4000810003f */
[----:B------:R-:W-:Y:S05]  /*13930*/  WARPSYNC.ALL ;  /* 0x0000000000007948 */ /* 0x000fea0003800000 */
[----:B0--34-:R-:W-:Y:S01]  /*13940*/  VIADD R0, R16, 0x14400 ;  /* 0x0001440010007836 */ /* 0x019fe20000000000 */
[----:B------:R-:W-:Y:S01]  /*13950*/  USHF.R.S32.HI UR4, URZ, 0x1f, UR40 ;  /* 0x0000001f3f047899 */ /* 0x000fe20008011428 */
[----:B------:R-:W-:Y:S01]  /*13960*/  BAR.SYNC.DEFER_BLOCKING 0x8, 0x180 ;  /* 0x0206000000007b1d */ /* 0x000fe20000010000 */
[----:B------:R-:W-:Y:S02]  /*13970*/  UISETP.NE.AND UP0, UPT, UR48, URZ, UPT ;  /* 0x0000003f3000728c */ /* 0x000fe4000bf05270 */
[----:B------:R-:W-:-:S02]  /*13980*/  LOP3.LUT P0, RZ, R0, 0x1bf, RZ, 0xc0, !PT ;  /* 0x000001bf00ff7812 */ /* 0x000fc4000780c0ff */
[----:B------:R-:W-:Y:S01]  /*13990*/  USEL UR42, UR42, URZ, !UP0 ;  /* 0x0000003f2a2a7287 */ /* 0x000fe2000c000000 */
[----:B------:R-:W-:Y:S01]  /*139a0*/  BSSY B6, `(.L_x_2523) ;  /* 0x0000018000067945 */ /* 0x000fe20003800000 */
[----:B------:R-:W-:Y:S02]  /*139b0*/  ULDC.64 UR6, c[0x0][0x298] ;  /* 0x0000a60000067ab9 */ /* 0x000fe40000000a00 */
[----:B------:R-:W-:Y:S02]  /*139c0*/  UIMAD UR4, UR4, UR6, URZ ;  /* 0x00000006040472a4 */ /* 0x000fe4000f8e023f */
[----:B------:R-:W-:Y:S02]  /*139d0*/  UIMAD.WIDE.U32 UR38, UR40, UR6, URZ ;  /* 0x00000006282672a5 */ /* 0x000fe4000f8e003f */
[----:B------:R-:W-:Y:S02]  /*139e0*/  UIMAD UR4, UR40, UR7, UR4 ;  /* 0x00000007280472a4 */ /* 0x000fe4000f8e0204 */
[----:B------:R-:W-:-:S02]  /*139f0*/  USEL UR40, UR43, URZ, !UP0 ;  /* 0x0000003f2b287287 */ /* 0x000fc4000c000000 */
        /* <DEDUP_REMOVED lines=13> */
[----:B--2---:R-:W-:Y:S02]  /*13ad0*/  IMAD.MOV.U32 R8, RZ, RZ, 0x70 ;  /* 0x00000070ff087424 */ /* 0x004fe400078e00ff */
[----:B------:R-:W-:Y:S02]  /*13ae0*/  IMAD.MOV.U32 R12, RZ, RZ, 0x1 ;  /* 0x00000001ff0c7424 */ /* 0x000fe400078e00ff */
[----:B------:R-:W-:-:S07]  /*13af0*/  IMAD.MOV.U32 R13, RZ, RZ, RZ ;  /* 0x000000ffff0d7224 */ /* 0x000fce00078e00ff */
[----:B------:R-:W-:-:S07]  /*13b00*/  LEPC R20, `(.L_x_2524) ;  /* 0x000000001014794e */ /* 0x000fce0000000000 */
[----:B01----:R-:W-:Y:S05]  /*13b10*/  CALL.ABS.NOINC R2 ;  /* 0x0000000002007343 */ /* 0x003fea0003c00000 */
.L_x_2524:
[----:B------:R-:W-:Y:S05]  /*13b20*/  BSYNC B6 ;  /* 0x0000000000067941 */ /* 0x000fea0003800000 */
.L_x_2523:
[----:B------:R-:W0:Y:S01]  /*13b30*/  S2R R2, SR_TID.X ;  /* 0x0000000000027919 */ /* 0x000e220000002100 */
[----:B--2---:R2:W5:Y:S01]  /*13b40*/  LDL R8, [R1+0x24] ;  /* 0x0000240001087983 */ /* 0x0045620000100800 */
[----:B------:R-:W-:Y:S01]  /*13b50*/  ISETP.NE.AND P6, PT, R30, 0x1, PT ;  /* 0x000000011e00780c */ /* 0x000fe20003fc5270 */
[----:B------:R-:W-:-:S12]  /*13b60*/  ULDC.64 UR6, c[0x0][0x2d8] ;  /* 0x0000b60000067ab9 */ /* 0x000fd80000000a00 */
[----:B------:R-:W3:Y:S01]  /*13b70*/  @P6 LDC R5, c[0x0][0x44c] ;  /* 0x00011300ff056b82 */ /* 0x000ee20000000800 */
[----:B------:R-:W-:-:S07]  /*13b80*/  R2UR UR8, R18 ;  /* 0x00000000120872ca */ /* 0x000fce00000e0000 */
[----:B------:R-:W4:Y:S01]  /*13b90*/  @P6 LDC R3, c[0x0][0x450] ;  /* 0x00011400ff036b82 */ /* 0x000f220000000800 */
[----:B0-----:R-:W-:-:S04]  /*13ba0*/  LOP3.LUT R20, R2, 0x7f, RZ, 0xc0, !PT ;  /* 0x0000007f02147812 */ /* 0x001fc800078ec0ff */
[----:B------:R-:W-:Y:S02]  /*13bb0*/  SHF.R.U32.HI R21, RZ, 0x2, R20 ;  /* 0x00000002ff157819 */ /* 0x000fe40000011614 */
[----:B------:R-:W2:Y:S01]  /*13bc0*/  LDL R20, [R1+0x4] ;  /* 0x0000040001147983 */ /* 0x000ea20000100800 */
[----:B------:R-:W-:-:S05]  /*13bd0*/  IMAD.SHL.U32 R2, R2, 0x20, RZ ;  /* 0x0000002002027824 */ /* 0x000fca00078e00ff */
[----:B------:R-:W-:Y:S02]  /*13be0*/  LOP3.LUT R2, R21, 0x60, R2, 0xf8, !PT ;  /* 0x0000006015027812 */ /* 0x000fe400078ef802 */
[----:B------:R-:W-:Y:S01]  /*13bf0*/  R2UR UR9, R18 ;  /* 0x00000000120972ca */ /* 0x000fe200000e0000 */
[----:B------:R-:W-:Y:S01]  /*13c00*/  UMOV UR4, UR38 ;  /* 0x0000002600047c82 */ /* 0x000fe20008000000 */
[----:B------:R-:W-:Y:S02]  /*13c10*/  UMOV UR5, UR43 ;  /* 0x0000002b00057c82 */ /* 0x000fe40008000000 */
[----:B------:R-:W-:Y:S01]  /*13c20*/  UIMAD.WIDE.U32 UR4, UR8, UR6, UR4 ;  /* 0x00000006080472a5 */ /* 0x000fe2000f8e0004 */
[----:B------:R-:W0:Y:S08]  /*13c30*/  S2R R21, SR_TID.X ;  /* 0x0000000000157919 */ /* 0x000e300000002100 */
[----:B------:R-:W-:-:S03]  /*13c40*/  UIMAD UR5, UR9, UR7, UR5 ;  /* 0x00000007090572a4 */ /* 0x000fc6000f8e0205 */
[----:B------:R-:W-:Y:S02]  /*13c50*/  ULDC.64 UR8, c[0x0][0x2e0] ;  /* 0x0000b80000087ab9 */ /* 0x000fe40000000a00 */
[----:B------:R-:W-:Y:S02]  /*13c60*/  UIMAD UR6, UR42, UR8, URZ ;  /* 0x000000082a0672a4 */ /* 0x000fe4000f8e023f */
[----:B------:R-:W-:Y:S02]  /*13c70*/  UIMAD.WIDE.U32 UR4, UR40, UR8, UR4 ;  /* 0x00000008280472a5 */ /* 0x000fe4000f8e0004 */
[----:B------:R-:W-:-:S03]  /*13c80*/  UIMAD UR6, UR40, UR9, UR6 ;  /* 0x00000009280672a4 */ /* 0x000fc6000f8e0206 */
[----:B------:R-:W-:Y:S01]  /*13c90*/  ULDC.64 UR8, c[0x0][0x2d0] ;  /* 0x0000b40000087ab9 */ /* 0x000fe20000000a00 */
[----:B------:R-:W-:Y:S01]  /*13ca0*/  UIADD3 UR5, UR5, UR6, URZ ;  /* 0x0000000605057290 */ /* 0x000fe2000fffe03f */
[C---:B------:R-:W-:Y:S02]  /*13cb0*/  LOP3.LUT R7, R35.reuse, 0x40, RZ, 0xfc, !PT ;  /* 0x0000004023077812 */ /* 0x040fe400078efcff */
[----:B------:R-:W-:Y:S02]  /*13cc0*/  LOP3.LUT R6, R35, 0x80, RZ, 0xfc, !PT ;  /* 0x0000008023067812 */ /* 0x000fe400078efcff */
[----:B0-----:R-:W-:-:S04]  /*13cd0*/  LOP3.LUT R21, R21, 0x7f, RZ, 0xc0, !PT ;  /* 0x0000007f15157812 */ /* 0x001fc800078ec0ff */
[----:B------:R-:W-:Y:S01]  /*13ce0*/  SHF.R.U32.HI R9, RZ, 0x2, R21 ;  /* 0x00000002ff097819 */ /* 0x000fe20000011615 */
[----:B--2---:R-:W-:-:S04]  /*13cf0*/  IMAD R0, R20, 0x80, R2 ;  /* 0x0000008014007824 */ /* 0x004fc800078e0202 */
[----:B---3--:R-:W-:Y:S02]  /*13d00*/  @P6 IMAD.HI.U32 R4, R0, R5, RZ ;  /* 0x0000000500046227 */ /* 0x008fe400078e00ff */
[----:B------:R-:W0:Y:S02]  /*13d10*/  LDC R5, c[0x0][0x448] ;  /* 0x00011200ff057b82 */ /* 0x000e240000000800 */
[----:B------:R-:W-:Y:S01]  /*13d20*/  IMAD.MOV.U32 R2, RZ, RZ, R0 ;  /* 0x000000ffff027224 */ /* 0x000fe200078e0000 */
[----:B----4-:R-:W-:-:S04]  /*13d30*/  @P6 SHF.R.U32.HI R2, RZ, R3, R4 ;  /* 0x00000003ff026219 */ /* 0x010fc80000011604 */
[--C-:B------:R-:W-:Y:S01]  /*13d40*/  SHF.R.S32.HI R4, RZ, 0x1f, R2.reuse ;  /* 0x0000001fff047819 */ /* 0x100fe20000011402 */
[----:B------:R-:W-:-:S04]  /*13d50*/  IMAD.MOV R3, RZ, RZ, -R2 ;  /* 0x000000ffff037224 */ /* 0x000fc800078e0a02 */
[----:B------:R-:W-:-:S04]  /*13d60*/  IMAD R4, R4, UR8, RZ ;  /* 0x0000000804047c24 */ /* 0x000fc8000f8e02ff */
[----:B------:R-:W-:Y:S02]  /*13d70*/  IMAD R4, R2, UR9, R4 ;  /* 0x0000000902047c24 */ /* 0x000fe4000f8e0204 */
[----:B0-----:R-:W-:Y:S02]  /*13d80*/  IMAD R0, R5, R3, R0 ;  /* 0x0000000305007224 */ /* 0x001fe400078e0200 */
[----:B------:R-:W-:-:S04]  /*13d90*/  IMAD.U32 R3, RZ, RZ, UR8 ;  /* 0x00000008ff037e24 */ /* 0x000fc8000f8e00ff */
[----:B------:R-:W-:Y:S01]  /*13da0*/  IMAD.WIDE.U32 R2, R2, R3, UR4 ;  /* 0x0000000402027e25 */ /* 0x000fe2000f8e0003 */
[----:B------:R-:W-:-:S03]  /*13db0*/  ULDC.64 UR4, c[0x0][0x2c8] ;  /* 0x0000b20000047ab9 */ /* 0x000fc60000000a00 */
[----:B------:R-:W-:Y:S01]  /*13dc0*/  IMAD.IADD R3, R3, 0x1, R4 ;  /* 0x0000000103037824 */ /* 0x000fe200078e0204 */
[----:B------:R-:W-:Y:S01]  /*13dd0*/  SHF.R.S32.HI R4, RZ, 0x1f, R0 ;  /* 0x0000001fff047819 */ /* 0x000fe20000011400 */
[----:B------:R-:W-:-:S04]  /*13de0*/  IMAD.WIDE.U32 R2, R0, UR4, R2 ;  /* 0x0000000400027c25 */ /* 0x000fc8000f8e0002 */
[----:B------:R-:W-:-:S04]  /*13df0*/  IMAD R4, R4, UR4, RZ ;  /* 0x0000000404047c24 */ /* 0x000fc8000f8e02ff */
[----:B------:R-:W-:Y:S01]  /*13e00*/  IMAD R4, R0, UR5, R4 ;  /* 0x0000000500047c24 */ /* 0x000fe2000f8e0204 */
[----:B------:R-:W-:Y:S02]  /*13e10*/  ULDC.64 UR4, c[0x0][0x280] ;  /* 0x0000a00000047ab9 */ /* 0x000fe40000000a00 */
[----:B------:R-:W-:Y:S01]  /*13e20*/  IADD3 R0, P0, R2, UR4, RZ ;  /* 0x0000000402007c10 */ /* 0x000fe2000ff1e0ff */
[----:B------:R-:W-:-:S03]  /*13e30*/  ULDC UR4, c[0x0][0x2b8] ;  /* 0x0000ae0000047ab9 */ /* 0x000fc60000000800 */
[----:B------:R-:W-:Y:S01]  /*13e40*/  IADD3.X R4, R3, UR5, R4, P0, !PT ;  /* 0x0000000503047c10 */ /* 0x000fe200087fe404 */
[----:B------:R-:W-:Y:S01]  /*13e50*/  UMOV UR5, 0xffffffff ;  /* 0xffffffff00057882 */ /* 0x000fe20000000000 */
[----:B------:R-:W-:Y:S02]  /*13e60*/  ISETP.GE.AND P3, PT, R35, UR4, PT ;  /* 0x0000000423007c0c */ /* 0x000fe4000bf66270 */
[----:B------:R-:W-:Y:S02]  /*13e70*/  ISETP.GE.AND P2, PT, R7, UR4, PT ;  /* 0x0000000407007c0c */ /* 0x000fe4000bf46270 */
[----:B------:R-:W-:Y:S01]  /*13e80*/  ISETP.GE.AND P1, PT, R6, UR4, PT ;  /* 0x0000000406007c0c */ /* 0x000fe2000bf26270 */
[----:B------:R-:W-:-:S12]  /*13e90*/  BRA.DIV UR5, `(.L_x_2525) ;  /* 0x0000004a05b87947 */ /* 0x000fd8000b800000 */
[----:B------:R-:W0:Y:S01]  /*13ea0*/  SHFL.IDX PT, R3, R0, RZ, 0x1c1f ;  /* 0x001c1fff00037589 */ /* 0x000e2200000e0000 */
[----:B------:R-:W-:Y:S02]  /*13eb0*/  IMAD R23, R23, R5, RZ ;  /* 0x0000000517177224 */ /* 0x000fe400078e02ff */
[----:B------:R-:W-:Y:S01]  /*13ec0*/  IMAD R5, R20, 0x80, R9 ;  /* 0x0000008014057824 */ /* 0x000fe200078e0209 */
[----:B------:R-:W2:Y:S04]  /*13ed0*/  SHFL.IDX PT, R2, R4, RZ, 0x1c1f ;  /* 0x001c1fff04027589 */ /* 0x000ea800000e0000 */
[----:B------:R-:W-:Y:S01]  /*13ee0*/  ISETP.GE.AND P0, PT, R5, R23, PT ;  /* 0x000000170500720c */ /* 0x000fe20003f06270 */
[----:B------:R-:W3:-:S12]  /*13ef0*/  SHFL.IDX PT, R14, R0, 0x1, 0x1c1f ;  /* 0x003c1f00000e7f89 */ /* 0x000ed800000e0000 */
[----:B0-----:R-:W-:-:S05]  /*13f00*/  @!P0 IADD3 R6, P4, R35, R3, RZ ;  /* 0x0000000323068210 */ /* 0x001fca0007f9e0ff */
[----:B--2---:R-:W-:Y:S02]  /*13f10*/  @!P0 IMAD.X R3, RZ, RZ, R2, P4 ;  /* 0x000000ffff038224 */ /* 0x004fe400020e0602 */
[----:B------:R-:W-:Y:S02]  /*13f20*/  @!P0 IMAD.MOV.U32 R2, RZ, RZ, R6 ;  /* 0x000000ffff028224 */ /* 0x000fe400078e0006 */
[----:B------:R-:W-:-:S03]  /*13f30*/  VIADD R6, R5, 0x20 ;  /* 0x0000002005067836 */ /* 0x000fc60000000000 */
        /* <DEDUP_REMOVED lines=16> */
[----:B--2---:R-:W-:Y:S01]  /*14040*/  @!P0 IADD3 R6, P4, R35, R14, RZ ;  /* 0x0000000e23068210 */ /* 0x004fe20007f9e0ff */
[----:B------:R-:W2:Y:S04]  /*14050*/  SHFL.IDX PT, R4, R4, 0x3, 0x1c1f ;  /* 0x007c1f0004047f89 */ /* 0x000ea800000e0000 */
[----:B------:R3:W4:Y:S01]  /*14060*/  SHFL.IDX PT, R14, R0, 0x3, 0x1c1f ;  /* 0x007c1f00000e7f89 */ /* 0x00072200000e0000 */
[----:B0-----:R-:W-:-:S02]  /*14070*/  @!P0 IMAD.X R7, RZ, RZ, R2, P4 ;  /* 0x000000ffff078224 */ /* 0x001fc400020e0602 */
[----:B------:R-:W-:Y:S02]  /*14080*/  @!P0 IMAD.MOV.U32 R2, RZ, RZ, R6 ;  /* 0x000000ffff028224 */ /* 0x000fe400078e0006 */
[----:B------:R-:W-:-:S05]  /*14090*/  @!P0 IMAD.MOV.U32 R3, RZ, RZ, R7 ;  /* 0x000000ffff038224 */ /* 0x000fca00078e0007 */
[----:B------:R3:W-:Y:S04]  /*140a0*/  @!P0 LDGSTS.E.BYPASS.LTC128B.128 [R8+0x15400], desc[UR36][R2.64], !P3 ;  /* 0x1540000002088fae */ /* 0x0007e8000d901d64 */
[----:B------:R3:W-:Y:S04]  /*140b0*/  @!P0 LDGSTS.E.BYPASS.LTC128B.128 [R8+0x17400], desc[UR36][R2.64+0x40], !P2 ;  /* 0x1740004002088fae */ /* 0x0007e8000d101d64 */
[----:B--2-4-:R3:W-:Y:S02]  /*140c0*/  @!P0 LDGSTS.E.BYPASS.LTC128B.128 [R8+0x19400], desc[UR36][R2.64+0x80], !P1 ;  /* 0x1940008002088fae */ /* 0x0147e4000c901d64 */
.L_x_2625:
[----:B---3--:R-:W-:Y:S01]  /*140d0*/  VIADD R0, R5, 0x60 ;  /* 0x0000006005007836 */ /* 0x008fe20000000000 */
        /* <DEDUP_REMOVED lines=11> */
.L_x_2527:
[----:B------:R-:W-:Y:S05]  /*14190*/  BSYNC B0 ;  /* 0x0000000000007941 */ /* 0x000fea0003800000 */
.L_x_2526:
[----:B------:R-:W-:Y:S01]  /*141a0*/  NOP ;  /* 0x0000000000007918 */ /* 0x000fe20000000000 */
[----:B------:R-:W-:-:S13]  /*141b0*/  PLOP3.LUT P0, PT, PT, PT, PT, 0x80, 0x0 ;  /* 0x000000000000781c */ /* 0x000fda0003f0f070 */
.L_x_2528:
[----:B------:R-:W-:Y:S02]  /*141c0*/  PLOP3.LUT P1, PT, P1, P0, PT, 0xa2, 0x0 ;  /* 0x000000000000781c */ /* 0x000fe40000f21472 */
[----:B------:R-:W-:-:S08]  /*141d0*/  @P0 R2UR P1, UR4, R16 ;  /* 0x00000000100402ca */ /* 0x000fd00000020000 */
[----:B------:R-:W-:-:S05]  /*141e0*/  @P0 PLOP3.LUT P0, PT, P1, PT, PT, 0x80, 0x0 ;  /* 0x000000000000081c */ /* 0x000fca0000f0f070 */
[----:B------:R-:W-:Y:S01]  /*141f0*/  @!P1 SYNCS.ARRIVE.TRANS64.RED.A0T1 RZ, [UR4+0x29800], RZ ;  /* 0x029800ffffff99a7 */ /* 0x000fe20008200404 */
[----:B------:R-:W-:Y:S07]  /*14200*/  @!P1 ARRIVES.LDGSTSBAR.64.TRANSCNT [UR4+0x29800] ;  /* 0x02980000ff0099b0 */ /* 0x000fee0008000a84 */
[----:B------:R-:W-:Y:S05]  /*14210*/  @P0 BRA.U.ANY `(.L_x_2528) ;  /* 0xfffffffd00e80947 */ /* 0x000fea000393ffff */
[----:B0-----:R-:W2:Y:S02]  /*14220*/  LDL.LU R2, [R1+0x28] ;  /* 0x0000280001027983 */ /* 0x001ea40000300800 */
        /* <DEDUP_REMOVED lines=11> */
.L_x_2626:
[----:B------:R-:W-:Y:S05]  /*142e0*/  BSYNC B0 ;  /* 0x0000000000007941 */ /* 0x000fea0003800000 */
.L_x_2529:
[----:B------:R-:W2:Y:S01]  /*142f0*/  LDL R0, [R1+0xc] ;  /* 0x00000c0001007983 */ /* 0x000ea20000100800 */
[----:B------:R-:W-:Y:S01]  /*14300*/  UIADD3 UR4, UR47, -0x2, URZ ;  /* 0xfffffffe2f047890 */ /* 0x000fe2000fffe03f */
[----:B--2---:R-:W-:-:S13]  /*14310*/  R2UR UR5, R0 ;  /* 0x00000000000572ca */ /* 0x004fda00000e0000 */
[----:B------:R-:W-:-:S06]  /*14320*/  UISETP.GE.AND UP0, UPT, UR4, UR5, UPT ;  /* 0x000000050400728c */ /* 0x000fcc000bf06270 */
[----:B------:R-:W-:-:S13]  /*14330*/  PLOP3.LUT P0, PT, PT, PT, UP0, 0x40, 0x0 ;  /* 0x000000000000781c */ /* 0x000fda0003f0e808 */
[----:B------:R-:W-:Y:S05]  /*14340*/  @P0 BRA `(.L_x_2531) ;  /* 0x0000001400b00947 */ /* 0x000fea0003800000 */
[----:B------:R-:W-:Y:S02]  /*14350*/  IMAD.MOV.U32 R20, RZ, RZ, R32 ;  /* 0x000000ffff147224 */ /* 0x000fe400078e0020 */
[----:B------:R-:W-:Y:S02]  /*14360*/  IMAD.MOV.U32 R10, RZ, RZ, R19 ;  /* 0x000000ffff0a7224 */ /* 0x000fe400078e0013 */
[----:B------:R-:W-:-:S07]  /*14370*/  IMAD.U32 R30, RZ, RZ, UR4 ;  /* 0x00000004ff1e7e24 */ /* 0x000fce000f8e00ff */
.L_x_2551:
        /* <DEDUP_REMOVED lines=50> */
[----:B------:R-:W-:Y:S01]  /*146a0*/  LOP3.LUT P1, RZ, R17, 0x40, RZ, 0xc0, !PT ;  /* 0x0000004011ff7812 */ /* 0x000fe2000782c0ff */
[----:B------:R-:W-:-:S05]  /*146b0*/  VIADD R19, R10, 0x1 ;  /* 0x000000010a137836 */ /* 0x000fca0000000000 */
[----:B------:R-:W-:Y:S01]  /*146c0*/  ISETP.NE.AND P0, PT, R19, 0x2, PT ;  /* 0x000000021300780c */ /* 0x000fe20003f05270 */
[----:B0-----:R-:W-:Y:S02]  /*146d0*/  IMAD.MOV R7, RZ, RZ, -R11 ;  /* 0x000000ffff077224 */ /* 0x001fe400078e0a0b */
[----:B------:R-:W-:Y:S02]  /*146e0*/  IMAD.MOV.U32 R6, RZ, RZ, RZ ;  /* 0x000000ffff067224 */ /* 0x000fe400078e00ff */
[----:B------:R-:W-:Y:S01]  /*146f0*/  IMAD R7, R7, UR4, R0 ;  /* 0x0000000407077c24 */ /* 0x000fe2000f8e0200 */
[----:B------:R-:W-:Y:S01]  /*14700*/  SEL R32, RZ, 0x1, P0 ;  /* 0x00000001ff207807 */ /* 0x000fe20000000000 */
[----:B------:R-:W-:Y:S01]  /*14710*/  IMAD.MOV.U32 R0, RZ, RZ, R30 ;  /* 0x000000ffff007224 */ /* 0x000fe200078e001e */
[----:B------:R-:W-:Y:S01]  /*14720*/  SEL R19, R19, RZ, P0 ;  /* 0x000000ff13137207 */ /* 0x000fe20000000000 */
[----:B------:R0:W5:Y:S01]  /*14730*/  @!P2 LDG.E R6, desc[UR36][R8.64] ;  /* 0x000000240806a981 */ /* 0x000162000c1e1900 */
[----:B------:R-:W-:Y:S01]  /*14740*/  VIADD R30, R30, 0xffffffff ;  /* 0xffffffff1e1e7836 */ /* 0x000fe20000000000 */
[----:B------:R-:W-:-:S02]  /*14750*/  LOP3.LUT R32, R20, R32, RZ, 0x3c, !PT ;  /* 0x0000002014207212 */ /* 0x000fc400078e3cff */
[----:B------:R-:W-:Y:S02]  /*14760*/  ISETP.GT.AND P2, PT, R0, R12, PT ;  /* 0x0000000c0000720c */ /* 0x000fe40003f44270 */
[----:B--2---:R-:W-:Y:S01]  /*14770*/  SHF.R.S32.HI R28, RZ, 0x1f, R5 ;  /* 0x0000001fff1c7819 */ /* 0x004fe20000011405 */
[----:B0-----:R-:W-:Y:S10]  /*14780*/  @!P1 BRA `(.L_x_2532) ;  /* 0x0000000000049947 */ /* 0x001ff40003800000 */
[----:B------:R-:W-:Y:S01]  /*14790*/  BPT.TRAP 0x1 ;  /* 0x000000040000795c */ /* 0x000fe20000300000 */
.L_x_2532:
[----:B------:R-:W-:Y:S01]  /*147a0*/  IMAD R0, R19, 0x8, R16 ;  /* 0x0000000813007824 */ /* 0x000fe200078e0210 */
[----:B------:R-:W-:Y:S01]  /*147b0*/  SHF.L.U32 R29, R32, 0x1f, RZ ;  /* 0x0000001f201d7819 */ /* 0x000fe200000006ff */
[----:B------:R-:W-:Y:S01]  /*147c0*/  BSSY B0, `(.L_x_2533) ;  /* 0x0000004000007945 */ /* 0x000fe20003800000 */
[----:B------:R-:W-:Y:S02]  /*147d0*/  SHF.R.S32.HI R25, RZ, 0x1f, R4 ;  /* 0x0000001fff197819 */ /* 0x000fe40000011404 */
[----:B------:R-:W0:Y:S02]  /*147e0*/  SYNCS.PHASECHK.TRANS64.TRYWAIT P0, [R0+URZ+0x29880], R29 ;  /* 0x0298801d000075a7 */ /* 0x000e24000800017f */
[----:B0-----:R-:W-:Y:S05]  /*147f0*/  @!P0 BRA `(.L_x_2534) ;  /* 0x0000004400b48947 */ /* 0x001fea0003800000 */
.L_x_2627:
[----:B------:R-:W-:Y:S05]  /*14800*/  BSYNC B0 ;  /* 0x0000000000007941 */ /* 0x000fea0003800000 */
.L_x_2533:
        /* <DEDUP_REMOVED lines=33> */
[----:B-1----:R-:W-:Y:S01]  /*14a20*/  IADD3.X R22, R23, UR7, R9, P0, !PT ;  /* 0x0000000717167c10 */ /* 0x002fe200087fe409 */
        /* <DEDUP_REMOVED lines=33> */
.L_x_2639:
        /* <DEDUP_REMOVED lines=9> */
.L_x_2536:
        /* <DEDUP_REMOVED lines=10> */
.L_x_2537:
[----:B------:R3:W-:Y:S01]  /*14d70*/  SYNCS.ARRIVE.TRANS64.A1T0 RZ, [R0+URZ+0x29870], RZ ;  /* 0x029870ff00ff79a7 */ /* 0x0007e2000810003f */
[----:B------:R-:W-:Y:S05]  /*14d80*/  @!P3 BRA `(.L_x_2538) ;  /* 0x000000000004b947 */ /* 0x000fea0003800000 */
[----:B------:R-:W-:Y:S01]  /*14d90*/  BPT.TRAP 0x1 ;  /* 0x000000040000795c */ /* 0x000fe20000300000 */
.L_x_2538:
[----:B------:R-:W4:Y:S01]  /*14da0*/  SYNCS.PHASECHK.TRANS64.TRYWAIT P0, [R0+URZ+0x29840], R29 ;  /* 0x0298401d000075a7 */ /* 0x000f22000800017f */
[----:B------:R-:W-:Y:S04]  /*14db0*/  BSSY B0, `(.L_x_2539) ;  /* 0x0000002000007945 */ /* 0x000fe80003800000 */
[----:B----4-:R-:W-:Y:S05]  /*14dc0*/  @!P0 BRA `(.L_x_2540) ;  /* 0x0000004400c88947 */ /* 0x010fea0003800000 */
.L_x_2640:
[----:B------:R-:W-:Y:S05]  /*14dd0*/  BSYNC B0 ;  /* 0x0000000000007941 */ /* 0x000fea0003800000 */
.L_x_2539:
[----:B------:R-:W5:Y:S01]  /*14de0*/  LDL R11, [R1+0x14] ;  /* 0x00001400010b7983 */ /* 0x000f620000100800 */
[----:B------:R-:W-:Y:S01]  /*14df0*/  ULDC.64 UR4, c[0x0][0x300] ;  /* 0x0000c00000047ab9 */ /* 0x000fe20000000a00 */
[----:B------:R-:W-:Y:S01]  /*14e00*/  ULDC.64 UR6, c[0x0][0x310] ;  /* 0x0000c40000067ab9 */ /* 0x000fe20000000a00 */
[----:B------:R-:W-:Y:S01]  /*14e10*/  IMAD R8, R25, UR4, RZ ;  /* 0x0000000419087c24 */ /* 0x000fe2000f8e02ff */
[C---:B------:R-:W-:Y:S01]  /*14e20*/  LOP3.LUT P4, RZ, R17.reuse, 0x10, RZ, 0xc0, !PT ;  /* 0x0000001011ff7812 */ /* 0x040fe2000788c0ff */
[C---:B--2---:R-:W-:Y:S01]  /*14e30*/  IMAD.WIDE.U32 R2, R4.reuse, UR4, RZ ;  /* 0x0000000404027c25 */ /* 0x044fe2000f8e00ff */
        /* <DEDUP_REMOVED lines=28> */
[----:B-----5:R-:W-:Y:S01]  /*15000*/  IMAD R7, R19, 0x7800, R11 ;  /* 0x0000780013077824 */ /* 0x020fe200078e020b */
[----:B------:R-:W-:Y:S07]  /*15010*/  BRA.DIV UR4, `(.L_x_2541) ;  /* 0x0000004604487947 */ /* 0x000fee000b800000 */
[----:B------:R-:W2:Y:S01]  /*15020*/  SHFL.IDX PT, R2, R4, RZ, 0x1c1f ;  /* 0x001c1fff04027589 */ /* 0x000ea200000e0000 */
[----:B------:R-:W-:-:S03]  /*15030*/  IMAD.IADD R7, R16, 0x1, R7 ;  /* 0x0000000110077824 */ /* 0x000fc600078e0207 */
[----:B------:R-:W5:Y:S04]  /*15040*/  SHFL.IDX PT, R3, R5, RZ, 0x1c1f ;  /* 0x001c1fff05037589 */ /* 0x000f6800000e0000 */
[----:B------:R-:W-:Y:S04]  /*15050*/  SHFL.IDX PT, R9, R5, 0x2, 0x1c1f ;  /* 0x005c1f0005097f89 */ /* 0x000fe800000e0000 */
[----:B------:R-:W-:Y:S01]  /*15060*/  SHFL.IDX PT, R8, R8, RZ, 0x1c1f ;  /* 0x001c1fff08087589 */ /* 0x000fe200000e0000 */
[----:B--2---:R-:W-:-:S05]  /*15070*/  IADD3 R2, P0, R35, R2, RZ ;  /* 0x0000000223027210 */ /* 0x004fca0007f1e0ff */
[----:B-----5:R-:W-:-:S05]  /*15080*/  IMAD.X R3, RZ, RZ, R3, P0 ;  /* 0x000000ffff037224 */ /* 0x020fca00000e0603 */
[----:B------:R-:W-:Y:S04]  /*15090*/  LDGSTS.E.BYPASS.LTC128B.128 [R7+0x1a400], desc[UR36][R2.64], !P4 ;  /* 0x1a40000002077fae */ /* 0x000fe8000e101d64 */
[----:B------:R-:W-:Y:S04]  /*150a0*/  LDGSTS.E.BYPASS.LTC128B.128 [R7+0x1cc00], desc[UR36][R2.64+0x40], !P3 ;  /* 0x1cc0004002077fae */ /* 0x000fe8000d901d64 */
[----:B------:R2:W-:Y:S04]  /*150b0*/  LDGSTS.E.BYPASS.LTC128B.128 [R7+0x1f400], desc[UR36][R2.64+0x80], !P1 ;  /* 0x1f40008002077fae */ /* 0x0005e8000c901d64 */
[----:B--2---:R-:W2:Y:S04]  /*150c0*/  SHFL.IDX PT, R2, R4, 0x1, 0x1c1f ;  /* 0x003c1f0004027f89 */ /* 0x004ea800000e0000 */
[----:B------:R-:W5:Y:S01]  /*150d0*/  SHFL.IDX PT, R3, R5, 0x1, 0x1c1f ;  /* 0x003c1f0005037f89 */ /* 0x000f6200000e0000 */
[----:B--2---:R-:W-:-:S05]  /*150e0*/  IADD3 R2, P0, R35, R2, RZ ;  /* 0x0000000223027210 */ /* 0x004fca0007f1e0ff */
[----:B-----5:R-:W-:-:S05]  /*150f0*/  IMAD.X R3, RZ, RZ, R3, P0 ;  /* 0x000000ffff037224 */ /* 0x020fca00000e0603 */
[----:B------:R-:W-:Y:S04]  /*15100*/  LDGSTS.E.BYPASS.LTC128B.128 [R7+0x1ac00], desc[UR36][R2.64], !P4 ;  /* 0x1ac0000002077fae */ /* 0x000fe8000e101d64 */
[----:B------:R-:W-:Y:S04]  /*15110*/  LDGSTS.E.BYPASS.LTC128B.128 [R7+0x1d400], desc[UR36][R2.64+0x40], !P3 ;  /* 0x1d40004002077fae */ /* 0x000fe8000d901d64 */
[----:B------:R2:W-:Y:S04]  /*15120*/  LDGSTS.E.BYPASS.LTC128B.128 [R7+0x1fc00], desc[UR36][R2.64+0x80], !P1 ;  /* 0x1fc0008002077fae */ /* 0x0005e8000c901d64 */
[----:B--2---:R-:W2:Y:S02]  /*15130*/  SHFL.IDX PT, R2, R4, 0x2, 0x1c1f ;  /* 0x005c1f0004027f89 */ /* 0x004ea400000e0000 */
[----:B--2---:R-:W-:-:S05]  /*15140*/  IADD3 R2, P0, R35, R2, RZ ;  /* 0x0000000223027210 */ /* 0x004fca0007f1e0ff */
[----:B------:R-:W-:Y:S02]  /*15150*/  IMAD.X R3, RZ, RZ, R9, P0 ;  /* 0x000000ffff037224 */ /* 0x000fe400000e0609 */
[----:B------:R-:W-:Y:S04]  /*15160*/  SHFL.IDX PT, R9, R5, 0x3, 0x1c1f ;  /* 0x007c1f0005097f89 */ /* 0x000fe800000e0000 */
[----:B------:R-:W-:Y:S04]  /*15170*/  LDGSTS.E.BYPASS.LTC128B.128 [R7+0x1b400], desc[UR36][R2.64], !P4 ;  /* 0x1b40000002077fae */ /* 0x000fe8000e101d64 */
[----:B------:R-:W-:Y:S04]  /*15180*/  LDGSTS.E.BYPASS.LTC128B.128 [R7+0x1dc00], desc[UR36][R2.64+0x40], !P3 ;  /* 0x1dc0004002077fae */ /* 0x000fe8000d901d64 */
[----:B------:R2:W-:Y:S04]  /*15190*/  LDGSTS.E.BYPASS.LTC128B.128 [R7+0x20400], desc[UR36][R2.64+0x80], !P1 ;  /* 0x2040008002077fae */ /* 0x0005e8000c901d64 */
[----:B--2---:R-:W2:Y:S02]  /*151a0*/  SHFL.IDX PT, R2, R4, 0x3, 0x1c1f ;  /* 0x007c1f0004027f89 */ /* 0x004ea400000e0000 */
[----:B--2---:R-:W-:-:S05]  /*151b0*/  IADD3 R2, P0, R35, R2, RZ ;  /* 0x0000000223027210 */ /* 0x004fca0007f1e0ff */
[----:B------:R-:W-:-:S05]  /*151c0*/  IMAD.X R3, RZ, RZ, R9, P0 ;  /* 0x000000ffff037224 */ /* 0x000fca00000e0609 */
[----:B------:R-:W-:Y:S04]  /*151d0*/  LDGSTS.E.BYPASS.LTC128B.128 [R7+0x1bc00], desc[UR36][R2.64], !P4 ;  /* 0x1bc0000002077fae */ /* 0x000fe8000e101d64 */
[----:B------:R-:W-:Y:S04]  /*151e0*/  LDGSTS.E.BYPASS.LTC128B.128 [R7+0x1e400], desc[UR36][R2.64+0x40], !P3 ;  /* 0x1e40004002077fae */ /* 0x000fe8000d901d64 */
[----:B------:R2:W-:Y:S04]  /*151f0*/  LDGSTS.E.BYPASS.LTC128B.128 [R7+0x20c00], desc[UR36][R2.64+0x80], !P1 ;  /* 0x20c0008002077fae */ /* 0x0005e8000c901d64 */
[----:B--2---:R2:W0:Y:S02]  /*15200*/  SHFL.IDX PT, R2, R6, RZ, 0x1c1f ;  /* 0x001c1fff06027589 */ /* 0x00442400000e0000 */
.L_x_2652:
        /* <DEDUP_REMOVED lines=10> */
.L_x_2542:
        /* <DEDUP_REMOVED lines=10> */
.L_x_2543:
[----:B------:R3:W-:Y:S02]  /*15350*/  SYNCS.ARRIVE.TRANS64.A1T0 RZ, [R0+URZ+0x29830], RZ ;  /* 0x029830ff00ff79a7 */ /* 0x0007e4000810003f */
[----:B---34-:R-:W-:-:S05]  /*15360*/  IMAD.U32 R0, RZ, RZ, UR45 ;  /* 0x0000002dff007e24 */ /* 0x018fca000f8e00ff */
[----:B------:R-:W-:-:S13]  /*15370*/  ISETP.NE.AND P0, PT, R0, 0x3, PT ;  /* 0x000000030000780c */ /* 0x000fda0003f05270 */
[----:B------:R-:W-:Y:S05]  /*15380*/  @!P0 BRA `(.L_x_2544) ;  /* 0x0000000000048947 */ /* 0x000fea0003800000 */
[----:B------:R-:W-:Y:S01]  /*15390*/  BPT.TRAP 0x1 ;  /* 0x000000040000795c */ /* 0x000fe20000300000 */
.L_x_2544:
[----:B0-----:R-:W-:Y:S01]  /*153a0*/  LOP3.LUT R3, R20, 0x1, RZ, 0x3c, !PT ;  /* 0x0000000114037812 */ /* 0x001fe200078e3cff */
[----:B------:R-:W-:Y:S01]  /*153b0*/  IMAD R0, R10, 0x8, R16 ;  /* 0x000000080a007824 */ /* 0x000fe200078e0210 */
[----:B------:R-:W-:Y:S02]  /*153c0*/  BSSY B0, `(.L_x_2545) ;  /* 0x0000004000007945 */ /* 0x000fe40003800000 */
[----:B------:R-:W-:-:S04]  /*153d0*/  SHF.L.U32 R3, R3, 0x1f, RZ ;  /* 0x0000001f03037819 */ /* 0x000fc800000006ff */
[----:B------:R-:W0:Y:S02]  /*153e0*/  SYNCS.PHASECHK.TRANS64.TRYWAIT P1, [R0+URZ+0x29870], R3 ;  /* 0x02987003000075a7 */ /* 0x000e24000802017f */
[----:B0-----:R-:W-:Y:S05]  /*153f0*/  @!P1 BRA `(.L_x_2546) ;  /* 0x0000004400d09947 */ /* 0x001fea0003800000 */
.L_x_2653:
[----:B------:R-:W-:Y:S05]  /*15400*/  BSYNC B0 ;  /* 0x0000000000007941 */ /* 0x000fea0003800000 */
.L_x_2545:
[----:B------:R-:W-:-:S13]  /*15410*/  LOP3.LUT P1, RZ, R17, 0x40, RZ, 0xc0, !PT ;  /* 0x0000004011ff7812 */ /* 0x000fda000782c0ff */
[----:B------:R-:W-:Y:S05]  /*15420*/  @!P1 BRA `(.L_x_2547) ;  /* 0x0000000000049947 */ /* 0x000fea0003800000 */
[----:B------:R-:W-:Y:S01]  /*15430*/  BPT.TRAP 0x1 ;  /* 0x000000040000795c */ /* 0x000fe20000300000 */
.L_x_2547:
[----:B0-----:R-:W-:Y:S01]  /*15440*/  SHF.L.U32 R3, R20, 0x1f, RZ ;  /* 0x0000001f14037819 */ /* 0x001fe200000006ff */
[----:B------:R-:W-:-:S03]  /*15450*/  IMAD R12, R10, 0x5000, RZ ;  /* 0x000050000a0c7824 */ /* 0x000fc600078e02ff */
[----:B------:R-:W0:Y:S02]  /*15460*/  SYNCS.PHASECHK.TRANS64.TRYWAIT P1, [R0+URZ+0x29860], R3 ;  /* 0x02986003000075a7 */ /* 0x000e24000802017f */
[----:B0-----:R-:W-:Y:S05]  /*15470*/  @!P1 BRA `(.L_x_2548) ;  /* 0x0000004400c49947 */ /* 0x001fea0003800000 */
.L_x_2654:
[----:B------:R-:W0:Y:S04]  /*15480*/  LDL R4, [R1+0x1c] ;  /* 0x00001c0001047983 */ /* 0x000e280000100800 */
[----:B------:R-:W3:Y:S04]  /*15490*/  LDL R2, [R1+0x20] ;  /* 0x0000200001027983 */ /* 0x000ee80000100800 */
[----:B------:R-:W1:Y:S01]  /*154a0*/  LDL R13, [R1+0x18] ;  /* 0x00001800010d7983 */ /* 0x000e620000100800 */
[----:B------:R-:W-:Y:S05]  /*154b0*/  WARPSYNC.ALL ;  /* 0x0000000000007948 */ /* 0x000fea0003800000 */
[----:B------:R-:W-:-:S02]  /*154c0*/  LOP3.LUT P1, RZ, R17, 0x40, RZ, 0xc0, !PT ;  /* 0x0000004011ff7812 */ /* 0x000fc4000782c0ff */
[----:B0-----:R-:W-:-:S05]  /*154d0*/  LOP3.LUT R3, R12, R4, RZ, 0xfc, !PT ;  /* 0x000000040c037212 */ /* 0x001fca00078efcff */
[----:B------:R-:W-:Y:S01]  /*154e0*/  IMAD.IADD R3, R16, 0x1, R3 ;  /* 0x0000000110037824 */ /* 0x000fe200078e0203 */
[----:B-1----:R-:W-:-:S03]  /*154f0*/  LOP3.LUT R24, R12, R13, RZ, 0xfc, !PT ;  /* 0x0000000d0c187212 */ /* 0x002fc600078efcff */
[----:B---3--:R-:W-:Y:S01]  /*15500*/  IMAD.IADD R2, R2, 0x1, R3 ;  /* 0x0000000102027824 */ /* 0x008fe200078e0203 */
[----:B--2---:R-:W0:Y:S01]  /*15510*/  LDSM.16.MT88.4 R4, [R3+0xa400] ;  /* 0x00a400000304783b */ /* 0x004e220000004200 */
        /* <DEDUP_REMOVED lines=68> */
.L_x_2549:
[----:B-1----:R1:W-:Y:S01]  /*15960*/  SYNCS.ARRIVE.TRANS64.A1T0 RZ, [R0+URZ+0x29850], RZ ;  /* 0x029850ff00ff79a7 */ /* 0x0023e2000810003f */
[----:B------:R-:W-:Y:S06]  /*15970*/  BAR.SYNC.DEFER_BLOCKING 0x2, 0x80 ;  /* 0x0082000000007b1d */ /* 0x000fec0000010000 */
[----:B------:R-:W-:Y:S05]  /*15980*/  @!P0 BRA `(.L_x_2550) ;  /* 0x0000000000048947 */ /* 0x000fea0003800000 */
[----:B------:R-:W-:Y:S01]  /*15990*/  BPT.TRAP 0x1 ;  /* 0x000000040000795c */ /* 0x000fe20000300000 */
.L_x_2550:
[----:B------:R-:W2:Y:S01]  /*159a0*/  LDL R2, [R1+0x10] ;  /* 0x0000100001027983 */ /* 0x000ea20000100800 */
[----:B-1----:R-:W-:Y:S02]  /*159b0*/  VIADD R0, R0, 0x29880 ;  /* 0x0002988000007836 */ /* 0x002fe40000000000 */
[----:B------:R-:W-:Y:S02]  /*159c0*/  IMAD.MOV.U32 R20, RZ, RZ, R32 ;  /* 0x000000ffff147224 */ /* 0x000fe400078e0020 */
[----:B0-----:R-:W-:Y:S01]  /*159d0*/  IMAD.MOV.U32 R10, RZ, RZ, R19 ;  /* 0x000000ffff0a7224 */ /* 0x001fe200078e0013 */
[----:B--2---:R-:W-:-:S04]  /*159e0*/  PRMT R0, R2, 0x654, R0 ;  /* 0x0000065402007816 */ /* 0x004fc80000000000 */
[----:B------:R2:W-:Y:S01]  /*159f0*/  SYNCS.ARRIVE.TRANS64.RED.A1T0 RZ, [R0+URZ], RZ ;  /* 0x000000ff00ff79a7 */ /* 0x0005e2000810043f */
[----:B------:R-:W-:Y:S05]  /*15a00*/  @P2 BRA `(.L_x_2551) ;  /* 0xffffffe8005c2947 */ /* 0x000fea000383ffff */
.L_x_2531:
        /* <DEDUP_REMOVED lines=20> */
.L_x_2553:
[----:B------:R-:W-:Y:S05]  /*15b50*/  BSYNC B0 ;  /* 0x0000000000007941 */ /* 0x000fea0003800000 */
.L_x_2552:
[----:B------:R-:W-:Y:S05]  /*15b60*/  @!P0 BRA `(.L_x_2554) ;  /* 0x0000000000048947 */ /* 0x000fea0003800000 */
[----:B------:R-:W-:Y:S01]  /*15b70*/  BPT.TRAP 0x1 ;  /* 0x000000040000795c */ /* 0x000fe20000300000 */
.L_x_2554:
[----:B0-----:R-:W-:Y:S01]  /*15b80*/  LOP3.LUT R3, R32, 0x1, RZ, 0x3c, !PT ;  /* 0x0000000120037812 */ /* 0x001fe200078e3cff */
[----:B------:R-:W-:Y:S01]  /*15b90*/  IMAD R18, R19, 0x8, R16 ;  /* 0x0000000813127824 */ /* 0x000fe200078e0210 */
[----:B------:R-:W-:Y:S02]  /*15ba0*/  BSSY B0, `(.L_x_2555) ;  /* 0x0000004000007945 */ /* 0x000fe40003800000 */
[----:B------:R-:W-:-:S04]  /*15bb0*/  SHF.L.U32 R3, R3, 0x1f, RZ ;  /* 0x0000001f03037819 */ /* 0x000fc800000006ff */
[----:B------:R-:W0:Y:S02]  /*15bc0*/  SYNCS.PHASECHK.TRANS64.TRYWAIT P1, [R18+URZ+0x29870], R3 ;  /* 0x02987003120075a7 */ /* 0x000e24000802017f */
[----:B0-----:R-:W-:Y:S05]  /*15bd0*/  @!P1 BRA `(.L_x_2556) ;  /* 0x0000004000009947 */ /* 0x001fea0003800000 */
.L_x_2655:
[----:B------:R-:W-:Y:S05]  /*15be0*/  BSYNC B0 ;  /* 0x0000000000007941 */ /* 0x000fea0003800000 */
.L_x_2555:
[----:B------:R-:W-:-:S13]  /*15bf0*/  LOP3.LUT P1, RZ, R17, 0x40, RZ, 0xc0, !PT ;  /* 0x0000004011ff7812 */ /* 0x000fda000782c0ff */
[----:B------:R-:W-:Y:S05]  /*15c00*/  @!P1 BRA `(.L_x_2557) ;  /* 0x0000000000049947 */ /* 0x000fea0003800000 */
[----:B------:R-:W-:Y:S01]  /*15c10*/  BPT.TRAP 0x1 ;  /* 0x000000040000795c */ /* 0x000fe20000300000 */
.L_x_2557:
[----:B0-----:R-:W-:-:S04]  /*15c20*/  SHF.L.U32 R3, R32, 0x1f, RZ ;  /* 0x0000001f20037819 */ /* 0x001fc800000006ff */
[----:B------:R-:W0:Y:S02]  /*15c30*/  SYNCS.PHASECHK.TRANS64.TRYWAIT P1, [R18+URZ+0x29860], R3 ;  /* 0x02986003120075a7 */ /* 0x000e24000802017f */
[----:B0-----:R-:W-:Y:S05]  /*15c40*/  @!P1 BRA `(.L_x_2558) ;  /* 0x0000003c00f89947 */ /* 0x001fea0003800000 */
.L_x_2656:
[----:B------:R-:W0:Y:S04]  /*15c50*/  LDL R2, [R1+0x1c] ;  /* 0x00001c0001027983 */ /* 0x000e280000100800 */
[----:B------:R-:W3:Y:S04]  /*15c60*/  LDL R13, [R1+0x20] ;  /* 0x00002000010d7983 */ /* 0x000ee80000100800 */
[----:B------:R-:W4:Y:S01]  /*15c70*/  LDL R12, [R1+0x18] ;  /* 0x00001800010c7983 */ /* 0x000f220000100800 */
[----:B--2---:R-:W-:Y:S01]  /*15c80*/  IMAD R0, R19, 0x5000, RZ ;  /* 0x0000500013007824 */ /* 0x004fe200078e02ff */
[----:B------:R-:W-:Y:S05]  /*15c90*/  WARPSYNC.ALL ;  /* 0x0000000000007948 */ /* 0x000fea0003800000 */
[----:B------:R-:W-:-:S02]  /*15ca0*/  LOP3.LUT P1, RZ, R17, 0x40, RZ, 0xc0, !PT ;  /* 0x0000004011ff7812 */ /* 0x000fc4000782c0ff */
[----:B0-----:R-:W-:-:S05]  /*15cb0*/  LOP3.LUT R3, R0, R2, RZ, 0xfc, !PT ;  /* 0x0000000200037212 */ /* 0x001fca00078efcff */
[----:B------:R-:W-:-:S04]  /*15cc0*/  IMAD.IADD R2, R16, 0x1, R3 ;  /* 0x0000000110027824 */ /* 0x000fc800078e0203 */
[----:B---3--:R-:W-:Y:S01]  /*15cd0*/  IMAD.IADD R3, R13, 0x1, R2 ;  /* 0x000000010d037824 */ /* 0x008fe200078e0202 */
[----:B------:R-:W0:Y:S01]  /*15ce0*/  LDSM.16.MT88.4 R8, [R2+0xa400] ;  /* 0x00a400000208783b */ /* 0x000e220000004200 */
[----:B----4-:R-:W-:-:S05]  /*15cf0*/  LOP3.LUT R13, R0, R12, RZ, 0xfc, !PT ;  /* 0x0000000c000d7212 */ /* 0x010fca00078efcff */
        /* <DEDUP_REMOVED lines=68> */
.L_x_2559:
[----:B-1----:R1:W-:Y:S01]  /*16140*/  SYNCS.ARRIVE.TRANS64.A1T0 RZ, [R18+URZ+0x29850], RZ ;  /* 0x029850ff12ff79a7 */ /* 0x0023e2000810003f */
[----:B------:R-:W-:Y:S06]  /*16150*/  BAR.SYNC.DEFER_BLOCKING 0x2, 0x80 ;  /* 0x0082000000007b1d */ /* 0x000fec0000010000 */
[----:B------:R-:W-:Y:S05]  /*16160*/  @!P0 BRA `(.L_x_2560) ;  /* 0x0000000000048947 */ /* 0x000fea0003800000 */
[----:B------:R-:W-:Y:S01]  /*16170*/  BPT.TRAP 0x1 ;  /* 0x000000040000795c */ /* 0x000fe20000300000 */
.L_x_2560:
        /* <DEDUP_REMOVED lines=9> */
.L_x_2499:
[----:B------:R-:W-:Y:S05]  /*16210*/  BSYNC B7 ;  /* 0x0000000000077941 */ /* 0x000fea0003800000 */
.L_x_2497:
[----:B------:R-:W-:-:S13]  /*16220*/  LOP3.LUT P0, RZ, R17, 0x400, RZ, 0xc0, !PT ;  /* 0x0000040011ff7812 */ /* 0x000fda000780c0ff */
[----:B------:R-:W-:Y:S05]  /*16230*/  @!P0 BRA `(.L_x_2561) ;  /* 0x0000000000348947 */ /* 0x000fea0003800000 */
[----:B------:R-:W1:Y:S08]  /*16240*/  S2UR UR4, SR_CgaCtaId ;  /* 0x00000000000479c3 */ /* 0x000e700000008800 */
[----:B------:R-:W-:Y:S01]  /*16250*/  BAR.SYNC.DEFER_BLOCKING 0x5, 0x180 ;  /* 0x0146000000007b1d */ /* 0x000fe20000010000 */
[----:B------:R-:W-:Y:S01]  /*16260*/  MOV R16, 0x400 ;  /* 0x0000040000107802 */ /* 0x000fe20000000f00 */
[----:B-1----:R-:W-:-:S05]  /*16270*/  IMAD.U32 R0, RZ, RZ, UR4 ;  /* 0x00000004ff007e24 */ /* 0x002fca000f8e00ff */
[----:B------:R-:W-:Y:S01]  /*16280*/  LEA R16, R0, R16, 0x18 ;  /* 0x0000001000107211 */ /* 0x000fe200078ec0ff */
[----:B------:R-:W-:Y:S04]  /*16290*/  STL [R1+0x10], R0 ;  /* 0x0000100001007387 */ /* 0x000fe80000100800 */
[----:B------:R-:W1:Y:S04]  /*162a0*/  LDS.128 R4, [R16+0x298d0] ;  /* 0x0298d00010047984 */ /* 0x000e680000000c00 */
[----:B-1----:R1:W-:Y:S01]  /*162b0*/  STL.64 [R1], R4 ;  /* 0x0000000401007387 */ /* 0x0023e20000100a00 */
[----:B------:R-:W-:-:S03]  /*162c0*/  IMAD.MOV.U32 R0, RZ, RZ, R7 ;  /* 0x000000ffff007224 */ /* 0x000fc600078e0007 */
[----:B------:R1:W-:Y:S02]  /*162d0*/  STL [R1+0x8], R6 ;  /* 0x0000080601007387 */ /* 0x0003e40000100800 */
[----:B------:R-:W-:Y:S01]  /*162e0*/  R2UR UR41, R0 ;  /* 0x00000000002972ca */ /* 0x000fe200000e0000 */
[----:B------:R-:W-:Y:S06]  /*162f0*/  BAR.ARV 0x4, 0x180 ;  /* 0x0106000000007b1d */ /* 0x000fec0000002000 */
[----:B------:R-:W-:Y:S08]  /*16300*/  BRA `(.L_x_2562) ;  /* 0x0000000c00f47947 */ /* 0x000ff00003800000 */
.L_x_2561:
[----:B-1----:R-:W2:Y:S01]  /*16310*/  LDL.LU R0, [R1] ;  /* 0x0000000001007983 */ /* 0x002ea20000300800 */
[----:B------:R-:W-:Y:S01]  /*16320*/  ULDC UR4, c[0x0][0xc3c] ;  /* 0x00030f0000047ab9 */ /* 0x000fe20000000800 */
[----:B------:R-:W1:Y:S02]  /*16330*/  S2R R2, SR_TID.X ;  /* 0x0000000000027919 */ /* 0x000e640000002100 */
[----:B-1----:R-:W-:-:S04]  /*16340*/  LOP3.LUT R9, R2, 0x1f, RZ, 0xc0, !PT ;  /* 0x0000001f02097812 */ /* 0x002fc800078ec0ff */
[C---:B------:R-:W-:Y:S01]  /*16350*/  ISETP.NE.AND P0, PT, R9.reuse, 0x1f, PT ;  /* 0x0000001f0900780c */ /* 0x040fe20003f05270 */
[----:B------:R-:W-:-:S05]  /*16360*/  VIADD R7, R9, UR41 ;  /* 0x0000002909077c36 */ /* 0x000fca0008000000 */
[----:B------:R-:W-:Y:S01]  /*16370*/  ISETP.GE.OR P1, PT, R7, UR4, !P0 ;  /* 0x0000000407007c0c */ /* 0x000fe2000c726670 */
[----:B------:R-:W-:-:S12]  /*16380*/  ULDC UR4, c[0x0][0xc3c] ;  /* 0x00030f0000047ab9 */ /* 0x000fd80000000800 */
[----:B------:R-:W1:Y:S08]  /*16390*/  @!P1 LDC.64 R2, c[0x0][0xc80] ;  /* 0x00032000ff029b82 */ /* 0x000e700000000a00 */
[----:B------:R-:W3:Y:S01]  /*163a0*/  @!P1 LDC.64 R4, c[0x0][0xc78] ;  /* 0x00031e00ff049b82 */ /* 0x000ee20000000a00 */
[----:B-1----:R-:W-:-:S04]  /*163b0*/  @!P1 IMAD.WIDE R2, R7, 0x4, R2 ;  /* 0x0000000407029825 */ /* 0x002fc800078e0202 */
        /* <DEDUP_REMOVED lines=21> */
[----:B------:R-:W-:Y:S02]  /*16510*/  IMAD.IADD R2, R6, 0x1, R3 ;  /* 0x0000000106027824 */ /* 0x000fe400078e0203 */
[----:B------:R-:W-:Y:S04]  /*16520*/  SHFL.IDX PT, R6, R10, RZ, 0x1f ;  /* 0x00001fff0a067589 */ /* 0x000fe800000e0000 */
[----:B------:R-:W1:Y:S02]  /*16530*/  SHFL.UP PT, R3, R2, 0x8, RZ ;  /* 0x0500000002037989 */ /* 0x000e6400000e00ff */
[----:B-1----:R-:W-:-:S05]  /*16540*/  SEL R3, R3, RZ, P4 ;  /* 0x000000ff03037207 */ /* 0x002fca0002000000 */
[----:B------:R-:W-:-:S05]  /*16550*/  IMAD.IADD R7, R2, 0x1, R3 ;  /* 0x0000000102077824 */ /* 0x000fca00078e0203 */
[----:B------:R-:W1:Y:S02]  /*16560*/  SHFL.UP PT, R3, R7, 0x10, RZ ;  /* 0x0600000007037989 */ /* 0x000e6400000e00ff */
[----:B-1----:R-:W-:-:S05]  /*16570*/  SEL R4, R3, RZ, P5 ;  /* 0x000000ff03047207 */ /* 0x002fca0002800000 */
[----:B------:R-:W-:Y:S02]  /*16580*/  IMAD.IADD R3, R7, 0x1, R4 ;  /* 0x0000000107037824 */ /* 0x000fe400078e0204 */
[----:B------:R-:W1:Y:S01]  /*16590*/  LDC R4, c[0x0][0xc38] ;  /* 0x00030e00ff047b82 */ /* 0x000e620000000800 */
[----:B------:R-:W-:Y:S02]  /*165a0*/  IMAD.MOV.U32 R7, RZ, RZ, RZ ;  /* 0x000000ffff077224 */ /* 0x000fe400078e00ff */
[----:B------:R-:W1:Y:S02]  /*165b0*/  SHFL.IDX PT, R9, R3, 0x1f, 0x1f ;  /* 0x03e01f0003097f89 */ /* 0x000e6400000e0000 */
[----:B-1----:R-:W-:-:S04]  /*165c0*/  IMAD R2, R9, R4, RZ ;  /* 0x0000000409027224 */ /* 0x002fc800078e02ff */
[----:B------:R-:W-:-:S05]  /*165d0*/  IMAD.IADD R9, R11, 0x1, R2 ;  /* 0x000000010b097824 */ /* 0x000fca00078e0202 */
[----:B------:R-:W-:-:S13]  /*165e0*/  ISETP.GT.AND P6, PT, R9, R6, PT ;  /* 0x000000060900720c */ /* 0x000fda0003fc4270 */
[----:B------:R-:W-:Y:S05]  /*165f0*/  @P6 BRA `(.L_x_2563) ;  /* 0x0000000000a06947 */ /* 0x000fea0003800000 */
.L_x_2565:
[----:B------:R-:W-:-:S04]  /*16600*/  UIADD3 UR41, UR41, 0x1f, URZ ;  /* 0x0000001f29297890 */ /* 0x000fc8000fffe03f */
[----:B------:R-:W-:-:S06]  /*16610*/  UISETP.GE.AND UP0, UPT, UR41, UR4, UPT ;  /* 0x000000042900728c */ /* 0x000fcc000bf06270 */
[----:B------:R-:W-:-:S13]  /*16620*/  PLOP3.LUT P6, PT, PT, PT, UP0, 0x40, 0x0 ;  /* 0x000000000000781c */ /* 0x000fda0003fce808 */
[----:B------:R-:W-:Y:S05]  /*16630*/  @!P6 BRA `(.L_x_2564) ;  /* 0x0000000800cce947 */ /* 0x000fea0003800000 */
[----:B------:R-:W1:Y:S02]  /*16640*/  S2R R0, SR_TID.X ;  /* 0x0000000000007919 */ /* 0x000e640000002100 */
[----:B-1----:R-:W-:-:S05]  /*16650*/  LOP3.LUT R0, R0, 0x1f, RZ, 0xc0, !PT ;  /* 0x0000001f00007812 */ /* 0x002fca00078ec0ff */
[----:B------:R-:W-:Y:S02]  /*16660*/  VIADD R11, R0, UR41 ;  /* 0x00000029000b7c36 */ /* 0x000fe40008000000 */
[----:B------:R-:W-:-:S03]  /*16670*/  IMAD.MOV.U32 R0, RZ, RZ, RZ ;  /* 0x000000ffff007224 */ /* 0x000fc600078e00ff */
[----:B------:R-:W-:-:S13]  /*16680*/  ISETP.GE.OR P6, PT, R11, UR4, !P0 ;  /* 0x000000040b007c0c */ /* 0x000fda000c7c6670 */
[----:B------:R-:W1:Y:S08]  /*16690*/  @!P6 LDC.64 R2, c[0x0][0xc80] ;  /* 0x00032000ff02eb82 */ /* 0x000e700000000a00 */
[----:B------:R-:W2:Y:S01]  /*166a0*/  @!P6 LDC.64 R4, c[0x0][0xc78] ;  /* 0x00031e00ff04eb82 */ /* 0x000ea20000000a00 */
[----:B-1----:R-:W-:-:S05]  /*166b0*/  @!P6 IMAD.WIDE R2, R11, 0x4, R2 ;  /* 0x000000040b02e825 */ /* 0x002fca00078e0202 */
[----:B------:R2:W3:Y:S02]  /*166c0*/  @!P6 LDG.E R0, desc[UR36][R2.64] ;  /* 0x000000240200e981 */ /* 0x0004e4000c1e1900 */
        /* <DEDUP_REMOVED lines=9> */
[----:B------:R-:W-:Y:S02]  /*16760*/  IMAD.IADD R11, R4, 0x1, R11 ;  /* 0x00000001040b7824 */ /* 0x000fe400078e020b */
[----:B------:R-:W1:Y:S03]  /*16770*/  LDC R4, c[0x0][0xc38] ;  /* 0x00030e00ff047b82 */ /* 0x000e660000000800 */
        /* <DEDUP_REMOVED lines=8> */
[----:B------:R-:W-:-:S05]  /*16800*/  IMAD.IADD R2, R3, 0x1, R2 ;  /* 0x0000000103027824 */ /* 0x000fca00078e0202 */
[----:B------:R-:W1:Y:S02]  /*16810*/  SHFL.IDX PT, R13, R2, 0x1f, 0x1f ;  /* 0x03e01f00020d7f89 */ /* 0x000e6400000e0000 */
[----:B-1----:R-:W-:-:S04]  /*16820*/  IMAD R10, R13, R4, RZ ;  /* 0x000000040d0a7224 */ /* 0x002fc800078e02ff */
[----:B------:R-:W-:-:S05]  /*16830*/  IMAD.IADD R9, R10, 0x1, R9 ;  /* 0x000000010a097824 */ /* 0x000fca00078e0209 */
[----:B------:R-:W-:-:S13]  /*16840*/  ISETP.GT.AND P6, PT, R9, R6, PT ;  /* 0x000000060900720c */ /* 0x000fda0003fc4270 */
[----:B------:R-:W-:Y:S05]  /*16850*/  @!P6 BRA `(.L_x_2565) ;  /* 0xfffffffc0068e947 */ /* 0x000fea000383ffff */
[----:B------:R-:W-:Y:S02]  /*16860*/  IMAD.MOV.U32 R3, RZ, RZ, R2 ;  /* 0x000000ffff037224 */ /* 0x000fe400078e0002 */
[----:B------:R-:W-:-:S07]  /*16870*/  IMAD.MOV.U32 R2, RZ, RZ, R10 ;  /* 0x000000ffff027224 */ /* 0x000fce00078e000a */
.L_x_2563:
        /* <DEDUP_REMOVED lines=8> */
[----:B------:R1:W2:Y:S04]  /*16900*/  SHFL.IDX PT, R8, R5, R8, 0x1f ;  /* 0x00001f0805087589 */ /* 0x0002a800000e0000 */
[----:B------:R1:W3:Y:S01]  /*16910*/  SHFL.IDX PT, R0, R0, R9, 0x1f ;  /* 0x00001f0900007589 */ /* 0x0002e200000e0000 */
[----:B------:R-:W-:Y:S05]  /*16920*/  @!P0 BRA `(.L_x_2566) ;  /* 0x00000000000c8947 */ /* 0x000fea0003800000 */
[----:B------:R-:W-:-:S06]  /*16930*/  UIADD3 UR5, UR4, -0x1, URZ ;  /* 0xffffffff04057890 */ /* 0x000fcc000fffe03f */
[----:B------:R-:W-:-:S05]  /*16940*/  IMAD.U32 R10, RZ, RZ, UR5 ;  /* 0x00000005ff0a7e24 */ /* 0x000fca000f8e00ff */
[----:B------:R4:W0:Y:S02]  /*16950*/  SHFL.IDX PT, R7, R3, R10, 0x1f ;  /* 0x00001f0a03077589 */ /* 0x00082400000e0000 */
.L_x_2566:
[----:B0---4-:R-:W-:Y:S01]  /*16960*/  IMAD R3, R7, R4, R2 ;  /* 0x0000000407037224 */ /* 0x011fe200078e0202 */
[----:B--2---:R-:W-:Y:S01]  /*16970*/  ISETP.NE.AND P0, PT, R8, 0x1, PT ;  /* 0x000000010800780c */ /* 0x004fe20003f05270 */
[----:B------:R-:W-:Y:S02]  /*16980*/  UIADD3 UR41, UR4, UR41, URZ ;  /* 0x0000002904297290 */ /* 0x000fe4000fffe03f */
[----:B-1----:R-:W-:Y:S01]  /*16990*/  IMAD.IADD R5, R6, 0x1, -R3 ;  /* 0x0000000106057824 */ /* 0x002fe200078e0a03 */
[----:B------:R0:W-:Y:S09]  /*169a0*/  STL [R1], R3 ;  /* 0x0000000301007387 */ /* 0x0001f20000100800 */
[----:B------:R-:W-:Y:S05]  /*169b0*/  @!P0 BRA `(.L_x_2567) ;  /* 0x0000000000e08947 */ /* 0x000fea0003800000 */
[----:B---3--:R-:W-:Y:S01]  /*169c0*/  IABS R6, R0 ;  /* 0x0000000000067213 */ /* 0x008fe20000000000 */
[----:B------:R-:W-:Y:S01]  /*169d0*/  IMAD.MOV.U32 R2, RZ, RZ, RZ ;  /* 0x000000ffff027224 */ /* 0x000fe200078e00ff */
[----:B------:R-:W-:Y:S02]  /*169e0*/  IABS R4, R8 ;  /* 0x0000000800047213 */ /* 0x000fe40000000000 */
[----:B------:R-:W1:Y:S01]  /*169f0*/  I2F.RP R7, R6 ;  /* 0x0000000600077306 */ /* 0x000e620000209400 */
[----:B------:R-:W-:-:S07]  /*16a00*/  IABS R12, R5 ;  /* 0x00000005000c7213 */ /* 0x000fce0000000000 */
[----:B------:R-:W-:Y:S08]  /*16a10*/  I2F.RP R10, R4 ;  /* 0x00000004000a7306 */ /* 0x000ff00000209400 */
[----:B-1----:R-:W1:Y:S02]  /*16a20*/  MUFU.RCP R7, R7 ;  /* 0x0000000700077308 */ /* 0x002e640000001000 */
[----:B-1----:R-:W-:Y:S01]  /*16a30*/  VIADD R9, R7, 0xffffffe ;  /* 0x0ffffffe07097836 */ /* 0x002fe20000000000 */
[----:B------:R-:W-:-:S05]  /*16a40*/  IABS R7, R0 ;  /* 0x0000000000077213 */ /* 0x000fca0000000000 */
[----:B0-----:R0:W1:Y:S02]  /*16a50*/  F2I.FTZ.U32.TRUNC.NTZ R3, R9 ;  /* 0x0000000900037305 */ /* 0x001064000021f000 */
[----:B0-----:R-:W-:Y:S02]  /*16a60*/  IMAD.MOV R9, RZ, RZ, -R7 ;  /* 0x000000ffff097224 */ /* 0x001fe400078e0a07 */
[----:B-1----:R-:W-:-:S04]  /*16a70*/  IMAD.MOV R11, RZ, RZ, -R3 ;  /* 0x000000ffff0b7224 */ /* 0x002fc800078e0a03 */
[----:B------:R-:W-:-:S04]  /*16a80*/  IMAD R11, R11, R6, RZ ;  /* 0x000000060b0b7224 */ /* 0x000fc800078e02ff */
        /* <DEDUP_REMOVED lines=11> */
[----:B------:R-:W-:Y:S02]  /*16b40*/  ISETP.GE.U32.AND P0, PT, R9, R6, PT ;  /* 0x000000060900720c */ /* 0x000fe40003f06070 */
[----:B------:R-:W-:Y:S01]  /*16b50*/  IABS R6, R8 ;  /* 0x0000000800067213 */ /* 0x000fe20000000000 */
[----:B0-----:R-:W-:-:S04]  /*16b60*/  IMAD.MOV R9, RZ, RZ, -R3 ;  /* 0x000000ffff097224 */ /* 0x001fc800078e0a03 */
[----:B------:R-:W-:Y:S02]  /*16b70*/  IMAD.MOV R6, RZ, RZ, -R6 ;  /* 0x000000ffff067224 */ /* 0x000fe400078e0a06 */
[----:B------:R-:W-:-:S04]  /*16b80*/  IMAD R9, R9, R4, RZ ;  /* 0x0000000409097224 */ /* 0x000fc800078e02ff */
[----:B------:R-:W-:Y:S01]  /*16b90*/  IMAD.HI.U32 R2, R3, R9, R2 ;  /* 0x0000000903027227 */ /* 0x000fe200078e0002 */
[----:B------:R-:W-:-:S03]  /*16ba0*/  LOP3.LUT R3, R5, R0, RZ, 0x3c, !PT ;  /* 0x0000000005037212 */ /* 0x000fc600078e3cff */
[----:B------:R-:W-:Y:S01]  /*16bb0*/  @P0 VIADD R7, R7, 0x1 ;  /* 0x0000000107070836 */ /* 0x000fe20000000000 */
        /* <DEDUP_REMOVED lines=21> */
[----:B------:R-:W-:-:S03]  /*16d10*/  IMAD R2, R0, R2, R5 ;  /* 0x0000000200027224 */ /* 0x000fc600078e0205 */
[----:B------:R1:W-:Y:S01]  /*16d20*/  STL [R1+0x8], R3 ;  /* 0x0000080301007387 */ /* 0x0003e20000100800 */
[----:B------:R-:W-:Y:S05]  /*16d30*/  BRA `(.L_x_2568) ;  /* 0x0000000000fc7947 */ /* 0x000fea0003800000 */
.L_x_2567:
[----:B------:R-:W-:Y:S02]  /*16d40*/  ULDC.64 UR4, c[0x0][0xc90] ;  /* 0x0003240000047ab9 */ /* 0x000fe40000000a00 */
[----:B------:R-:W-:-:S06]  /*16d50*/  UIMAD.WIDE UR4, UR41, 0x4, UR4 ;  /* 0x00000004290478a5 */ /* 0x000fcc000f8e0204 */
[----:B------:R-:W-:Y:S02]  /*16d60*/  IMAD.U32 R2, RZ, RZ, UR4 ;  /* 0x00000004ff027e24 */ /* 0x000fe4000f8e00ff */
[----:B0-----:R-:W-:-:S05]  /*16d70*/  IMAD.U32 R3, RZ, RZ, UR5 ;  /* 0x00000005ff037e24 */ /* 0x001fca000f8e00ff */
[----:B------:R0:W3:Y:S02]  /*16d80*/  LDG.E R7, desc[UR36][R2.64] ;  /* 0x0000002402077981 */ /* 0x0000e4000c1e1900 */
[----:B0-----:R-:W-:Y:S02]  /*16d90*/  IMAD.MOV.U32 R2, RZ, RZ, RZ ;  /* 0x000000ffff027224 */ /* 0x001fe400078e00ff */
[----:B---3--:R-:W-:-:S05]  /*16da0*/  IMAD R6, R0, R7, RZ ;  /* 0x0000000700067224 */ /* 0x008fca00078e02ff */
        /* <DEDUP_REMOVED lines=33> */
[----:B0-----:R-:W-:Y:S01]  /*16fc0*/  VIADD R3, R9, 0xffffffe ;  /* 0x0ffffffe09037836 */ /* 0x001fe20000000000 */
[----:B------:R-:W-:-:S05]  /*16fd0*/  IABS R9, R5 ;  /* 0x0000000500097213 */ /* 0x000fca0000000000 */
[----:B------:R-:W0:Y:S02]  /*16fe0*/  F2I.FTZ.U32.TRUNC.NTZ R3, R3 ;  /* 0x0000000300037305 */ /* 0x000e24000021f000 */
[----:B0-----:R-:W-:-:S04]  /*16ff0*/  IMAD.MOV R2, RZ, RZ, -R3 ;  /* 0x000000ffff027224 */ /* 0x001fc800078e0a03 */
[----:B------:R-:W-:Y:S02]  /*17000*/  IMAD R11, R2, R7, RZ ;  /* 0x00000007020b7224 */ /* 0x000fe400078e02ff */
[----:B------:R-:W-:-:S04]  /*17010*/  IMAD.MOV.U32 R2, RZ, RZ, RZ ;  /* 0x000000ffff027224 */ /* 0x000fc800078e00ff */
[----:B------:R-:W-:Y:S01]  /*17020*/  IMAD.HI.U32 R2, R3, R11, R2 ;  /* 0x0000000b03027227 */ /* 0x000fe200078e0002 */
[----:B------:R-:W-:Y:S02]  /*17030*/  LOP3.LUT R3, R5, R4, RZ, 0x3c, !PT ;  /* 0x0000000405037212 */ /* 0x000fe400078e3cff */
[----:B------:R-:W-:Y:S02]  /*17040*/  IADD3 R5, R8, 0x1000000, R5 ;  /* 0x0100000008057810 */ /* 0x000fe40007ffe005 */
        /* <DEDUP_REMOVED lines=12> */
[----:B------:R-:W-:-:S05]  /*17110*/  IMAD R3, R2, R4, R5 ;  /* 0x0000000402037224 */ /* 0x000fca00078e0205 */
[----:B------:R0:W-:Y:S02]  /*17120*/  STL [R1+0x8], R3 ;  /* 0x0000080301007387 */ /* 0x0001e40000100800 */
.L_x_2568:
[----:B01----:R-:W-:-:S05]  /*17130*/  LOP3.LUT R3, RZ, R2, RZ, 0x33, !PT ;  /* 0x00000002ff037212 */ /* 0x003fca00078e33ff */
[----:B------:R-:W-:-:S05]  /*17140*/  IMAD.IADD R0, R0, 0x1, R3 ;  /* 0x0000000100007824 */ /* 0x000fca00078e0203 */
[----:B------:R2:W-:Y:S01]  /*17150*/  STL [R1+0x4], R0 ;  /* 0x0000040001007387 */ /* 0x0005e20000100800 */
[----:B------:R-:W-:Y:S05]  /*17160*/  BRA `(.L_x_2569) ;  /* 0x0000000000107947 */ /* 0x000fea0003800000 */
.L_x_2564:
[----:B------:R1:W-:Y:S01]  /*17170*/  STL [R1], R6 ;  /* 0x0000000601007387 */ /* 0x0003e20000100800 */
[----:B------:R-:W-:-:S03]  /*17180*/  ULDC UR41, c[0x0][0xc3c] ;  /* 0x00030f0000297ab9 */ /* 0x000fc60000000800 */
[----:B------:R1:W-:Y:S04]  /*17190*/  STL [R1+0x4], RZ ;  /* 0x000004ff01007387 */ /* 0x0003e80000100800 */
[----:B------:R1:W-:Y:S02]  /*171a0*/  STL [R1+0x8], RZ ;  /* 0x000008ff01007387 */ /* 0x0003e40000100800 */
.L_x_2569:
[----:B------:R-:W3:Y:S04]  /*171b0*/  LDL R3, [R1+0x4] ;  /* 0x0000040001037983 */ /* 0x000ee80000100800 */
[----:B------:R-:W4:Y:S04]  /*171c0*/  LDL R2, [R1+0x8] ;  /* 0x0000080001027983 */ /* 0x000f280000100800 */
[----:B------:R-:W5:Y:S01]  /*171d0*/  LDL R4, [R1] ;  /* 0x0000000001047983 */ /* 0x000f620000100800 */
[----:B--2---:R-:W2:Y:S01]  /*171e0*/  S2R R0, SR_TID.X ;  /* 0x0000000000007919 */ /* 0x004ea20000002100 */
[----:B------:R-:W-:Y:S01]  /*171f0*/  BAR.SYNC.DEFER_BLOCKING 0x4, 0x180 ;  /* 0x0106000000007b1d */ /* 0x000fe20000010000 */
[----:B---3--:R-:W-:-:S02]  /*17200*/  IMAD.MOV.U32 R5, RZ, RZ, R3 ;  /* 0x000000ffff057224 */ /* 0x008fc400078e0003 */
[----:B----4-:R-:W-:-:S03]  /*17210*/  IMAD.MOV.U32 R3, RZ, RZ, R2 ;  /* 0x000000ffff037224 */ /* 0x010fc600078e0002 */
[----:B------:R3:W4:Y:S01]  /*17220*/  LDL R2, [R1+0x10] ;  /* 0x0000100001027983 */ /* 0x0007220000100800 */
[----:B--2---:R-:W-:Y:S01]  /*17230*/  LOP3.LUT R0, R0, 0x1f, RZ, 0xc0, !PT ;  /* 0x0000001f00007812 */ /* 0x004fe200078ec0ff */
[----:B-1----:R-:W-:-:S03]  /*17240*/  IMAD.MOV.U32 R6, RZ, RZ, R3 ;  /* 0x000000ffff067224 */ /* 0x002fc600078e0003 */
[----:B------:R-:W-:-:S13]  /*17250*/  ISETP.NE.AND P0, PT, R0, RZ, PT ;  /* 0x000000ff0000720c */ /* 0x000fda0003f05270 */
[----:B------:R-:W-:Y:S01]  /*17260*/  @!P0 MOV R0, 0x400 ;  /* 0x0000040000008802 */ /* 0x000fe20000000f00 */
[----:B----4-:R-:W1:Y:S03]  /*17270*/  @!P0 S2R R2, SR_CgaCtaId ;  /* 0x0000000000028919 */ /* 0x010e660000008800 */
[----:B-1----:R-:W-:Y:S01]  /*17280*/  @!P0 LEA R16, R2, R0, 0x18 ;  /* 0x0000000002108211 */ /* 0x002fe200078ec0ff */
[----:B------:R-:W-:Y:S01]  /*17290*/  IMAD.U32 R0, RZ, RZ, UR41 ;  /* 0x00000029ff007e24 */ /* 0x000fe2000f8e00ff */
[----:B------:R3:W-:Y:S03]  /*172a0*/  @!P0 STL [R1+0x10], R2 ;  /* 0x0000100201008387 */ /* 0x0007e60000100800 */
[----:B------:R-:W-:-:S05]  /*172b0*/  @!P0 IMAD.MOV.U32 R7, RZ, RZ, R0 ;  /* 0x000000ffff078224 */ /* 0x000fca00078e0000 */
[----:B-----5:R3:W-:Y:S01]  /*172c0*/  @!P0 STS.128 [R16+0x298d0], R4 ;  /* 0x0298d00410008388 */ /* 0x0207e20000000c00 */
[----:B------:R-:W-:Y:S06]  /*172d0*/  BAR.ARV 0x5, 0x180 ;  /* 0x0146000000007b1d */ /* 0x000fec0000002000 */
.L_x_2562:
[----:B------:R-:W-:Y:S02]  /*172e0*/  ULDC UR4, c[0x0][0xc3c] ;  /* 0x00030f0000047ab9 */ /* 0x000fe40000000800 */
[----:B------:R-:W-:-:S06]  /*172f0*/  UISETP.GE.AND UP0, UPT, UR41, UR4, UPT ;  /* 0x000000042900728c */ /* 0x000fcc000bf06270 */
[----:B------:R-:W-:-:S13]  /*17300*/  PLOP3.LUT P0, PT, PT, PT, UP0, 0x80, 0x0 ;  /* 0x000000000000781c */ /* 0x000fda0003f0f008 */
[----:B------:R-:W-:Y:S05]  /*17310*/  @!P0 BRA `(.L_x_2570) ;  /* 0xffffffa000788947 */ /* 0x000fea000383ffff */
.L_x_2492:
[----:B-1----:R-:W2:Y:S01]  /*17320*/  LDL.LU R0, [R1+0x28] ;  /* 0x0000280001007983 */ /* 0x002ea20000300800 */
[----:B------:R-:W-:Y:S01]  /*17330*/  BSSY B0, `(.L_x_2571) ;  /* 0x000000b000007945 */ /* 0x000fe20003800000 */
[----:B0--3--:R-:W0:Y:S01]  /*17340*/  S2R R5, SR_CgaCtaId ;  /* 0x0000000000057919 */ /* 0x009e220000008800 */
        /* <DEDUP_REMOVED lines=9> */
.L_x_2657:
[----:B------:R-:W-:Y:S05]  /*173e0*/  BSYNC B0 ;  /* 0x0000000000007941 */ /* 0x000fea0003800000 */
.L_x_2571:
[----:B------:R-:W-:-:S03]  /*173f0*/  UMOV UR4, 0xffffffff ;  /* 0xffffffff00047882 */ /* 0x000fc60000000000 */
[----:B------:R-:W-:Y:S05]  /*17400*/  BRA.DIV UR4, `(.L_x_2573) ;  /* 0x0000002a04307947 */ /* 0x000fea000b800000 */
[----:B0-----:R-:W0:Y:S02]  /*17410*/  S2R R0, SR_TID.X ;  /* 0x0000000000007919 */ /* 0x001e240000002100 */
[----:B0-----:R-:W-:-:S04]  /*17420*/  SHF.R.U32.HI R0, RZ, 0x5, R0 ;  /* 0x00000005ff007819 */ /* 0x001fc80000011600 */
[----:B------:R-:W-:-:S05]  /*17430*/  LOP3.LUT R0, R0, 0x3, RZ, 0xc0, !PT ;  /* 0x0000000300007812 */ /* 0x000fca00078ec0ff */
[----:B------:R0:W1:Y:S02]  /*17440*/  SHFL.IDX PT, R14, R0, RZ, 0x1f ;  /* 0x00001fff000e7589 */ /* 0x00006400000e0000 */
.L_x_2660:
[----:B-1----:R-:W-:Y:S01]  /*17450*/  ISETP.NE.AND P0, PT, R14, RZ, PT ;  /* 0x000000ff0e00720c */ /* 0x002fe20003f05270 */
[----:B------:R-:W-:-:S12]  /*17460*/  BSSY B0, `(.L_x_2574) ;  /* 0x000002e000007945 */ /* 0x000fd80003800000 */
[----:B------:R-:W-:Y:S05]  /*17470*/  @P0 BRA `(.L_x_2575) ;  /* 0x0000000000b00947 */ /* 0x000fea0003800000 */
[----:B------:R-:W-:-:S03]  /*17480*/  UMOV UR4, 0xffffffff ;  /* 0xffffffff00047882 */ /* 0x000fc60000000000 */
[----:B------:R-:W-:Y:S05]  /*17490*/  BRA.DIV UR4, `(.L_x_2576) ;  /* 0x0000002a04407947 */ /* 0x000fea000b800000 */
[----:B------:R-:W-:-:S13]  /*174a0*/  ELECT P6, URZ, PT ;  /* 0x00000000003f782f */ /* 0x000fda00038c0000 */
.L_x_2663:
[----:B------:R-:W-:Y:S05]  /*174b0*/  @!P6 BRA `(.L_x_2575) ;  /* 0x0000000000a0e947 */ /* 0x000fea0003800000 */
[----:B0-----:R-:W2:Y:S02]  /*174c0*/  LDL R0, [R1+0x2c] ;  /* 0x00002c0001007983 */ /* 0x001ea40000100800 */
[----:B--2---:R-:W-:-:S13]  /*174d0*/  R2UR UR4, R0 ;  /* 0x00000000000472ca */ /* 0x004fda00000e0000 */
[----:B------:R-:W-:-:S06]  /*174e0*/  ULOP3.LUT UR4, UR4, 0x2, URZ, 0xfc, !UPT ;  /* 0x0000000204047892 */ /* 0x000fcc000f8efc3f */
[----:B------:R-:W-:-:S05]  /*174f0*/  IMAD.U32 R0, RZ, RZ, UR4 ;  /* 0x00000004ff007e24 */ /* 0x000fca000f8e00ff */
[----:B------:R-:W-:-:S13]  /*17500*/  ISETP.NE.AND P0, PT, R0, 0x3, PT ;  /* 0x000000030000780c */ /* 0x000fda0003f05270 */
[----:B------:R-:W-:Y:S05]  /*17510*/  @!P0 BRA `(.L_x_2577) ;  /* 0x0000000000048947 */ /* 0x000fea0003800000 */
[----:B------:R-:W-:Y:S01]  /*17520*/  BPT.TRAP 0x1 ;  /* 0x000000040000795c */ /* 0x000fe20000300000 */
.L_x_2577:
[C---:B------:R-:W-:Y:S01]  /*17530*/  IMAD R5, R19.reuse, 0x8, R4 ;  /* 0x0000000813057824 */ /* 0x040fe200078e0204 */
[----:B------:R-:W-:Y:S01]  /*17540*/  SHF.L.U32 R0, R32, 0x1f, RZ ;  /* 0x0000001f20007819 */ /* 0x000fe200000006ff */
[----:B------:R-:W-:-:S03]  /*17550*/  VIADD R19, R19, 0x1 ;  /* 0x0000000113137836 */ /* 0x000fc60000000000 */
[----:B------:R-:W0:Y:S02]  /*17560*/  SYNCS.PHASECHK.TRANS64.TRYWAIT P1, [R5+URZ+0x29840], R0 ;  /* 0x02984000050075a7 */ /* 0x000e24000802017f */
[----:B------:R-:W-:-:S04]  /*17570*/  ISETP.NE.AND P2, PT, R19, 0x2, PT ;  /* 0x000000021300780c */ /* 0x000fc80003f45270 */
[----:B------:R-:W-:Y:S01]  /*17580*/  SEL R3, RZ, 0x1, P2 ;  /* 0x00000001ff037807 */ /* 0x000fe20001000000 */
[----:B0-----:R-:W-:Y:S08]  /*17590*/  @!P1 BRA `(.L_x_2578) ;  /* 0x0000002800209947 */ /* 0x001ff00003800000 */
.L_x_2664:
[----:B------:R-:W-:Y:S02]  /*175a0*/  SEL R19, R19, RZ, P2 ;  /* 0x000000ff13137207 */ /* 0x000fe40001000000 */
[----:B------:R-:W-:Y:S01]  /*175b0*/  LOP3.LUT R2, R32, R3, RZ, 0x3c, !PT ;  /* 0x0000000320027212 */ /* 0x000fe200078e3cff */
[----:B------:R-:W-:Y:S06]  /*175c0*/  @!P0 BRA `(.L_x_2579) ;  /* 0x0000000000048947 */ /* 0x000fec0003800000 */
[----:B------:R-:W-:Y:S01]  /*175d0*/  BPT.TRAP 0x1 ;  /* 0x000000040000795c */ /* 0x000fe20000300000 */
.L_x_2579:
[----:B------:R-:W-:Y:S01]  /*175e0*/  IMAD R19, R19, 0x8, R4 ;  /* 0x0000000813137824 */ /* 0x000fe200078e0204 */
[----:B------:R-:W-:-:S04]  /*175f0*/  SHF.L.U32 R2, R2, 0x1f, RZ ;  /* 0x0000001f02027819 */ /* 0x000fc800000006ff */
[----:B------:R-:W1:Y:S02]  /*17600*/  SYNCS.PHASECHK.TRANS64.TRYWAIT P1, [R19+URZ+0x29840], R2 ;  /* 0x02984002130075a7 */ /* 0x000e64000802017f */
[----:B-1----:R-:W-:Y:S05]  /*17610*/  @!P1 BRA `(.L_x_2580) ;  /* 0x0000002800149947 */ /* 0x002fea0003800000 */
.L_x_2665:
[----:B------:R-:W-:Y:S05]  /*17620*/  @!P0 BRA `(.L_x_2581) ;  /* 0x0000000000048947 */ /* 0x000fea0003800000 */
[----:B------:R-:W-:Y:S01]  /*17630*/  BPT.TRAP 0x1 ;  /* 0x000000040000795c */ /* 0x000fe20000300000 */
.L_x_2581:
[----:B------:R-:W2:Y:S02]  /*17640*/  SYNCS.PHASECHK.TRANS64.TRYWAIT P1, [R5+URZ+0x29860], R0 ;  /* 0x02986000050075a7 */ /* 0x000ea4000802017f */
[----:B--2---:R-:W-:Y:S05]  /*17650*/  @!P1 BRA `(.L_x_2582) ;  /* 0x0000002800189947 */ /* 0x004fea0003800000 */
.L_x_2666:
[----:B------:R-:W-:Y:S05]  /*17660*/  @!P0 BRA `(.L_x_2583) ;  /* 0x0000000000048947 */ /* 0x000fea0003800000 */
[----:B------:R-:W-:Y:S01]  /*17670*/  BPT.TRAP 0x1 ;  /* 0x000000040000795c */ /* 0x000fe20000300000 */
.L_x_2583:
[----:B------:R-:W3:Y:S02]  /*17680*/  SYNCS.PHASECHK.TRANS64.TRYWAIT P1, [R19+URZ+0x29860], R2 ;  /* 0x02986002130075a7 */ /* 0x000ee4000802017f */
[----:B---3--:R-:W-:Y:S05]  /*17690*/  @!P1 BRA `(.L_x_2584) ;  /* 0x00000028001c9947 */ /* 0x008fea0003800000 */
.L_x_2667:
[----:B------:R-:W-:Y:S05]  /*176a0*/  @!P0 BRA `(.L_x_2585) ;  /* 0x0000000000048947 */ /* 0x000fea0003800000 */
[----:B------:R-:W-:Y:S01]  /*176b0*/  BPT.TRAP 0x1 ;  /* 0x000000040000795c */ /* 0x000fe20000300000 */
.L_x_2585:
[----:B------:R-:W4:Y:S02]  /*176c0*/  SYNCS.PHASECHK.TRANS64.TRYWAIT P1, [R5+URZ+0x29880], R0 ;  /* 0x02988000050075a7 */ /* 0x000f24000802017f */
[----:B----4-:R-:W-:Y:S05]  /*176d0*/  @!P1 BRA `(.L_x_2586) ;  /* 0x0000002800209947 */ /* 0x010fea0003800000 */
.L_x_2668:
[----:B------:R-:W-:Y:S05]  /*176e0*/  @!P0 BRA `(.L_x_2587) ;  /* 0x0000000000048947 */ /* 0x000fea0003800000 */
[----:B------:R-:W-:Y:S01]  /*176f0*/  BPT.TRAP 0x1 ;  /* 0x000000040000795c */ /* 0x000fe20000300000 */
.L_x_2587:
[----:B------:R0:W0:Y:S02]  /*17700*/  SYNCS.PHASECHK.TRANS64.TRYWAIT P0, [R19+URZ+0x29880], R2 ;  /* 0x02988002130075a7 */ /* 0x000024000800017f */
[----:B0-----:R-:W-:Y:S05]  /*17710*/  @!P0 NANOSLEEP.SYNCS 0x989680 ;  /* 0x009896800000895d */ /* 0x001fea0003900000 */
[----:B------:R-:W0:Y:S02]  /*17720*/  @!P0 SYNCS.PHASECHK.TRANS64 P0, [R19+URZ+0x29880], R2 ;  /* 0x02988002130085a7 */ /* 0x000e24000800007f */
[----:B0-----:R-:W-:Y:S05]  /*17730*/  @!P0 BRA `(.L_x_2587) ;  /* 0xfffffffc00f08947 */ /* 0x001fea000383ffff */
.L_x_2575:
[----:B------:R-:W-:Y:S05]  /*17740*/  BSYNC B0 ;  /* 0x0000000000007941 */ /* 0x000fea0003800000 */
.L_x_2574:
[----:B------:R-:W-:Y:S05]  /*17750*/  EXIT ;  /* 0x000000000000794d */ /* 0x000fea0003800000 */
.L_x_2426:
[----:B0-----:R-:W-:-:S04]  /*17760*/  IMAD.U32 R3, RZ, RZ, UR39 ;  /* 0x00000027ff037e24 */ /* 0x001fc8000f8e00ff */
[----:B------:R0:W1:Y:S03]  /*17770*/  SYNCS.PHASECHK.TRANS64.TRYWAIT P0, [R3+URZ+0x29800], R0 ;  /* 0x02980000030075a7 */ /* 0x000066000800017f */
[----:B-1----:R-:W-:Y:S05]  /*17780*/  @!P0 NANOSLEEP.SYNCS 0x989680 ;  /* 0x009896800000895d */ /* 0x002fea0003900000 */
[----:B------:R-:W1:Y:S02]  /*17790*/  @!P0 SYNCS.PHASECHK.TRANS64 P0, [R3+URZ+0x29800], R0 ;  /* 0x02980000030085a7 */ /* 0x000e64000800007f */
[----:B-1----:R-:W-:Y:S05]  /*177a0*/  @!P0 BRA `(.L_x_2426) ;  /* 0xfffffffc00ec8947 */ /* 0x002fea000383ffff */
[----:B------:R-:W-:Y:S05]  /*177b0*/  BRA `(.L_x_2588) ;  /* 0xfffffea400f87947 */ /* 0x000fea000383ffff */
.L_x_2430:
[----:B-1----:R1:W2:Y:S02]  /*177c0*/  SYNCS.PHASECHK.TRANS64.TRYWAIT P0, [R0+URZ+0x29830], R3 ;  /* 0x02983003000075a7 */ /* 0x0022a4000800017f */
[----:B--2---:R-:W-:Y:S05]  /*177d0*/  @!P0 NANOSLEEP.SYNCS 0x989680 ;  /* 0x009896800000895d */ /* 0x004fea0003900000 */
[----:B------:R-:W2:Y:S02]  /*177e0*/  @!P0 SYNCS.PHASECHK.TRANS64 P0, [R0+URZ+0x29830], R3 ;  /* 0x02983003000085a7 */ /* 0x000ea4000800007f */
[----:B--2---:R-:W-:Y:S05]  /*177f0*/  @!P0 BRA `(.L_x_2430) ;  /* 0xfffffffc00f08947 */ /* 0x004fea000383ffff */
[----:B------:R-:W-:Y:S05]  /*17800*/  BRA `(.L_x_2429) ;  /* 0xfffffea800147947 */ /* 0x000fea000383ffff */
.L_x_2436:
[----:B-1----:R-:W-:-:S04]  /*17810*/  IMAD.U32 R4, RZ, RZ, UR5 ;  /* 0x00000005ff047e24 */ /* 0x002fc8000f8e00ff */
[----:B------:R1:W2:Y:S03]  /*17820*/  SYNCS.PHASECHK.TRANS64.TRYWAIT P0, [R4+URZ+0x29830], R3 ;  /* 0x02983003040075a7 */ /* 0x0002a6000800017f */
[----:B--2---:R-:W-:Y:S05]  /*17830*/  @!P0 NANOSLEEP.SYNCS 0x989680 ;  /* 0x009896800000895d */ /* 0x004fea0003900000 */
[----:B------:R-:W2:Y:S02]  /*17840*/  @!P0 SYNCS.PHASECHK.TRANS64 P0, [R4+URZ+0x29830], R3 ;  /* 0x02983003040085a7 */ /* 0x000ea4000800007f */
[----:B--2---:R-:W-:Y:S05]  /*17850*/  @!P0 BRA `(.L_x_2436) ;  /* 0xfffffffc00ec8947 */ /* 0x004fea000383ffff */
[----:B------:R-:W-:Y:S05]  /*17860*/  BRA `(.L_x_2433) ;  /* 0xfffffedc00c87947 */ /* 0x000fea000383ffff */
.L_x_2440:
[----:B-1----:R-:W-:-:S04]  /*17870*/  IMAD.U32 R4, RZ, RZ, UR5 ;  /* 0x00000005ff047e24 */ /* 0x002fc8000f8e00ff */
[----:B------:R1:W2:Y:S03]  /*17880*/  SYNCS.PHASECHK.TRANS64.TRYWAIT P0, [R4+URZ+0x29850], R3 ;  /* 0x02985003040075a7 */ /* 0x0002a6000800017f */
[----:B--2---:R-:W-:Y:S05]  /*17890*/  @!P0 NANOSLEEP.SYNCS 0x989680 ;  /* 0x009896800000895d */ /* 0x004fea0003900000 */
[----:B------:R-:W2:Y:S02]  /*178a0*/  @!P0 SYNCS.PHASECHK.TRANS64 P0, [R4+URZ+0x29850], R3 ;  /* 0x02985003040085a7 */ /* 0x000ea4000800007f */
[----:B--2---:R-:W-:Y:S05]  /*178b0*/  @!P0 BRA `(.L_x_2440) ;  /* 0xfffffffc00ec8947 */ /* 0x004fea000383ffff */
[----:B------:R-:W-:Y:S05]  /*178c0*/  BRA `(.L_x_2437) ;  /* 0xfffffee800d07947 */ /* 0x000fea000383ffff */
.L_x_2448:
[----:B-1----:R-:W-:-:S04]  /*178d0*/  IMAD.U32 R4, RZ, RZ, UR5 ;  /* 0x00000005ff047e24 */ /* 0x002fc8000f8e00ff */
[----:B------:R1:W2:Y:S03]  /*178e0*/  SYNCS.PHASECHK.TRANS64.TRYWAIT P0, [R4+URZ+0x29830], R3 ;  /* 0x02983003040075a7 */ /* 0x0002a6000800017f */
[----:B--2---:R-:W-:Y:S05]  /*178f0*/  @!P0 NANOSLEEP.SYNCS 0x989680 ;  /* 0x009896800000895d */ /* 0x004fea0003900000 */
[----:B------:R-:W2:Y:S02]  /*17900*/  @!P0 SYNCS.PHASECHK.TRANS64 P0, [R4+URZ+0x29830], R3 ;  /* 0x02983003040085a7 */ /* 0x000ea4000800007f */
[----:B--2---:R-:W-:Y:S05]  /*17910*/  @!P0 BRA `(.L_x_2448) ;  /* 0xfffffffc00ec8947 */ /* 0x004fea000383ffff */
[----:B------:R-:W-:Y:S05]  /*17920*/  BRA `(.L_x_2445) ;  /* 0xffffff1400b87947 */ /* 0x000fea000383ffff */
.L_x_2452:
[----:B-1----:R-:W-:-:S04]  /*17930*/  IMAD.U32 R4, RZ, RZ, UR5 ;  /* 0x00000005ff047e24 */ /* 0x002fc8000f8e00ff */
[----:B------:R1:W2:Y:S03]  /*17940*/  SYNCS.PHASECHK.TRANS64.TRYWAIT P0, [R4+URZ+0x29850], R3 ;  /* 0x02985003040075a7 */ /* 0x0002a6000800017f */
[----:B--2---:R-:W-:Y:S05]  /*17950*/  @!P0 NANOSLEEP.SYNCS 0x989680 ;  /* 0x009896800000895d */ /* 0x004fea0003900000 */
[----:B------:R-:W2:Y:S02]  /*17960*/  @!P0 SYNCS.PHASECHK.TRANS64 P0, [R4+URZ+0x29850], R3 ;  /* 0x02985003040085a7 */ /* 0x000ea4000800007f */
[----:B--2---:R-:W-:Y:S05]  /*17970*/  @!P0 BRA `(.L_x_2452) ;  /* 0xfffffffc00ec8947 */ /* 0x004fea000383ffff */
[----:B------:R-:W-:Y:S05]  /*17980*/  BRA `(.L_x_2449) ;  /* 0xffffff2000b47947 */ /* 0x000fea000383ffff */
.L_x_2459:
[----:B-1----:R-:W-:-:S04]  /*17990*/  IMAD.U32 R6, RZ, RZ, UR5 ;  /* 0x00000005ff067e24 */ /* 0x002fc8000f8e00ff */
[----:B------:R1:W2:Y:S03]  /*179a0*/  SYNCS.PHASECHK.TRANS64.TRYWAIT P0, [R6+URZ+0x29850], R5 ;  /* 0x02985005060075a7 */ /* 0x0002a6000800017f */
[----:B--2---:R-:W-:Y:S05]  /*179b0*/  @!P0 NANOSLEEP.SYNCS 0x989680 ;  /* 0x009896800000895d */ /* 0x004fea0003900000 */
[----:B------:R-:W2:Y:S02]  /*179c0*/  @!P0 SYNCS.PHASECHK.TRANS64 P0, [R6+URZ+0x29850], R5 ;  /* 0x02985005060085a7 */ /* 0x000ea4000800007f */
[----:B--2---:R-:W-:Y:S05]  /*179d0*/  @!P0 BRA `(.L_x_2459) ;  /* 0xfffffffc00ec8947 */ /* 0x004fea000383ffff */
[----:B------:R-:W-:Y:S05]  /*179e0*/  BRA `(.L_x_2458) ;  /* 0xffffff40008c7947 */ /* 0x000fea000383ffff */
.L_x_2508:
        /* <DEDUP_REMOVED lines=10> */
.L_x_2589:
[----:B------:R-:W-:Y:S05]  /*17a90*/  BRA `(.L_x_2590) ;  /* 0xffffffa800ec7947 */ /* 0x000fea000383ffff */
.L_x_2511:
[----:B0-----:R0:W1:Y:S02]  /*17aa0*/  SYNCS.PHASECHK.TRANS64.TRYWAIT P0, [R0+URZ+0x29880], R29 ;  /* 0x0298801d000075a7 */ /* 0x001064000800017f */
[----:B-1----:R-:W-:Y:S05]  /*17ab0*/  @!P0 NANOSLEEP.SYNCS 0x989680 ;  /* 0x009896800000895d */ /* 0x002fea0003900000 */
[----:B------:R-:W1:Y:S02]  /*17ac0*/  @!P0 SYNCS.PHASECHK.TRANS64 P0, [R0+URZ+0x29880], R29 ;  /* 0x0298801d000085a7 */ /* 0x000e64000800007f */
[----:B-1----:R-:W-:Y:S05]  /*17ad0*/  @!P0 BRA `(.L_x_2511) ;  /* 0xfffffffc00f08947 */ /* 0x002fea000383ffff */
[----:B------:R-:W-:Y:S05]  /*17ae0*/  BRA `(.L_x_2591) ;  /* 0xffffffb000107947 */ /* 0x000fea000383ffff */
.L_x_2512:
        /* <DEDUP_REMOVED lines=8> */
.L_x_2593:
[----:B------:R-:W-:Y:S05]  /*17b70*/  BSYNC B0 ;  /* 0x0000000000007941 */ /* 0x000fea0003800000 */
.L_x_2592:
        /* <DEDUP_REMOVED lines=12> */
.L_x_2594:
        /* <DEDUP_REMOVED lines=9> */
.L_x_2595:
        /* <DEDUP_REMOVED lines=13> */
.L_x_2596:
        /* <DEDUP_REMOVED lines=9> */
.L_x_2597:
        /* <DEDUP_REMOVED lines=11> */
.L_x_2598:
        /* <DEDUP_REMOVED lines=9> */
.L_x_2599:
        /* <DEDUP_REMOVED lines=11> */
.L_x_2600:
[----:B------:R-:W-:Y:S02]  /*18020*/  IMAD.MOV.U32 R13, RZ, RZ, R22 ;  /* 0x000000ffff0d7224 */ /* 0x000fe400078e0016 */
[----:B------:R-:W-:Y:S02]  /*18030*/  IMAD.MOV.U32 R12, RZ, RZ, RZ ;  /* 0x000000ffff0c7224 */ /* 0x000fe400078e00ff */
[----:B------:R-:W-:-:S07]  /*18040*/  IMAD.MOV.U32 R9, RZ, RZ, R14 ;  /* 0x000000ffff097224 */ /* 0x000fce00078e000e */
[----:B------:R-:W-:Y:S05]  /*18050*/  WARPSYNC.COLLECTIVE R15, `(.L_x_2601) ;  /* 0x000000000f087348 */ /* 0x000fea0003c00000 */
[----:B------:R0:W1:Y:S02]  /*18060*/  SHFL.IDX P6, R14, R13, R12, R11 ;  /* 0x0000000c0d0e7389 */ /* 0x00006400000c000b */
[----:B01----:R-:W-:Y:S01]  /*18070*/  ENDCOLLECTIVE ;  /* 0x000000000000791b */ /* 0x003fe20003800000 */
.L_x_2601:
        /* <DEDUP_REMOVED lines=16> */
.L_x_2602:
[----:B------:R-:W-:Y:S01]  /*18180*/  @P0 LOP3.LUT R17, R17, 0x100, RZ, 0xfc, !PT ;  /* 0x0000010011110812 */ /* 0x000fe200078efcff */
[----:B------:R-:W-:Y:S01]  /*18190*/  IMAD.MOV.U32 R8, RZ, RZ, R14 ;  /* 0x000000ffff087224 */ /* 0x000fe200078e000e */
[----:B------:R-:W-:Y:S06]  /*181a0*/  BRA `(.L_x_2603) ;  /* 0xffffffac00bc7947 */ /* 0x000fec000383ffff */
.L_x_2517:
[----:B----4-:R4:W0:Y:S02]  /*181b0*/  SYNCS.PHASECHK.TRANS64.TRYWAIT P0, [R0+URZ+0x29840], R29 ;  /* 0x0298401d000075a7 */ /* 0x010824000800017f */
[----:B0-----:R-:W-:Y:S05]  /*181c0*/  @!P0 NANOSLEEP.SYNCS 0x989680 ;  /* 0x009896800000895d */ /* 0x001fea0003900000 */
[----:B------:R-:W0:Y:S02]  /*181d0*/  @!P0 SYNCS.PHASECHK.TRANS64 P0, [R0+URZ+0x29840], R29 ;  /* 0x0298401d000085a7 */ /* 0x000e24000800007f */
[----:B0-----:R-:W-:Y:S05]  /*181e0*/  @!P0 BRA `(.L_x_2517) ;  /* 0xfffffffc00f08947 */ /* 0x001fea000383ffff */
[----:B------:R-:W-:Y:S05]  /*181f0*/  BRA `(.L_x_2604) ;  /* 0xffffffb000187947 */ /* 0x000fea000383ffff */
.L_x_2518:
[----:B------:R-:W-:Y:S01]  /*18200*/  BSSY B0, `(.L_x_2605) ;  /* 0x0000008000007945 */ /* 0x000fe20003800000 */
[----:B------:R-:W-:Y:S02]  /*18210*/  IMAD.MOV.U32 R13, RZ, RZ, R6 ;  /* 0x000000ffff0d7224 */ /* 0x000fe400078e0006 */
[----:B------:R-:W-:Y:S02]  /*18220*/  IMAD.MOV.U32 R12, RZ, RZ, RZ ;  /* 0x000000ffff0c7224 */ /* 0x000fe400078e00ff */
[----:B------:R-:W-:Y:S02]  /*18230*/  IMAD.MOV.U32 R11, RZ, RZ, 0x1c1f ;  /* 0x00001c1fff0b7424 */ /* 0x000fe400078e00ff */
[----:B------:R-:W-:-:S07]  /*18240*/  IMAD.MOV.U32 R15, RZ, RZ, -0x1 ;  /* 0xffffffffff0f7424 */ /* 0x000fce00078e00ff */
[----:B01-34-:R-:W-:Y:S05]  /*18250*/  WARPSYNC.COLLECTIVE R15, `(.L_x_2606) ;  /* 0x000000000f087348 */ /* 0x01bfea0003c00000 */
[----:B------:R2:W0:Y:S02]  /*18260*/  SHFL.IDX P6, R14, R13, R12, R11 ;  /* 0x0000000c0d0e7389 */ /* 0x00042400000c000b */
[----:B01234-:R-:W-:Y:S01]  /*18270*/  ENDCOLLECTIVE ;  /* 0x000000000000791b */ /* 0x01ffe20003800000 */
.L_x_2606:
[----:B------:R-:W-:Y:S05]  /*18280*/  BSYNC B0 ;  /* 0x0000000000007941 */ /* 0x000fea0003800000 */
.L_x_2605:
        /* <DEDUP_REMOVED lines=10> */
.L_x_2607:
        /* <DEDUP_REMOVED lines=19> */
.L_x_2608:
        /* <DEDUP_REMOVED lines=11> */
.L_x_2609:
        /* <DEDUP_REMOVED lines=16> */
.L_x_2610:
        /* <DEDUP_REMOVED lines=12> */
.L_x_2611:
[----:B------:R-:W-:Y:S02]  /*186d0*/  IMAD.MOV.U32 R13, RZ, RZ, R6 ;  /* 0x000000ffff0d7224 */ /* 0x000fe400078e0006 */
[----:B------:R-:W-:Y:S02]  /*186e0*/  IMAD.MOV.U32 R12, RZ, RZ, 0x3 ;  /* 0x00000003ff0c7424 */ /* 0x000fe400078e00ff */
[----:B------:R-:W-:-:S07]  /*186f0*/  IMAD.MOV.U32 R3, RZ, RZ, R14 ;  /* 0x000000ffff037224 */ /* 0x000fce00078e000e */
[----:B------:R-:W-:Y:S05]  /*18700*/  WARPSYNC.COLLECTIVE R15, `(.L_x_2612) ;  /* 0x000000000f087348 */ /* 0x000fea0003c00000 */
[----:B------:R0:W1:Y:S02]  /*18710*/  SHFL.IDX P6, R14, R13, R12, R11 ;  /* 0x0000000c0d0e7389 */ /* 0x00006400000c000b */
[----:B01----:R-:W-:Y:S01]  /*18720*/  ENDCOLLECTIVE ;  /* 0x000000000000791b */ /* 0x003fe20003800000 */
.L_x_2612:
        /* <DEDUP_REMOVED lines=10> */
.L_x_2613:
        /* <DEDUP_REMOVED lines=12> */
.L_x_2614:
        /* <DEDUP_REMOVED lines=13> */
.L_x_2615:
[----:B------:R-:W-:Y:S01]  /*18960*/  IMAD.MOV.U32 R2, RZ, RZ, R14 ;  /* 0x000000ffff027224 */ /* 0x000fe200078e000e */
[----:B------:R-:W-:Y:S06]  /*18970*/  BRA `(.L_x_2616) ;  /* 0xffffffac00787947 */ /* 0x000fec000383ffff */
.L_x_2525:
[----:B------:R-:W-:Y:S02]  /*18980*/  IMAD.MOV.U32 R13, RZ, RZ, R4 ;  /* 0x000000ffff0d7224 */ /* 0x000fe400078e0004 */
[----:B------:R-:W-:Y:S02]  /*18990*/  IMAD.MOV.U32 R12, RZ, RZ, RZ ;  /* 0x000000ffff0c7224 */ /* 0x000fe400078e00ff */
[----:B------:R-:W-:Y:S02]  /*189a0*/  IMAD.MOV.U32 R11, RZ, RZ, 0x1c1f ;  /* 0x00001c1fff0b7424 */ /* 0x000fe400078e00ff */
[----:B------:R-:W-:Y:S02]  /*189b0*/  IMAD.MOV.U32 R15, RZ, RZ, -0x1 ;  /* 0xffffffffff0f7424 */ /* 0x000fe400078e00ff */
[----:B------:R-:W-:Y:S02]  /*189c0*/  IMAD R23, R23, R5, RZ ;  /* 0x0000000517177224 */ /* 0x000fe400078e02ff */
[----:B------:R-:W-:-:S07]  /*189d0*/  IMAD R5, R20, 0x80, R9 ;  /* 0x0000008014057824 */ /* 0x000fce00078e0209 */
[----:B-1---5:R-:W-:Y:S05]  /*189e0*/  WARPSYNC.COLLECTIVE R15, `(.L_x_2617) ;  /* 0x000000000f087348 */ /* 0x022fea0003c00000 */
[----:B------:R0:W2:Y:S02]  /*189f0*/  SHFL.IDX P6, R14, R13, R12, R11 ;  /* 0x0000000c0d0e7389 */ /* 0x0000a400000c000b */
[----:B012--5:R-:W-:Y:S01]  /*18a00*/  ENDCOLLECTIVE ;  /* 0x000000000000791b */ /* 0x027fe20003800000 */
.L_x_2617:
[----:B------:R-:W-:Y:S01]  /*18a10*/  ISETP.GE.AND P0, PT, R5, R23, PT ;  /* 0x000000170500720c */ /* 0x000fe20003f06270 */
[----:B------:R-:W-:Y:S02]  /*18a20*/  IMAD.MOV.U32 R13, RZ, RZ, R0 ;  /* 0x000000ffff0d7224 */ /* 0x000fe400078e0000 */
[----:B------:R-:W-:-:S10]  /*18a30*/  IMAD.MOV.U32 R2, RZ, RZ, R14 ;  /* 0x000000ffff027224 */ /* 0x000fd400078e000e */
[----:B------:R-:W-:Y:S05]  /*18a40*/  WARPSYNC.COLLECTIVE R15, `(.L_x_2618) ;  /* 0x000000000f087348 */ /* 0x000fea0003c00000 */
[----:B------:R0:W1:Y:S02]  /*18a50*/  SHFL.IDX P6, R14, R13, R12, R11 ;  /* 0x0000000c0d0e7389 */ /* 0x00006400000c000b */
[----:B01----:R-:W-:Y:S01]  /*18a60*/  ENDCOLLECTIVE ;  /* 0x000000000000791b */ /* 0x003fe20003800000 */
.L_x_2618:
[----:B------:R-:W-:Y:S02]  /*18a70*/  IMAD.MOV.U32 R13, RZ, RZ, R4 ;  /* 0x000000ffff0d7224 */ /* 0x000fe400078e0004 */
[----:B------:R-:W-:Y:S02]  /*18a80*/  IMAD.MOV.U32 R12, RZ, RZ, 0x1 ;  /* 0x00000001ff0c7424 */ /* 0x000fe400078e00ff */
[----:B------:R-:W-:-:S07]  /*18a90*/  IMAD.MOV.U32 R3, RZ, RZ, R14 ;  /* 0x000000ffff037224 */ /* 0x000fce00078e000e */
[----:B------:R-:W-:Y:S05]  /*18aa0*/  WARPSYNC.COLLECTIVE R15, `(.L_x_2619) ;  /* 0x000000000f087348 */ /* 0x000fea0003c00000 */
[----:B------:R0:W1:Y:S02]  /*18ab0*/  SHFL.IDX P6, R14, R13, R12, R11 ;  /* 0x0000000c0d0e7389 */ /* 0x00006400000c000b */
[----:B01----:R-:W-:Y:S01]  /*18ac0*/  ENDCOLLECTIVE ;  /* 0x000000000000791b */ /* 0x003fe20003800000 */
.L_x_2619:
[----:B------:R-:W-:-:S05]  /*18ad0*/  @!P0 IADD3 R6, P4, R35, R3, RZ ;  /* 0x0000000323068210 */ /* 0x000fca0007f9e0ff */
[----:B------:R-:W-:Y:S02]  /*18ae0*/  @!P0 IMAD.X R3, RZ, RZ, R2, P4 ;  /* 0x000000ffff038224 */ /* 0x000fe400020e0602 */
[----:B------:R-:W-:Y:S02]  /*18af0*/  @!P0 IMAD.MOV.U32 R2, RZ, RZ, R6 ;  /* 0x000000ffff028224 */ /* 0x000fe400078e0006 */
[----:B------:R-:W-:Y:S02]  /*18b00*/  VIADD R6, R5, 0x20 ;  /* 0x0000002005067836 */ /* 0x000fe40000000000 */
[----:B------:R-:W-:Y:S01]  /*18b10*/  IMAD.MOV.U32 R13, RZ, RZ, R0 ;  /* 0x000000ffff0d7224 */ /* 0x000fe200078e0000 */
        /* <DEDUP_REMOVED lines=11> */
.L_x_2620:
[----:B------:R-:W-:Y:S02]  /*18bd0*/  IMAD.MOV.U32 R13, RZ, RZ, R4 ;  /* 0x000000ffff0d7224 */ /* 0x000fe400078e0004 */
[----:B------:R-:W-:Y:S01]  /*18be0*/  IMAD.MOV.U32 R12, RZ, RZ, 0x2 ;  /* 0x00000002ff0c7424 */ /* 0x000fe200078e00ff */
[----:B------:R-:W-:-:S13]  /*18bf0*/  @!P0 IADD3 R6, P4, R35, R14, RZ ;  /* 0x0000000e23068210 */ /* 0x000fda0007f9e0ff */
[----:B------:R-:W-:Y:S05]  /*18c00*/  WARPSYNC.COLLECTIVE R15, `(.L_x_2621) ;  /* 0x000000000f087348 */ /* 0x000fea0003c00000 */
[----:B------:R0:W1:Y:S02]  /*18c10*/  SHFL.IDX P6, R14, R13, R12, R11 ;  /* 0x0000000c0d0e7389 */ /* 0x00006400000c000b */
[----:B01----:R-:W-:Y:S01]  /*18c20*/  ENDCOLLECTIVE ;  /* 0x000000000000791b */ /* 0x003fe20003800000 */
.L_x_2621:
        /* <DEDUP_REMOVED lines=16> */
.L_x_2622:
[----:B------:R-:W-:Y:S02]  /*18d30*/  IMAD.MOV.U32 R13, RZ, RZ, R4 ;  /* 0x000000ffff0d7224 */ /* 0x000fe400078e0004 */
[----:B------:R-:W-:Y:S01]  /*18d40*/  IMAD.MOV.U32 R12, RZ, RZ, 0x3 ;  /* 0x00000003ff0c7424 */ /* 0x000fe200078e00ff */
[----:B------:R-:W-:-:S13]  /*18d50*/  @!P0 IADD3 R6, P4, R35, R14, RZ ;  /* 0x0000000e23068210 */ /* 0x000fda0007f9e0ff */
[----:B------:R-:W-:Y:S05]  /*18d60*/  WARPSYNC.COLLECTIVE R15, `(.L_x_2623) ;  /* 0x000000000f087348 */ /* 0x000fea0003c00000 */
[----:B------:R0:W1:Y:S02]  /*18d70*/  SHFL.IDX P6, R14, R13, R12, R11 ;  /* 0x0000000c0d0e7389 */ /* 0x00006400000c000b */
[----:B01----:R-:W-:Y:S01]  /*18d80*/  ENDCOLLECTIVE ;  /* 0x000000000000791b */ /* 0x003fe20003800000 */
.L_x_2623:
        /* <DEDUP_REMOVED lines=14> */
.L_x_2624:
[----:B------:R-:W-:Y:S05]  /*18e70*/  BRA `(.L_x_2625) ;  /* 0xffffffb000947947 */ /* 0x000fea000383ffff */
.L_x_2530:
[----:B0-----:R0:W2:Y:S02]  /*18e80*/  SYNCS.PHASECHK.TRANS64.TRYWAIT P0, [R16+URZ+0x29820], R3 ;  /* 0x02982003100075a7 */ /* 0x0010a4000800017f */
[----:B--2---:R-:W-:Y:S05]  /*18e90*/  @!P0 NANOSLEEP.SYNCS 0x989680 ;  /* 0x009896800000895d */ /* 0x004fea0003900000 */
[----:B------:R-:W2:Y:S02]  /*18ea0*/  @!P0 SYNCS.PHASECHK.TRANS64 P0, [R16+URZ+0x29820], R3 ;  /* 0x02982003100085a7 */ /* 0x000ea4000800007f */
[----:B--2---:R-:W-:Y:S05]  /*18eb0*/  @!P0 BRA `(.L_x_2530) ;  /* 0xfffffffc00f08947 */ /* 0x004fea000383ffff */
[----:B------:R-:W-:Y:S05]  /*18ec0*/  BRA `(.L_x_2626) ;  /* 0xffffffb400047947 */ /* 0x000fea000383ffff */
.L_x_2534:
[----:B0-----:R0:W2:Y:S02]  /*18ed0*/  SYNCS.PHASECHK.TRANS64.TRYWAIT P0, [R0+URZ+0x29880], R29 ;  /* 0x0298801d000075a7 */ /* 0x0010a4000800017f */
[----:B--2---:R-:W-:Y:S05]  /*18ee0*/  @!P0 NANOSLEEP.SYNCS 0x989680 ;  /* 0x009896800000895d */ /* 0x004fea0003900000 */
[----:B------:R-:W2:Y:S02]  /*18ef0*/  @!P0 SYNCS.PHASECHK.TRANS64 P0, [R0+URZ+0x29880], R29 ;  /* 0x0298801d000085a7 */ /* 0x000ea4000800007f */
[----:B--2---:R-:W-:Y:S05]  /*18f00*/  @!P0 BRA `(.L_x_2534) ;  /* 0xfffffffc00f08947 */ /* 0x004fea000383ffff */
[----:B------:R-:W-:Y:S05]  /*18f10*/  BRA `(.L_x_2627) ;  /* 0xffffffb800387947 */ /* 0x000fea000383ffff */
.L_x_2535:
        /* <DEDUP_REMOVED lines=8> */
.L_x_2629:
[----:B------:R-:W-:Y:S05]  /*18fa0*/  BSYNC B0 ;  /* 0x0000000000007941 */ /* 0x000fea0003800000 */
.L_x_2628:
        /* <DEDUP_REMOVED lines=10> */
.L_x_2630:
[----:B------:R-:W-:Y:S02]  /*19050*/  IMAD.MOV.U32 R13, RZ, RZ, R22 ;  /* 0x000000ffff0d7224 */ /* 0x000fe400078e0016 */
[----:B------:R-:W-:Y:S02]  /*19060*/  IMAD.MOV.U32 R12, RZ, RZ, 0x1 ;  /* 0x00000001ff0c7424 */ /* 0x000fe400078e00ff */
[----:B------:R-:W-:-:S07]  /*19070*/  IMAD.MOV.U32 R2, RZ, RZ, R14 ;  /* 0x000000ffff027224 */ /* 0x000fce00078e000e */
[----:B------:R-:W-:Y:S05]  /*19080*/  WARPSYNC.COLLECTIVE R15, `(.L_x_2631) ;  /* 0x000000000f087348 */ /* 0x000fea0003c00000 */
[----:B------:R0:W1:Y:S02]  /*19090*/  SHFL.IDX P6, R14, R13, R12, R11 ;  /* 0x0000000c0d0e7389 */ /* 0x00006400000c000b */
[----:B01----:R-:W-:Y:S01]  /*190a0*/  ENDCOLLECTIVE ;  /* 0x000000000000791b */ /* 0x003fe20003800000 */
.L_x_2631:
        /* <DEDUP_REMOVED lines=12> */
.L_x_2632:
[----:B------:R-:W-:Y:S02]  /*19170*/  IMAD.MOV.U32 R13, RZ, RZ, R22 ;  /* 0x000000ffff0d7224 */ /* 0x000fe400078e0016 */
[----:B------:R-:W-:Y:S02]  /*19180*/  IMAD.MOV.U32 R12, RZ, RZ, 0x2 ;  /* 0x00000002ff0c7424 */ /* 0x000fe400078e00ff */
[----:B------:R-:W-:-:S07]  /*19190*/  IMAD.MOV.U32 R2, RZ, RZ, R14 ;  /* 0x000000ffff027224 */ /* 0x000fce00078e000e */
[----:B------:R-:W-:Y:S05]  /*191a0*/  WARPSYNC.COLLECTIVE R15, `(.L_x_2633) ;  /* 0x000000000f087348 */ /* 0x000fea0003c00000 */
[----:B------:R0:W1:Y:S02]  /*191b0*/  SHFL.IDX P6, R14, R13, R12, R11 ;  /* 0x0000000c0d0e7389 */ /* 0x00006400000c000b */
[----:B01----:R-:W-:Y:S01]  /*191c0*/  ENDCOLLECTIVE ;  /* 0x000000000000791b */ /* 0x003fe20003800000 */
.L_x_2633:
        /* <DEDUP_REMOVED lines=12> */
.L_x_2634:
[----:B------:R-:W-:Y:S02]  /*19290*/  IMAD.MOV.U32 R13, RZ, RZ, R22 ;  /* 0x000000ffff0d7224 */ /* 0x000fe400078e0016 */
[----:B------:R-:W-:Y:S02]  /*192a0*/  IMAD.MOV.U32 R12, RZ, RZ, 0x3 ;  /* 0x00000003ff0c7424 */ /* 0x000fe400078e00ff */
[----:B------:R-:W-:-:S07]  /*192b0*/  IMAD.MOV.U32 R2, RZ, RZ, R14 ;  /* 0x000000ffff027224 */ /* 0x000fce00078e000e */
[----:B------:R-:W-:Y:S05]  /*192c0*/  WARPSYNC.COLLECTIVE R15, `(.L_x_2635) ;  /* 0x000000000f087348 */ /* 0x000fea0003c00000 */
[----:B------:R0:W1:Y:S02]  /*192d0*/  SHFL.IDX P6, R14, R13, R12, R11 ;  /* 0x0000000c0d0e7389 */ /* 0x00006400000c000b */
[----:B01----:R-:W-:Y:S01]  /*192e0*/  ENDCOLLECTIVE ;  /* 0x000000000000791b */ /* 0x003fe20003800000 */
.L_x_2635:
        /* <DEDUP_REMOVED lines=12> */
.L_x_2636:
[----:B------:R-:W-:Y:S02]  /*193b0*/  IMAD.MOV.U32 R13, RZ, RZ, R23 ;  /* 0x000000ffff0d7224 */ /* 0x000fe400078e0017 */
[----:B------:R-:W-:Y:S02]  /*193c0*/  IMAD.MOV.U32 R12, RZ, RZ, RZ ;  /* 0x000000ffff0c7224 */ /* 0x000fe400078e00ff */
[----:B------:R-:W-:-:S07]  /*193d0*/  IMAD.MOV.U32 R2, RZ, RZ, R14 ;  /* 0x000000ffff027224 */ /* 0x000fce00078e000e */
[----:B------:R-:W-:Y:S05]  /*193e0*/  WARPSYNC.COLLECTIVE R15, `(.L_x_2637) ;  /* 0x000000000f087348 */ /* 0x000fea0003c00000 */
[----:B------:R0:W1:Y:S02]  /*193f0*/  SHFL.IDX P6, R14, R13, R12, R11 ;  /* 0x0000000c0d0e7389 */ /* 0x00006400000c000b */
[----:B01----:R-:W-:Y:S01]  /*19400*/  ENDCOLLECTIVE ;  /* 0x000000000000791b */ /* 0x003fe20003800000 */
.L_x_2637:
        /* <DEDUP_REMOVED lines=12> */
.L_x_2638:
[----:B------:R-:W-:Y:S01]  /*194d0*/  IMAD.MOV.U32 R2, RZ, RZ, R14 ;  /* 0x000000ffff027224 */ /* 0x000fe200078e000e */
[----:B------:R-:W-:Y:S06]  /*194e0*/  BRA `(.L_x_2639) ;  /* 0xffffffb400d47947 */ /* 0x000fec000383ffff */
.L_x_2540:
[----:B----4-:R4:W0:Y:S02]  /*194f0*/  SYNCS.PHASECHK.TRANS64.TRYWAIT P0, [R0+URZ+0x29840], R29 ;  /* 0x0298401d000075a7 */ /* 0x010824000800017f */
[----:B0-----:R-:W-:Y:S05]  /*19500*/  @!P0 NANOSLEEP.SYNCS 0x989680 ;  /* 0x009896800000895d */ /* 0x001fea0003900000 */
[----:B------:R-:W0:Y:S02]  /*19510*/  @!P0 SYNCS.PHASECHK.TRANS64 P0, [R0+URZ+0x29840], R29 ;  /* 0x0298401d000085a7 */ /* 0x000e24000800007f */
[----:B0-----:R-:W-:Y:S05]  /*19520*/  @!P0 BRA `(.L_x_2540) ;  /* 0xfffffffc00f08947 */ /* 0x001fea000383ffff */
[----:B------:R-:W-:Y:S05]  /*19530*/  BRA `(.L_x_2640) ;  /* 0xffffffb800247947 */ /* 0x000fea000383ffff */
.L_x_2541:
        /* <DEDUP_REMOVED lines=8> */
.L_x_2642:
[----:B------:R-:W-:Y:S05]  /*195c0*/  BSYNC B0 ;  /* 0x0000000000007941 */ /* 0x000fea0003800000 */
.L_x_2641:
        /* <DEDUP_REMOVED lines=9> */
.L_x_2643:
[----:B------:R-:W-:Y:S02]  /*19660*/  IMAD.MOV.U32 R13, RZ, RZ, R5 ;  /* 0x000000ffff0d7224 */ /* 0x000fe400078e0005 */
[----:B------:R-:W-:Y:S02]  /*19670*/  IMAD.MOV.U32 R12, RZ, RZ, 0x1 ;  /* 0x00000001ff0c7424 */ /* 0x000fe400078e00ff */
[----:B------:R-:W-:-:S07]  /*19680*/  IMAD.MOV.U32 R2, RZ, RZ, R14 ;  /* 0x000000ffff027224 */ /* 0x000fce00078e000e */
[----:B------:R-:W-:Y:S05]  /*19690*/  WARPSYNC.COLLECTIVE R15, `(.L_x_2644) ;  /* 0x000000000f087348 */ /* 0x000fea0003c00000 */
[----:B------:R0:W1:Y:S02]  /*196a0*/  SHFL.IDX P6, R14, R13, R12, R11 ;  /* 0x0000000c0d0e7389 */ /* 0x00006400000c000b */
[----:B01----:R-:W-:Y:S01]  /*196b0*/  ENDCOLLECTIVE ;  /* 0x000000000000791b */ /* 0x003fe20003800000 */
.L_x_2644:
        /* <DEDUP_REMOVED lines=13> */
.L_x_2645:
[----:B------:R-:W-:Y:S02]  /*19790*/  IMAD.MOV.U32 R13, RZ, RZ, R5 ;  /* 0x000000ffff0d7224 */ /* 0x000fe400078e0005 */
[----:B------:R-:W-:Y:S02]  /*197a0*/  IMAD.MOV.U32 R12, RZ, RZ, 0x2 ;  /* 0x00000002ff0c7424 */ /* 0x000fe400078e00ff */
[----:B------:R-:W-:-:S07]  /*197b0*/  IMAD.MOV.U32 R2, RZ, RZ, R14 ;  /* 0x000000ffff027224 */ /* 0x000fce00078e000e */
[----:B------:R-:W-:Y:S05]  /*197c0*/  WARPSYNC.COLLECTIVE R15, `(.L_x_2646) ;  /* 0x000000000f087348 */ /* 0x000fea0003c00000 */
[----:B------:R0:W1:Y:S02]  /*197d0*/  SHFL.IDX P6, R14, R13, R12, R11 ;  /* 0x0000000c0d0e7389 */ /* 0x00006400000c000b */
[----:B01----:R-:W-:Y:S01]  /*197e0*/  ENDCOLLECTIVE ;  /* 0x000000000000791b */ /* 0x003fe20003800000 */
.L_x_2646:
        /* <DEDUP_REMOVED lines=13> */
.L_x_2647:
[----:B------:R-:W-:Y:S02]  /*198c0*/  IMAD.MOV.U32 R13, RZ, RZ, R5 ;  /* 0x000000ffff0d7224 */ /* 0x000fe400078e0005 */
[----:B------:R-:W-:Y:S02]  /*198d0*/  IMAD.MOV.U32 R12, RZ, RZ, 0x3 ;  /* 0x00000003ff0c7424 */ /* 0x000fe400078e00ff */
[----:B------:R-:W-:-:S07]  /*198e0*/  IMAD.MOV.U32 R2, RZ, RZ, R14 ;  /* 0x000000ffff027224 */ /* 0x000fce00078e000e */
[----:B------:R-:W-:Y:S05]  /*198f0*/  WARPSYNC.COLLECTIVE R15, `(.L_x_2648) ;  /* 0x000000000f087348 */ /* 0x000fea0003c00000 */
[----:B------:R0:W1:Y:S02]  /*19900*/  SHFL.IDX P6, R14, R13, R12, R11 ;  /* 0x0000000c0d0e7389 */ /* 0x00006400000c000b */
[----:B01----:R-:W-:Y:S01]  /*19910*/  ENDCOLLECTIVE ;  /* 0x000000000000791b */ /* 0x003fe20003800000 */
.L_x_2648:
        /* <DEDUP_REMOVED lines=13> */
.L_x_2649:
[----:B------:R-:W-:Y:S02]  /*199f0*/  IMAD.MOV.U32 R13, RZ, RZ, R8 ;  /* 0x000000ffff0d7224 */ /* 0x000fe400078e0008 */
[----:B------:R-:W-:Y:S02]  /*19a00*/  IMAD.MOV.U32 R12, RZ, RZ, RZ ;  /* 0x000000ffff0c7224 */ /* 0x000fe400078e00ff */
[----:B------:R-:W-:-:S07]  /*19a10*/  IMAD.MOV.U32 R2, RZ, RZ, R14 ;  /* 0x000000ffff027224 */ /* 0x000fce00078e000e */
[----:B------:R-:W-:Y:S05]  /*19a20*/  WARPSYNC.COLLECTIVE R15, `(.L_x_2650) ;  /* 0x000000000f087348 */ /* 0x000fea0003c00000 */
[----:B------:R0:W1:Y:S02]  /*19a30*/  SHFL.IDX P6, R14, R13, R12, R11 ;  /* 0x0000000c0d0e7389 */ /* 0x00006400000c000b */
[----:B01----:R-:W-:Y:S01]  /*19a40*/  ENDCOLLECTIVE ;  /* 0x000000000000791b */ /* 0x003fe20003800000 */
.L_x_2650:
        /* <DEDUP_REMOVED lines=13> */
.L_x_2651:
[----:B------:R-:W-:Y:S01]  /*19b20*/  IMAD.MOV.U32 R2, RZ, RZ, R14 ;  /* 0x000000ffff027224 */ /* 0x000fe200078e000e */
[----:B------:R-:W-:Y:S06]  /*19b30*/  BRA `(.L_x_2652) ;  /* 0xffffffb400b47947 */ /* 0x000fec000383ffff */
.L_x_2546:
[----:B0-----:R0:W3:Y:S02]  /*19b40*/  SYNCS.PHASECHK.TRANS64.TRYWAIT P1, [R0+URZ+0x29870], R3 ;  /* 0x02987003000075a7 */ /* 0x0010e4000802017f */
[----:B---3--:R-:W-:Y:S05]  /*19b50*/  @!P1 NANOSLEEP.SYNCS 0x989680 ;  /* 0x009896800000995d */ /* 0x008fea0003900000 */
[----:B------:R-:W3:Y:S02]  /*19b60*/  @!P1 SYNCS.PHASECHK.TRANS64 P1, [R0+URZ+0x29870], R3 ;  /* 0x02987003000095a7 */ /* 0x000ee4000802007f */
[----:B---3--:R-:W-:Y:S05]  /*19b70*/  @!P1 BRA `(.L_x_2546) ;  /* 0xfffffffc00f09947 */ /* 0x008fea000383ffff */
[----:B------:R-:W-:Y:S05]  /*19b80*/  BRA `(.L_x_2653) ;  /* 0xffffffb8001c7947 */ /* 0x000fea000383ffff */
.L_x_2548:
[----:B0-----:R0:W3:Y:S02]  /*19b90*/  SYNCS.PHASECHK.TRANS64.TRYWAIT P1, [R0+URZ+0x29860], R3 ;  /* 0x02986003000075a7 */ /* 0x0010e4000802017f */
[----:B---3--:R-:W-:Y:S05]  /*19ba0*/  @!P1 NANOSLEEP.SYNCS 0x989680 ;  /* 0x009896800000995d */ /* 0x008fea0003900000 */
[----:B------:R-:W3:Y:S02]  /*19bb0*/  @!P1 SYNCS.PHASECHK.TRANS64 P1, [R0+URZ+0x29860], R3 ;  /* 0x02986003000095a7 */ /* 0x000ee4000802007f */
[----:B---3--:R-:W-:Y:S05]  /*19bc0*/  @!P1 BRA `(.L_x_2548) ;  /* 0xfffffffc00f09947 */ /* 0x008fea000383ffff */
[----:B------:R-:W-:Y:S05]  /*19bd0*/  BRA `(.L_x_2654) ;  /* 0xffffffb800287947 */ /* 0x000fea000383ffff */
.L_x_2556:
[----:B0-----:R0:W3:Y:S02]  /*19be0*/  SYNCS.PHASECHK.TRANS64.TRYWAIT P1, [R18+URZ+0x29870], R3 ;  /* 0x02987003120075a7 */ /* 0x0010e4000802017f */
[----:B---3--:R-:W-:Y:S05]  /*19bf0*/  @!P1 NANOSLEEP.SYNCS 0x989680 ;  /* 0x009896800000995d */ /* 0x008fea0003900000 */
[----:B------:R-:W3:Y:S02]  /*19c00*/  @!P1 SYNCS.PHASECHK.TRANS64 P1, [R18+URZ+0x29870], R3 ;  /* 0x02987003120095a7 */ /* 0x000ee4000802007f */
[----:B---3--:R-:W-:Y:S05]  /*19c10*/  @!P1 BRA `(.L_x_2556) ;  /* 0xfffffffc00f09947 */ /* 0x008fea000383ffff */
[----:B------:R-:W-:Y:S05]  /*19c20*/  BRA `(.L_x_2655) ;  /* 0xffffffbc00ec7947 */ /* 0x000fea000383ffff */
.L_x_2558:
[----:B0-----:R0:W3:Y:S02]  /*19c30*/  SYNCS.PHASECHK.TRANS64.TRYWAIT P1, [R18+URZ+0x29860], R3 ;  /* 0x02986003120075a7 */ /* 0x0010e4000802017f */
[----:B---3--:R-:W-:Y:S05]  /*19c40*/  @!P1 NANOSLEEP.SYNCS 0x989680 ;  /* 0x009896800000995d */ /* 0x008fea0003900000 */
[----:B------:R-:W3:Y:S02]  /*19c50*/  @!P1 SYNCS.PHASECHK.TRANS64 P1, [R18+URZ+0x29860], R3 ;  /* 0x02986003120095a7 */ /* 0x000ee4000802007f */
[----:B---3--:R-:W-:Y:S05]  /*19c60*/  @!P1 BRA `(.L_x_2558) ;  /* 0xfffffffc00f09947 */ /* 0x008fea000383ffff */
[----:B------:R-:W-:Y:S05]  /*19c70*/  BRA `(.L_x_2656) ;  /* 0xffffffbc00f47947 */ /* 0x000fea000383ffff */
.L_x_2572:
[----:B0-----:R0:W1:Y:S02]  /*19c80*/  SYNCS.PHASECHK.TRANS64.TRYWAIT P0, [R4+URZ+0x29820], R0 ;  /* 0x02982000040075a7 */ /* 0x001064000800017f */
[----:B-1----:R-:W-:Y:S05]  /*19c90*/  @!P0 NANOSLEEP.SYNCS 0x989680 ;  /* 0x009896800000895d */ /* 0x002fea0003900000 */
[----:B------:R-:W1:Y:S02]  /*19ca0*/  @!P0 SYNCS.PHASECHK.TRANS64 P0, [R4+URZ+0x29820], R0 ;  /* 0x02982000040085a7 */ /* 0x000e64000800007f */
[----:B-1----:R-:W-:Y:S05]  /*19cb0*/  @!P0 BRA `(.L_x_2572) ;  /* 0xfffffffc00f08947 */ /* 0x002fea000383ffff */
[----:B------:R-:W-:Y:S05]  /*19cc0*/  BRA `(.L_x_2657) ;  /* 0xffffffd400c47947 */ /* 0x000fea000383ffff */
.L_x_2573:
        /* <DEDUP_REMOVED lines=11> */
.L_x_2659:
[----:B------:R-:W-:Y:S05]  /*19d80*/  BSYNC B0 ;  /* 0x0000000000007941 */ /* 0x000fea0003800000 */
.L_x_2658:
[----:B------:R-:W-:Y:S05]  /*19d90*/  BRA `(.L_x_2660) ;  /* 0xffffffd400ac7947 */ /* 0x000fea000383ffff */
.L_x_2576:
[----:B------:R-:W-:Y:S01]  /*19da0*/  BSSY B1, `(.L_x_2661) ;  /* 0x0000006000017945 */ /* 0x000fe20003800000 */
[----:B------:R-:W-:-:S07]  /*19db0*/  IMAD.MOV.U32 R15, RZ, RZ, -0x1 ;  /* 0xffffffffff0f7424 */ /* 0x000fce00078e00ff */
[----:B0-----:R-:W-:Y:S05]  /*19dc0*/  WARPSYNC.COLLECTIVE R15, `(.L_x_2662) ;  /* 0x000000000f0c7348 */ /* 0x001fea0003c00000 */
[----:B------:R-:W-:Y:S02]  /*19dd0*/  ELECT P6, UR62, PT ;  /* 0x00000000003e782f */ /* 0x000fe400038c0000 */
[----:B------:R-:W-:Y:S01]  /*19de0*/  MOV R14, UR62 ;  /* 0x0000003e000e7c02 */ /* 0x000fe20008000f00 */
[----:B0-----:R-:W-:Y:S10]  /*19df0*/  ENDCOLLECTIVE ;  /* 0x000000000000791b */ /* 0x001ff40003800000 */
.L_x_2662:
[----:B------:R-:W-:Y:S05]  /*19e00*/  BSYNC B1 ;  /* 0x0000000000017941 */ /* 0x000fea0003800000 */
.L_x_2661:
[----:B------:R-:W-:Y:S05]  /*19e10*/  BRA `(.L_x_2663) ;  /* 0xffffffd400a47947 */ /* 0x000fea000383ffff */
.L_x_2578:
[----:B0-----:R0:W1:Y:S02]  /*19e20*/  SYNCS.PHASECHK.TRANS64.TRYWAIT P1, [R5+URZ+0x29840], R0 ;  /* 0x02984000050075a7 */ /* 0x001064000802017f */
[----:B-1----:R-:W-:Y:S05]  /*19e30*/  @!P1 NANOSLEEP.SYNCS 0x989680 ;  /* 0x009896800000995d */ /* 0x002fea0003900000 */
[----:B------:R-:W1:Y:S02]  /*19e40*/  @!P1 SYNCS.PHASECHK.TRANS64 P1, [R5+URZ+0x29840], R0 ;  /* 0x02984000050095a7 */ /* 0x000e64000802007f */
[----:B-1----:R-:W-:Y:S05]  /*19e50*/  @!P1 BRA `(.L_x_2578) ;  /* 0xfffffffc00f09947 */ /* 0x002fea000383ffff */
[----:B------:R-:W-:Y:S05]  /*19e60*/  BRA `(.L_x_2664) ;  /* 0xffffffd400cc7947 */ /* 0x000fea000383ffff */
.L_x_2580:
[----:B-1----:R1:W2:Y:S02]  /*19e70*/  SYNCS.PHASECHK.TRANS64.TRYWAIT P1, [R19+URZ+0x29840], R2 ;  /* 0x02984002130075a7 */ /* 0x0022a4000802017f */
[----:B--2---:R-:W-:Y:S05]  /*19e80*/  @!P1 NANOSLEEP.SYNCS 0x989680 ;  /* 0x009896800000995d */ /* 0x004fea0003900000 */
[----:B------:R-:W2:Y:S02]  /*19e90*/  @!P1 SYNCS.PHASECHK.TRANS64 P1, [R19+URZ+0x29840], R2 ;  /* 0x02984002130095a7 */ /* 0x000ea4000802007f */
[----:B--2---:R-:W-:Y:S05]  /*19ea0*/  @!P1 BRA `(.L_x_2580) ;  /* 0xfffffffc00f09947 */ /* 0x004fea000383ffff */
[----:B------:R-:W-:Y:S05]  /*19eb0*/  BRA `(.L_x_2665) ;  /* 0xffffffd400d87947 */ /* 0x000fea000383ffff */
.L_x_2582:
[----:B--2---:R2:W3:Y:S02]  /*19ec0*/  SYNCS.PHASECHK.TRANS64.TRYWAIT P1, [R5+URZ+0x29860], R0 ;  /* 0x02986000050075a7 */ /* 0x0044e4000802017f */
[----:B---3--:R-:W-:Y:S05]  /*19ed0*/  @!P1 NANOSLEEP.SYNCS 0x989680 ;  /* 0x009896800000995d */ /* 0x008fea0003900000 */
[----:B------:R-:W3:Y:S02]  /*19ee0*/  @!P1 SYNCS.PHASECHK.TRANS64 P1, [R5+URZ+0x29860], R0 ;  /* 0x02986000050095a7 */ /* 0x000ee4000802007f */
[----:B---3--:R-:W-:Y:S05]  /*19ef0*/  @!P1 BRA `(.L_x_2582) ;  /* 0xfffffffc00f09947 */ /* 0x008fea000383ffff */
[----:B------:R-:W-:Y:S05]  /*19f00*/  BRA `(.L_x_2666) ;  /* 0xffffffd400d47947 */ /* 0x000fea000383ffff */
.L_x_2584:
[----:B---3--:R3:W4:Y:S02]  /*19f10*/  SYNCS.PHASECHK.TRANS64.TRYWAIT P1, [R19+URZ+0x29860], R2 ;  /* 0x02986002130075a7 */ /* 0x008724000802017f */
[----:B----4-:R-:W-:Y:S05]  /*19f20*/  @!P1 NANOSLEEP.SYNCS 0x989680 ;  /* 0x009896800000995d */ /* 0x010fea0003900000 */
[----:B------:R-:W4:Y:S02]  /*19f30*/  @!P1 SYNCS.PHASECHK.TRANS64 P1, [R19+URZ+0x29860], R2 ;  /* 0x02986002130095a7 */ /* 0x000f24000802007f */
[----:B----4-:R-:W-:Y:S05]  /*19f40*/  @!P1 BRA `(.L_x_2584) ;  /* 0xfffffffc00f09947 */ /* 0x010fea000383ffff */
[----:B------:R-:W-:Y:S05]  /*19f50*/  BRA `(.L_x_2667) ;  /* 0xffffffd400d07947 */ /* 0x000fea000383ffff */
.L_x_2586:
[----:B----4-:R4:W0:Y:S02]  /*19f60*/  SYNCS.PHASECHK.TRANS64.TRYWAIT P1, [R5+URZ+0x29880], R0 ;  /* 0x02988000050075a7 */ /* 0x010824000802017f */
[----:B0-----:R-:W-:Y:S05]  /*19f70*/  @!P1 NANOSLEEP.SYNCS 0x989680 ;  /* 0x009896800000995d */ /* 0x001fea0003900000 */
[----:B------:R-:W0:Y:S02]  /*19f80*/  @!P1 SYNCS.PHASECHK.TRANS64 P1, [R5+URZ+0x29880], R0 ;  /* 0x02988000050095a7 */ /* 0x000e24000802007f */
[----:B0-----:R-:W-:Y:S05]  /*19f90*/  @!P1 BRA `(.L_x_2586) ;  /* 0xfffffffc00f09947 */ /* 0x001fea000383ffff */
[----:B------:R-:W-:Y:S05]  /*19fa0*/  BRA `(.L_x_2668) ;  /* 0xffffffd400cc7947 */ /* 0x000fea000383ffff */
.L_x_2669:
        /* <DEDUP_REMOVED lines=13> */
.L_x_3321:


//--------------------- .text._ZN7cutlass13device_kernelIN5flash11enable_sm90INS1_16FlashAttnFwdSm90INS1_25CollectiveMainloopFwdSm90ILi2EN4cute5tupleIJNS5_1CILi1EEES8_S8_EEENS6_IJNS7_ILi128EEENS7_ILi160EEENS7_ILi192EEEEEELi128ENS_12float_e4m3_tEfNS_4arch4Sm90ELb1ELb0ELb0ELb1ELb1ELb1ELb0ELb1ELb1ELb1ELb1ELb0EEENS1_21CollectiveEpilogueFwdINS6_IJSA_SA_SB_EEES9_NS_10bfloat16_tESG_Li256ELb1ELb1ELb1ELb1EEENS1_36VarlenDynamicPersistentTileSchedulerILi128ELi160ELi256ELi128ELb1ELb1ELb1ELb1ELb1ELb1EEEEEEEEEvNT_6ParamsE --------------------------
	.section	.text._ZN7cutlass13device_kernelIN5flash11enable_sm90INS1_16FlashAttnFwdSm90INS1_25CollectiveMainloopFwdSm90ILi2EN4cute5tupleIJNS5_1CILi1EEES8_S8_EEENS6_IJNS7_ILi128EEENS7_ILi160EEENS7_ILi192EEEEEELi128ENS_12float_e4m3_tEfNS_4arch4Sm90ELb1ELb0ELb0ELb1ELb1ELb1ELb0ELb1ELb1ELb1ELb1ELb0EEENS1_21CollectiveEpilogueFwdINS6_IJSA_SA_SB_EEES9_NS_10bfloat16_tESG_Li256ELb1ELb1ELb1ELb1EEENS1_36VarlenDynamicPersistentTileSchedulerILi128ELi160ELi256ELi128ELb1ELb1ELb1ELb1ELb1ELb1EEEEEEEEEvNT_6ParamsE,"ax",@progbits
	.align	128
.text._ZN7cutlass13device_kernelIN5flash11enable_sm90INS1_16FlashAttnFwdSm90INS1_25CollectiveMainloopFwdSm90ILi2EN4cute5tupleIJNS5_1CILi1EEES8_S8_EEENS6_IJNS7_ILi128EEENS7_ILi160EEENS7_ILi192EEEEEELi128ENS_12float_e4m3_tEfNS_4arch4Sm90ELb1ELb0ELb0ELb1ELb1ELb1ELb0ELb1ELb1ELb1ELb1ELb0EEENS1_21CollectiveEpilogueFwdINS6_IJSA_SA_SB_EEES9_NS_10bfloat16_tESG_Li256ELb1ELb1ELb1ELb1EEENS1_36VarlenDynamicPersistentTileSchedulerILi128ELi160ELi256ELi128ELb1ELb1ELb1ELb1ELb1ELb1EEEEEEEEEvNT_6ParamsE:
        .type           _ZN7cutlass13device_kernelIN5flash11enable_sm90INS1_16FlashAttnFwdSm90INS1_25CollectiveMainloopFwdSm90ILi2EN4cute5tupleIJNS5_1CILi1EEES8_S8_EEENS6_IJNS7_ILi128EEENS7_ILi160EEENS7_ILi192EEEEEELi128ENS_12float_e4m3_tEfNS_4arch4Sm90ELb1ELb0ELb0ELb1ELb1ELb1ELb0ELb1ELb1ELb1ELb1ELb0EEENS1_21CollectiveEpilogueFwdINS6_IJSA_SA_SB_EEES9_NS_10bfloat16_tESG_Li256ELb1ELb1ELb1ELb1EEENS1_36VarlenDynamicPersistentTileSchedulerILi128ELi160ELi256ELi128ELb1ELb1ELb1ELb1ELb1ELb1EEEEEEEEEvNT_6ParamsE,@function
        .size           _ZN7cutlass13device_kernelIN5flash11enable_sm90INS1_16FlashAttnFwdSm90INS1_25CollectiveMainloopFwdSm90ILi2EN4cute5tupleIJNS5_1CILi1EEES8_S8_EEENS6_IJNS7_ILi128EEENS7_ILi160EEENS7_ILi192EEEEEELi128ENS_12float_e4m3_tEfNS_4arch4Sm90ELb1ELb0ELb0ELb1ELb1ELb1ELb0ELb1ELb1ELb1ELb1ELb0EEENS1_21CollectiveEpilogueFwdINS6_IJSA_SA_SB_EEES9_NS_10bfloat16_tESG_Li256ELb1ELb1ELb1ELb1EEENS1_36VarlenDynamicPersistentTileSchedulerILi128ELi160ELi256ELi128ELb1ELb1ELb1ELb1ELb1ELb1EEEEEEEEEvNT_6ParamsE,(.L_x_3322 - _ZN7cutlass13device_kernelIN5flash11enable_sm90INS1_16FlashAttnFwdSm90INS1_25CollectiveMainloopFwdSm90ILi2EN4cute5tupleIJNS5_1CILi1EEES8_S8_EEENS6_IJNS7_ILi128EEENS7_ILi160EEENS7_ILi192EEEEEELi128ENS_12float_e4m3_tEfNS_4arch4Sm90ELb1ELb0ELb0ELb1ELb1ELb1ELb0ELb1ELb1ELb1ELb1ELb0EEENS1_21CollectiveEpilogueFwdINS6_IJSA_SA_SB_EEES9_NS_10bfloat16_tESG_Li256ELb1ELb1ELb1ELb1EEENS1_36VarlenDynamicPersistentTileSchedulerILi128ELi160ELi256ELi128ELb1ELb1ELb1ELb1ELb1ELb1EEEEEEEEEvNT_6ParamsE)
        .other          _ZN7cutlass13device_kernelIN5flash11enable_sm90INS1_16FlashAttnFwdSm90INS1_25CollectiveMainloopFwdSm90ILi2EN4cute5tupleIJNS5_1CILi1EEES8_S8_EEENS6_IJNS7_ILi128EEENS7_ILi160EEENS7_ILi192EEEEEELi128ENS_12float_e4m3_tEfNS_4arch4Sm90ELb1ELb0ELb0ELb1ELb1ELb1ELb0ELb1ELb1ELb1ELb1ELb0EEENS1_21CollectiveEpilogueFwdINS6_IJSA_SA_SB_EEES9_NS_10bfloat16_tESG_Li256ELb1ELb1ELb1ELb1EEENS1_36VarlenDynamicPersistentTileSchedulerILi128ELi160ELi256ELi128ELb1ELb1ELb1ELb1ELb1ELb1EEEEEEEEEvNT_6ParamsE,@"STO_CUDA_ENTRY STV_DEFAULT"
_ZN7cutlass13device_kernelIN5flash11enable_sm90INS1_16FlashAttnFwdSm90INS1_25CollectiveMainloopFwdSm90ILi2EN4cute5tupleIJNS5_1CILi1EEES8_S8_EEENS6_IJNS7_ILi128EEENS7_ILi160EEENS7_ILi192EEEEEELi128ENS_12float_e4m3_tEfNS_4arch4Sm90ELb1ELb0ELb0ELb1ELb1ELb1ELb0ELb1ELb1ELb1ELb1ELb0EEENS1_21CollectiveEpilogueFwdINS6_IJSA_SA_SB_EEES9_NS_10bfloat16_tESG_Li256ELb1ELb1ELb1ELb1EEENS1_36VarlenDynamicPersistentTileSchedulerILi128ELi160ELi256ELi128ELb1ELb1ELb1ELb1ELb1ELb1EEEEEEEEEvNT_6ParamsE:
        /* <DEDUP_REMOVED lines=18> */
.L_x_2671:
[----:B------:R-:W-:Y:S05]  /*0120*/  BSYNC B0 ;  /* 0x0000000000007941 */ /* 0x000fea0003800000 */
.L_x_2670:
        /* <DEDUP_REMOVED lines=41> */
.L_x_2672:
        /* <DEDUP_REMOVED lines=22> */
.L_x_2673:
        /* <DEDUP_REMOVED lines=18> */
.L_x_2674:
        /* <DEDUP_REMOVED lines=22> */
.L_x_2675:
        /* <DEDUP_REMOVED lines=23> */
.L_x_2676:
        /* <DEDUP_REMOVED lines=8> */
.L_x_2679:
        /* <DEDUP_REMOVED lines=38> */
[----:B------:R-:W-:Y:S01]  /*0bf0*/  LOP3.LUT R9, R5, 0xfffffc00, RZ, 0xc0, !PT ;  /* 0xfffffc0005097812 */ /* 0x000fe200078ec0ff */
[----:B------:R-:W-:Y:S01]  /*0c00*/  IMAD.IADD R8, R26, 0x1, -R2 ;  /* 0x000000011a087824 */ /* 0x000fe200078e0a02 */
[----:B------:R-:W-:Y:S02]  /*0c10*/  LOP3.LUT R2, R3, 0xfffffffe, RZ, 0xc0, !PT ;  /* 0xfffffffe03027812 */ /* 0x000fe400078ec0ff */
[--C-:B------:R-:W-:Y:S01]  /*0c20*/  SHF.R.S32.HI R5, RZ, 0x2, R4.reuse ;  /* 0x00000002ff057819 */ /* 0x100fe20000011404 */
[----:B------:R-:W-:Y:S01]  /*0c30*/  IMAD R8, R8, 0x40, R9 ;  /* 0x0000004008087824 */ /* 0x000fe200078e0209 */
[----:B------:R-:W-:Y:S02]  /*0c40*/  IADD3 R10, R26, -R2, RZ ;  /* 0x800000021a0a7210 */ /* 0x000fe40007ffe0ff */
[----:B------:R-:W-:-:S02]  /*0c50*/  SHF.R.S32.HI R6, RZ, 0x1f, R4 ;  /* 0x0000001fff067819 */ /* 0x000fc40000011404 */
[----:B------:R-:W-:Y:S01]  /*0c60*/  LOP3.LUT R4, R4, 0xfffffffc, RZ, 0xc0, !PT ;  /* 0xfffffffc04047812 */ /* 0x000fe200078ec0ff */
[C---:B------:R-:W-:Y:S01]  /*0c70*/  IMAD.SHL.U32 R188, R10.reuse, 0x8, RZ ;  /* 0x000000080abc7824 */ /* 0x040fe200078e00ff */
[----:B------:R-:W-:Y:S01]  /*0c80*/  LEA.HI R7, R7, R222, RZ, 0x1 ;  /* 0x000000de07077211 */ /* 0x000fe200078f08ff */
[----:B------:R-:W-:Y:S01]  /*0c90*/  IMAD.SHL.U32 R16, R10, 0x10, RZ ;  /* 0x000000100a107824 */ /* 0x000fe200078e00ff */
[----:B------:R-:W-:Y:S01]  /*0ca0*/  LEA.HI R6, R6, R5, RZ, 0x2 ;  /* 0x0000000506067211 */ /* 0x000fe200078f10ff */
[----:B------:R-:W-:Y:S01]  /*0cb0*/  IMAD.IADD R4, R26, 0x1, -R4 ;  /* 0x000000011a047824 */ /* 0x000fe200078e0a04 */
[----:B------:R-:W-:Y:S01]  /*0cc0*/  LOP3.LUT R7, R7, 0x1ffffffe, RZ, 0xc0, !PT ;  /* 0x1ffffffe07077812 */ /* 0x000fe200078ec0ff */
[----:B------:R-:W-:Y:S01]  /*0cd0*/  VIADD R202, R188, 0x20 ;  /* 0x00000020bcca7836 */ /* 0x000fe20000000000 */
[----:B------:R-:W-:Y:S01]  /*0ce0*/  LOP3.LUT R6, R6, 0xfffffffc, RZ, 0xc0, !PT ;  /* 0xfffffffc06067812 */ /* 0x000fe200078ec0ff */
[----:B------:R-:W-:Y:S01]  /*0cf0*/  VIADD R190, R16, 0x60 ;  /* 0x0000006010be7836 */ /* 0x000fe20000000000 */
[----:B------:R-:W-:Y:S01]  /*0d00*/  LEA.HI R2, R4, R4, RZ, 0x1 ;  /* 0x0000000404027211 */ /* 0x000fe200078f08ff */
[----:B------:R-:W-:Y:S01]  /*0d10*/  IMAD.IADD R7, R222, 0x1, -R7 ;  /* 0x00000001de077824 */ /* 0x000fe200078e0a07 */
[C---:B------:R-:W-:Y:S01]  /*0d20*/  IADD3 R201, R188.reuse, 0x40, RZ ;  /* 0x00000040bcc97810 */ /* 0x040fe20007ffe0ff */
[----:B------:R-:W-:Y:S01]  /*0d30*/  IMAD.IADD R9, R188, 0x1, R202 ;  /* 0x00000001bc097824 */ /* 0x000fe200078e02ca */
[----:B------:R-:W-:Y:S01]  /*0d40*/  SHF.R.S32.HI R198, RZ, 0x1, R3 ;  /* 0x00000001ffc67819 */ /* 0x000fe20000011403 */
[----:B------:R-:W-:Y:S01]  /*0d50*/  IMAD.IADD R6, R5, 0x1, -R6 ;  /* 0x0000000105067824 */ /* 0x000fe200078e0a06 */
[----:B------:R-:W-:Y:S01]  /*0d60*/  LOP3.LUT R5, R2, 0x1ffffffe, RZ, 0xc0, !PT ;  /* 0x1ffffffe02057812 */ /* 0x000fe200078ec0ff */
[----:B------:R-:W-:Y:S01]  /*0d70*/  IMAD R8, R7, 0x8, R8 ;  /* 0x0000000807087824 */ /* 0x000fe200078e0208 */
[----:B------:R-:W-:Y:S01]  /*0d80*/  SHF.R.S32.HI R2, RZ, 0x1f, R9 ;  /* 0x0000001fff027819 */ /* 0x000fe20000011409 */
[----:B------:R-:W-:Y:S01]  /*0d90*/  IMAD.IADD R7, R188, 0x1, R201 ;  /* 0x00000001bc077824 */ /* 0x000fe200078e02c9 */
[----:B------:R-:W-:Y:S01]  /*0da0*/  LOP3.LUT P0, RZ, R6, 0x2, RZ, 0xc0, !PT ;  /* 0x0000000206ff7812 */ /* 0x000fe2000780c0ff */
[----:B------:R-:W-:Y:S01]  /*0db0*/  IMAD.IADD R219, R4, 0x1, -R5 ;  /* 0x0000000104db7824 */ /* 0x000fe200078e0a05 */
[-C--:B------:R-:W-:Y:S01]  /*0dc0*/  LEA.HI R11, R2, R9.reuse, RZ, 0x4 ;  /* 0x00000009020b7211 */ /* 0x080fe200078f20ff */
[----:B------:R-:W-:Y:S01]  /*0dd0*/  VIADD R21, R198, 0x80 ;  /* 0x00000080c6157836 */ /* 0x000fe20000000000 */
[----:B------:R-:W-:Y:S01]  /*0de0*/  LEA.HI R19, R2, R9, RZ, 0x6 ;  /* 0x0000000902137211 */ /* 0x000fe200078f30ff */
[----:B------:R0:W-:Y:S01]  /*0df0*/  STL [R1+0x54], R8 ;  /* 0x0000540801007387 */ /* 0x0001e20000100800 */
[----:B------:R-:W-:Y:S01]  /*0e00*/  SHF.R.S32.HI R4, RZ, 0x1f, R7 ;  /* 0x0000001fff047819 */ /* 0x000fe20000011407 */
[----:B------:R-:W-:Y:S01]  /*0e10*/  IMAD.SHL.U32 R208, R6, 0x80, RZ ;  /* 0x0000008006d07824 */ /* 0x000fe200078e00ff */
[----:B------:R-:W-:Y:S01]  /*0e20*/  LEA.HI R2, R0, R26, RZ, 0x7 ;  /* 0x0000001a00027211 */ /* 0x000fe200078f38ff */
[----:B------:R-:W-:Y:S01]  /*0e30*/  IMAD.SHL.U32 R19, R19, 0x80, RZ ;  /* 0x0000008013137824 */ /* 0x000fe200078e00ff */
[----:B------:R-:W-:Y:S01]  /*0e40*/  SHF.R.S32.HI R5, RZ, 0x1f, R3 ;  /* 0x0000001fff057819 */ /* 0x000fe20000011403 */
[----:B------:R-:W-:Y:S01]  /*0e50*/  VIADD R195, R16, 0x80 ;  /* 0x0000008010c37836 */ /* 0x000fe20000000000 */
[-C--:B------:R-:W-:Y:S01]  /*0e60*/  LEA.HI R193, R4, R7.reuse, RZ, 0x4 ;  /* 0x0000000704c17211 */ /* 0x080fe200078f20ff */
[----:B------:R-:W-:Y:S01]  /*0e70*/  VIADD R196, R16, 0xa0 ;  /* 0x000000a010c47836 */ /* 0x000fe20000000000 */
[----:B------:R-:W-:Y:S01]  /*0e80*/  LEA.HI R20, R4, R7, RZ, 0x6 ;  /* 0x0000000704147211 */ /* 0x000fe200078f30ff */
[----:B------:R-:W-:Y:S01]  /*0e90*/  VIADD R203, R188, 0x30 ;  /* 0x00000030bccb7836 */ /* 0x000fe20000000000 */
[----:B------:R-:W-:Y:S01]  /*0ea0*/  LOP3.LUT R4, R2, 0xffffff80, RZ, 0xc0, !PT ;  /* 0xffffff8002047812 */ /* 0x000fe200078ec0ff */
[----:B------:R-:W-:Y:S01]  /*0eb0*/  VIADD R204, R188, 0x50 ;  /* 0x00000050bccc7836 */ /* 0x000fe20000000000 */
[----:B------:R-:W-:Y:S01]  /*0ec0*/  LEA.HI R5, R5, R198, RZ, 0x3 ;  /* 0x000000c605057211 */ /* 0x000fe200078f18ff */
[----:B------:R-:W-:Y:S01]  /*0ed0*/  IMAD.SHL.U32 R20, R20, 0x80, RZ ;  /* 0x0000008014147824 */ /* 0x000fe200078e00ff */
[----:B------:R-:W-:Y:S01]  /*0ee0*/  LEA.HI R12, R21, R21, RZ, 0x1 ;  /* 0x00000015150c7211 */ /* 0x000fe200078f08ff */
[----:B------:R-:W-:Y:S01]  /*0ef0*/  IMAD.IADD R24, R26, 0x1, -R4 ;  /* 0x000000011a187824 */ /* 0x000fe200078e0a04 */
[----:B------:R-:W-:-:S02]  /*0f00*/  LOP3.LUT R5, R5, 0xfffffff8, RZ, 0xc0, !PT ;  /* 0xfffffff805057812 */ /* 0x000fc400078ec0ff */
[----:B------:R-:W-:Y:S02]  /*0f10*/  SHF.R.S32.HI R4, RZ, 0x1f, R21 ;  /* 0x0000001fff047819 */ /* 0x000fe40000011415 */
[----:B0-----:R-:W-:Y:S02]  /*0f20*/  IADD3 R8, R198, -R5, RZ ;  /* 0x80000005c6087210 */ /* 0x001fe40007ffe0ff */
[----:B------:R-:W-:Y:S02]  /*0f30*/  LEA.HI R5, R4, R21, RZ, 0x3 ;  /* 0x0000001504057211 */ /* 0x000fe400078f18ff */
[----:B------:R-:W-:Y:S01]  /*0f40*/  SHF.R.S32.HI R7, RZ, 0x1f, R24 ;  /* 0x0000001fff077819 */ /* 0x000fe20000011418 */
[----:B------:R0:W-:Y:S01]  /*0f50*/  STL [R1+0x50], R8 ;  /* 0x0000500801007387 */ /* 0x0001e20000100800 */
[----:B------:R-:W-:Y:S01]  /*0f60*/  LOP3.LUT R9, R12, 0x3fffffe, RZ, 0xc0, !PT ;  /* 0x03fffffe0c097812 */ /* 0x000fe200078ec0ff */
[----:B------:R-:W-:Y:S01]  /*0f70*/  IMAD.SHL.U32 R10, R5, 0x40, RZ ;  /* 0x00000040050a7824 */ /* 0x000fe200078e00ff */
[----:B------:R-:W-:Y:S01]  /*0f80*/  LEA.HI R3, R3, R198, RZ, 0x1 ;  /* 0x000000c603037211 */ /* 0x000fe200078f08ff */
[----:B------:R-:W-:Y:S01]  /*0f90*/  IMAD.SHL.U32 R4, R8, 0x80, RZ ;  /* 0x0000008008047824 */ /* 0x000fe200078e00ff */
[----:B------:R-:W-:Y:S01]  /*0fa0*/  LOP3.LUT R208, R208, 0x180, RZ, 0xc0, !PT ;  /* 0x00000180d0d07812 */ /* 0x000fe200078ec0ff */
[----:B------:R-:W-:Y:S01]  /*0fb0*/  IMAD.IADD R212, R21, 0x1, -R9 ;  /* 0x0000000115d47824 */ /* 0x000fe200078e0a09 */
[----:B------:R-:W-:-:S02]  /*0fc0*/  LOP3.LUT R17, R10, 0xfffffe00, RZ, 0xc0, !PT ;  /* 0xfffffe000a117812 */ /* 0x000fc400078ec0ff */
[----:B------:R-:W-:Y:S02]  /*0fd0*/  SHF.R.S32.HI R21, RZ, 0x7, R2 ;  /* 0x00000007ff157819 */ /* 0x000fe40000011402 */
[----:B0-----:R-:W-:Y:S01]  /*0fe0*/  LEA.HI R8, R7, R24, RZ, 0x2 ;  /* 0x0000001807087211 */ /* 0x001fe200078f10ff */
[----:B------:R-:W-:Y:S01]  /*0ff0*/  IMAD R212, R212, 0x40, R17 ;  /* 0x00000040d4d47824 */ /* 0x000fe200078e0211 */
[----:B------:R-:W-:Y:S02]  /*1000*/  LOP3.LUT R3, R3, 0x3fffffe, RZ, 0xc0, !PT ;  /* 0x03fffffe03037812 */ /* 0x000fe400078ec0ff */
[--C-:B------:R-:W-:Y:S02]  /*1010*/  SHF.R.S32.HI R9, RZ, 0x2, R8.reuse ;  /* 0x00000002ff097819 */ /* 0x100fe40000011408 */
[----:B------:R-:W-:Y:S01]  /*1020*/  SHF.R.S32.HI R10, RZ, 0x1f, R8 ;  /* 0x0000001fff0a7819 */ /* 0x000fe20000011408 */
[----:B------:R-:W-:Y:S01]  /*1030*/  IMAD.IADD R3, R198, 0x1, -R3 ;  /* 0x00000001c6037824 */ /* 0x000fe200078e0a03 */
[----:B------:R-:W-:-:S02]  /*1040*/  LEA.HI R2, R2, R21, RZ, 0x1 ;  /* 0x0000001502027211 */ /* 0x000fc400078f08ff */
[----:B------:R-:W-:Y:S01]  /*1050*/  LEA.HI R10, R10, R9, RZ, 0x3 ;  /* 0x000000090a0a7211 */ /* 0x000fe200078f18ff */
[----:B------:R-:W-:Y:S01]  /*1060*/  IMAD R3, R222, 0x8, R3 ;  /* 0x00000008de037824 */ /* 0x000fe200078e0203 */
[----:B------:R-:W-:Y:S02]  /*1070*/  LEA.HI R7, R7, R24, RZ, 0x5 ;  /* 0x0000001807077211 */ /* 0x000fe400078f28ff */
[----:B------:R-:W-:Y:S01]  /*1080*/  LOP3.LUT R10, R10, 0xfffffff8, RZ, 0xc0, !PT ;  /* 0xfffffff80a0a7812 */ /* 0x000fe200078ec0ff */
[----:B------:R-:W-:Y:S01]  /*1090*/  IMAD.SHL.U32 R210, R3, 0x40, RZ ;  /* 0x0000004003d27824 */ /* 0x000fe200078e00ff */
[----:B------:R-:W-:Y:S02]  /*10a0*/  LOP3.LUT R5, R4, 0x380, RZ, 0xc0, !PT ;  /* 0x0000038004057812 */ /* 0x000fe400078ec0ff */
[----:B------:R-:W-:Y:S01]  /*10b0*/  LOP3.LUT R2, R2, 0x3fffffe, RZ, 0xc0, !PT ;  /* 0x03fffffe02027812 */ /* 0x000fe200078ec0ff */
[----:B------:R-:W-:Y:S01]  /*10c0*/  IMAD.IADD R10, R9, 0x1, -R10 ;  /* 0x00000001090a7824 */ /* 0x000fe200078e0a0a */
[----:B------:R-:W-:-:S02]  /*10d0*/  SHF.R.S32.HI R7, RZ, 0x5, R7 ;  /* 0x00000005ff077819 */ /* 0x000fc40000011407 */
[----:B------:R-:W-:Y:S02]  /*10e0*/  LOP3.LUT R8, R8, 0x7ffffffc, RZ, 0xc0, !PT ;  /* 0x7ffffffc08087812 */ /* 0x000fe400078ec0ff */
[----:B------:R-:W-:Y:S01]  /*10f0*/  SHF.R.U32.HI R4, RZ, 0x3, R5 ;  /* 0x00000003ff047819 */ /* 0x000fe20000011605 */
[----:B------:R-:W-:Y:S01]  /*1100*/  IMAD R7, R7, 0x10, R10 ;  /* 0x0000001007077824 */ /* 0x000fe200078e020a */
[----:B------:R-:W-:Y:S01]  /*1110*/  LOP3.LUT R5, R5, 0x10, R16, 0xf8, !PT ;  /* 0x0000001005057812 */ /* 0x000fe200078ef810 */
[----:B------:R-:W-:Y:S01]  /*1120*/  IMAD.IADD R8, R24, 0x1, -R8 ;  /* 0x0000000118087824 */ /* 0x000fe200078e0a08 */
[----:B------:R-:W-:Y:S02]  /*1130*/  IADD3 R2, R21, -R2, RZ ;  /* 0x8000000215027210 */ /* 0x000fe40007ffe0ff */
[----:B------:R-:W-:Y:S01]  /*1140*/  SHF.R.U32.HI R209, RZ, 0x3, R208 ;  /* 0x00000003ffd17819 */ /* 0x000fe200000116d0 */
[----:B------:R-:W-:Y:S01]  /*1150*/  IMAD.SHL.U32 R216, R8, 0x2, RZ ;  /* 0x0000000208d87824 */ /* 0x000fe200078e00ff */
[----:B------:R-:W-:Y:S01]  /*1160*/  LOP3.LUT R6, R208, 0x30, R193, 0xf8, !PT ;  /* 0x00000030d0067812 */ /* 0x000fe200078ef8c1 */
[----:B------:R-:W-:Y:S01]  /*1170*/  IMAD R10, R2, 0x40, R7 ;  /* 0x00000040020a7824 */ /* 0x000fe200078e0207 */
[----:B------:R-:W-:Y:S01]  /*1180*/  LOP3.LUT R5, R5, R4, RZ, 0x3c, !PT ;  /* 0x0000000405057212 */ /* 0x000fe200078e3cff */
[----:B------:R-:W-:Y:S01]  /*1190*/  VIADD R24, R216, 0x50 ;  /* 0x00000050d8187836 */ /* 0x000fe20000000000 */
[----:B------:R-:W-:Y:S01]  /*11a0*/  LOP3.LUT R4, R208, 0x30, R11, 0xf8, !PT ;  /* 0x00000030d0047812 */ /* 0x000fe200078ef80b */
[----:B------:R-:W-:Y:S01]  /*11b0*/  IMAD.MOV.U32 R7, RZ, RZ, R15 ;  /* 0x000000ffff077224 */ /* 0x000fe200078e000f */
[----:B------:R-:W-:Y:S01]  /*11c0*/  LEA.HI R0, R0, R26, RZ, 0x3 ;  /* 0x0000001a00007211 */ /* 0x000fe200078f18ff */
[----:B------:R-:W-:Y:S01]  /*11d0*/  STL [R1+0x4c], R10 ;  /* 0x00004c0a01007387 */ /* 0x000fe20000100800 */
[----:B------:R-:W-:Y:S01]  /*11e0*/  LOP3.LUT R3, R20, 0xffffe000, RZ, 0xc0, !PT ;  /* 0xffffe00014037812 */ /* 0x000fe200078ec0ff */
[----:B------:R-:W-:Y:S01]  /*11f0*/  VIADD R20, R216, 0x58 ;  /* 0x00000058d8147836 */ /* 0x000fe20000000000 */
[-C--:B------:R-:W-:Y:S01]  /*1200*/  LOP3.LUT R6, R6, R209.reuse, RZ, 0x3c, !PT ;  /* 0x000000d106067212 */ /* 0x080fe200078e3cff */
[----:B------:R-:W-:Y:S01]  /*1210*/  VIADD R15, R216, 0x60 ;  /* 0x00000060d80f7836 */ /* 0x000fe20000000000 */
[----:B------:R-:W-:Y:S01]  /*1220*/  LOP3.LUT R2, R208, 0x30, R16, 0xf8, !PT ;  /* 0x00000030d0027812 */ /* 0x000fe200078ef810 */
[----:B------:R-:W-:Y:S01]  /*1230*/  VIADD R229, R216, 0x8 ;  /* 0x00000008d8e57836 */ /* 0x000fe20000000000 */
[----:B------:R-:W-:Y:S01]  /*1240*/  LOP3.LUT R19, R19, 0xffffe000, RZ, 0xc0, !PT ;  /* 0xffffe00013137812 */ /* 0x000fe200078ec0ff */
[----:B------:R-:W-:Y:S01]  /*1250*/  IMAD R219, R219, 0x8, R10 ;  /* 0x00000008dbdb7824 */ /* 0x000fe200078e020a */
[----:B------:R-:W-:-:S02]  /*1260*/  LOP3.LUT R4, R4, R209, RZ, 0x3c, !PT ;  /* 0x000000d104047212 */ /* 0x000fc400078e3cff */
[----:B------:R-:W-:Y:S02]  /*1270*/  LOP3.LUT R223, R0, 0xfffffff8, RZ, 0xc0, !PT ;  /* 0xfffffff800df7812 */ /* 0x000fe400078ec0ff */
[----:B------:R-:W-:Y:S01]  /*1280*/  IADD3 R25, R6, R210, R3 ;  /* 0x000000d206197210 */ /* 0x000fe20007ffe003 */
[----:B------:R-:W-:Y:S01]  /*1290*/  IMAD.MOV.U32 R6, RZ, RZ, R14 ;  /* 0x000000ffff067224 */ /* 0x000fe200078e000e */
[----:B------:R-:W-:Y:S01]  /*12a0*/  SHF.R.S32.HI R0, RZ, 0x3, R0 ;  /* 0x00000003ff007819 */ /* 0x000fe20000011400 */
[----:B------:R-:W-:Y:S01]  /*12b0*/  VIADD R14, R216, 0x68 ;  /* 0x00000068d80e7836 */ /* 0x000fe20000000000 */
[----:B------:R-:W-:Y:S01]  /*12c0*/  SHF.R.S32.HI R192, RZ, 0x4, R11 ;  /* 0x00000004ffc07819 */ /* 0x000fe2000001140b */
[----:B------:R-:W-:Y:S01]  /*12d0*/  IMAD.MOV.U32 R3, RZ, RZ, 0x20 ;  /* 0x00000020ff037424 */ /* 0x000fe200078e00ff */
[----:B------:R-:W-:Y:S01]  /*12e0*/  LOP3.LUT R0, R208, 0x10, R16, 0xf8, !PT ;  /* 0x00000010d0007812 */ /* 0x000fe200078ef810 */
[----:B------:R-:W-:Y:S01]  /*12f0*/  IMAD.IADD R223, R26, 0x1, -R223 ;  /* 0x000000011adf7824 */ /* 0x000fe200078e0adf */
[----:B------:R-:W-:-:S02]  /*1300*/  LOP3.LUT R11, R2, R209, RZ, 0x3c, !PT ;  /* 0x000000d1020b7212 */ /* 0x000fc400078e3cff */
[-C--:B------:R-:W-:Y:S01]  /*1310*/  IADD3 R21, R4, R210.reuse, R19 ;  /* 0x000000d204157210 */ /* 0x080fe20007ffe013 */
[----:B------:R-:W-:Y:S01]  /*1320*/  VIADD R4, R216, 0x78 ;  /* 0x00000078d8047836 */ /* 0x000fe20000000000 */
[----:B------:R-:W-:Y:S01]  /*1330*/  LEA R222, R222, R5, 0xa ;  /* 0x00000005dede7211 */ /* 0x000fe200078e50ff */
[----:B------:R-:W-:Y:S01]  /*1340*/  IMAD.MOV.U32 R5, RZ, RZ, R13 ;  /* 0x000000ffff057224 */ /* 0x000fe200078e000d */
[----:B------:R-:W-:Y:S01]  /*1350*/  LOP3.LUT R9, R0, R209, RZ, 0x3c, !PT ;  /* 0x000000d100097212 */ /* 0x000fe200078e3cff */
[----:B------:R-:W-:Y:S01]  /*1360*/  VIADD R13, R216, 0x70 ;  /* 0x00000070d80d7836 */ /* 0x000fe20000000000 */
[C---:B------:R-:W-:Y:S01]  /*1370*/  IADD3 R2, R18.reuse, R210, R11 ;  /* 0x000000d212027210 */ /* 0x040fe20007ffe00b */
[----:B------:R-:W-:Y:S01]  /*1380*/  IMAD.MOV.U32 R19, RZ, RZ, RZ ;  /* 0x000000ffff137224 */ /* 0x000fe200078e00ff */
[----:B------:R-:W-:Y:S02]  /*1390*/  SHF.R.S32.HI R0, RZ, 0x1f, R24 ;  /* 0x0000001fff007819 */ /* 0x000fe40000011418 */
[----:B------:R-:W-:Y:S01]  /*13a0*/  SHF.R.S32.HI R0, RZ, 0x1f, R14 ;  /* 0x0000001fff007819 */ /* 0x000fe2000001140e */
[----:B------:R-:W-:Y:S01]  /*13b0*/  IMAD.IADD R0, R18, 0x1, R21 ;  /* 0x0000000112007824 */ /* 0x000fe200078e0215 */
[----:B------:R-:W-:Y:S01]  /*13c0*/  SEL R3, R3, 0xffffffe0, !P0 ;  /* 0xffffffe003037807 */ /* 0x000fe20004000000 */
[----:B------:R0:W-:Y:S01]  /*13d0*/  STL [R1+0x48], R2 ;  /* 0x0000480201007387 */ /* 0x0001e20000100800 */
[----:B------:R-:W-:-:S02]  /*13e0*/  IADD3 R218, R210, R9, RZ ;  /* 0x00000009d2da7210 */ /* 0x000fc40007ffe0ff */
[----:B------:R-:W-:Y:S01]  /*13f0*/  SHF.R.S32.HI R12, RZ, 0x1, R12 ;  /* 0x00000001ff0c7819 */ /* 0x000fe2000001140c */
[----:B------:R1:W-:Y:S01]  /*1400*/  STL [R1+0x44], R0 ;  /* 0x0000440001007387 */ /* 0x0003e20000100800 */
[----:B------:R-:W-:Y:S01]  /*1410*/  SHF.R.S32.HI R17, RZ, 0x1f, R16 ;  /* 0x0000001fff117819 */ /* 0x000fe20000011410 */
[C---:B------:R-:W-:Y:S01]  /*1420*/  IMAD.IADD R221, R3.reuse, 0x1, R218 ;  /* 0x0000000103dd7824 */ /* 0x040fe200078e02da */
[----:B------:R-:W-:Y:S01]  /*1430*/  IADD3 R200, R188, 0x10, RZ ;  /* 0x00000010bcc87810 */ /* 0x000fe20007ffe0ff */
[----:B------:R-:W-:Y:S01]  /*1440*/  IMAD.SHL.U32 R12, R12, 0x80, RZ ;  /* 0x000000800c0c7824 */ /* 0x000fe200078e00ff */
[----:B------:R-:W-:Y:S02]  /*1450*/  SHF.R.S32.HI R197, RZ, 0x1f, R190 ;  /* 0x0000001fffc57819 */ /* 0x000fe400000114be */
[----:B0-----:R-:W-:Y:S02]  /*1460*/  SHF.R.S32.HI R2, RZ, 0x1f, R20 ;  /* 0x0000001fff027819 */ /* 0x001fe40000011414 */
[----:B------:R-:W-:Y:S01]  /*1470*/  SHF.R.S32.HI R2, RZ, 0x1f, R13 ;  /* 0x0000001fff027819 */ /* 0x000fe2000001140d */
[----:B------:R-:W-:Y:S01]  /*1480*/  IMAD.IADD R2, R18, 0x1, R25 ;  /* 0x0000000112027824 */ /* 0x000fe200078e0219 */
[----:B-1----:R-:W-:-:S02]  /*1490*/  IADD3 R0, R3, UR39, R218 ;  /* 0x0000002703007c10 */ /* 0x002fc4000fffe0da */
[----:B------:R-:W-:Y:S02]  /*14a0*/  SHF.R.S32.HI R206, RZ, 0x1f, R195 ;  /* 0x0000001fffce7819 */ /* 0x000fe400000114c3 */
[----:B------:R0:W-:Y:S01]  /*14b0*/  STL [R1+0x40], R2 ;  /* 0x0000400201007387 */ /* 0x0001e20000100800 */
[----:B------:R-:W-:Y:S02]  /*14c0*/  SHF.R.S32.HI R205, RZ, 0x1f, R196 ;  /* 0x0000001fffcd7819 */ /* 0x000fe400000114c4 */
[----:B------:R-:W-:Y:S01]  /*14d0*/  LOP3.LUT R211, R12, 0x180, RZ, 0xc0, !PT ;  /* 0x000001800cd37812 */ /* 0x000fe200078ec0ff */
[----:B------:R0:W-:Y:S01]  /*14e0*/  STL [R1+0x18], R0 ;  /* 0x0000180001007387 */ /* 0x0001e20000100800 */
[----:B------:R-:W-:Y:S02]  /*14f0*/  SHF.R.S32.HI R193, RZ, 0x4, R193 ;  /* 0x00000004ffc17819 */ /* 0x000fe400000114c1 */
[----:B------:R-:W-:Y:S02]  /*1500*/  IADD3 R228, R216, 0x48, RZ ;  /* 0x00000048d8e47810 */ /* 0x000fe40007ffe0ff */
[----:B------:R-:W-:-:S02]  /*1510*/  SHF.R.S32.HI R8, RZ, 0x1f, R15 ;  /* 0x0000001fff087819 */ /* 0x000fc4000001140f */
[----:B------:R-:W-:-:S07]  /*1520*/  SHF.R.S32.HI R4, RZ, 0x1f, R4 ;  /* 0x0000001fff047819 */ /* 0x000fce0000011404 */
.L_x_2905:
[----:B012---:R-:W0:Y:S02]  /*1530*/  LDC.64 R2, c[0x0][0xc88] ;  /* 0x00032200ff027b82 */ /* 0x007e240000000a00 */
        /* <DEDUP_REMOVED lines=8> */
[----:B------:R-:W-:-:S02]  /*15c0*/  ISETP.NE.U32.AND P0, PT, RZ, UR6, PT ;  /* 0x00000006ff007c0c */ /* 0x000fc4000bf05070 */
[----:B------:R-:W-:Y:S02]  /*15d0*/  ISETP.NE.AND.EX P1, PT, RZ, UR5, PT, P1 ;  /* 0x00000005ff007c0c */ /* 0x000fe4000bf25310 */
[----:B------:R-:W-:Y:S02]  /*15e0*/  ISETP.NE.AND.EX P0, PT, RZ, UR7, PT, P0 ;  /* 0x00000007ff007c0c */ /* 0x000fe4000bf05300 */
[----:B-----5:R-:W-:Y:S02]  /*15f0*/  MOV R26, RZ ;  /* 0x000000ff001a7202 */ /* 0x020fe40000000f00 */
[----:B--2---:R-:W-:Y:S01]  /*1600*/  SHF.R.S32.HI R227, RZ, 0x1f, R220 ;  /* 0x0000001fffe37819 */ /* 0x004fe200000114dc */
[----:B------:R-:W-:-:S06]  /*1610*/  IMAD.SHL.U32 R225, R220, 0x4, RZ ;  /* 0x00000004dce17824 */ /* 0x000fcc00078e00ff */
[C---:B------:R-:W-:Y:S02]  /*1620*/  @P1 LEA R8, P2, R220.reuse, UR4, 0x2 ;  /* 0x00000004dc081c11 */ /* 0x040fe4000f8410ff */
[C-C-:B------:R-:W-:Y:S02]  /*1630*/  SHF.L.U64.HI R226, R220.reuse, 0x2, R227.reuse ;  /* 0x00000002dce27819 */ /* 0x140fe400000102e3 */
[----:B------:R-:W-:Y:S02]  /*1640*/  @P1 LEA.HI.X R9, R220, UR5, R227, 0x2, P2 ;  /* 0x00000005dc091c11 */ /* 0x000fe400090f14e3 */
[----:B------:R-:W-:Y:S01]  /*1650*/  ISETP.NE.U32.AND P2, PT, RZ, UR8, PT ;  /* 0x00000008ff007c0c */ /* 0x000fe2000bf45070 */
[----:B------:R-:W-:Y:S01]  /*1660*/  ULDC UR4, c[0x0][0x288] ;  /* 0x0000a20000047ab9 */ /* 0x000fe20000000800 */
[----:B------:R-:W-:Y:S01]  /*1670*/  IADD3 R12, P3, R225, UR6, RZ ;  /* 0x00000006e10c7c10 */ /* 0x000fe2000ff7e0ff */
[----:B------:R0:W5:Y:S01]  /*1680*/  @P1 LDG.E R4, desc[UR50][R8.64] ;  /* 0x0000003208041981 */ /* 0x000162000c1e1900 */
[----:B------:R-:W-:Y:S01]  /*1690*/  ISETP.NE.AND.EX P2, PT, RZ, UR9, PT, P2 ;  /* 0x00000009ff007c0c */ /* 0x000fe2000bf45320 */
[----:B------:R-:W-:Y:S01]  /*16a0*/  IMAD.U32 R215, RZ, RZ, UR4 ;  /* 0x00000004ffd77e24 */ /* 0x000fe2000f8e00ff */
[----:B------:R-:W-:Y:S01]  /*16b0*/  IADD3.X R13, R226, UR7, RZ, P3, !PT ;  /* 0x00000007e20d7c10 */ /* 0x000fe20009ffe4ff */
[----:B------:R-:W-:-:S04]  /*16c0*/  ULDC.64 UR4, c[0x0][0x418] ;  /* 0x0001060000047ab9 */ /* 0x000fc80000000a00 */
[----:B------:R0:W5:Y:S06]  /*16d0*/  @P0 LDG.E R26, desc[UR50][R12.64] ;  /* 0x000000320c1a0981 */ /* 0x00016c000c1e1900 */
        /* <DEDUP_REMOVED lines=12> */
[----:B0--34-:R-:W-:Y:S06]  /*17a0*/  @P2 BRA `(.L_x_2681) ;  /* 0x0000000000242947 */ /* 0x019fec0003800000 */
        /* <DEDUP_REMOVED lines=9> */
.L_x_2681:
[----:B------:R-:W-:Y:S01]  /*1840*/  ULDC.64 UR4, c[0x0][0xa20] ;  /* 0x0002880000047ab9 */ /* 0x000fe20000000a00 */
[C---:B------:R-:W-:Y:S02]  /*1850*/  LOP3.LUT R3, R6.reuse, 0xff000000, RZ, 0xc0, !PT ;  /* 0xff00000006037812 */ /* 0x040fe400078ec0ff */
        /* <DEDUP_REMOVED lines=11> */
.L_x_2682:
[----:B------:R-:W-:Y:S05]  /*1910*/  @!P0 BRA `(.L_x_2683) ;  /* 0x00000000000c8947 */ /* 0x000fea0003800000 */
[----:B------:R-:W2:Y:S04]  /*1920*/  LDG.E R0, desc[UR50][R12.64] ;  /* 0x000000320c007981 */ /* 0x000ea8000c1e1900 */
[----:B------:R-:W2:Y:S02]  /*1930*/  LDG.E R25, desc[UR50][R12.64+0x4] ;  /* 0x000004320c197981 */ /* 0x000ea4000c1e1900 */
[----:B--2---:R-:W-:-:S07]  /*1940*/  IMAD.IADD R25, R25, 0x1, -R0 ;  /* 0x0000000119197824 */ /* 0x004fce00078e0a00 */
.L_x_2683:
[----:B------:R-:W-:Y:S01]  /*1950*/  ULDC.64 UR4, c[0x0][0xa10] ;  /* 0x0002840000047ab9 */ /* 0x000fe20000000a00 */
[----:B------:R-:W1:Y:S01]  /*1960*/  LDC R10, c[0x0][0x448] ;  /* 0x00011200ff0a7b82 */ /* 0x000e620000000800 */
[----:B------:R-:W-:-:S04]  /*1970*/  ISETP.NE.U32.AND P0, PT, RZ, UR4, PT ;  /* 0x00000004ff007c0c */ /* 0x000fc8000bf05070 */
[----:B------:R-:W-:Y:S01]  /*1980*/  ISETP.NE.AND.EX P0, PT, RZ, UR5, PT, P0 ;  /* 0x00000005ff007c0c */ /* 0x000fe2000bf05300 */
[----:B------:R-:W-:-:S12]  /*1990*/  ULDC.64 UR4, c[0x0][0xa30] ;  /* 0x00028c0000047ab9 */ /* 0x000fd80000000a00 */
[----:B0-----:R-:W0:Y:S02]  /*19a0*/  @P0 LDC.64 R6, c[0x0][0xa10] ;  /* 0x00028400ff060b82 */ /* 0x001e240000000a00 */
[----:B0-----:R-:W-:-:S05]  /*19b0*/  @P0 IMAD.WIDE R6, R220, 0x4, R6 ;  /* 0x00000004dc060825 */ /* 0x001fca00078e0206 */
[----:B------:R-:W2:Y:S04]  /*19c0*/  @P0 LDG.E R0, desc[UR50][R6.64] ;  /* 0x0000003206000981 */ /* 0x000ea8000c1e1900 */
[----:B------:R0:W2:Y:S01]  /*19d0*/  @P0 LDG.E R3, desc[UR50][R6.64+0x4] ;  /* 0x0000043206030981 */ /* 0x0000a2000c1e1900 */
[----:B------:R-:W-:Y:S01]  /*19e0*/  ISETP.NE.U32.AND P1, PT, RZ, UR4, PT ;  /* 0x00000004ff007c0c */ /* 0x000fe2000bf25070 */
[----:B-----5:R-:W-:-:S03]  /*19f0*/  IMAD.MOV.U32 R135, RZ, RZ, R25 ;  /* 0x000000ffff877224 */ /* 0x020fc600078e0019 */
[----:B------:R-:W-:-:S13]  /*1a00*/  ISETP.NE.AND.EX P1, PT, RZ, UR5, PT, P1 ;  /* 0x00000005ff007c0c */ /* 0x000fda000bf25310 */
[----:B------:R-:W-:-:S04]  /*1a10*/  @P1 IADD3 R8, P2, R225, UR4, RZ ;  /* 0x00000004e1081c10 */ /* 0x000fc8000ff5e0ff */
[----:B------:R-:W-:-:S05]  /*1a20*/  @P1 IADD3.X R9, R226, UR5, RZ, P2, !PT ;  /* 0x00000005e2091c10 */ /* 0x000fca00097fe4ff */
[----:B------:R3:W5:Y:S01]  /*1a30*/  @P1 LDG.E R135, desc[UR50][R8.64] ;  /* 0x0000003208871981 */ /* 0x000762000c1e1900 */
[----:B-1----:R-:W-:Y:S01]  /*1a40*/  ISETP.NE.AND P1, PT, R10, 0x1, PT ;  /* 0x000000010a00780c */ /* 0x002fe20003f25270 */
[----:B------:R-:W-:Y:S01]  /*1a50*/  IMAD.IADD R11, R25, 0x1, -R4 ;  /* 0x00000001190b7824 */ /* 0x000fe200078e0a04 */
[----:B------:R-:W-:Y:S01]  /*1a60*/  SHF.L.U32 R214, R5, 0x7, RZ ;  /* 0x0000000705d67819 */ /* 0x000fe200000006ff */
[----:B------:R-:W-:Y:S01]  /*1a70*/  BSSY B0, `(.L_x_2684) ;  /* 0x0000035000007945 */ /* 0x000fe20003800000 */
[----:B------:R-:W-:Y:S02]  /*1a80*/  LOP3.LUT R13, R224, 0xff, RZ, 0xc0, !PT ;  /* 0x000000ffe00d7812 */ /* 0x000fe400078ec0ff */
[----:B------:R-:W-:Y:S01]  /*1a90*/  SHF.R.U32.HI R224, RZ, 0x10, R224 ;  /* 0x00000010ffe07819 */ /* 0x000fe200000116e0 */
[----:B------:R-:W-:Y:S02]  /*1aa0*/  VIADD R5, R214, 0x7f ;  /* 0x0000007fd6057836 */ /* 0x000fe40000000000 */
[----:B------:R1:W-:Y:S04]  /*1ab0*/  STL [R1], R13 ;  /* 0x0000000d01007387 */ /* 0x0003e80000100800 */
[----:B------:R-:W4:Y:S08]  /*1ac0*/  @P1 LDC R10, c[0x0][0x44c] ;  /* 0x00011300ff0a1b82 */ /* 0x000f300000000800 */
[----:B0-----:R-:W0:Y:S01]  /*1ad0*/  @P1 LDC R7, c[0x0][0x450] ;  /* 0x00011400ff071b82 */ /* 0x001e220000000800 */
[----:B--2---:R-:W-:-:S02]  /*1ae0*/  @P0 IMAD.IADD R2, R3, 0x1, -R0 ;  /* 0x0000000103020824 */ /* 0x004fc400078e0a00 */
[----:B----4-:R-:W-:-:S04]  /*1af0*/  @P1 IMAD.HI.U32 R0, R5, R10, RZ ;  /* 0x0000000a05001227 */ /* 0x010fc800078e00ff */
[----:B------:R-:W-:Y:S01]  /*1b00*/  IMAD.IADD R217, R11, 0x1, R2 ;  /* 0x000000010bd97824 */ /* 0x000fe200078e0202 */
[----:B0-----:R-:W-:-:S03]  /*1b10*/  @P1 SHF.R.U32.HI R5, RZ, R7, R0 ;  /* 0x00000007ff051219 */ /* 0x001fc60000011600 */
[C---:B------:R-:W-:Y:S01]  /*1b20*/  VIADD R0, R217.reuse, 0x9f ;  /* 0x0000009fd9007836 */ /* 0x040fe20000000000 */
[----:B------:R-:W-:-:S03]  /*1b30*/  IADD3 R4, R217, 0xa0, -R215 ;  /* 0x000000a0d9047810 */ /* 0x000fc60007ffe8d7 */
[----:B------:R-:W-:-:S04]  /*1b40*/  IMAD.HI R0, R0, 0x66666667, RZ ;  /* 0x6666666700007827 */ /* 0x000fc800078e02ff */
[----:B------:R-:W-:Y:S01]  /*1b50*/  IMAD.IADD R5, R4, 0x1, R5 ;  /* 0x0000000104057824 */ /* 0x000fe200078e0205 */
[----:B------:R-:W-:-:S03]  /*1b60*/  SHF.R.U32.HI R3, RZ, 0x1f, R0 ;  /* 0x0000001fff037819 */ /* 0x000fc60000011600 */
[----:B------:R-:W-:Y:S01]  /*1b70*/  IMAD.HI R5, R5, 0x66666667, RZ ;  /* 0x6666666705057827 */ /* 0x000fe200078e02ff */
[----:B------:R-:W-:Y:S02]  /*1b80*/  LEA.HI.SX32 R156, R0, R3, 0x1a ;  /* 0x00000003009c7211 */ /* 0x000fe400078fd2ff */
[----:B------:R-:W-:Y:S02]  /*1b90*/  MOV R0, RZ ;  /* 0x000000ff00007202 */ /* 0x000fe40000000f00 */
[----:B------:R-:W-:-:S04]  /*1ba0*/  SHF.R.U32.HI R4, RZ, 0x1f, R5 ;  /* 0x0000001fff047819 */ /* 0x000fc80000011605 */
[----:B------:R-:W-:-:S04]  /*1bb0*/  LEA.HI.SX32 R5, R5, R4, 0x1a ;  /* 0x0000000405057211 */ /* 0x000fc800078fd2ff */
[----:B---3--:R-:W-:-:S04]  /*1bc0*/  VIMNMX R9, R156, R5, PT ;  /* 0x000000059c097248 */ /* 0x008fc80003fe0100 */
[----:B------:R-:W-:-:S13]  /*1bd0*/  ISETP.GE.AND P0, PT, R9, 0x1, PT ;  /* 0x000000010900780c */ /* 0x000fda0003f06270 */
[----:B-1----:R-:W-:Y:S05]  /*1be0*/  @!P0 BRA `(.L_x_2685) ;  /* 0x0000000000748947 */ /* 0x002fea0003800000 */
[----:B------:R-:W-:Y:S01]  /*1bf0*/  ISETP.NE.AND P0, PT, R224, RZ, PT ;  /* 0x000000ffe000720c */ /* 0x000fe20003f05270 */
[----:B------:R-:W-:-:S03]  /*1c00*/  ULDC UR4, c[0x0][0x9f0] ;  /* 0x00027c0000047ab9 */ /* 0x000fc60000000800 */
[----:B------:R-:W-:-:S04]  /*1c10*/  SEL R10, R224, UR4, P0 ;  /* 0x00000004e00a7c07 */ /* 0x000fc80008000000 */
[-C--:B------:R-:W-:Y:S02]  /*1c20*/  IABS R6, R10.reuse ;  /* 0x0000000a00067213 */ /* 0x080fe40000000000 */
        /* <DEDUP_REMOVED lines=22> */
[----:B------:R-:W-:-:S04]  /*1d90*/  IMAD.MOV.U32 R0, RZ, RZ, R5 ;  /* 0x000000ffff007224 */ /* 0x000fc800078e0005 */
[----:B------:R-:W-:Y:S01]  /*1da0*/  @!P2 IMAD.MOV R0, RZ, RZ, -R0 ;  /* 0x000000ffff00a224 */ /* 0x000fe200078e0a00 */
[----:B------:R-:W-:-:S07]  /*1db0*/  @!P1 LOP3.LUT R0, RZ, R10, RZ, 0x33, !PT ;  /* 0x0000000aff009212 */ /* 0x000fce00078e33ff */
.L_x_2685:
[----:B------:R-:W-:Y:S05]  /*1dc0*/  BSYNC B0 ;  /* 0x0000000000007941 */ /* 0x000fea0003800000 */
.L_x_2684:
        /* <DEDUP_REMOVED lines=26> */
[----:B------:R-:W-:Y:S01]  /*1f70*/  MOV R5, UR5 ;  /* 0x0000000500057c02 */ /* 0x000fe20008000f00 */
[----:B------:R-:W-:Y:S01]  /*1f80*/  ULDC.64 UR4, c[0x4][0xd0] ;  /* 0x0100340000047ab9 */ /* 0x000fe20000000a00 */
[----:B------:R-:W-:Y:S01]  /*1f90*/  IMAD.U32 R10, RZ, RZ, UR6 ;  /* 0x00000006ff0a7e24 */ /* 0x000fe2000f8e00ff */
[----:B------:R-:W-:Y:S01]  /*1fa0*/  MOV R13, RZ ;  /* 0x000000ff000d7202 */ /* 0x000fe20000000f00 */
[----:B------:R-:W-:Y:S02]  /*1fb0*/  IMAD.U32 R6, RZ, RZ, UR4 ;  /* 0x00000004ff067e24 */ /* 0x000fe4000f8e00ff */
[----:B------:R-:W-:-:S02]  /*1fc0*/  IMAD.U32 R7, RZ, RZ, UR5 ;  /* 0x00000005ff077e24 */ /* 0x000fc4000f8e00ff */
[----:B------:R-:W-:Y:S02]  /*1fd0*/  IMAD.U32 R11, RZ, RZ, UR7 ;  /* 0x00000007ff0b7e24 */ /* 0x000fe4000f8e00ff */
[----:B------:R-:W-:Y:S02]  /*1fe0*/  IMAD.MOV.U32 R8, RZ, RZ, 0x70 ;  /* 0x00000070ff087424 */ /* 0x000fe400078e00ff */
[----:B0-----:R-:W-:-:S07]  /*1ff0*/  IMAD.MOV.U32 R12, RZ, RZ, 0x1 ;  /* 0x00000001ff0c7424 */ /* 0x001fce00078e00ff */
[----:B------:R-:W-:-:S07]  /*2000*/  LEPC R20, `(.L_x_2688) ;  /* 0x000000001014794e */ /* 0x000fce0000000000 */
[----:B-1---5:R-:W-:Y:S05]  /*2010*/  CALL.ABS.NOINC R14 ;  /* 0x000000000e007343 */ /* 0x022fea0003c00000 */
.L_x_2688:
[----:B------:R-:W-:Y:S05]  /*2020*/  BSYNC B6 ;  /* 0x0000000000067941 */ /* 0x000fea0003800000 */
.L_x_2687:
        /* <DEDUP_REMOVED lines=19> */
[----:B-1---5:R-:W-:Y:S05]  /*2160*/  CALL.ABS.NOINC R14 ;  /* 0x000000000e007343 */ /* 0x022fea0003c00000 */
.L_x_2690:
[----:B------:R-:W-:Y:S05]  /*2170*/  BSYNC B6 ;  /* 0x0000000000067941 */ /* 0x000fea0003800000 */
.L_x_2689:
[----:B------:R-:W-:Y:S01]  /*2180*/  ULDC.64 UR4, c[0x0][0x9f8] ;  /* 0x00027e0000047ab9 */ /* 0x000fe20000000a00 */
[----:B------:R-:W2:Y:S01]  /*2190*/  LDL R28, [R1+0x50] ;  /* 0x00005000011c7983 */ /* 0x000ea20000100800 */
[----:B------:R-:W-:Y:S01]  /*21a0*/  ISETP.NE.U32.AND P0, PT, RZ, UR4, PT ;  /* 0x00000004ff007c0c */ /* 0x000fe2000bf05070 */
[----:B------:R-:W-:Y:S01]  /*21b0*/  IMAD.MOV.U32 R0, RZ, RZ, R220 ;  /* 0x000000ffff007224 */ /* 0x000fe200078e00dc */
[----:B------:R-:W0:Y:S01]  /*21c0*/  LDC R15, c[0x0][0x3f4] ;  /* 0x0000fd00ff0f7b82 */ /* 0x000e220000000800 */
[----:B------:R-:W1:Y:S01]  /*21d0*/  S2R R27, SR_TID.X ;  /* 0x00000000001b7919 */ /* 0x000e620000002100 */
[----:B------:R-:W-:Y:S01]  /*21e0*/  ISETP.NE.AND.EX P0, PT, RZ, UR5, PT, P0 ;  /* 0x00000005ff007c0c */ /* 0x000fe2000bf05300 */
[C---:B------:R-:W-:Y:S02]  /*21f0*/  VIADD R3, R16.reuse, 0x20 ;  /* 0x0000002010037836 */ /* 0x040fe40000000000 */
[----:B------:R-:W-:-:S03]  /*2200*/  VIADD R4, R16, 0x40 ;  /* 0x0000004010047836 */ /* 0x000fc60000000000 */
[----:B------:R-:W3:Y:S07]  /*2210*/  LDC.64 R104, c[0x0][0x3f8] ;  /* 0x0000fe00ff687b82 */ /* 0x000eee0000000a00 */
[----:B------:R-:W-:Y:S01]  /*2220*/  @P0 IADD3 R6, P1, R225, UR4, RZ ;  /* 0x00000004e1060c10 */ /* 0x000fe2000ff3e0ff */
[----:B------:R-:W-:Y:S01]  /*2230*/  ULDC UR4, c[0x0][0x320] ;  /* 0x0000c80000047ab9 */ /* 0x000fe20000000800 */
[----:B------:R-:W4:Y:S02]  /*2240*/  LDC.64 R98, c[0x0][0x408] ;  /* 0x00010200ff627b82 */ /* 0x000f240000000a00 */
[----:B------:R-:W-:-:S05]  /*2250*/  @P0 IADD3.X R7, R226, UR5, RZ, P1, !PT ;  /* 0x00000005e2070c10 */ /* 0x000fca0008ffe4ff */
[----:B------:R0:W2:Y:S01]  /*2260*/  @P0 LDG.E R0, desc[UR50][R6.64] ;  /* 0x0000003206000981 */ /* 0x0000a2000c1e1900 */
[----:B------:R-:W-:Y:S01]  /*2270*/  ISETP.GE.AND P2, PT, R16, UR4, PT ;  /* 0x0000000410007c0c */ /* 0x000fe2000bf46270 */
[----:B------:R-:W-:Y:S01]  /*2280*/  IMAD.MOV.U32 R122, RZ, RZ, 0x20 ;  /* 0x00000020ff7a7424 */ /* 0x000fe200078e00ff */
[----:B------:R-:W-:Y:S01]  /*2290*/  ISETP.GE.AND P3, PT, R3, UR4, PT ;  /* 0x0000000403007c0c */ /* 0x000fe2000bf66270 */
[----:B------:R-:W-:Y:S01]  /*22a0*/  IMAD.MOV.U32 R123, RZ, RZ, 0x40 ;  /* 0x00000040ff7b7424 */ /* 0x000fe200078e00ff */
[----:B------:R-:W-:Y:S01]  /*22b0*/  ISETP.GE.AND P0, PT, R4, UR4, PT ;  /* 0x0000000404007c0c */ /* 0x000fe2000bf06270 */
[----:B------:R-:W-:Y:S01]  /*22c0*/  IMAD.IADD R125, R26, 0x1, R25 ;  /* 0x000000011a7d7824 */ /* 0x000fe200078e0219 */
[----:B------:R-:W-:Y:S01]  /*22d0*/  ISETP.GE.AND P1, PT, R190, UR4, PT ;  /* 0x00000004be007c0c */ /* 0x000fe2000bf26270 */
[-C--:B---3--:R-:W-:Y:S01]  /*22e0*/  IMAD.WIDE.U32 R106, R198, R104.reuse, R16 ;  /* 0x00000068c66a7225 */ /* 0x088fe200078e0010 */
[----:B-1----:R-:W-:Y:S02]  /*22f0*/  SHF.R.U32.HI R20, RZ, 0x7, R27 ;  /* 0x00000007ff147819 */ /* 0x002fe4000001161b */
[----:B------:R-:W-:Y:S01]  /*2300*/  SHF.R.S32.HI R11, RZ, 0x1f, R198 ;  /* 0x0000001fff0b7819 */ /* 0x000fe200000114c6 */
[----:B------:R-:W-:Y:S01]  /*2310*/  VIADD R27, R27, 0xffffff80 ;  /* 0xffffff801b1b7836 */ /* 0x000fe20000000000 */
[C---:B------:R-:W-:Y:S01]  /*2320*/  ISETP.NE.AND P6, PT, R20.reuse, 0x1, PT ;  /* 0x000000011400780c */ /* 0x040fe20003fc5270 */
[----:B------:R-:W-:Y:S01]  /*2330*/  VIADD R150, R20, 0x8 ;  /* 0x0000000814967836 */ /* 0x000fe20000000000 */
[--C-:B------:R-:W-:Y:S01]  /*2340*/  SHF.R.S32.HI R189, RZ, 0x1f, R188.reuse ;  /* 0x0000001fffbd7819 */ /* 0x100fe200000114bc */
[----:B------:R-:W-:Y:S01]  /*2350*/  IMAD R9, R11, R104, RZ ;  /* 0x000000680b097224 */ /* 0x000fe200078e02ff */
[----:B------:R-:W-:Y:S01]  /*2360*/  LEA.HI R14, R27, R27, RZ, 0x1 ;  /* 0x0000001b1b0e7211 */ /* 0x000fe200078f08ff */
[-C--:B----4-:R-:W-:Y:S01]  /*2370*/  IMAD R11, R11, R98.reuse, RZ ;  /* 0x000000620b0b7224 */ /* 0x090fe200078e02ff */
[----:B------:R-:W-:Y:S01]  /*2380*/  LOP3.LUT R22, R22, 0xfffffffe, RZ, 0xc0, !PT ;  /* 0xfffffffe16167812 */ /* 0x000fe200078ec0ff */
[----:B------:R-:W-:Y:S01]  /*2390*/  IMAD R13, R198, R105, R9 ;  /* 0x00000069c60d7224 */ /* 0x000fe200078e0209 */
[----:B------:R-:W-:Y:S01]  /*23a0*/  LOP3.LUT R14, R14, 0xfffffffe, RZ, 0xc0, !PT ;  /* 0xfffffffe0e0e7812 */ /* 0x000fe200078ec0ff */
[----:B------:R-:W-:-:S03]  /*23b0*/  IMAD.WIDE.U32 R102, R198, R98, R188 ;  /* 0x00000062c6667225 */ /* 0x000fc600078e00bc */
[----:B------:R-:W-:Y:S01]  /*23c0*/  IADD3 R14, R27, -R14, RZ ;  /* 0x8000000e1b0e7210 */ /* 0x000fe20007ffe0ff */
[----:B------:R-:W-:Y:S05]  /*23d0*/  @!P6 WARPSYNC.ALL ;  /* 0x000000000000e948 */ /* 0x000fea0003800000 */
[----:B------:R-:W-:Y:S01]  /*23e0*/  ULDC UR4, c[0x0][0x2f4] ;  /* 0x0000bd0000047ab9 */ /* 0x000fe20000000800 */
[C---:B------:R-:W-:Y:S01]  /*23f0*/  IMAD R11, R198.reuse, R99, R11 ;  /* 0x00000063c60b7224 */ /* 0x040fe200078e020b */
[----:B------:R-:W-:Y:S01]  /*2400*/  ISETP.GE.AND P5, PT, R3, UR4, PT ;  /* 0x0000000403007c0c */ /* 0x000fe2000bfa6270 */
[----:B------:R-:W-:Y:S01]  /*2410*/  IMAD.WIDE.U32 R100, R198, R98, R16 ;  /* 0x00000062c6647225 */ /* 0x000fe200078e0010 */
[----:B------:R-:W-:-:S02]  /*2420*/  ISETP.GE.AND P4, PT, R16, UR4, PT ;  /* 0x0000000410007c0c */ /* 0x000fc4000bf86270 */
[----:B0-----:R-:W-:Y:S01]  /*2430*/  SEL R6, RZ, 0xffffffff, P5 ;  /* 0xffffffffff067807 */ /* 0x001fe20002800000 */
[----:B------:R-:W-:Y:S01]  /*2440*/  IMAD.IADD R103, R103, 0x1, R11 ;  /* 0x0000000167677824 */ /* 0x000fe200078e020b */
[----:B------:R-:W-:Y:S01]  /*2450*/  SEL R5, RZ, 0x1, P4 ;  /* 0x00000001ff057807 */ /* 0x000fe20002000000 */
[----:B------:R-:W-:Y:S01]  /*2460*/  IMAD.IADD R101, R11, 0x1, R101 ;  /* 0x000000010b657824 */ /* 0x000fe200078e0265 */
[----:B------:R-:W-:Y:S01]  /*2470*/  SHF.L.U32 R6, R6, 0x1, RZ ;  /* 0x0000000106067819 */ /* 0x000fe200000006ff */
[----:B------:R-:W-:Y:S01]  /*2480*/  IMAD.WIDE.U32 R108, R198, R104, R188 ;  /* 0x00000068c66c7225 */ /* 0x000fe200078e00bc */
[----:B------:R-:W-:Y:S02]  /*2490*/  ISETP.GE.AND P4, PT, R190, UR4, PT ;  /* 0x00000004be007c0c */ /* 0x000fe4000bf86270 */
[----:B------:R-:W-:Y:S01]  /*24a0*/  LOP3.LUT R7, R6, 0x2, R5, 0xe2, !PT ;  /* 0x0000000206077812 */ /* 0x000fe200078ee205 */
[----:B------:R-:W-:Y:S01]  /*24b0*/  IMAD.IADD R109, R109, 0x1, R13 ;  /* 0x000000016d6d7824 */ /* 0x000fe200078e020d */
[----:B------:R-:W-:Y:S01]  /*24c0*/  SEL R6, RZ, 0xffffffff, P3 ;  /* 0xffffffffff067807 */ /* 0x000fe20001800000 */
[----:B------:R-:W-:Y:S01]  /*24d0*/  IMAD.IADD R107, R13, 0x1, R107 ;  /* 0x000000010d6b7824 */ /* 0x000fe200078e026b */
[----:B------:R-:W-:Y:S01]  /*24e0*/  ISETP.GE.AND P3, PT, R4, UR4, PT ;  /* 0x0000000404007c0c */ /* 0x000fe2000bf66270 */
[----:B-----5:R-:W-:Y:S01]  /*24f0*/  IMAD.WIDE.U32 R102, R135, R98, R102 ;  /* 0x0000006287667225 */ /* 0x020fe200078e0066 */
[----:B------:R-:W-:-:S02]  /*2500*/  SEL R8, RZ, 0x8, P4 ;  /* 0x00000008ff087807 */ /* 0x000fc40002000000 */
[----:B------:R-:W-:Y:S01]  /*2510*/  SEL R5, RZ, 0x1, P2 ;  /* 0x00000001ff057807 */ /* 0x000fe20001000000 */
[----:B------:R-:W-:Y:S01]  /*2520*/  IMAD.SHL.U32 R10, R6, 0x2, RZ ;  /* 0x00000002060a7824 */ /* 0x000fe200078e00ff */
[----:B------:R-:W-:Y:S01]  /*2530*/  SEL R6, RZ, 0x4, P3 ;  /* 0x00000004ff067807 */ /* 0x000fe20001800000 */
[----:B------:R-:W-:Y:S01]  /*2540*/  IMAD.WIDE.U32 R100, R135, R98, R100 ;  /* 0x0000006287647225 */ /* 0x000fe200078e0064 */
[----:B------:R-:W-:Y:S02]  /*2550*/  ISETP.GE.AND P3, PT, R3, R15, PT ;  /* 0x0000000f0300720c */ /* 0x000fe40003f66270 */
[----:B------:R-:W-:Y:S01]  /*2560*/  LOP3.LUT R8, R8, R7, R6, 0xfe, !PT ;  /* 0x0000000708087212 */ /* 0x000fe200078efe06 */
[CC--:B------:R-:W-:Y:S01]  /*2570*/  IMAD.WIDE.U32 R108, R135.reuse, R104.reuse, R108 ;  /* 0x00000068876c7225 */ /* 0x0c0fe200078e006c */
[----:B------:R-:W-:Y:S02]  /*2580*/  LOP3.LUT R5, R10, 0x2, R5, 0xe2, !PT ;  /* 0x000000020a057812 */ /* 0x000fe400078ee205 */
[----:B------:R-:W-:Y:S01]  /*2590*/  SEL R6, RZ, 0x4, P0 ;  /* 0x00000004ff067807 */ /* 0x000fe20000000000 */
[----:B------:R-:W-:Y:S01]  /*25a0*/  IMAD.WIDE.U32 R106, R135, R104, R106 ;  /* 0x00000068876a7225 */ /* 0x000fe200078e006a */
[----:B------:R-:W-:-:S02]  /*25b0*/  SEL R7, RZ, 0x8, P1 ;  /* 0x00000008ff077807 */ /* 0x000fc40000800000 */
[----:B------:R-:W-:Y:S01]  /*25c0*/  ISETP.GE.AND P0, PT, R16, R15, PT ;  /* 0x0000000f1000720c */ /* 0x000fe20003f06270 */
[----:B------:R-:W-:Y:S01]  /*25d0*/  IMAD R127, R99, 0xa0, RZ ;  /* 0x000000a0637f7824 */ /* 0x000fe200078e02ff */
[----:B------:R-:W-:Y:S01]  /*25e0*/  LOP3.LUT R21, R7, R5, R6, 0xfe, !PT ;  /* 0x0000000507157212 */ /* 0x000fe200078efe06 */
[----:B------:R-:W-:Y:S01]  /*25f0*/  IMAD.SHL.U32 R97, R98, 0x80, RZ ;  /* 0x0000008062617824 */ /* 0x000fe200078e00ff */
[----:B------:R-:W-:Y:S01]  /*2600*/  SEL R6, R15, RZ, P3 ;  /* 0x000000ff0f067207 */ /* 0x000fe20001800000 */
[----:B------:R-:W-:Y:S01]  /*2610*/  IMAD R113, R14, 0x80, R198 ;  /* 0x000000800e717824 */ /* 0x000fe200078e02c6 */
[----:B------:R-:W-:Y:S01]  /*2620*/  @!P6 BAR.SYNC.DEFER_BLOCKING 0x9, 0x100 ;  /* 0x024400000000eb1d */ /* 0x000fe20000010000 */
[----:B------:R-:W-:Y:S01]  /*2630*/  ISETP.GE.AND P2, PT, R195, UR4, PT ;  /* 0x00000004c3007c0c */ /* 0x000fe2000bf46270 */
[C---:B------:R-:W-:Y:S01]  /*2640*/  IMAD.SHL.U32 R118, R15.reuse, 0x2, RZ ;  /* 0x000000020f767824 */ /* 0x040fe200078e00ff */
[----:B------:R-:W-:Y:S01]  /*2650*/  SEL R5, R15, RZ, P0 ;  /* 0x000000ff0f057207 */ /* 0x000fe20000000000 */
[----:B------:R-:W-:Y:S01]  /*2660*/  IMAD.IADD R7, R3, 0x1, R6 ;  /* 0x0000000103077824 */ /* 0x000fe200078e0206 */
[----:B------:R-:W-:-:S02]  /*2670*/  SEL R9, RZ, 0x10, P2 ;  /* 0x00000010ff097807 */ /* 0x000fc40001000000 */
[----:B------:R-:W-:Y:S02]  /*2680*/  IADD3 R5, R16, R5, RZ ;  /* 0x0000000510057210 */ /* 0x000fe40007ffe0ff */
[----:B------:R-:W-:Y:S02]  /*2690*/  LOP3.LUT R32, R8, R9, RZ, 0xfc, !PT ;  /* 0x0000000908207212 */ /* 0x000fe400078efcff */
[----:B------:R-:W-:Y:S02]  /*26a0*/  ISETP.GE.AND P5, PT, R4, R15, PT ;  /* 0x0000000f0400720c */ /* 0x000fe40003fa6270 */
[----:B------:R-:W-:Y:S02]  /*26b0*/  SHF.R.S32.HI R8, RZ, 0x1f, R7 ;  /* 0x0000001fff087819 */ /* 0x000fe40000011407 */
[----:B------:R-:W-:Y:S02]  /*26c0*/  SHF.R.S32.HI R6, RZ, 0x1f, R5 ;  /* 0x0000001fff067819 */ /* 0x000fe40000011405 */
[----:B------:R-:W-:-:S02]  /*26d0*/  SEL R9, R15, RZ, P5 ;  /* 0x000000ff0f097207 */ /* 0x000fc40002800000 */
[----:B------:R-:W-:Y:S02]  /*26e0*/  LEA.HI R30, R8, R7, RZ, 0x4 ;  /* 0x00000007081e7211 */ /* 0x000fe400078f20ff */
[----:B------:R-:W-:Y:S01]  /*26f0*/  LEA.HI R29, R6, R5, RZ, 0x4 ;  /* 0x00000005061d7211 */ /* 0x000fe200078f20ff */
[----:B------:R-:W-:Y:S01]  /*2700*/  IMAD.IADD R12, R4, 0x1, R9 ;  /* 0x00000001040c7824 */ /* 0x000fe200078e0209 */
[----:B------:R-:W-:Y:S02]  /*2710*/  LEA.HI R8, R8, R7, RZ, 0x6 ;  /* 0x0000000708087211 */ /* 0x000fe400078f30ff */
[----:B------:R-:W-:Y:S02]  /*2720*/  LEA.HI R6, R6, R5, RZ, 0x6 ;  /* 0x0000000506067211 */ /* 0x000fe400078f30ff */
[----:B------:R-:W-:Y:S02]  /*2730*/  SHF.R.S32.HI R9, RZ, 0x6, R8 ;  /* 0x00000006ff097819 */ /* 0x000fe40000011408 */
[----:B------:R-:W-:-:S02]  /*2740*/  SHF.R.U32.HI R5, RZ, 0x3, R211 ;  /* 0x00000003ff057819 */ /* 0x000fc400000116d3 */
[----:B------:R-:W-:Y:S01]  /*2750*/  SHF.R.S32.HI R7, RZ, 0x6, R6 ;  /* 0x00000006ff077819 */ /* 0x000fe20000011406 */
[C---:B------:R-:W-:Y:S01]  /*2760*/  IMAD R133, R9.reuse, 0x2800, R210 ;  /* 0x0000280009857824 */ /* 0x040fe200078e02d2 */
[----:B------:R-:W-:Y:S01]  /*2770*/  LOP3.LUT R8, R208, 0x30, R30, 0xf8, !PT ;  /* 0x00000030d0087812 */ /* 0x000fe200078ef81e */
[--C-:B------:R-:W-:Y:S01]  /*2780*/  IMAD R130, R9, 0x2800, R212.reuse ;  /* 0x0000280009827824 */ /* 0x100fe200078e02d4 */
[--C-:B------:R-:W-:Y:S01]  /*2790*/  LOP3.LUT R10, R211, 0x30, R29.reuse, 0xf8, !PT ;  /* 0x00000030d30a7812 */ /* 0x100fe200078ef81d */
[C---:B------:R-:W-:Y:S01]  /*27a0*/  IMAD R132, R7.reuse, 0x2800, R212 ;  /* 0x0000280007847824 */ /* 0x040fe200078e02d4 */
[----:B------:R-:W-:Y:S01]  /*27b0*/  LOP3.LUT R8, R8, R209, RZ, 0x3c, !PT ;  /* 0x000000d108087212 */ /* 0x000fe200078e3cff */
[----:B------:R-:W-:Y:S01]  /*27c0*/  IMAD R134, R7, 0x2800, R210 ;  /* 0x0000280007867824 */ /* 0x000fe200078e02d2 */
[----:B------:R-:W-:Y:S02]  /*27d0*/  LOP3.LUT R11, R10, R5, RZ, 0x3c, !PT ;  /* 0x000000050a0b7212 */ /* 0x000fe400078e3cff */
[----:B------:R-:W-:Y:S01]  /*27e0*/  LOP3.LUT R6, R208, 0x30, R29, 0xf8, !PT ;  /* 0x00000030d0067812 */ /* 0x000fe200078ef81d */
[----:B------:R-:W-:Y:S01]  /*27f0*/  IMAD.IADD R133, R133, 0x1, R8 ;  /* 0x0000000185857824 */ /* 0x000fe200078e0208 */
[----:B------:R-:W-:Y:S01]  /*2800*/  SHF.R.S32.HI R13, RZ, 0x1f, R12 ;  /* 0x0000001fff0d7819 */ /* 0x000fe2000001140c */
[----:B------:R-:W-:Y:S01]  /*2810*/  IMAD.IADD R132, R132, 0x1, R11 ;  /* 0x0000000184847824 */ /* 0x000fe200078e020b */
[----:B------:R-:W-:-:S02]  /*2820*/  SHF.R.S32.HI R11, RZ, 0x1f, R135 ;  /* 0x0000001fff0b7819 */ /* 0x000fc40000011487 */
[----:B------:R-:W-:Y:S02]  /*2830*/  LOP3.LUT R8, R211, 0x30, R30, 0xf8, !PT ;  /* 0x00000030d3087812 */ /* 0x000fe400078ef81e */
[----:B------:R-:W-:Y:S02]  /*2840*/  LOP3.LUT R7, R6, R209, RZ, 0x3c, !PT ;  /* 0x000000d106077212 */ /* 0x000fe400078e3cff */
[----:B------:R-:W-:Y:S02]  /*2850*/  LEA.HI R31, R13, R12, RZ, 0x4 ;  /* 0x0000000c0d1f7211 */ /* 0x000fe400078f20ff */
[----:B------:R-:W-:Y:S01]  /*2860*/  LOP3.LUT R9, R8, R5, RZ, 0x3c, !PT ;  /* 0x0000000508097212 */ /* 0x000fe200078e3cff */
[----:B------:R-:W-:Y:S01]  /*2870*/  IMAD R8, R11, R104, RZ ;  /* 0x000000680b087224 */ /* 0x000fe200078e02ff */
[----:B------:R-:W-:Y:S01]  /*2880*/  LEA.HI R12, R13, R12, RZ, 0x6 ;  /* 0x0000000c0d0c7211 */ /* 0x000fe200078f30ff */
[----:B------:R-:W-:Y:S01]  /*2890*/  IMAD.IADD R134, R134, 0x1, R7 ;  /* 0x0000000186867824 */ /* 0x000fe200078e0207 */
[----:B------:R-:W-:Y:S01]  /*28a0*/  LOP3.LUT R6, R208, 0x30, R31, 0xf8, !PT ;  /* 0x00000030d0067812 */ /* 0x000fe200078ef81f */
[----:B------:R-:W-:Y:S01]  /*28b0*/  IMAD R13, R135, R105, R8 ;  /* 0x00000069870d7224 */ /* 0x000fe200078e0208 */
[----:B------:R-:W-:Y:S01]  /*28c0*/  SHF.R.S32.HI R7, RZ, 0x6, R12 ;  /* 0x00000006ff077819 */ /* 0x000fe2000001140c */
[----:B------:R-:W-:Y:S01]  /*28d0*/  IMAD R8, R11, R98, RZ ;  /* 0x000000620b087224 */ /* 0x000fe200078e02ff */
[----:B------:R-:W-:Y:S01]  /*28e0*/  LOP3.LUT R6, R6, R209, RZ, 0x3c, !PT ;  /* 0x000000d106067212 */ /* 0x000fe200078e3cff */
[----:B------:R-:W-:Y:S01]  /*28f0*/  IMAD.IADD R130, R130, 0x1, R9 ;  /* 0x0000000182827824 */ /* 0x000fe200078e0209 */
[----:B------:R-:W-:Y:S01]  /*2900*/  LOP3.LUT R10, R211, 0x30, R31, 0xf8, !PT ;  /* 0x00000030d30a7812 */ /* 0x000fe200078ef81f */
[----:B------:R-:W-:Y:S01]  /*2910*/  IMAD R131, R7, 0x2800, R210 ;  /* 0x0000280007837824 */ /* 0x000fe200078e02d2 */
[----:B------:R-:W-:Y:S01]  /*2920*/  SHF.R.S32.HI R116, RZ, 0x4, R29 ;  /* 0x00000004ff747819 */ /* 0x000fe2000001141d */
[----:B------:R-:W-:Y:S01]  /*2930*/  IMAD R11, R135, R99, R8 ;  /* 0x00000063870b7224 */ /* 0x000fe200078e0208 */
[----:B------:R-:W-:Y:S01]  /*2940*/  LOP3.LUT R10, R10, R5, RZ, 0x3c, !PT ;  /* 0x000000050a0a7212 */ /* 0x000fe200078e3cff */
[----:B------:R-:W-:Y:S01]  /*2950*/  IMAD R129, R7, 0x2800, R212 ;  /* 0x0000280007817824 */ /* 0x000fe200078e02d4 */
[----:B------:R-:W-:Y:S01]  /*2960*/  IADD3 R131, R131, R6, RZ ;  /* 0x0000000683837210 */ /* 0x000fe20007ffe0ff */
[----:B------:R-:W-:Y:S01]  /*2970*/  IMAD.IADD R27, R103, 0x1, R11 ;  /* 0x00000001671b7824 */ /* 0x000fe200078e020b */
[----:B------:R-:W-:Y:S01]  /*2980*/  SHF.L.U64.HI R6, R104, 0x7, R105 ;  /* 0x0000000768067819 */ /* 0x000fe20000010269 */
[----:B------:R-:W-:Y:S01]  /*2990*/  IMAD R9, R105, 0xa0, RZ ;  /* 0x000000a069097824 */ /* 0x000fe200078e02ff */
[----:B------:R-:W-:Y:S01]  /*29a0*/  SHF.L.U64.HI R8, R98, 0x7, R99 ;  /* 0x0000000762087819 */ /* 0x000fe20000010263 */
[C---:B------:R-:W-:Y:S01]  /*29b0*/  IMAD.SHL.U32 R7, R104.reuse, 0x80, RZ ;  /* 0x0000008068077824 */ /* 0x040fe200078e00ff */
[----:B------:R-:W-:Y:S01]  /*29c0*/  SHF.R.S32.HI R115, RZ, 0x4, R30 ;  /* 0x00000004ff737819 */ /* 0x000fe2000001141e */
[----:B------:R-:W-:Y:S01]  /*29d0*/  IMAD.WIDE.U32 R104, R104, 0xa0, RZ ;  /* 0x000000a068687825 */ /* 0x000fe200078e00ff */
[----:B------:R-:W-:-:S02]  /*29e0*/  SHF.R.S32.HI R114, RZ, 0x4, R31 ;  /* 0x00000004ff727819 */ /* 0x000fc4000001141f */
[----:B------:R-:W-:Y:S01]  /*29f0*/  LOP3.LUT R29, R29, 0xfffffff0, RZ, 0xc0, !PT ;  /* 0xfffffff01d1d7812 */ /* 0x000fe200078ec0ff */
[----:B------:R-:W-:Y:S01]  /*2a00*/  IMAD.WIDE.U32 R98, R98, 0xa0, RZ ;  /* 0x000000a062627825 */ /* 0x000fe200078e00ff */
[----:B------:R-:W-:Y:S02]  /*2a10*/  LOP3.LUT R30, R30, 0xfffffff0, RZ, 0xc0, !PT ;  /* 0xfffffff01e1e7812 */ /* 0x000fe400078ec0ff */
[----:B------:R-:W-:Y:S01]  /*2a20*/  LOP3.LUT R31, R31, 0xfffffff0, RZ, 0xc0, !PT ;  /* 0xfffffff01f1f7812 */ /* 0x000fe200078ec0ff */
[----:B------:R-:W-:Y:S01]  /*2a30*/  IMAD.IADD R129, R129, 0x1, R10 ;  /* 0x0000000181817824 */ /* 0x000fe200078e020a */
[----:B------:R-:W-:Y:S01]  /*2a40*/  LOP3.LUT R10, R21, 0x2, RZ, 0xc0, !PT ;  /* 0x00000002150a7812 */ /* 0x000fe200078ec0ff */
[----:B------:R-:W-:Y:S01]  /*2a50*/  IMAD.IADD R126, R105, 0x1, R9 ;  /* 0x00000001697e7824 */ /* 0x000fe200078e0209 */
[----:B------:R-:W-:Y:S01]  /*2a60*/  LOP3.LUT R9, R21, 0x1, RZ, 0xc0, !PT ;  /* 0x0000000115097812 */ /* 0x000fe200078ec0ff */
[----:B------:R-:W-:Y:S01]  /*2a70*/  IMAD.IADD R127, R99, 0x1, R127 ;  /* 0x00000001637f7824 */ /* 0x000fe200078e027f */
[----:B------:R-:W-:Y:S01]  /*2a80*/  LOP3.LUT R20, R21, 0x4, RZ, 0xc0, !PT ;  /* 0x0000000415147812 */ /* 0x000fe200078ec0ff */
[----:B------:R-:W-:Y:S01]  /*2a90*/  IMAD.IADD R26, R13, 0x1, R107 ;  /* 0x000000010d1a7824 */ /* 0x000fe200078e026b */
[----:B------:R-:W-:-:S02]  /*2aa0*/  @P5 LOP3.LUT R22, R22, 0x1, RZ, 0xfc, !PT ;  /* 0x0000000116165812 */ /* 0x000fc400078efcff */
[----:B------:R-:W-:Y:S02]  /*2ab0*/  LOP3.LUT R21, R21, 0x8, RZ, 0xc0, !PT ;  /* 0x0000000815157812 */ /* 0x000fe400078ec0ff */
[----:B------:R-:W-:Y:S02]  /*2ac0*/  IADD3 R25, R109, R13, RZ ;  /* 0x0000000d6d197210 */ /* 0x000fe40007ffe0ff */
[----:B------:R-:W-:Y:S02]  /*2ad0*/  SHF.R.S32.HI R112, RZ, 0x1f, R29 ;  /* 0x0000001fff707819 */ /* 0x000fe4000001141d */
[----:B------:R-:W-:Y:S02]  /*2ae0*/  SHF.R.S32.HI R111, RZ, 0x1f, R30 ;  /* 0x0000001fff6f7819 */ /* 0x000fe4000001141e */
[----:B------:R-:W-:Y:S02]  /*2af0*/  SHF.R.S32.HI R110, RZ, 0x1f, R31 ;  /* 0x0000001fff6e7819 */ /* 0x000fe4000001141f */
[----:B--2---:R-:W-:Y:S01]  /*2b00*/  R2P PR, R28, 0x6 ;  /* 0x000000061c007804 */ /* 0x004fe20000000000 */
[----:B------:R-:W-:-:S04]  /*2b10*/  IMAD.IADD R28, R11, 0x1, R101 ;  /* 0x000000010b1c7824 */ /* 0x000fc800078e0265 */
[----:B------:R-:W-:Y:S02]  /*2b20*/  SEL R122, R122, 0xffffffe0, !P1 ;  /* 0xffffffe07a7a7807 */ /* 0x000fe40004800000 */
[----:B------:R-:W-:Y:S02]  /*2b30*/  ISETP.GE.AND P1, PT, R196, UR4, PT ;  /* 0x00000004c4007c0c */ /* 0x000fe4000bf26270 */
[----:B------:R-:W-:Y:S02]  /*2b40*/  SEL R123, R123, 0xffffffc0, !P2 ;  /* 0xffffffc07b7b7807 */ /* 0x000fe40005000000 */
[----:B------:R-:W-:-:S03]  /*2b50*/  SEL R11, RZ, 0x20, P1 ;  /* 0x00000020ff0b7807 */ /* 0x000fc60000800000 */
[----:B------:R-:W-:Y:S01]  /*2b60*/  IMAD.IADD R128, R123, 0x1, R122 ;  /* 0x000000017b807824 */ /* 0x000fe200078e027a */
[C---:B------:R-:W-:Y:S02]  /*2b70*/  LOP3.LUT R11, R32.reuse, R11, RZ, 0xfc, !PT ;  /* 0x0000000b200b7212 */ /* 0x040fe400078efcff */
[----:B------:R-:W-:Y:S02]  /*2b80*/  LOP3.LUT R32, R32, 0x1, RZ, 0xc0, !PT ;  /* 0x0000000120207812 */ /* 0x000fe400078ec0ff */
[C---:B------:R-:W-:Y:S02]  /*2b90*/  LOP3.LUT R33, R11.reuse, 0x2, RZ, 0xc0, !PT ;  /* 0x000000020b217812 */ /* 0x040fe400078ec0ff */
[C---:B------:R-:W-:Y:S02]  /*2ba0*/  LOP3.LUT R34, R11.reuse, 0x4, RZ, 0xc0, !PT ;  /* 0x000000040b227812 */ /* 0x040fe400078ec0ff */
[C---:B------:R-:W-:Y:S02]  /*2bb0*/  LOP3.LUT R35, R11.reuse, 0x8, RZ, 0xc0, !PT ;  /* 0x000000080b237812 */ /* 0x040fe400078ec0ff */
[----:B------:R-:W-:-:S02]  /*2bc0*/  LOP3.LUT R36, R11, 0x10, RZ, 0xc0, !PT ;  /* 0x000000100b247812 */ /* 0x000fc400078ec0ff */
[----:B------:R-:W-:Y:S02]  /*2bd0*/  SHF.R.S32.HI R124, RZ, 0x1f, R0 ;  /* 0x0000001fff7c7819 */ /* 0x000fe40000011400 */
[----:B------:R-:W-:-:S07]  /*2be0*/  LOP3.LUT R37, R11, 0x20, RZ, 0xc0, !PT ;  /* 0x000000200b257812 */ /* 0x000fce00078ec0ff */
.L_x_2796:
[----:B0-----:R-:W0:Y:S01]  /*2bf0*/  LDC R40, c[0x0][0x430] ;  /* 0x00010c00ff287b82 */ /* 0x001e220000000800 */
[----:B------:R-:W-:-:S04]  /*2c00*/  VIADD R24, R24, 0xffffffff ;  /* 0xffffffff18187836 */ /* 0x000fc80000000000 */
[----:B----4-:R-:W-:-:S03]  /*2c10*/  IMAD R11, R24, 0xa0, R113 ;  /* 0x000000a0180b7824 */ /* 0x010fc600078e0271 */
[----:B-1----:R-:W1:Y:S01]  /*2c20*/  LDC R117, c[0x0][0x3f4] ;  /* 0x0000fd00ff757b82 */ /* 0x002e620000000800 */
        /* <DEDUP_REMOVED lines=13> */
[----:B------:R-:W-:Y:S01]  /*2d00*/  @!P1 IMAD R41, R0, R15, R38 ;  /* 0x0000000f00299224 */ /* 0x000fe200078e0226 */
[----:B------:R-:W-:-:S05]  /*2d10*/  @!P1 MOV R38, R11 ;  /* 0x0000000b00269202 */ /* 0x000fca0000000f00 */
[----:B------:R-:W-:-:S04]  /*2d20*/  @!P1 IMAD.WIDE.U32 R14, R0, R14, R38 ;  /* 0x0000000e000e9225 */ /* 0x000fc800078e0026 */
[----:B------:R-:W-:Y:S01]  /*2d30*/  @!P1 IMAD.IADD R15, R15, 0x1, R41 ;  /* 0x000000010f0f9824 */ /* 0x000fe200078e0229 */
[----:B--2---:R-:W-:Y:S01]  /*2d40*/  @!P1 LEA R12, P2, R14, R12, 0x2 ;  /* 0x0000000c0e0c9211 */ /* 0x004fe200078410ff */
[----:B------:R-:W-:-:S03]  /*2d50*/  IMAD.MOV.U32 R38, RZ, RZ, RZ ;  /* 0x000000ffff267224 */ /* 0x000fc600078e00ff */
[----:B------:R-:W-:Y:S02]  /*2d60*/  @!P1 LEA.HI.X R13, R14, R13, R15, 0x2, P2 ;  /* 0x0000000d0e0d9211 */ /* 0x000fe400010f140f */
[----:B------:R-:W-:-:S03]  /*2d70*/  ISETP.GT.AND P2, PT, R24, R119, PT ;  /* 0x000000771800720c */ /* 0x000fc60003f44270 */
[----:B------:R0:W5:Y:S01]  /*2d80*/  @!P1 LDG.E R38, desc[UR50][R12.64] ;  /* 0x000000320c269981 */ /* 0x000162000c1e1900 */
[----:B-1----:R-:W-:Y:S01]  /*2d90*/  ISETP.GE.AND P1, PT, R117, 0x1, PT ;  /* 0x000000017500780c */ /* 0x002fe20003f26270 */
[----:B------:R-:W-:Y:S01]  /*2da0*/  IMAD.MOV R39, RZ, RZ, -R11 ;  /* 0x000000ffff277224 */ /* 0x000fe200078e0a0b */
[----:B------:R-:W-:Y:S01]  /*2db0*/  LOP3.LUT R22, R22, 0xfffffffd, RZ, 0xc0, !PT ;  /* 0xfffffffd16167812 */ /* 0x000fe200078ec0ff */
[C---:B------:R-:W-:Y:S01]  /*2dc0*/  IMAD R41, R19.reuse, 0x7800, R218 ;  /* 0x0000780013297824 */ /* 0x040fe200078e02da */
[----:B------:R-:W-:Y:S05]  /*2dd0*/  YIELD ;  /* 0x0000000000007946 */ /* 0x000fea0003800000 */
[----:B------:R-:W-:Y:S01]  /*2de0*/  IMAD R11, R19, 0x7800, R221 ;  /* 0x00007800130b7824 */ /* 0x000fe200078e02dd */
[----:B------:R-:W-:Y:S01]  /*2df0*/  BSSY B0, `(.L_x_2691) ;  /* 0x0000cee000007945 */ /* 0x000fe20003800000 */
[----:B------:R-:W-:Y:S01]  /*2e00*/  IMAD R39, R40, R39, R43 ;  /* 0x0000002728277224 */ /* 0x000fe200078e022b */
[----:B------:R-:W-:Y:S01]  /*2e10*/  @P2 LOP3.LUT R22, R22, 0x2, RZ, 0xfc, !PT ;  /* 0x0000000216162812 */ /* 0x000fe200078efcff */
[----:B------:R-:W-:-:S02]  /*2e20*/  IMAD.IADD R41, R18, 0x1, R41 ;  /* 0x0000000112297824 */ /* 0x000fc400078e0229 */
[----:B------:R-:W-:Y:S01]  /*2e30*/  IMAD.IADD R40, R18, 0x1, R11 ;  /* 0x0000000112287824 */ /* 0x000fe200078e020b */
[----:B0-----:R-:W-:Y:S06]  /*2e40*/  @!P1 BRA `(.L_x_2692) ;  /* 0x000000c400e49947 */ /* 0x001fec0003800000 */
[----:B------:R-:W-:Y:S01]  /*2e50*/  SHF.R.S32.HI R92, RZ, 0x1f, R39 ;  /* 0x0000001fff5c7819 */ /* 0x000fe20000011427 */
[----:B------:R-:W-:Y:S01]  /*2e60*/  ULDC.64 UR4, c[0x0][0x300] ;  /* 0x0000c00000047ab9 */ /* 0x000fe20000000a00 */
[----:B-----5:R-:W-:Y:S01]  /*2e70*/  SHF.R.S32.HI R93, RZ, 0x1f, R38 ;  /* 0x0000001fff5d7819 */ /* 0x020fe20000011426 */
[----:B------:R-:W-:Y:S01]  /*2e80*/  IMAD.WIDE.U32 R12, R39, UR4, RZ ;  /* 0x00000004270c7c25 */ /* 0x000fe2000f8e00ff */
[----:B------:R-:W-:-:S03]  /*2e90*/  ULDC.64 UR6, c[0x0][0x2e8] ;  /* 0x0000ba0000067ab9 */ /* 0x000fc60000000a00 */
        /* <DEDUP_REMOVED lines=12> */
[----:B------:R-:W-:Y:S01]  /*2f60*/  IMAD R43, R11, R104, R14 ;  /* 0x000000680b2b7224 */ /* 0x000fe200078e020e */
[----:B------:R-:W-:Y:S01]  /*2f70*/  IADD3 R13, R13, R15, RZ ;  /* 0x0000000f0d0d7210 */ /* 0x000fe20007ffe0ff */
[----:B------:R-:W-:Y:S02]  /*2f80*/  IMAD R15, R127, R24, RZ ;  /* 0x000000187f0f7224 */ /* 0x000fe400078e02ff */
[C---:B------:R-:W-:Y:S01]  /*2f90*/  IMAD.WIDE.U32 R12, R191.reuse, UR4, R12 ;  /* 0x00000004bf0c7c25 */ /* 0x040fe2000f8e000c */
[----:B------:R-:W-:Y:S02]  /*2fa0*/  ULDC.U8 UR4, c[0x0][0x410] ;  /* 0x0001040000047ab9 */ /* 0x000fe40000000000 */
[----:B------:R-:W-:Y:S01]  /*2fb0*/  ISETP.NE.AND P1, PT, RZ, UR4, PT ;  /* 0x00000004ff007c0c */ /* 0x000fe2000bf25270 */
[----:B------:R-:W-:Y:S01]  /*2fc0*/  IMAD R120, R191, UR5, R13 ;  /* 0x00000005bf787c24 */ /* 0x000fe2000f8e020d */
[----:B------:R-:W-:Y:S01]  /*2fd0*/  IADD3 R121, P2, R12, UR6, RZ ;  /* 0x000000060c797c10 */ /* 0x000fe2000ff5e0ff */
[----:B------:R-:W-:-:S02]  /*2fe0*/  IMAD R45, R11, R98, R15 ;  /* 0x000000620b2d7224 */ /* 0x000fc400078e020f */
[----:B------:R-:W-:Y:S01]  /*2ff0*/  IMAD.WIDE.U32 R14, R104, R24, RZ ;  /* 0x00000018680e7225 */ /* 0x000fe200078e00ff */
[----:B------:R-:W-:-:S03]  /*3000*/  IADD3.X R120, R120, UR7, RZ, P2, !PT ;  /* 0x0000000778787c10 */ /* 0x000fc600097fe4ff */
        /* <DEDUP_REMOVED lines=56> */
.L_x_2695:
[----:B------:R-:W-:Y:S05]  /*3390*/  BSYNC B1 ;  /* 0x0000000000017941 */ /* 0x000fea0003800000 */
.L_x_2694:
[----:B0-----:R-:W-:Y:S01]  /*33a0*/  VIADD R44, R198, 0x80 ;  /* 0x00000080c62c7836 */ /* 0x001fe20000000000 */
        /* <DEDUP_REMOVED lines=11> */
[----:B------:R-:W-:Y:S01]  /*3460*/  CS2R R60, SRZ ;  /* 0x00000000003c7805 */ /* 0x000fe2000001ff00 */
[----:B-----5:R-:W-:Y:S01]  /*3470*/  IMAD.MOV.U32 R144, RZ, RZ, R66 ;  /* 0x000000ffff907224 */ /* 0x020fe200078e0042 */
[----:B------:R-:W-:Y:S01]  /*3480*/  CS2R R64, SRZ ;  /* 0x0000000000407805 */ /* 0x000fe2000001ff00 */
[----:B------:R-:W-:Y:S01]  /*3490*/  IMAD.MOV.U32 R147, RZ, RZ, R70 ;  /* 0x000000ffff937224 */ /* 0x000fe200078e0046 */
[----:B------:R-:W-:Y:S06]  /*34a0*/  @P4 BRA `(.L_x_2697) ;  /* 0x0000000000a04947 */ /* 0x000fec0003800000 */
        /* <DEDUP_REMOVED lines=40> */
.L_x_2697:
[----:B------:R-:W-:Y:S05]  /*3730*/  BSYNC B1 ;  /* 0x0000000000017941 */ /* 0x000fea0003800000 */
.L_x_2696:
        /* <DEDUP_REMOVED lines=9> */
[----:B------:R-:W-:Y:S02]  /*37d0*/  IMAD.MOV.U32 R151, RZ, RZ, R72 ;  /* 0x000000ffff977224 */ /* 0x000fe400078e0048 */
        /* <DEDUP_REMOVED lines=13> */
[----:B------:R-:W-:Y:S01]  /*38b0*/  IMAD.MOV.U32 R146, RZ, RZ, R64 ;  /* 0x000000ffff927224 */ /* 0x000fe200078e0040 */
[----:B------:R-:W-:Y:S06]  /*38c0*/  @!P1 BRA `(.L_x_2698) ;  /* 0x0000000000049947 */ /* 0x000fec0003800000 */
[----:B------:R-:W-:Y:S01]  /*38d0*/  BPT.TRAP 0x1 ;  /* 0x000000040000795c */ /* 0x000fe20000300000 */
.L_x_2698:
[----:B------:R-:W-:Y:S01]  /*38e0*/  LEA R95, R19, R18, 0x3 ;  /* 0x00000012135f7211 */ /* 0x000fe200078e18ff */
[----:B------:R-:W-:Y:S01]  /*38f0*/  BSSY B1, `(.L_x_2699) ;  /* 0x0000004000017945 */ /* 0x000fe20003800000 */
[----:B------:R-:W-:-:S04]  /*3900*/  SHF.L.U32 R96, R199, 0x1f, RZ ;  /* 0x0000001fc7607819 */ /* 0x000fc800000006ff */
[----:B------:R-:W1:Y:S02]  /*3910*/  SYNCS.PHASECHK.TRANS64.TRYWAIT P5, [R95+URZ+0x29890], R96 ;  /* 0x029890605f0075a7 */ /* 0x000e6400080a017f */
[----:B-1----:R-:W-:Y:S05]  /*3920*/  @!P5 BRA `(.L_x_2700) ;  /* 0x000002c8004cd947 */ /* 0x002fea0003800000 */
.L_x_3050:
[----:B------:R-:W-:Y:S05]  /*3930*/  BSYNC B1 ;  /* 0x0000000000017941 */ /* 0x000fea0003800000 */
.L_x_2699:
[----:B------:R-:W-:-:S03]  /*3940*/  UMOV UR4, 0xffffffff ;  /* 0xffffffff00047882 */ /* 0x000fc60000000000 */
[----:B------:R-:W-:Y:S05]  /*3950*/  BRA.DIV UR4, `(.L_x_2701) ;  /* 0x000002ca04547947 */ /* 0x000fea000b800000 */
[----:B------:R2:W3:Y:S04]  /*3960*/  SHFL.IDX PT, R149, R120, RZ, 0x1e1f ;  /* 0x001e1fff78957589 */ /* 0x0004e800000e0000 */
[----:B------:R2:W4:Y:S02]  /*3970*/  SHFL.IDX PT, R11, R121, RZ, 0x1e1f ;  /* 0x001e1fff790b7589 */ /* 0x00052400000e0000 */
.L_x_3054:
        /* <DEDUP_REMOVED lines=22> */
[--C-:B------:R-:W-:Y:S01]  /*3ae0*/  HADD2.F32 R89, -RZ, R161.reuse.H1_H1 ;  /* 0x300000a1ff597230 */ /* 0x100fe20000004100 */
[----:B------:R-:W-:Y:S01]  /*3af0*/  LOP3.LUT R163, R163, 0xff00, R162, 0xf8, !PT ;  /* 0x0000ff00a3a37812 */ /* 0x000fe200078ef8a2 */
[----:B------:R-:W-:Y:S01]  /*3b00*/  HADD2.F32 R165, -RZ, R88.H0_H0 ;  /* 0x20000058ffa57230 */ /* 0x000fe20000004100 */
[----:B------:R-:W-:Y:S01]  /*3b10*/  F2FP.F16.E4M3.UNPACK_B R162, R159.H1 ;  /* 0x0000009fffa2723e */ /* 0x000fe200030006ff */
[----:B------:R-:W-:Y:S01]  /*3b20*/  HADD2.F32 R161, -RZ, R161.H0_H0 ;  /* 0x200000a1ffa17230 */ /* 0x000fe20000004100 */
[----:B------:R-:W-:-:S02]  /*3b30*/  F2FP.F16.E4M3.UNPACK_B R160, R160 ;  /* 0x000000a0ffa0723e */ /* 0x000fc400020006ff */
[-C--:B------:R-:W-:Y:S01]  /*3b40*/  FMUL.FTZ R166, R89, R165.reuse ;  /* 0x000000a559a67220 */ /* 0x080fe20000410000 */
[--C-:B------:R-:W-:Y:S02]  /*3b50*/  HADD2.F32 R164, -RZ, R162.reuse.H0_H0 ;  /* 0x200000a2ffa47230 */ /* 0x100fe40000004100 */
[----:B------:R-:W-:Y:S01]  /*3b60*/  FMUL.FTZ R165, R161, R165 ;  /* 0x000000a5a1a57220 */ /* 0x000fe20000410000 */
[----:B------:R-:W-:Y:S01]  /*3b70*/  HADD2.F32 R162, -RZ, R162.H1_H1 ;  /* 0x300000a2ffa27230 */ /* 0x000fe20000004100 */
[----:B------:R-:W-:Y:S02]  /*3b80*/  F2FP.F16.E4M3.UNPACK_B R159, R159 ;  /* 0x0000009fff9f723e */ /* 0x000fe400020006ff */
[-C--:B------:R-:W-:Y:S01]  /*3b90*/  FFMA.FTZ R89, R89, R164.reuse, R165 ;  /* 0x000000a459597223 */ /* 0x080fe200000100a5 */
        /* <DEDUP_REMOVED lines=9> */
[----:B------:R-:W-:Y:S02]  /*3c30*/  IMAD.U32 R13, R86, 0x10000, RZ ;  /* 0x00010000560d7824 */ /* 0x000fe400078e00ff */
[----:B------:R-:W-:Y:S01]  /*3c40*/  IMAD.MOV.U32 R86, RZ, RZ, R15 ;  /* 0x000000ffff567224 */ /* 0x000fe200078e000f */
        /* <DEDUP_REMOVED lines=15> */
[-C--:B------:R-:W-:Y:S02]  /*3d40*/  F2FP.F16.E4M3.UNPACK_B R88, R14.reuse ;  /* 0x0000000eff58723e */ /* 0x080fe400020006ff */
        /* <DEDUP_REMOVED lines=10> */
[C---:B------:R-:W-:Y:S01]  /*3df0*/  FFMA.FTZ R165, R86.reuse, R15, -R165 ;  /* 0x0000000f56a57223 */ /* 0x040fe200000108a5 */
        /* <DEDUP_REMOVED lines=25> */
[----:B------:R-:W-:Y:S01]  /*3f90*/  FMUL.FTZ R161, R15, R164 ;  /* 0x000000a40fa17220 */ /* 0x000fe20000410000 */
        /* <DEDUP_REMOVED lines=9> */
[-C--:B------:R-:W-:Y:S02]  /*4030*/  FMUL.FTZ R87, R12, R160.reuse ;  /* 0x000000a00c577220 */ /* 0x080fe40000410000 */
[C---:B------:R-:W-:Y:S02]  /*4040*/  FMUL.FTZ R160, R15.reuse, R160 ;  /* 0x000000a00fa07220 */ /* 0x040fe40000410000 */
[-C--:B------:R-:W-:Y:S01]  /*4050*/  FFMA.FTZ R87, R15, R159.reuse, -R87 ;  /* 0x0000009f0f577223 */ /* 0x080fe20000010857 */
[----:B------:R-:W-:Y:S01]  /*4060*/  F2FP.SATFINITE.E4M3.F32.PACK_AB_MERGE_C R15, R166, R168, R165 ;  /* 0x000000a8a60f723e */ /* 0x000fe200048070a5 */
[----:B------:R-:W-:-:S05]  /*4070*/  FFMA.FTZ R160, R12, R159, R160 ;  /* 0x0000009f0ca07223 */ /* 0x000fca00000100a0 */
[----:B------:R-:W-:-:S07]  /*4080*/  F2FP.SATFINITE.E4M3.F32.PACK_AB_MERGE_C R12, R160, R87, R161 ;  /* 0x00000057a00c723e */ /* 0x000fce00048070a1 */
.L_x_2707:
[----:B------:R-:W-:Y:S05]  /*4090*/  BSYNC B3 ;  /* 0x0000000000037941 */ /* 0x000fea0003800000 */
.L_x_2706:
[----:B----4-:R-:W-:-:S04]  /*40a0*/  IADD3 R86, P2, R16, R11, RZ ;  /* 0x0000000b10567210 */ /* 0x010fc80007f5e0ff */
[----:B---3--:R-:W-:-:S05]  /*40b0*/  IADD3.X R87, R149, R17, RZ, P2, !PT ;  /* 0x0000001195577210 */ /* 0x008fca00017fe4ff */
[----:B0-----:R0:W-:Y:S04]  /*40c0*/  ST.E.128 desc[UR50][R86.64], R12 ;  /* 0x0000000c56007985 */ /* 0x0011e8000c101d32 */
.L_x_2705:
[----:B------:R-:W-:Y:S05]  /*40d0*/  BSYNC B2 ;  /* 0x0000000000027941 */ /* 0x000fea0003800000 */
.L_x_2704:
        /* <DEDUP_REMOVED lines=12> */
[----:B------:R-:W-:Y:S02]  /*41a0*/  LOP3.LUT R88, R85, 0xff0000ff, RZ, 0xc0, !PT ;  /* 0xff0000ff55587812 */ /* 0x000fe400078ec0ff */
[----:B------:R-:W-:Y:S01]  /*41b0*/  LOP3.LUT R83, R84, 0xff00, R83, 0xf8, !PT ;  /* 0x0000ff0054537812 */ /* 0x000fe200078ef853 */
[----:B------:R-:W-:Y:S01]  /*41c0*/  IMAD.U32 R84, R87, 0x10000, RZ ;  /* 0x0001000057547824 */ /* 0x000fe200078e00ff */
[----:B------:R-:W-:Y:S01]  /*41d0*/  SHF.R.U32.HI R82, RZ, 0x10, R85 ;  /* 0x00000010ff527819 */ /* 0x000fe20000011655 */
[----:B------:R-:W-:Y:S01]  /*41e0*/  IMAD.SHL.U32 R85, R86, 0x100, RZ ;  /* 0x0000010056557824 */ /* 0x000fe200078e00ff */
[----:B0-----:R-:W-:-:S02]  /*41f0*/  F2FP.F16.E4M3.UNPACK_B R89, R13 ;  /* 0x0000000dff59723e */ /* 0x001fc400020006ff */
[----:B------:R-:W-:Y:S02]  /*4200*/  LOP3.LUT R83, R83, 0xff0000, R84, 0xf8, !PT ;  /* 0x00ff000053537812 */ /* 0x000fe400078ef854 */
[-C--:B------:R-:W-:Y:S02]  /*4210*/  F2FP.F16.E4M3.UNPACK_B R84, R157.reuse.H1 ;  /* 0x0000009dff54723e */ /* 0x080fe400030006ff */
[----:B------:R-:W-:Y:S01]  /*4220*/  LOP3.LUT R88, R88, 0xff00, R85, 0xf8, !PT ;  /* 0x0000ff0058587812 */ /* 0x000fe200078ef855 */
[--C-:B------:R-:W-:Y:S01]  /*4230*/  HADD2.F32 R85, -RZ, R89.reuse.H1_H1 ;  /* 0x30000059ff557230 */ /* 0x100fe20000004100 */
[-C--:B------:R-:W-:Y:S01]  /*4240*/  F2FP.F16.E4M3.UNPACK_B R87, R158.reuse.H1 ;  /* 0x0000009eff57723e */ /* 0x080fe200030006ff */
        /* <DEDUP_REMOVED lines=8> */
[-C--:B------:R-:W-:Y:S01]  /*42d0*/  FFMA.FTZ R86, R89, R160.reuse, -R86 ;  /* 0x000000a059567223 */ /* 0x080fe20000010856 */
[----:B------:R-:W-:Y:S02]  /*42e0*/  F2FP.F16.E4M3.UNPACK_B R89, R13.H1 ;  /* 0x0000000dff59723e */ /* 0x000fe400030006ff */
[----:B------:R-:W-:Y:S01]  /*42f0*/  FFMA.FTZ R85, R85, R160, R162 ;  /* 0x000000a055557223 */ /* 0x000fe200000100a2 */
[----:B------:R-:W-:Y:S02]  /*4300*/  HADD2.F32 R160, -RZ, R87.H1_H1 ;  /* 0x30000057ffa07230 */ /* 0x000fe40000004100 */
[----:B------:R-:W-:-:S02]  /*4310*/  HADD2.F32 R13, -RZ, R89.H1_H1 ;  /* 0x30000059ff0d7230 */ /* 0x000fc40000004100 */
[----:B------:R-:W-:-:S03]  /*4320*/  HADD2.F32 R89, -RZ, R89.H0_H0 ;  /* 0x20000059ff597230 */ /* 0x000fc60000004100 */
[-C--:B------:R-:W-:Y:S02]  /*4330*/  FMUL.FTZ R162, R13, R84.reuse ;  /* 0x000000540da27220 */ /* 0x080fe40000410000 */
        /* <DEDUP_REMOVED lines=9> */
[----:B------:R-:W-:Y:S01]  /*43d0*/  F2FP.F16.E4M3.UNPACK_B R88, R13.H1 ;  /* 0x0000000dff58723e */ /* 0x000fe200030006ff */
[----:B------:R-:W-:Y:S01]  /*43e0*/  HADD2.F32 R15, -RZ, R15.H1_H1 ;  /* 0x3000000fff0f7230 */ /* 0x000fe20000004100 */
[----:B------:R-:W-:Y:S01]  /*43f0*/  F2FP.F16.E4M3.UNPACK_B R82, R82.H1 ;  /* 0x00000052ff52723e */ /* 0x000fe200030006ff */
[----:B------:R-:W-:Y:S01]  /*4400*/  HADD2.F32 R89, -RZ, R160.H1_H1 ;  /* 0x300000a0ff597230 */ /* 0x000fe20000004100 */
[----:B------:R-:W-:Y:S01]  /*4410*/  F2FP.SATFINITE.E4M3.F32.PACK_AB_MERGE_C R84, R87, R84, RZ ;  /* 0x000000545754723e */ /* 0x000fe200048070ff */
[----:B------:R-:W-:Y:S01]  /*4420*/  HADD2.F32 R161, -RZ, R88.H0_H0 ;  /* 0x20000058ffa17230 */ /* 0x000fe20000004100 */
[----:B------:R-:W-:Y:S01]  /*4430*/  F2FP.F16.E4M3.UNPACK_B R87, R14 ;  /* 0x0000000eff57723e */ /* 0x000fe200020006ff */
[----:B------:R-:W-:Y:S01]  /*4440*/  HADD2.F32 R160, -RZ, R160.H0_H0 ;  /* 0x200000a0ffa07230 */ /* 0x000fe20000004100 */
[----:B------:R-:W-:Y:S01]  /*4450*/  F2FP.F16.E4M3.UNPACK_B R83, R83 ;  /* 0x00000053ff53723e */ /* 0x000fe200020006ff */
[----:B------:R-:W-:-:S02]  /*4460*/  HADD2.F32 R88, -RZ, R88.H1_H1 ;  /* 0x30000058ff587230 */ /* 0x000fc40000004100 */
[----:B------:R-:W-:Y:S01]  /*4470*/  FMUL.FTZ R162, R89, R161 ;  /* 0x000000a159a27220 */ /* 0x000fe20000410000 */
[----:B------:R-:W-:Y:S01]  /*4480*/  F2FP.SATFINITE.E4M3.F32.PACK_AB_MERGE_C R85, R85, R86, R84 ;  /* 0x000000565555723e */ /* 0x000fe20004807054 */
[--C-:B------:R-:W-:Y:S02]  /*4490*/  HADD2.F32 R86, -RZ, R83.reuse.H0_H0 ;  /* 0x20000053ff567230 */ /* 0x100fe40000004100 */
[C---:B------:R-:W-:Y:S01]  /*44a0*/  FFMA.FTZ R162, R160.reuse, R159, -R162 ;  /* 0x0000009fa0a27223 */ /* 0x040fe200000108a2 */
[----:B------:R-:W-:Y:S01]  /*44b0*/  FMUL.FTZ R160, R160, R161 ;  /* 0x000000a1a0a07220 */ /* 0x000fe20000410000 */
[----:B------:R-:W-:Y:S01]  /*44c0*/  F2FP.F16.E4M3.UNPACK_B R14, R14.H1 ;  /* 0x0000000eff0e723e */ /* 0x000fe200030006ff */
[----:B------:R-:W-:Y:S02]  /*44d0*/  HADD2.F32 R83, -RZ, R83.H1_H1 ;  /* 0x30000053ff537230 */ /* 0x000fe40000004100 */
[----:B------:R-:W-:Y:S01]  /*44e0*/  FFMA.FTZ R160, R89, R159, R160 ;  /* 0x0000009f59a07223 */ /* 0x000fe200000100a0 */
[----:B------:R-:W-:-:S02]  /*44f0*/  HADD2.F32 R89, -RZ, R82.H1_H1 ;  /* 0x30000052ff597230 */ /* 0x000fc40000004100 */
[----:B------:R-:W-:-:S03]  /*4500*/  HADD2.F32 R82, -RZ, R82.H0_H0 ;  /* 0x20000052ff527230 */ /* 0x000fc60000004100 */
[----:B------:R-:W-:-:S04]  /*4510*/  FMUL.FTZ R159, R89, R88 ;  /* 0x00000058599f7220 */ /* 0x000fc80000410000 */
[C---:B------:R-:W-:Y:S01]  /*4520*/  FFMA.FTZ R159, R82.reuse, R15, -R159 ;  /* 0x0000000f529f7223 */ /* 0x040fe2000001089f */
[----:B------:R-:W-:-:S04]  /*4530*/  FMUL.FTZ R82, R82, R88 ;  /* 0x0000005852527220 */ /* 0x000fc80000410000 */
[----:B------:R-:W-:Y:S01]  /*4540*/  FFMA.FTZ R82, R89, R15, R82 ;  /* 0x0000000f59527223 */ /* 0x000fe20000010052 */
[----:B------:R-:W-:Y:S01]  /*4550*/  F2FP.F16.E4M3.UNPACK_B R15, R13 ;  /* 0x0000000dff0f723e */ /* 0x000fe200020006ff */
[--C-:B------:R-:W-:Y:S02]  /*4560*/  HADD2.F32 R13, -RZ, R87.reuse.H1_H1 ;  /* 0x30000057ff0d7230 */ /* 0x100fe40000004100 */
[----:B------:R-:W-:Y:S01]  /*4570*/  HADD2.F32 R87, -RZ, R87.H0_H0 ;  /* 0x20000057ff577230 */ /* 0x000fe20000004100 */
[----:B------:R-:W-:Y:S01]  /*4580*/  F2FP.SATFINITE.E4M3.F32.PACK_AB_MERGE_C R159, R82, R159, RZ ;  /* 0x0000009f529f723e */ /* 0x000fe200048070ff */
[----:B------:R-:W-:-:S05]  /*4590*/  HADD2.F32 R88, -RZ, R15.H0_H0 ;  /* 0x2000000fff587230 */ /* 0x000fca0000004100 */
[-C--:B------:R-:W-:Y:S01]  /*45a0*/  FMUL.FTZ R84, R13, R88.reuse ;  /* 0x000000580d547220 */ /* 0x080fe20000410000 */
[----:B------:R-:W-:-:S03]  /*45b0*/  FMUL.FTZ R88, R87, R88 ;  /* 0x0000005857587220 */ /* 0x000fc60000410000 */
[-C--:B------:R-:W-:Y:S01]  /*45c0*/  FFMA.FTZ R84, R87, R86.reuse, -R84 ;  /* 0x0000005657547223 */ /* 0x080fe20000010854 */
[----:B------:R-:W-:Y:S01]  /*45d0*/  FFMA.FTZ R13, R13, R86, R88 ;  /* 0x000000560d0d7223 */ /* 0x000fe20000010058 */
[----:B------:R-:W-:Y:S02]  /*45e0*/  HADD2.F32 R86, -RZ, R15.H1_H1 ;  /* 0x3000000fff567230 */ /* 0x000fe40000004100 */
[--C-:B------:R-:W-:Y:S02]  /*45f0*/  HADD2.F32 R15, -RZ, R14.reuse.H1_H1 ;  /* 0x3000000eff0f7230 */ /* 0x100fe40000004100 */
[----:B------:R-:W-:Y:S02]  /*4600*/  HADD2.F32 R14, -RZ, R14.H0_H0 ;  /* 0x2000000eff0e7230 */ /* 0x000fe40000004100 */
[--C-:B------:R-:W-:Y:S02]  /*4610*/  HADD2.F32 R88, -RZ, R157.reuse.H1_H1 ;  /* 0x3000009dff587230 */ /* 0x100fe40000004100 */
[----:B------:R-:W-:Y:S01]  /*4620*/  FMUL.FTZ R87, R15, R86 ;  /* 0x000000560f577220 */ /* 0x000fe20000410000 */
[----:B------:R-:W-:-:S02]  /*4630*/  HADD2.F32 R157, -RZ, R157.H0_H0 ;  /* 0x2000009dff9d7230 */ /* 0x000fc40000004100 */
[C---:B------:R-:W-:Y:S01]  /*4640*/  FMUL.FTZ R86, R14.reuse, R86 ;  /* 0x000000560e567220 */ /* 0x040fe20000410000 */
[-C--:B------:R-:W-:Y:S01]  /*4650*/  FFMA.FTZ R14, R14, R83.reuse, -R87 ;  /* 0x000000530e0e7223 */ /* 0x080fe20000010857 */
[----:B------:R-:W-:Y:S02]  /*4660*/  F2FP.F16.E4M3.UNPACK_B R87, R12.H1 ;  /* 0x0000000cff57723e */ /* 0x000fe400030006ff */
[----:B------:R-:W-:Y:S01]  /*4670*/  FFMA.FTZ R15, R15, R83, R86 ;  /* 0x000000530f0f7223 */ /* 0x000fe20000010056 */
[----:B------:R-:W-:Y:S02]  /*4680*/  HADD2.F32 R86, -RZ, R158.H1_H1 ;  /* 0x3000009eff567230 */ /* 0x000fe40000004100 */
[--C-:B------:R-:W-:Y:S02]  /*4690*/  HADD2.F32 R83, -RZ, R87.reuse.H1_H1 ;  /* 0x30000057ff537230 */ /* 0x100fe40000004100 */
[----:B------:R-:W-:Y:S01]  /*46a0*/  F2FP.SATFINITE.E4M3.F32.PACK_AB_MERGE_C R14, R15, R14, RZ ;  /* 0x0000000e0f0e723e */ /* 0x000fe200048070ff */
[----:B------:R-:W-:Y:S01]  /*46b0*/  HADD2.F32 R87, -RZ, R87.H0_H0 ;  /* 0x20000057ff577230 */ /* 0x000fe20000004100 */
[----:B------:R-:W-:Y:S01]  /*46c0*/  F2FP.SATFINITE.E4M3.F32.PACK_AB_MERGE_C R15, R160, R162, R159 ;  /* 0x000000a2a00f723e */ /* 0x000fe2000480709f */
[----:B------:R-:W-:Y:S01]  /*46d0*/  FMUL.FTZ R164, R83, R88 ;  /* 0x0000005853a47220 */ /* 0x000fe20000410000 */
[----:B------:R-:W-:-:S02]  /*46e0*/  F2FP.SATFINITE.E4M3.F32.PACK_AB_MERGE_C R14, R13, R84, R14 ;  /* 0x000000540d0e723e */ /* 0x000fc4000480700e */
[C---:B------:R-:W-:Y:S01]  /*46f0*/  FMUL.FTZ R88, R87.reuse, R88 ;  /* 0x0000005857587220 */ /* 0x040fe20000410000 */
[----:B------:R-:W-:Y:S02]  /*4700*/  IMAD.MOV.U32 R13, RZ, RZ, R85 ;  /* 0x000000ffff0d7224 */ /* 0x000fe400078e0055 */
[-C--:B------:R-:W-:Y:S01]  /*4710*/  FFMA.FTZ R87, R87, R86.reuse, -R164 ;  /* 0x0000005657577223 */ /* 0x080fe200000108a4 */
[----:B------:R-:W-:Y:S01]  /*4720*/  FFMA.FTZ R88, R83, R86, R88 ;  /* 0x0000005653587223 */ /* 0x000fe20000010058 */
[----:B------:R-:W-:Y:S01]  /*4730*/  F2FP.F16.E4M3.UNPACK_B R86, R12 ;  /* 0x0000000cff56723e */ /* 0x000fe200020006ff */
[----:B------:R-:W-:-:S03]  /*4740*/  HADD2.F32 R83, -RZ, R158.H0_H0 ;  /* 0x2000009eff537230 */ /* 0x000fc60000004100 */
        /* <DEDUP_REMOVED lines=8> */
.L_x_2711:
[----:B------:R-:W-:Y:S05]  /*47d0*/  BSYNC B3 ;  /* 0x0000000000037941 */ /* 0x000fea0003800000 */
.L_x_2710:
[----:B------:R-:W-:-:S04]  /*47e0*/  SHF.L.U32 R84, R192, 0x4, RZ ;  /* 0x00000004c0547819 */ /* 0x000fc800000006ff */
[----:B----4-:R-:W-:-:S04]  /*47f0*/  IADD3 R82, P2, R11, R84, RZ ;  /* 0x000000540b527210 */ /* 0x010fc80007f5e0ff */
[----:B---3--:R-:W-:-:S05]  /*4800*/  LEA.HI.X.SX32 R83, R84, R149, 0x1, P2 ;  /* 0x0000009554537211 */ /* 0x008fca00010f0eff */
[----:B0-----:R0:W-:Y:S04]  /*4810*/  ST.E.128 desc[UR50][R82.64], R12 ;  /* 0x0000000c52007985 */ /* 0x0011e8000c101d32 */
.L_x_2709:
[----:B------:R-:W-:Y:S05]  /*4820*/  BSYNC B2 ;  /* 0x0000000000027941 */ /* 0x000fea0003800000 */
.L_x_2708:
        /* <DEDUP_REMOVED lines=10> */
[----:B---3--:R-:W-:Y:S01]  /*48d0*/  IMAD.MOV.U32 R80, RZ, RZ, R13 ;  /* 0x000000ffff507224 */ /* 0x008fe200078e000d */
[-C--:B------:R-:W-:Y:S02]  /*48e0*/  F2FP.F16.E4M3.UNPACK_B R84, R155.reuse.H1 ;  /* 0x0000009bff54723e */ /* 0x080fe400030006ff */
[----:B------:R-:W-:Y:S02]  /*48f0*/  F2FP.F16.E4M3.UNPACK_B R13, R154.H1 ;  /* 0x0000009aff0d723e */ /* 0x000fe400030006ff */
[----:B------:R-:W-:Y:S01]  /*4900*/  F2FP.F16.E4M3.UNPACK_B R78, R80 ;  /* 0x00000050ff4e723e */ /* 0x000fe200020006ff */
[----:B------:R-:W-:Y:S01]  /*4910*/  HADD2.F32 R85, -RZ, R84.H0_H0 ;  /* 0x20000054ff557230 */ /* 0x000fe20000004100 */
[----:B------:R-:W-:Y:S01]  /*4920*/  F2FP.F16.E4M3.UNPACK_B R88, R155 ;  /* 0x0000009bff58723e */ /* 0x000fe200020006ff */
[----:B------:R-:W-:Y:S02]  /*4930*/  HADD2.F32 R87, -RZ, R13.H0_H0 ;  /* 0x2000000dff577230 */ /* 0x000fe40000004100 */
[----:B------:R-:W-:-:S02]  /*4940*/  HADD2.F32 R86, -RZ, R78.H1_H1 ;  /* 0x3000004eff567230 */ /* 0x000fc40000004100 */
[----:B------:R-:W-:Y:S02]  /*4950*/  HADD2.F32 R78, -RZ, R78.H0_H0 ;  /* 0x2000004eff4e7230 */ /* 0x000fe40000004100 */
[----:B------:R-:W-:Y:S02]  /*4960*/  HADD2.F32 R84, -RZ, R84.H1_H1 ;  /* 0x30000054ff547230 */ /* 0x000fe40000004100 */
[-C--:B------:R-:W-:Y:S01]  /*4970*/  FMUL.FTZ R89, R86, R85.reuse ;  /* 0x0000005556597220 */ /* 0x080fe20000410000 */
[----:B------:R-:W-:Y:S02]  /*4980*/  HADD2.F32 R13, -RZ, R13.H1_H1 ;  /* 0x3000000dff0d7230 */ /* 0x000fe40000004100 */
[C---:B------:R-:W-:Y:S01]  /*4990*/  FMUL.FTZ R157, R78.reuse, R85 ;  /* 0x000000554e9d7220 */ /* 0x040fe20000410000 */
[----:B------:R-:W-:-:S03]  /*49a0*/  FFMA.FTZ R85, R78, R87, -R89 ;  /* 0x000000574e557223 */ /* 0x000fc60000010859 */
[----:B------:R-:W-:Y:S01]  /*49b0*/  FFMA.FTZ R78, R86, R87, R157 ;  /* 0x00000057564e7223 */ /* 0x000fe2000001009d */
[----:B------:R-:W-:Y:S01]  /*49c0*/  F2FP.F16.E4M3.UNPACK_B R86, R80.H1 ;  /* 0x00000050ff56723e */ /* 0x000fe200030006ff */
[----:B------:R-:W-:-:S04]  /*49d0*/  IMAD.MOV.U32 R80, RZ, RZ, R12 ;  /* 0x000000ffff507224 */ /* 0x000fc800078e000c */
[--C-:B------:R-:W-:Y:S01]  /*49e0*/  HADD2.F32 R87, -RZ, R86.reuse.H1_H1 ;  /* 0x30000056ff577230 */ /* 0x100fe20000004100 */
[-C--:B------:R-:W-:Y:S01]  /*49f0*/  F2FP.F16.E4M3.UNPACK_B R12, R80.reuse.H1 ;  /* 0x00000050ff0c723e */ /* 0x080fe200030006ff */
[----:B------:R-:W-:Y:S01]  /*4a00*/  HADD2.F32 R86, -RZ, R86.H0_H0 ;  /* 0x20000056ff567230 */ /* 0x000fe20000004100 */
[----:B------:R-:W-:Y:S02]  /*4a10*/  F2FP.F16.E4M3.UNPACK_B R80, R80 ;  /* 0x00000050ff50723e */ /* 0x000fe400020006ff */
[CC--:B------:R-:W-:Y:S02]  /*4a20*/  FMUL.FTZ R89, R87.reuse, R84.reuse ;  /* 0x0000005457597220 */ /* 0x0c0fe40000410000 */
[C---:B------:R-:W-:Y:S02]  /*4a30*/  FMUL.FTZ R84, R86.reuse, R84 ;  /* 0x0000005456547220 */ /* 0x040fe40000410000 */
[-C--:B------:R-:W-:Y:S02]  /*4a40*/  FFMA.FTZ R86, R86, R13.reuse, -R89 ;  /* 0x0000000d56567223 */ /* 0x080fe40000010859 */
[----:B------:R-:W-:Y:S01]  /*4a50*/  FFMA.FTZ R87, R87, R13, R84 ;  /* 0x0000000d57577223 */ /* 0x000fe20000010054 */
[----:B------:R-:W-:Y:S01]  /*4a60*/  F2FP.F16.E4M3.UNPACK_B R84, R154 ;  /* 0x0000009aff54723e */ /* 0x000fe200020006ff */
[----:B------:R-:W-:-:S02]  /*4a70*/  HADD2.F32 R154, -RZ, R88.H1_H1 ;  /* 0x30000058ff9a7230 */ /* 0x000fc40000004100 */
[--C-:B------:R-:W-:Y:S01]  /*4a80*/  HADD2.F32 R13, -RZ, R12.reuse.H1_H1 ;  /* 0x3000000cff0d7230 */ /* 0x100fe20000004100 */
[----:B------:R-:W-:Y:S01]  /*4a90*/  F2FP.SATFINITE.E4M3.F32.PACK_AB_MERGE_C R86, R87, R86, RZ ;  /* 0x000000565756723e */ /* 0x000fe200048070ff */
[----:B------:R-:W-:Y:S02]  /*4aa0*/  HADD2.F32 R12, -RZ, R12.H0_H0 ;  /* 0x2000000cff0c7230 */ /* 0x000fe40000004100 */
[----:B------:R-:W-:Y:S02]  /*4ab0*/  HADD2.F32 R89, -RZ, R84.H1_H1 ;  /* 0x30000054ff597230 */ /* 0x000fe40000004100 */
[-C--:B------:R-:W-:Y:S01]  /*4ac0*/  FMUL.FTZ R155, R13, R154.reuse ;  /* 0x0000009a0d9b7220 */ /* 0x080fe20000410000 */
[----:B------:R-:W-:Y:S02]  /*4ad0*/  HADD2.F32 R87, -RZ, R88.H0_H0 ;  /* 0x20000058ff577230 */ /* 0x000fe40000004100 */
[----:B------:R-:W-:Y:S01]  /*4ae0*/  FMUL.FTZ R154, R12, R154 ;  /* 0x0000009a0c9a7220 */ /* 0x000fe20000410000 */
[----:B------:R-:W-:-:S02]  /*4af0*/  HADD2.F32 R88, -RZ, R80.H1_H1 ;  /* 0x30000050ff587230 */ /* 0x000fc40000004100 */
[-C--:B------:R-:W-:Y:S01]  /*4b00*/  FFMA.FTZ R12, R12, R89.reuse, -R155 ;  /* 0x000000590c0c7223 */ /* 0x080fe2000001089b */
[----:B------:R-:W-:Y:S02]  /*4b10*/  HADD2.F32 R80, -RZ, R80.H0_H0 ;  /* 0x20000050ff507230 */ /* 0x000fe40000004100 */
[----:B------:R-:W-:Y:S01]  /*4b20*/  FFMA.FTZ R13, R13, R89, R154 ;  /* 0x000000590d0d7223 */ /* 0x000fe2000001009a */
[----:B------:R-:W-:Y:S02]  /*4b30*/  HADD2.F32 R89, -RZ, R84.H0_H0 ;  /* 0x20000054ff597230 */ /* 0x000fe40000004100 */
[----:B------:R-:W-:Y:S01]  /*4b40*/  FMUL.FTZ R155, R88, R87 ;  /* 0x00000057589b7220 */ /* 0x000fe20000410000 */
[----:B------:R-:W-:Y:S01]  /*4b50*/  F2FP.SATFINITE.E4M3.F32.PACK_AB_MERGE_C R78, R78, R85, R86 ;  /* 0x000000554e4e723e */ /* 0x000fe20004807056 */
[C---:B------:R-:W-:Y:S01]  /*4b60*/  FMUL.FTZ R157, R80.reuse, R87 ;  /* 0x00000057509d7220 */ /* 0x040fe20000410000 */
[----:B------:R-:W-:Y:S01]  /*4b70*/  SHF.R.U32.HI R85, RZ, 0x8, R81 ;  /* 0x00000008ff557819 */ /* 0x000fe20000011651 */
[-C--:B------:R-:W-:Y:S01]  /*4b80*/  FFMA.FTZ R87, R80, R89.reuse, -R155 ;  /* 0x0000005950577223 */ /* 0x080fe2000001089b */
[----:B------:R-:W-:Y:S01]  /*4b90*/  LOP3.LUT R86, R81, 0xff0000ff, RZ, 0xc0, !PT ;  /* 0xff0000ff51567812 */ /* 0x000fe200078ec0ff */
[----:B------:R-:W-:Y:S01]  /*4ba0*/  FFMA.FTZ R80, R88, R89, R157 ;  /* 0x0000005958507223 */ /* 0x000fe2000001009d */
[----:B------:R-:W-:Y:S01]  /*4bb0*/  SHF.R.U32.HI R88, RZ, 0x10, R81 ;  /* 0x00000010ff587819 */ /* 0x000fe20000011651 */
[----:B------:R-:W-:Y:S01]  /*4bc0*/  IMAD.SHL.U32 R81, R85, 0x100, RZ ;  /* 0x0000010055517824 */ /* 0x000fe200078e00ff */
[----:B------:R-:W-:-:S02]  /*4bd0*/  SHF.R.U32.HI R89, RZ, 0x8, R79 ;  /* 0x00000008ff597819 */ /* 0x000fc4000001164f */
[----:B------:R-:W-:Y:S02]  /*4be0*/  SHF.R.U32.HI R154, RZ, 0x10, R79 ;  /* 0x00000010ff9a7819 */ /* 0x000fe4000001164f */
[----:B------:R-:W-:Y:S02]  /*4bf0*/  LOP3.LUT R81, R86, 0xff00, R81, 0xf8, !PT ;  /* 0x0000ff0056517812 */ /* 0x000fe400078ef851 */
[----:B------:R-:W-:Y:S01]  /*4c00*/  LOP3.LUT R84, R79, 0xff0000ff, RZ, 0xc0, !PT ;  /* 0xff0000ff4f547812 */ /* 0x000fe200078ec0ff */
[----:B------:R-:W-:Y:S01]  /*4c10*/  IMAD.SHL.U32 R79, R89, 0x100, RZ ;  /* 0x00000100594f7824 */ /* 0x000fe200078e00ff */
[----:B------:R-:W-:Y:S01]  /*4c20*/  SHF.L.U32 R86, R88, 0x10, RZ ;  /* 0x0000001058567819 */ /* 0x000fe200000006ff */
[----:B------:R-:W-:Y:S01]  /*4c30*/  IMAD.U32 R85, R154, 0x10000, RZ ;  /* 0x000100009a557824 */ /* 0x000fe200078e00ff */
[----:B------:R-:W-:Y:S01]  /*4c40*/  F2FP.SATFINITE.E4M3.F32.PACK_AB_MERGE_C R12, R13, R12, RZ ;  /* 0x0000000c0d0c723e */ /* 0x000fe200048070ff */
[----:B------:R-:W-:Y:S01]  /*4c50*/  IMAD.MOV.U32 R13, RZ, RZ, R78 ;  /* 0x000000ffff0d7224 */ /* 0x000fe200078e004e */
[----:B------:R-:W-:Y:S01]  /*4c60*/  LOP3.LUT R86, R81, 0xff0000, R86, 0xf8, !PT ;  /* 0x00ff000051567812 */ /* 0x000fe200078ef856 */
[----:B------:R-:W-:Y:S01]  /*4c70*/  IMAD.MOV.U32 R81, RZ, RZ, R15 ;  /* 0x000000ffff517224 */ /* 0x000fe200078e000f */
[----:B------:R-:W-:-:S02]  /*4c80*/  LOP3.LUT R84, R84, 0xff00, R79, 0xf8, !PT ;  /* 0x0000ff0054547812 */ /* 0x000fc400078ef84f */
[----:B------:R-:W-:Y:S02]  /*4c90*/  F2FP.F16.E4M3.UNPACK_B R88, R86.H1 ;  /* 0x00000056ff58723e */ /* 0x000fe400030006ff */
[----:B------:R-:W-:Y:S02]  /*4ca0*/  LOP3.LUT R85, R84, 0xff0000, R85, 0xf8, !PT ;  /* 0x00ff000054557812 */ /* 0x000fe400078ef855 */
[----:B------:R-:W-:Y:S01]  /*4cb0*/  F2FP.F16.E4M3.UNPACK_B R15, R81 ;  /* 0x00000051ff0f723e */ /* 0x000fe200020006ff */
[----:B------:R-:W-:Y:S01]  /*4cc0*/  HADD2.F32 R84, -RZ, R88.H0_H0 ;  /* 0x20000058ff547230 */ /* 0x000fe20000004100 */
[-C--:B------:R-:W-:Y:S02]  /*4cd0*/  F2FP.F16.E4M3.UNPACK_B R79, R85.reuse.H1 ;  /* 0x00000055ff4f723e */ /* 0x080fe400030006ff */
[----:B------:R-:W-:Y:S01]  /*4ce0*/  F2FP.F16.E4M3.UNPACK_B R85, R85 ;  /* 0x00000055ff55723e */ /* 0x000fe200020006ff */
[--C-:B------:R-:W-:Y:S01]  /*4cf0*/  HADD2.F32 R89, -RZ, R15.reuse.H1_H1 ;  /* 0x3000000fff597230 */ /* 0x100fe20000004100 */
[----:B------:R-:W-:Y:S01]  /*4d00*/  F2FP.SATFINITE.E4M3.F32.PACK_AB_MERGE_C R12, R80, R87, R12 ;  /* 0x00000057500c723e */ /* 0x000fe2000480700c */
[----:B------:R-:W-:-:S02]  /*4d10*/  HADD2.F32 R15, -RZ, R15.H0_H0 ;  /* 0x2000000fff0f7230 */ /* 0x000fc40000004100 */
[--C-:B------:R-:W-:Y:S02]  /*4d20*/  HADD2.F32 R154, -RZ, R79.reuse.H0_H0 ;  /* 0x2000004fff9a7230 */ /* 0x100fe40000004100 */
[-C--:B------:R-:W-:Y:S01]  /*4d30*/  FMUL.FTZ R158, R89, R84.reuse ;  /* 0x00000054599e7220 */ /* 0x080fe20000410000 */
[----:B------:R-:W-:Y:S02]  /*4d40*/  HADD2.F32 R79, -RZ, R79.H1_H1 ;  /* 0x3000004fff4f7230 */ /* 0x000fe40000004100 */
[C---:B------:R-:W-:Y:S01]  /*4d50*/  FMUL.FTZ R160, R15.reuse, R84 ;  /* 0x000000540fa07220 */ /* 0x040fe20000410000 */
[----:B------:R-:W-:-:S03]  /*4d60*/  FFMA.FTZ R84, R15, R154, -R158 ;  /* 0x0000009a0f547223 */ /* 0x000fc6000001089e */
[----:B------:R-:W-:Y:S01]  /*4d70*/  FFMA.FTZ R15, R89, R154, R160 ;  /* 0x0000009a590f7223 */ /* 0x000fe200000100a0 */
[----:B------:R-:W-:Y:S01]  /*4d80*/  F2FP.F16.E4M3.UNPACK_B R89, R81.H1 ;  /* 0x00000051ff59723e */ /* 0x000fe200030006ff */
[----:B------:R-:W-:Y:S02]  /*4d90*/  IMAD.MOV.U32 R81, RZ, RZ, R14 ;  /* 0x000000ffff517224 */ /* 0x000fe400078e000e */
[----:B------:R-:W-:Y:S02]  /*4da0*/  HADD2.F32 R14, -RZ, R88.H1_H1 ;  /* 0x30000058ff0e7230 */ /* 0x000fe40000004100 */
[--C-:B------:R-:W-:Y:S02]  /*4db0*/  HADD2.F32 R88, -RZ, R89.reuse.H1_H1 ;  /* 0x30000059ff587230 */ /* 0x100fe40000004100 */
[----:B------:R-:W-:-:S03]  /*4dc0*/  HADD2.F32 R89, -RZ, R89.H0_H0 ;  /* 0x20000059ff597230 */ /* 0x000fc60000004100 */
[CC--:B------:R-:W-:Y:S02]  /*4dd0*/  FMUL.FTZ R154, R88.reuse, R14.reuse ;  /* 0x0000000e589a7220 */ /* 0x0c0fe40000410000 */
[C---:B------:R-:W-:Y:S02]  /*4de0*/  FMUL.FTZ R155, R89.reuse, R14 ;  /* 0x0000000e599b7220 */ /* 0x040fe40000410000 */
[-C--:B------:R-:W-:Y:S01]  /*4df0*/  FFMA.FTZ R14, R89, R79.reuse, -R154 ;  /* 0x0000004f590e7223 */ /* 0x080fe2000001089a */
[--C-:B------:R-:W-:Y:S02]  /*4e00*/  HADD2.F32 R154, -RZ, R85.reuse.H1_H1 ;  /* 0x30000055ff9a7230 */ /* 0x100fe40000004100 */
[----:B------:R-:W-:Y:S01]  /*4e10*/  FFMA.FTZ R79, R88, R79, R155 ;  /* 0x0000004f584f7223 */ /* 0x000fe2000001009b */
[----:B------:R-:W-:Y:S01]  /*4e20*/  F2FP.F16.E4M3.UNPACK_B R88, R86 ;  /* 0x00000056ff58723e */ /* 0x000fe200020006ff */
[----:B------:R-:W-:Y:S01]  /*4e30*/  HADD2.F32 R85, -RZ, R85.H0_H0 ;  /* 0x20000055ff557230 */ /* 0x000fe20000004100 */
[----:B------:R-:W-:-:S02]  /*4e40*/  F2FP.F16.E4M3.UNPACK_B R86, R81.H1 ;  /* 0x00000051ff56723e */ /* 0x000fc400030006ff */
[----:B------:R-:W-:Y:S01]  /*4e50*/  F2FP.F16.E4M3.UNPACK_B R81, R81 ;  /* 0x00000051ff51723e */ /* 0x000fe200020006ff */
[----:B------:R-:W-:Y:S01]  /*4e60*/  HADD2.F32 R155, -RZ, R88.H1_H1 ;  /* 0x30000058ff9b7230 */ /* 0x000fe20000004100 */
[----:B------:R-:W-:Y:S01]  /*4e70*/  F2FP.SATFINITE.E4M3.F32.PACK_AB_MERGE_C R79, R79, R14, RZ ;  /* 0x0000000e4f4f723e */ /* 0x000fe200048070ff */
[--C-:B------:R-:W-:Y:S02]  /*4e80*/  HADD2.F32 R89, -RZ, R86.reuse.H1_H1 ;  /* 0x30000056ff597230 */ /* 0x100fe40000004100 */
[----:B------:R-:W-:Y:S01]  /*4e90*/  HADD2.F32 R86, -RZ, R86.H0_H0 ;  /* 0x20000056ff567230 */ /* 0x000fe20000004100 */
[----:B------:R-:W-:Y:S02]  /*4ea0*/  F2FP.SATFINITE.E4M3.F32.PACK_AB_MERGE_C R15, R15, R84, R79 ;  /* 0x000000540f0f723e */ /* 0x000fe4000480704f */
[-C--:B------:R-:W-:Y:S02]  /*4eb0*/  FMUL.FTZ R157, R89, R155.reuse ;  /* 0x0000009b599d7220 */ /* 0x080fe40000410000 */
[----:B------:R-:W-:-:S02]  /*4ec0*/  FMUL.FTZ R158, R86, R155 ;  /* 0x0000009b569e7220 */ /* 0x000fc40000410000 */
[-C--:B------:R-:W-:Y:S02]  /*4ed0*/  FFMA.FTZ R86, R86, R154.reuse, -R157 ;  /* 0x0000009a56567223 */ /* 0x080fe4000001089d */
[----:B------:R-:W-:Y:S01]  /*4ee0*/  FFMA.FTZ R89, R89, R154, R158 ;  /* 0x0000009a59597223 */ /* 0x000fe2000001009e */
[----:B------:R-:W-:Y:S02]  /*4ef0*/  HADD2.F32 R154, -RZ, R88.H0_H0 ;  /* 0x20000058ff9a7230 */ /* 0x000fe40000004100 */
[--C-:B------:R-:W-:Y:S02]  /*4f00*/  HADD2.F32 R88, -RZ, R81.reuse.H1_H1 ;  /* 0x30000051ff587230 */ /* 0x100fe40000004100 */
[----:B------:R-:W-:Y:S01]  /*4f10*/  HADD2.F32 R81, -RZ, R81.H0_H0 ;  /* 0x20000051ff517230 */ /* 0x000fe20000004100 */
[----:B------:R-:W-:Y:S02]  /*4f20*/  F2FP.SATFINITE.E4M3.F32.PACK_AB_MERGE_C R86, R89, R86, RZ ;  /* 0x000000565956723e */ /* 0x000fe400048070ff */
[----:B------:R-:W-:-:S02]  /*4f30*/  FMUL.FTZ R158, R88, R154 ;  /* 0x0000009a589e7220 */ /* 0x000fc40000410000 */
[C---:B------:R-:W-:Y:S02]  /*4f40*/  FMUL.FTZ R155, R81.reuse, R154 ;  /* 0x0000009a519b7220 */ /* 0x040fe40000410000 */
[-C--:B------:R-:W-:Y:S02]  /*4f50*/  FFMA.FTZ R158, R81, R85.reuse, -R158 ;  /* 0x00000055519e7223 */ /* 0x080fe4000001089e */
[----:B------:R-:W-:-:S05]  /*4f60*/  FFMA.FTZ R155, R88, R85, R155 ;  /* 0x00000055589b7223 */ /* 0x000fca000001009b */
[----:B------:R-:W-:-:S07]  /*4f70*/  F2FP.SATFINITE.E4M3.F32.PACK_AB_MERGE_C R14, R155, R158, R86 ;  /* 0x0000009e9b0e723e */ /* 0x000fce0004807056 */
.L_x_2715:
[----:B------:R-:W-:Y:S05]  /*4f80*/  BSYNC B3 ;  /* 0x0000000000037941 */ /* 0x000fea0003800000 */
.L_x_2714:
[----:B---3--:R0:W-:Y:S02]  /*4f90*/  ST.E.128 desc[UR50][R82.64], R12 ;  /* 0x0000000c52007985 */ /* 0x0081e4000c101d32 */
.L_x_2713:
[----:B------:R-:W-:Y:S05]  /*4fa0*/  BSYNC B2 ;  /* 0x0000000000027941 */ /* 0x000fea0003800000 */
.L_x_2712:
        /* <DEDUP_REMOVED lines=12> */
[----:B------:R-:W-:Y:S01]  /*5070*/  F2FP.F16.E4M3.UNPACK_B R13, R76 ;  /* 0x0000004cff0d723e */ /* 0x000fe200020006ff */
[----:B------:R-:W-:Y:S02]  /*5080*/  HADD2.F32 R83, -RZ, R82.H0_H0 ;  /* 0x20000052ff537230 */ /* 0x000fe40000004100 */
[----:B------:R-:W-:Y:S02]  /*5090*/  HADD2.F32 R80, -RZ, R81.H0_H0 ;  /* 0x20000051ff507230 */ /* 0x000fe40000004100 */
[----:B------:R-:W-:-:S02]  /*50a0*/  HADD2.F32 R74, -RZ, R13.H1_H1 ;  /* 0x3000000dff4a7230 */ /* 0x000fc40000004100 */
[----:B------:R-:W-:Y:S02]  /*50b0*/  HADD2.F32 R13, -RZ, R13.H0_H0 ;  /* 0x2000000dff0d7230 */ /* 0x000fe40000004100 */
[----:B------:R-:W-:Y:S02]  /*50c0*/  HADD2.F32 R81, -RZ, R81.H1_H1 ;  /* 0x30000051ff517230 */ /* 0x000fe40000004100 */
[-C--:B------:R-:W-:Y:S01]  /*50d0*/  FMUL.FTZ R84, R74, R83.reuse ;  /* 0x000000534a547220 */ /* 0x080fe20000410000 */
[----:B------:R-:W-:-:S03]  /*50e0*/  FMUL.FTZ R83, R13, R83 ;  /* 0x000000530d537220 */ /* 0x000fc60000410000 */
[-C--:B------:R-:W-:Y:S01]  /*50f0*/  FFMA.FTZ R13, R13, R80.reuse, -R84 ;  /* 0x000000500d0d7223 */ /* 0x080fe20000010854 */
[----:B------:R-:W-:Y:S01]  /*5100*/  F2FP.F16.E4M3.UNPACK_B R84, R153 ;  /* 0x00000099ff54723e */ /* 0x000fe200020006ff */
[----:B------:R-:W-:Y:S01]  /*5110*/  FFMA.FTZ R74, R74, R80, R83 ;  /* 0x000000504a4a7223 */ /* 0x000fe20000010053 */
[----:B------:R-:W-:Y:S01]  /*5120*/  F2FP.F16.E4M3.UNPACK_B R80, R76.H1 ;  /* 0x0000004cff50723e */ /* 0x000fe200030006ff */
[----:B------:R-:W-:Y:S02]  /*5130*/  IMAD.MOV.U32 R76, RZ, RZ, R12 ;  /* 0x000000ffff4c7224 */ /* 0x000fe400078e000c */
[----:B------:R-:W-:Y:S01]  /*5140*/  HADD2.F32 R83, -RZ, R82.H1_H1 ;  /* 0x30000052ff537230 */ /* 0x000fe20000004100 */
[----:B------:R-:W-:Y:S01]  /*5150*/  F2FP.F16.E4M3.UNPACK_B R82, R152 ;  /* 0x00000098ff52723e */ /* 0x000fe200020006ff */
[--C-:B------:R-:W-:Y:S02]  /*5160*/  HADD2.F32 R12, -RZ, R80.reuse.H1_H1 ;  /* 0x30000050ff0c7230 */ /* 0x100fe40000004100 */
[----:B------:R-:W-:-:S03]  /*5170*/  HADD2.F32 R80, -RZ, R80.H0_H0 ;  /* 0x20000050ff507230 */ /* 0x000fc60000004100 */
[-C--:B------:R-:W-:Y:S02]  /*5180*/  FMUL.FTZ R85, R12, R83.reuse ;  /* 0x000000530c557220 */ /* 0x080fe40000410000 */
[C---:B------:R-:W-:Y:S02]  /*5190*/  FMUL.FTZ R83, R80.reuse, R83 ;  /* 0x0000005350537220 */ /* 0x040fe40000410000 */
[-C--:B------:R-:W-:Y:S01]  /*51a0*/  FFMA.FTZ R80, R80, R81.reuse, -R85 ;  /* 0x0000005150507223 */ /* 0x080fe20000010855 */
[----:B------:R-:W-:Y:S02]  /*51b0*/  HADD2.F32 R85, -RZ, R84.H1_H1 ;  /* 0x30000054ff557230 */ /* 0x000fe40000004100 */
[----:B------:R-:W-:Y:S01]  /*51c0*/  FFMA.FTZ R89, R12, R81, R83 ;  /* 0x000000510c597223 */ /* 0x000fe20000010053 */
[-C--:B------:R-:W-:Y:S01]  /*51d0*/  F2FP.F16.E4M3.UNPACK_B R12, R76.reuse.H1 ;  /* 0x0000004cff0c723e */ /* 0x080fe200030006ff */
[----:B------:R-:W-:Y:S01]  /*51e0*/  HADD2.F32 R83, -RZ, R82.H1_H1 ;  /* 0x30000052ff537230 */ /* 0x000fe20000004100 */
[----:B------:R-:W-:Y:S01]  /*51f0*/  F2FP.F16.E4M3.UNPACK_B R76, R76 ;  /* 0x0000004cff4c723e */ /* 0x000fe200020006ff */
[----:B------:R-:W-:Y:S01]  /*5200*/  HADD2.F32 R84, -RZ, R84.H0_H0 ;  /* 0x20000054ff547230 */ /* 0x000fe20000004100 */
[----:B------:R-:W-:Y:S01]  /*5210*/  F2FP.SATFINITE.E4M3.F32.PACK_AB_MERGE_C R80, R89, R80, RZ ;  /* 0x000000505950723e */ /* 0x000fe200048070ff */
[----:B------:R-:W-:-:S02]  /*5220*/  HADD2.F32 R81, -RZ, R12.H1_H1 ;  /* 0x3000000cff517230 */ /* 0x000fc40000004100 */
[----:B------:R-:W-:Y:S01]  /*5230*/  HADD2.F32 R12, -RZ, R12.H0_H0 ;  /* 0x2000000cff0c7230 */ /* 0x000fe20000004100 */
[----:B------:R-:W-:Y:S01]  /*5240*/  F2FP.SATFINITE.E4M3.F32.PACK_AB_MERGE_C R13, R74, R13, R80 ;  /* 0x0000000d4a0d723e */ /* 0x000fe20004807050 */
[----:B------:R-:W-:Y:S02]  /*5250*/  HADD2.F32 R82, -RZ, R82.H0_H0 ;  /* 0x20000052ff527230 */ /* 0x000fe40000004100 */
[-C--:B------:R-:W-:Y:S01]  /*5260*/  FMUL.FTZ R87, R81, R85.reuse ;  /* 0x0000005551577220 */ /* 0x080fe20000410000 */
[----:B------:R-:W-:Y:S01]  /*5270*/  SHF.R.U32.HI R74, RZ, 0x8, R77 ;  /* 0x00000008ff4a7819 */ /* 0x000fe2000001164d */
[C---:B------:R-:W-:Y:S01]  /*5280*/  FMUL.FTZ R86, R12.reuse, R85 ;  /* 0x000000550c567220 */ /* 0x040fe20000410000 */
[----:B------:R-:W-:Y:S01]  /*5290*/  LOP3.LUT R80, R77, 0xff0000ff, RZ, 0xc0, !PT ;  /* 0xff0000ff4d507812 */ /* 0x000fe200078ec0ff */
[-C--:B------:R-:W-:Y:S02]  /*52a0*/  FFMA.FTZ R12, R12, R83.reuse, -R87 ;  /* 0x000000530c0c7223 */ /* 0x080fe40000010857 */
[----:B------:R-:W-:Y:S01]  /*52b0*/  FFMA.FTZ R81, R81, R83, R86 ;  /* 0x0000005351517223 */ /* 0x000fe20000010056 */
[----:B------:R-:W-:-:S02]  /*52c0*/  HADD2.F32 R83, -RZ, R76.H1_H1 ;  /* 0x3000004cff537230 */ /* 0x000fc40000004100 */
[----:B------:R-:W-:Y:S02]  /*52d0*/  HADD2.F32 R76, -RZ, R76.H0_H0 ;  /* 0x2000004cff4c7230 */ /* 0x000fe40000004100 */
[----:B------:R-:W-:Y:S01]  /*52e0*/  F2FP.SATFINITE.E4M3.F32.PACK_AB_MERGE_C R12, R81, R12, RZ ;  /* 0x0000000c510c723e */ /* 0x000fe200048070ff */
[CC--:B------:R-:W-:Y:S02]  /*52f0*/  FMUL.FTZ R85, R83.reuse, R84.reuse ;  /* 0x0000005453557220 */ /* 0x0c0fe40000410000 */
[C---:B------:R-:W-:Y:S02]  /*5300*/  FMUL.FTZ R84, R76.reuse, R84 ;  /* 0x000000544c547220 */ /* 0x040fe40000410000 */
[-C--:B------:R-:W-:Y:S01]  /*5310*/  FFMA.FTZ R76, R76, R82.reuse, -R85 ;  /* 0x000000524c4c7223 */ /* 0x080fe20000010855 */
[----:B------:R-:W-:Y:S01]  /*5320*/  SHF.R.U32.HI R85, RZ, 0x8, R75 ;  /* 0x00000008ff557819 */ /* 0x000fe2000001164b */
[----:B------:R-:W-:Y:S01]  /*5330*/  FFMA.FTZ R83, R83, R82, R84 ;  /* 0x0000005253537223 */ /* 0x000fe20000010054 */
[----:B------:R-:W-:-:S02]  /*5340*/  SHF.R.U32.HI R82, RZ, 0x10, R77 ;  /* 0x00000010ff527819 */ /* 0x000fc4000001164d */
[----:B------:R-:W-:Y:S02]  /*5350*/  SHF.L.U32 R77, R74, 0x8, RZ ;  /* 0x000000084a4d7819 */ /* 0x000fe400000006ff */
[----:B------:R-:W-:Y:S02]  /*5360*/  LOP3.LUT R74, R75, 0xff0000ff, RZ, 0xc0, !PT ;  /* 0xff0000ff4b4a7812 */ /* 0x000fe400078ec0ff */
[----:B------:R-:W-:Y:S01]  /*5370*/  LOP3.LUT R77, R80, 0xff00, R77, 0xf8, !PT ;  /* 0x0000ff00504d7812 */ /* 0x000fe200078ef84d */
[----:B------:R-:W-:Y:S01]  /*5380*/  IMAD.U32 R80, R82, 0x10000, RZ ;  /* 0x0001000052507824 */ /* 0x000fe200078e00ff */
[----:B------:R-:W-:Y:S01]  /*5390*/  SHF.R.U32.HI R84, RZ, 0x10, R75 ;  /* 0x00000010ff547819 */ /* 0x000fe2000001164b */
[----:B------:R-:W-:Y:S01]  /*53a0*/  IMAD.SHL.U32 R75, R85, 0x100, RZ ;  /* 0x00000100554b7824 */ /* 0x000fe200078e00ff */
[----:B------:R-:W-:Y:S02]  /*53b0*/  F2FP.SATFINITE.E4M3.F32.PACK_AB_MERGE_C R12, R83, R76, R12 ;  /* 0x0000004c530c723e */ /* 0x000fe4000480700c */
[----:B------:R-:W-:Y:S01]  /*53c0*/  LOP3.LUT R77, R77, 0xff0000, R80, 0xf8, !PT ;  /* 0x00ff00004d4d7812 */ /* 0x000fe200078ef850 */
[----:B------:R-:W-:Y:S01]  /*53d0*/  IMAD.MOV.U32 R80, RZ, RZ, R15 ;  /* 0x000000ffff507224 */ /* 0x000fe200078e000f */
[----:B------:R-:W-:Y:S01]  /*53e0*/  LOP3.LUT R75, R74, 0xff00, R75, 0xf8, !PT ;  /* 0x0000ff004a4b7812 */ /* 0x000fe200078ef84b */
[----:B------:R-:W-:Y:S01]  /*53f0*/  IMAD.U32 R74, R84, 0x10000, RZ ;  /* 0x00010000544a7824 */ /* 0x000fe200078e00ff */
[----:B------:R-:W-:-:S02]  /*5400*/  F2FP.F16.E4M3.UNPACK_B R85, R77.H1 ;  /* 0x0000004dff55723e */ /* 0x000fc400030006ff */
        /* <DEDUP_REMOVED lines=19> */
[-C--:B------:R-:W-:Y:S01]  /*5540*/  FFMA.FTZ R14, R82, R84.reuse, -R87 ;  /* 0x00000054520e7223 */ /* 0x080fe20000010857 */
[----:B------:R-:W-:Y:S01]  /*5550*/  F2FP.F16.E4M3.UNPACK_B R82, R75 ;  /* 0x0000004bff52723e */ /* 0x000fe200020006ff */
[----:B------:R-:W-:Y:S01]  /*5560*/  FFMA.FTZ R85, R85, R84, R86 ;  /* 0x0000005455557223 */ /* 0x000fe20000010056 */
[----:B------:R-:W-:Y:S02]  /*5570*/  F2FP.F16.E4M3.UNPACK_B R86, R77 ;  /* 0x0000004dff56723e */ /* 0x000fe400020006ff */
[-C--:B------:R-:W-:Y:S01]  /*5580*/  F2FP.F16.E4M3.UNPACK_B R77, R80.reuse.H1 ;  /* 0x00000050ff4d723e */ /* 0x080fe200030006ff */
[----:B------:R-:W-:Y:S01]  /*5590*/  HADD2.F32 R84, -RZ, R82.H1_H1 ;  /* 0x30000052ff547230 */ /* 0x000fe20000004100 */
[----:B------:R-:W-:Y:S01]  /*55a0*/  F2FP.F16.E4M3.UNPACK_B R80, R80 ;  /* 0x00000050ff50723e */ /* 0x000fe200020006ff */
[----:B------:R-:W-:Y:S01]  /*55b0*/  HADD2.F32 R88, -RZ, R86.H1_H1 ;  /* 0x30000056ff587230 */ /* 0x000fe20000004100 */
[----:B------:R-:W-:Y:S01]  /*55c0*/  F2FP.SATFINITE.E4M3.F32.PACK_AB_MERGE_C R85, R85, R14, RZ ;  /* 0x0000000e5555723e */ /* 0x000fe200048070ff */
[----:B------:R-:W-:-:S02]  /*55d0*/  HADD2.F32 R75, -RZ, R77.H1_H1 ;  /* 0x3000004dff4b7230 */ /* 0x000fc40000004100 */
[----:B------:R-:W-:Y:S01]  /*55e0*/  HADD2.F32 R77, -RZ, R77.H0_H0 ;  /* 0x2000004dff4d7230 */ /* 0x000fe20000004100 */
[----:B------:R-:W-:Y:S01]  /*55f0*/  F2FP.SATFINITE.E4M3.F32.PACK_AB_MERGE_C R15, R74, R15, R85 ;  /* 0x0000000f4a0f723e */ /* 0x000fe20004807055 */
[----:B------:R-:W-:Y:S02]  /*5600*/  HADD2.F32 R86, -RZ, R86.H0_H0 ;  /* 0x20000056ff567230 */ /* 0x000fe40000004100 */
[-C--:B------:R-:W-:Y:S01]  /*5610*/  FMUL.FTZ R152, R75, R88.reuse ;  /* 0x000000584b987220 */ /* 0x080fe20000410000 */
[----:B------:R-:W-:Y:S02]  /*5620*/  HADD2.F32 R82, -RZ, R82.H0_H0 ;  /* 0x20000052ff527230 */ /* 0x000fe40000004100 */
[C---:B------:R-:W-:Y:S01]  /*5630*/  FMUL.FTZ R88, R77.reuse, R88 ;  /* 0x000000584d587220 */ /* 0x040fe20000410000 */
[----:B------:R-:W-:-:S03]  /*5640*/  FFMA.FTZ R152, R77, R84, -R152 ;  /* 0x000000544d987223 */ /* 0x000fc60000010898 */
[----:B------:R-:W-:Y:S01]  /*5650*/  FFMA.FTZ R87, R75, R84, R88 ;  /* 0x000000544b577223 */ /* 0x000fe20000010058 */
[--C-:B------:R-:W-:Y:S02]  /*5660*/  HADD2.F32 R75, -RZ, R80.reuse.H1_H1 ;  /* 0x30000050ff4b7230 */ /* 0x100fe40000004100 */
[----:B------:R-:W-:Y:S02]  /*5670*/  HADD2.F32 R80, -RZ, R80.H0_H0 ;  /* 0x20000050ff507230 */ /* 0x000fe40000004100 */
[----:B------:R-:W-:Y:S01]  /*5680*/  F2FP.SATFINITE.E4M3.F32.PACK_AB_MERGE_C R87, R87, R152, RZ ;  /* 0x000000985757723e */ /* 0x000fe200048070ff */
[-C--:B------:R-:W-:Y:S02]  /*5690*/  FMUL.FTZ R77, R75, R86.reuse ;  /* 0x000000564b4d7220 */ /* 0x080fe40000410000 */
[C---:B------:R-:W-:Y:S02]  /*56a0*/  FMUL.FTZ R86, R80.reuse, R86 ;  /* 0x0000005650567220 */ /* 0x040fe40000410000 */
[----:B------:R-:W-:-:S02]  /*56b0*/  FFMA.FTZ R77, R80, R82, -R77 ;  /* 0x00000052504d7223 */ /* 0x000fc4000001084d */
[----:B------:R-:W-:-:S05]  /*56c0*/  FFMA.FTZ R86, R75, R82, R86 ;  /* 0x000000524b567223 */ /* 0x000fca0000010056 */
[----:B------:R-:W-:-:S07]  /*56d0*/  F2FP.SATFINITE.E4M3.F32.PACK_AB_MERGE_C R14, R86, R77, R87 ;  /* 0x0000004d560e723e */ /* 0x000fce0004807057 */
.L_x_2719:
[----:B------:R-:W-:Y:S05]  /*56e0*/  BSYNC B3 ;  /* 0x0000000000037941 */ /* 0x000fea0003800000 */
.L_x_2718:
[----:B0-----:R0:W-:Y:S02]  /*56f0*/  ST.E.128 desc[UR50][R78.64], R12 ;  /* 0x0000000c4e007985 */ /* 0x0011e4000c101d32 */
.L_x_2717:
[----:B------:R-:W-:Y:S05]  /*5700*/  BSYNC B2 ;  /* 0x0000000000027941 */ /* 0x000fea0003800000 */
.L_x_2716:
        /* <DEDUP_REMOVED lines=13> */
[----:B------:R-:W-:Y:S01]  /*57e0*/  HADD2.F32 R77, -RZ, R79.H0_H0 ;  /* 0x2000004fff4d7230 */ /* 0x000fe20000004100 */
[--C-:B------:R-:W-:Y:S01]  /*57f0*/  SHF.R.U32.HI R72, RZ, 0x10, R71.reuse ;  /* 0x00000010ff487819 */ /* 0x100fe20000011647 */
[--C-:B------:R-:W-:Y:S01]  /*5800*/  HADD2.F32 R70, -RZ, R13.reuse.H0_H0 ;  /* 0x2000000dff467230 */ /* 0x100fe20000004100 */
[----:B------:R-:W-:Y:S01]  /*5810*/  SHF.R.U32.HI R85, RZ, 0x8, R71 ;  /* 0x00000008ff557819 */ /* 0x000fe20000011647 */
[----:B------:R-:W-:Y:S01]  /*5820*/  HADD2.F32 R13, -RZ, R13.H1_H1 ;  /* 0x3000000dff0d7230 */ /* 0x000fe20000004100 */
[----:B------:R-:W-:Y:S01]  /*5830*/  LOP3.LUT R81, R71, 0xff0000ff, RZ, 0xc0, !PT ;  /* 0xff0000ff47517812 */ /* 0x000fe200078ec0ff */
[----:B------:R-:W-:-:S02]  /*5840*/  HADD2.F32 R71, -RZ, R78.H0_H0 ;  /* 0x2000004eff477230 */ /* 0x000fc40000004100 */
[CC--:B------:R-:W-:Y:S01]  /*5850*/  FMUL.FTZ R80, R70.reuse, R77.reuse ;  /* 0x0000004d46507220 */ /* 0x0c0fe20000410000 */
[----:B------:R-:W-:Y:S02]  /*5860*/  HADD2.F32 R82, -RZ, R79.H1_H1 ;  /* 0x3000004fff527230 */ /* 0x000fe40000004100 */
[C---:B------:R-:W-:Y:S01]  /*5870*/  FMUL.FTZ R83, R13.reuse, R77 ;  /* 0x0000004d0d537220 */ /* 0x040fe20000410000 */
[--C-:B------:R-:W-:Y:S01]  /*5880*/  SHF.R.U32.HI R77, RZ, 0x10, R73.reuse ;  /* 0x00000010ff4d7819 */ /* 0x100fe20000011649 */
[-C--:B------:R-:W-:Y:S01]  /*5890*/  FFMA.FTZ R13, R13, R71.reuse, R80 ;  /* 0x000000470d0d7223 */ /* 0x080fe20000010050 */
[----:B------:R-:W-:Y:S01]  /*58a0*/  SHF.R.U32.HI R84, RZ, 0x8, R73 ;  /* 0x00000008ff547819 */ /* 0x000fe20000011649 */
[----:B------:R-:W-:Y:S01]  /*58b0*/  FFMA.FTZ R70, R70, R71, -R83 ;  /* 0x0000004746467223 */ /* 0x000fe20000010853 */
[----:B------:R-:W-:Y:S01]  /*58c0*/  F2FP.F16.E4M3.UNPACK_B R71, R76.H1 ;  /* 0x0000004cff47723e */ /* 0x000fe200030006ff */
[----:B------:R-:W-:Y:S01]  /*58d0*/  HADD2.F32 R80, -RZ, R78.H1_H1 ;  /* 0x3000004eff507230 */ /* 0x000fe20000004100 */
[----:B------:R-:W-:Y:S01]  /*58e0*/  LOP3.LUT R76, R73, 0xff0000ff, RZ, 0xc0, !PT ;  /* 0xff0000ff494c7812 */ /* 0x000fe200078ec0ff */
[----:B------:R-:W-:Y:S01]  /*58f0*/  IMAD.MOV.U32 R73, RZ, RZ, R12 ;  /* 0x000000ffff497224 */ /* 0x000fe200078e000c */
[----:B------:R-:W-:Y:S01]  /*5900*/  F2FP.F16.E4M3.UNPACK_B R151, R151 ;  /* 0x00000097ff97723e */ /* 0x000fe200020006ff */
[----:B------:R-:W-:Y:S01]  /*5910*/  HADD2.F32 R79, -RZ, R71.H1_H1 ;  /* 0x30000047ff4f7230 */ /* 0x000fe20000004100 */
[----:B------:R-:W-:Y:S01]  /*5920*/  F2FP.F16.E4M3.UNPACK_B R147, R147 ;  /* 0x00000093ff93723e */ /* 0x000fe200020006ff */
[----:B------:R-:W-:-:S02]  /*5930*/  IMAD.SHL.U32 R12, R85, 0x100, RZ ;  /* 0x00000100550c7824 */ /* 0x000fc400078e00ff */
[----:B------:R-:W-:Y:S02]  /*5940*/  HADD2.F32 R71, -RZ, R71.H0_H0 ;  /* 0x20000047ff477230 */ /* 0x000fe40000004100 */
[----:B------:R-:W-:Y:S01]  /*5950*/  FMUL.FTZ R78, R79, R82 ;  /* 0x000000524f4e7220 */ /* 0x000fe20000410000 */
[----:B------:R-:W-:Y:S01]  /*5960*/  IMAD.U32 R72, R72, 0x10000, RZ ;  /* 0x0001000048487824 */ /* 0x000fe200078e00ff */
[----:B------:R-:W-:Y:S01]  /*5970*/  LOP3.LUT R83, R81, 0xff00, R12, 0xf8, !PT ;  /* 0x0000ff0051537812 */ /* 0x000fe200078ef80c */
[----:B------:R-:W-:Y:S02]  /*5980*/  IMAD.SHL.U32 R81, R84, 0x100, RZ ;  /* 0x0000010054517824 */ /* 0x000fe400078e00ff */
[C---:B------:R-:W-:Y:S01]  /*5990*/  FFMA.FTZ R12, R71.reuse, R80, -R78 ;  /* 0x00000050470c7223 */ /* 0x040fe2000001084e */
[----:B------:R-:W-:Y:S01]  /*59a0*/  FMUL.FTZ R82, R71, R82 ;  /* 0x0000005247527220 */ /* 0x000fe20000410000 */
[----:B------:R-:W-:Y:S01]  /*59b0*/  F2FP.F16.E4M3.UNPACK_B R78, R73.H1 ;  /* 0x00000049ff4e723e */ /* 0x000fe200030006ff */
[----:B------:R-:W-:Y:S01]  /*59c0*/  IMAD.U32 R77, R77, 0x10000, RZ ;  /* 0x000100004d4d7824 */ /* 0x000fe200078e00ff */
[----:B------:R-:W-:Y:S01]  /*59d0*/  LOP3.LUT R84, R76, 0xff00, R81, 0xf8, !PT ;  /* 0x0000ff004c547812 */ /* 0x000fe200078ef851 */
[----:B------:R-:W-:Y:S01]  /*59e0*/  FFMA.FTZ R71, R79, R80, R82 ;  /* 0x000000504f477223 */ /* 0x000fe20000010052 */
[----:B------:R-:W-:Y:S01]  /*59f0*/  HADD2.F32 R82, -RZ, R151.H1_H1 ;  /* 0x30000097ff527230 */ /* 0x000fe20000004100 */
[----:B------:R-:W-:Y:S01]  /*5a00*/  LOP3.LUT R76, R83, 0xff0000, R72, 0xf8, !PT ;  /* 0x00ff0000534c7812 */ /* 0x000fe200078ef848 */
[----:B------:R-:W-:-:S02]  /*5a10*/  HADD2.F32 R79, -RZ, R78.H0_H0 ;  /* 0x2000004eff4f7230 */ /* 0x000fc40000004100 */
[----:B------:R-:W-:Y:S01]  /*5a20*/  HADD2.F32 R80, -RZ, R78.H1_H1 ;  /* 0x3000004eff507230 */ /* 0x000fe20000004100 */
[----:B------:R-:W-:Y:S01]  /*5a30*/  F2FP.F16.E4M3.UNPACK_B R78, R73 ;  /* 0x00000049ff4e723e */ /* 0x000fe200020006ff */
[----:B------:R-:W-:Y:S02]  /*5a40*/  HADD2.F32 R81, -RZ, R147.H1_H1 ;  /* 0x30000093ff517230 */ /* 0x000fe40000004100 */
[-C--:B------:R-:W-:Y:S01]  /*5a50*/  FMUL.FTZ R85, R79, R82.reuse ;  /* 0x000000524f557220 */ /* 0x080fe20000410000 */
[----:B------:R-:W-:Y:S02]  /*5a60*/  HADD2.F32 R151, -RZ, R151.H0_H0 ;  /* 0x20000097ff977230 */ /* 0x000fe40000004100 */
[C---:B------:R-:W-:Y:S01]  /*5a70*/  FMUL.FTZ R86, R80.reuse, R82 ;  /* 0x0000005250567220 */ /* 0x040fe20000410000 */
[----:B------:R-:W-:Y:S02]  /*5a80*/  HADD2.F32 R147, -RZ, R147.H0_H0 ;  /* 0x20000093ff937230 */ /* 0x000fe40000004100 */
[----:B------:R-:W-:Y:S01]  /*5a90*/  FFMA.FTZ R73, R80, R81, R85 ;  /* 0x0000005150497223 */ /* 0x000fe20000010055 */
[----:B------:R-:W-:-:S02]  /*5aa0*/  HADD2.F32 R80, -RZ, R78.H1_H1 ;  /* 0x3000004eff507230 */ /* 0x000fc40000004100 */
[----:B------:R-:W-:Y:S01]  /*5ab0*/  FFMA.FTZ R72, R79, R81, -R86 ;  /* 0x000000514f487223 */ /* 0x000fe20000010856 */
[----:B------:R-:W-:Y:S01]  /*5ac0*/  HADD2.F32 R78, -RZ, R78.H0_H0 ;  /* 0x2000004eff4e7230 */ /* 0x000fe20000004100 */
[----:B------:R-:W-:Y:S01]  /*5ad0*/  LOP3.LUT R79, R84, 0xff0000, R77, 0xf8, !PT ;  /* 0x00ff0000544f7812 */ /* 0x000fe200078ef84d */
[----:B------:R-:W-:Y:S02]  /*5ae0*/  IMAD.MOV.U32 R81, RZ, RZ, R15 ;  /* 0x000000ffff517224 */ /* 0x000fe400078e000f */
[-C--:B------:R-:W-:Y:S01]  /*5af0*/  FMUL.FTZ R15, R80, R151.reuse ;  /* 0x00000097500f7220 */ /* 0x080fe20000410000 */
[----:B------:R-:W-:Y:S01]  /*5b00*/  F2FP.F16.E4M3.UNPACK_B R84, R76.H1 ;  /* 0x0000004cff54723e */ /* 0x000fe200030006ff */
[C---:B------:R-:W-:Y:S01]  /*5b10*/  FMUL.FTZ R151, R78.reuse, R151 ;  /* 0x000000974e977220 */ /* 0x040fe20000410000 */
[----:B------:R-:W-:Y:S01]  /*5b20*/  F2FP.F16.E4M3.UNPACK_B R85, R79.H1 ;  /* 0x0000004fff55723e */ /* 0x000fe200030006ff */
[----:B------:R-:W-:Y:S01]  /*5b30*/  FFMA.FTZ R15, R78, R147, -R15 ;  /* 0x000000934e0f7223 */ /* 0x000fe2000001080f */
[----:B------:R-:W-:Y:S01]  /*5b40*/  F2FP.F16.E4M3.UNPACK_B R77, R81 ;  /* 0x00000051ff4d723e */ /* 0x000fe200020006ff */
[----:B------:R-:W-:Y:S01]  /*5b50*/  FFMA.FTZ R78, R80, R147, R151 ;  /* 0x00000093504e7223 */ /* 0x000fe20000010097 */
[----:B------:R-:W-:Y:S01]  /*5b60*/  HADD2.F32 R83, -RZ, R84.H0_H0 ;  /* 0x20000054ff537230 */ /* 0x000fe20000004100 */
[----:B------:R-:W-:Y:S01]  /*5b70*/  F2FP.SATFINITE.E4M3.F32.PACK_AB_MERGE_C R71, R71, R12, RZ ;  /* 0x0000000c4747723e */ /* 0x000fe200048070ff */
[----:B------:R-:W-:Y:S01]  /*5b80*/  HADD2.F32 R82, -RZ, R85.H0_H0 ;  /* 0x20000055ff527230 */ /* 0x000fe20000004100 */
[----:B------:R-:W-:Y:S01]  /*5b90*/  F2FP.SATFINITE.E4M3.F32.PACK_AB_MERGE_C R72, R73, R72, RZ ;  /* 0x000000484948723e */ /* 0x000fe200048070ff */
[--C-:B------:R-:W-:Y:S01]  /*5ba0*/  HADD2.F32 R80, -RZ, R77.reuse.H1_H1 ;  /* 0x3000004dff507230 */ /* 0x100fe20000004100 */
[----:B------:R-:W-:Y:S01]  /*5bb0*/  F2FP.SATFINITE.E4M3.F32.PACK_AB_MERGE_C R13, R13, R70, R71 ;  /* 0x000000460d0d723e */ /* 0x000fe20004807047 */
[----:B------:R-:W-:Y:S01]  /*5bc0*/  HADD2.F32 R77, -RZ, R77.H0_H0 ;  /* 0x2000004dff4d7230 */ /* 0x000fe20000004100 */
[----:B------:R-:W-:Y:S01]  /*5bd0*/  F2FP.SATFINITE.E4M3.F32.PACK_AB_MERGE_C R15, R78, R15, R72 ;  /* 0x0000000f4e0f723e */ /* 0x000fe20004807048 */
[----:B------:R-:W-:-:S02]  /*5be0*/  HADD2.F32 R85, -RZ, R85.H1_H1 ;  /* 0x30000055ff557230 */ /* 0x000fc40000004100 */
[CC--:B------:R-:W-:Y:S01]  /*5bf0*/  FMUL.FTZ R86, R80.reuse, R82.reuse ;  /* 0x0000005250567220 */ /* 0x0c0fe20000410000 */
[----:B------:R-:W-:Y:S02]  /*5c00*/  HADD2.F32 R84, -RZ, R84.H1_H1 ;  /* 0x30000054ff547230 */ /* 0x000fe40000004100 */
[C---:B------:R-:W-:Y:S01]  /*5c10*/  FMUL.FTZ R87, R77.reuse, R82 ;  /* 0x000000524d577220 */ /* 0x040fe20000410000 */
[----:B------:R-:W-:Y:S01]  /*5c20*/  F2FP.F16.E4M3.UNPACK_B R82, R81.H1 ;  /* 0x00000051ff52723e */ /* 0x000fe200030006ff */
[-C--:B------:R-:W-:Y:S01]  /*5c30*/  FFMA.FTZ R77, R77, R83.reuse, -R86 ;  /* 0x000000534d4d7223 */ /* 0x080fe20000010856 */
[----:B------:R-:W-:Y:S01]  /*5c40*/  MOV R81, R14 ;  /* 0x0000000e00517202 */ /* 0x000fe20000000f00 */
[----:B------:R-:W-:Y:S02]  /*5c50*/  FFMA.FTZ R80, R80, R83, R87 ;  /* 0x0000005350507223 */ /* 0x000fe40000010057 */
[--C-:B------:R-:W-:Y:S02]  /*5c60*/  HADD2.F32 R83, -RZ, R82.reuse.H1_H1 ;  /* 0x30000052ff537230 */ /* 0x100fe40000004100 */
[----:B------:R-:W-:-:S03]  /*5c70*/  HADD2.F32 R82, -RZ, R82.H0_H0 ;  /* 0x20000052ff527230 */ /* 0x000fc60000004100 */
[CC--:B------:R-:W-:Y:S02]  /*5c80*/  FMUL.FTZ R87, R83.reuse, R85.reuse ;  /* 0x0000005553577220 */ /* 0x0c0fe40000410000 */
[C---:B------:R-:W-:Y:S01]  /*5c90*/  FMUL.FTZ R86, R82.reuse, R85 ;  /* 0x0000005552567220 */ /* 0x040fe20000410000 */
[----:B------:R-:W-:Y:S01]  /*5ca0*/  F2FP.F16.E4M3.UNPACK_B R85, R79 ;  /* 0x0000004fff55723e */ /* 0x000fe200020006ff */
[-C--:B------:R-:W-:Y:S01]  /*5cb0*/  FFMA.FTZ R14, R82, R84.reuse, -R87 ;  /* 0x00000054520e7223 */ /* 0x080fe20000010857 */
[-C--:B------:R-:W-:Y:S01]  /*5cc0*/  F2FP.F16.E4M3.UNPACK_B R82, R81.reuse.H1 ;  /* 0x00000051ff52723e */ /* 0x080fe200030006ff */
[----:B------:R-:W-:Y:S01]  /*5cd0*/  FFMA.FTZ R79, R83, R84, R86 ;  /* 0x00000054534f7223 */ /* 0x000fe20000010056 */
[----:B------:R-:W-:Y:S01]  /*5ce0*/  F2FP.F16.E4M3.UNPACK_B R84, R76 ;  /* 0x0000004cff54723e */ /* 0x000fe200020006ff */
[----:B------:R-:W-:Y:S01]  /*5cf0*/  HADD2.F32 R86, -RZ, R85.H1_H1 ;  /* 0x30000055ff567230 */ /* 0x000fe20000004100 */
[----:B------:R-:W-:Y:S01]  /*5d00*/  F2FP.F16.E4M3.UNPACK_B R81, R81 ;  /* 0x00000051ff51723e */ /* 0x000fe200020006ff */
[--C-:B------:R-:W-:Y:S01]  /*5d10*/  HADD2.F32 R83, -RZ, R82.reuse.H1_H1 ;  /* 0x30000052ff537230 */ /* 0x100fe20000004100 */
[----:B------:R-:W-:Y:S01]  /*5d20*/  F2FP.SATFINITE.E4M3.F32.PACK_AB_MERGE_C R79, R79, R14, RZ ;  /* 0x0000000e4f4f723e */ /* 0x000fe200048070ff */
[----:B------:R-:W-:-:S02]  /*5d30*/  HADD2.F32 R82, -RZ, R82.H0_H0 ;  /* 0x20000052ff527230 */ /* 0x000fc40000004100 */
[--C-:B------:R-:W-:Y:S02]  /*5d40*/  HADD2.F32 R76, -RZ, R84.reuse.H1_H1 ;  /* 0x30000054ff4c7230 */ /* 0x100fe40000004100 */
[CC--:B------:R-:W-:Y:S01]  /*5d50*/  FMUL.FTZ R87, R83.reuse, R86.reuse ;  /* 0x0000005653577220 */ /* 0x0c0fe20000410000 */
[----:B------:R-:W-:Y:S02]  /*5d60*/  HADD2.F32 R85, -RZ, R85.H0_H0 ;  /* 0x20000055ff557230 */ /* 0x000fe40000004100 */
[C---:B------:R-:W-:Y:S01]  /*5d70*/  FMUL.FTZ R86, R82.reuse, R86 ;  /* 0x0000005652567220 */ /* 0x040fe20000410000 */
[----:B------:R-:W-:Y:S02]  /*5d80*/  HADD2.F32 R84, -RZ, R84.H0_H0 ;  /* 0x20000054ff547230 */ /* 0x000fe40000004100 */
[-C--:B------:R-:W-:Y:S01]  /*5d90*/  FFMA.FTZ R87, R82, R76.reuse, -R87 ;  /* 0x0000004c52577223 */ /* 0x080fe20000010857 */
[----:B------:R-:W-:Y:S01]  /*5da0*/  F2FP.SATFINITE.E4M3.F32.PACK_AB_MERGE_C R77, R80, R77, R79 ;  /* 0x0000004d504d723e */ /* 0x000fe2000480704f */
[----:B------:R-:W-:Y:S01]  /*5db0*/  FFMA.FTZ R86, R83, R76, R86 ;  /* 0x0000004c53567223 */ /* 0x000fe20000010056 */
[----:B------:R-:W-:-:S02]  /*5dc0*/  HADD2.F32 R76, -RZ, R81.H1_H1 ;  /* 0x30000051ff4c7230 */ /* 0x000fc40000004100 */
[----:B------:R-:W-:Y:S02]  /*5dd0*/  HADD2.F32 R81, -RZ, R81.H0_H0 ;  /* 0x20000051ff517230 */ /* 0x000fe40000004100 */
[----:B------:R-:W-:Y:S01]  /*5de0*/  F2FP.SATFINITE.E4M3.F32.PACK_AB_MERGE_C R86, R86, R87, RZ ;  /* 0x000000575656723e */ /* 0x000fe200048070ff */
[CC--:B------:R-:W-:Y:S02]  /*5df0*/  FMUL.FTZ R12, R76.reuse, R85.reuse ;  /* 0x000000554c0c7220 */ /* 0x0c0fe40000410000 */
[C---:B------:R-:W-:Y:S02]  /*5e00*/  FMUL.FTZ R85, R81.reuse, R85 ;  /* 0x0000005551557220 */ /* 0x040fe40000410000 */
[-C--:B------:R-:W-:Y:S02]  /*5e10*/  FFMA.FTZ R12, R81, R84.reuse, -R12 ;  /* 0x00000054510c7223 */ /* 0x080fe4000001080c */
[----:B------:R-:W-:-:S05]  /*5e20*/  FFMA.FTZ R85, R76, R84, R85 ;  /* 0x000000544c557223 */ /* 0x000fca0000010055 */
[----:B------:R-:W-:Y:S01]  /*5e30*/  F2FP.SATFINITE.E4M3.F32.PACK_AB_MERGE_C R14, R85, R12, R86 ;  /* 0x0000000c550e723e */ /* 0x000fe20004807056 */
[----:B------:R-:W-:Y:S02]  /*5e40*/  IMAD.MOV.U32 R12, RZ, RZ, R15 ;  /* 0x000000ffff0c7224 */ /* 0x000fe400078e000f */
[----:B------:R-:W-:-:S07]  /*5e50*/  IMAD.MOV.U32 R15, RZ, RZ, R77 ;  /* 0x000000ffff0f7224 */ /* 0x000fce00078e004d */
.L_x_2723:
[----:B------:R-:W-:Y:S05]  /*5e60*/  BSYNC B3 ;  /* 0x0000000000037941 */ /* 0x000fea0003800000 */
.L_x_2722:
[----:B0-----:R0:W-:Y:S02]  /*5e70*/  ST.E.128 desc[UR50][R74.64], R12 ;  /* 0x0000000c4a007985 */ /* 0x0011e4000c101d32 */
.L_x_2721:
[----:B------:R-:W-:Y:S05]  /*5e80*/  BSYNC B2 ;  /* 0x0000000000027941 */ /* 0x000fea0003800000 */
.L_x_2720:
        /* <DEDUP_REMOVED lines=17> */
[----:B------:R-:W-:-:S02]  /*5fa0*/  LOP3.LUT R13, R66, 0xff00, R69, 0xf8, !PT ;  /* 0x0000ff00420d7812 */ /* 0x000fc400078ef845 */
[----:B------:R-:W-:Y:S01]  /*5fb0*/  LOP3.LUT R68, R68, 0xff00, R73, 0xf8, !PT ;  /* 0x0000ff0044447812 */ /* 0x000fe200078ef849 */
[----:B------:R-:W-:Y:S01]  /*5fc0*/  IMAD.U32 R66, R74, 0x10000, RZ ;  /* 0x000100004a427824 */ /* 0x000fe200078e00ff */
[----:B------:R-:W-:Y:S01]  /*5fd0*/  MOV R67, R12 ;  /* 0x0000000c00437202 */ /* 0x000fe20000000f00 */
[----:B------:R-:W-:Y:S01]  /*5fe0*/  IMAD.U32 R73, R72, 0x10000, RZ ;  /* 0x0001000048497824 */ /* 0x000fe200078e00ff */
        /* <DEDUP_REMOVED lines=34> */
[----:B------:R-:W-:Y:S02]  /*6210*/  HADD2.F32 R148, -RZ, R148.H0_H0 ;  /* 0x20000094ff947230 */ /* 0x000fe40000004100 */
[--C-:B------:R-:W-:Y:S02]  /*6220*/  HADD2.F32 R67, -RZ, R144.reuse.H1_H1 ;  /* 0x30000090ff437230 */ /* 0x100fe40000004100 */
[----:B------:R-:W-:Y:S02]  /*6230*/  HADD2.F32 R144, -RZ, R144.H0_H0 ;  /* 0x20000090ff907230 */ /* 0x000fe40000004100 */
[-C--:B------:R-:W-:Y:S01]  /*6240*/  FMUL.FTZ R75, R69, R148.reuse ;  /* 0x00000094454b7220 */ /* 0x080fe20000410000 */
[----:B------:R-:W-:Y:S01]  /*6250*/  FMUL.FTZ R148, R68, R148 ;  /* 0x0000009444947220 */ /* 0x000fe20000410000 */
[-C--:B------:R-:W-:Y:S01]  /*6260*/  FFMA.FTZ R73, R73, R67.reuse, R74 ;  /* 0x0000004349497223 */ /* 0x080fe2000001004a */
[----:B------:R-:W-:Y:S01]  /*6270*/  FFMA.FTZ R72, R72, R67, -R77 ;  /* 0x0000004348487223 */ /* 0x000fe2000001084d */
[----:B------:R-:W-:Y:S01]  /*6280*/  F2FP.F16.E4M3.UNPACK_B R74, R15.H1 ;  /* 0x0000000fff4a723e */ /* 0x000fe200030006ff */
[-C--:B------:R-:W-:Y:S01]  /*6290*/  FFMA.FTZ R67, R68, R144.reuse, -R75 ;  /* 0x0000009044437223 */ /* 0x080fe2000001084b */
[----:B------:R-:W-:Y:S01]  /*62a0*/  FFMA.FTZ R68, R69, R144, R148 ;  /* 0x0000009045447223 */ /* 0x000fe20000010094 */
[----:B------:R-:W-:Y:S01]  /*62b0*/  F2FP.SATFINITE.E4M3.F32.PACK_AB_MERGE_C R69, R79, R76, RZ ;  /* 0x0000004c4f45723e */ /* 0x000fe200048070ff */
[----:B------:R-:W-:Y:S01]  /*62c0*/  HADD2.F32 R82, -RZ, R80.H1_H1 ;  /* 0x30000050ff527230 */ /* 0x000fe20000004100 */
[----:B------:R-:W-:Y:S01]  /*62d0*/  F2FP.SATFINITE.E4M3.F32.PACK_AB_MERGE_C R72, R73, R72, RZ ;  /* 0x000000484948723e */ /* 0x000fe200048070ff */
[--C-:B------:R-:W-:Y:S01]  /*62e0*/  HADD2.F32 R75, -RZ, R74.reuse.H0_H0 ;  /* 0x2000004aff4b7230 */ /* 0x100fe20000004100 */
        /* <DEDUP_REMOVED lines=42> */
.L_x_2725:
[----:B------:R-:W-:Y:S05]  /*6590*/  BSYNC B2 ;  /* 0x0000000000027941 */ /* 0x000fea0003800000 */
.L_x_2724:
[----:B0-----:R0:W-:Y:S02]  /*65a0*/  ST.E.128 desc[UR50][R70.64], R12 ;  /* 0x0000000c46007985 */ /* 0x0011e4000c101d32 */
.L_x_2703:
[----:B------:R-:W-:Y:S05]  /*65b0*/  BSYNC B1 ;  /* 0x0000000000017941 */ /* 0x000fea0003800000 */
.L_x_2702:
[----:B------:R-:W-:-:S03]  /*65c0*/  UMOV UR4, 0xffffffff ;  /* 0xffffffff00047882 */ /* 0x000fc60000000000 */
[----:B------:R-:W-:Y:S05]  /*65d0*/  BRA.DIV UR4, `(.L_x_2726) ;  /* 0x0000029e04807947 */ /* 0x000fea000b800000 */
[----:B--2---:R-:W2:Y:S04]  /*65e0*/  SHFL.IDX PT, R120, R120, 0x1, 0x1e1f ;  /* 0x003e1f0078787f89 */ /* 0x004ea800000e0000 */
[----:B------:R-:W0:Y:S02]  /*65f0*/  SHFL.IDX PT, R121, R121, 0x1, 0x1e1f ;  /* 0x003e1f0079797f89 */ /* 0x000e2400000e0000 */
.L_x_3058:
[----:B------:R-:W-:Y:S05]  /*6600*/  @P4 BRA `(.L_x_2727) ;  /* 0x0000009400b04947 */ /* 0x000fea0003800000 */
[----:B------:R-:W-:Y:S01]  /*6610*/  ISETP.NE.AND P2, PT, R32, RZ, PT ;  /* 0x000000ff2000720c */ /* 0x000fe20003f45270 */
[----:B------:R-:W-:-:S12]  /*6620*/  BSSY B1, `(.L_x_2728) ;  /* 0x0000072000017945 */ /* 0x000fd80003800000 */
[----:B------:R-:W-:Y:S05]  /*6630*/  @!P2 BRA `(.L_x_2729) ;  /* 0x0000000400c0a947 */ /* 0x000fea0003800000 */
[----:B0-----:R0:W0:Y:S01]  /*6640*/  LDS.128 R12, [R41+0x1c400] ;  /* 0x01c40000290c7984 */ /* 0x0010220000000c00 */
[----:B------:R-:W-:Y:S01]  /*6650*/  IADD3 R66, P2, R16, R121, RZ ;  /* 0x0000007910427210 */ /* 0x000fe20007f5e0ff */
[----:B------:R-:W-:Y:S04]  /*6660*/  BSSY B2, `(.L_x_2730) ;  /* 0x000006c000027945 */ /* 0x000fe80003800000 */
[----:B--2---:R-:W-:Y:S01]  /*6670*/  IMAD.X R67, R120, 0x1, R17, P2 ;  /* 0x0000000178437824 */ /* 0x004fe200010e0611 */
[----:B------:R-:W-:-:S13]  /*6680*/  ISETP.GE.AND P2, PT, R188, R117, PT ;  /* 0x00000075bc00720c */ /* 0x000fda0003f46270 */
[----:B------:R-:W-:Y:S05]  /*6690*/  @P2 BRA `(.L_x_2731) ;  /* 0x0000000400a02947 */ /* 0x000fea0003800000 */
[----:B------:R-:W-:Y:S02]  /*66a0*/  SHF.R.U32.HI R69, RZ, 0x8, R65 ;  /* 0x00000008ff457819 */ /* 0x000fe40000011641 */
[--C-:B----4-:R-:W-:Y:S02]  /*66b0*/  SHF.R.U32.HI R11, RZ, 0x8, R63.reuse ;  /* 0x00000008ff0b7819 */ /* 0x110fe4000001163f */
[----:B------:R-:W-:Y:S01]  /*66c0*/  SHF.R.U32.HI R70, RZ, 0x10, R63 ;  /* 0x00000010ff467819 */ /* 0x000fe2000001163f */
[----:B------:R-:W-:Y:S01]  /*66d0*/  IMAD.SHL.U32 R69, R69, 0x100, RZ ;  /* 0x0000010045457824 */ /* 0x000fe200078e00ff */
[----:B------:R-:W-:Y:S02]  /*66e0*/  LOP3.LUT R64, R65, 0xff0000ff, RZ, 0xc0, !PT ;  /* 0xff0000ff41407812 */ /* 0x000fe400078ec0ff */
[----:B------:R-:W-:Y:S01]  /*66f0*/  SHF.R.U32.HI R68, RZ, 0x10, R65 ;  /* 0x00000010ff447819 */ /* 0x000fe20000011641 */
[----:B------:R-:W-:Y:S01]  /*6700*/  IMAD.SHL.U32 R65, R11, 0x100, RZ ;  /* 0x000001000b417824 */ /* 0x000fe200078e00ff */
[----:B------:R-:W-:Y:S01]  /*6710*/  LOP3.LUT R62, R63, 0xff0000ff, RZ, 0xc0, !PT ;  /* 0xff0000ff3f3e7812 */ /* 0x000fe200078ec0ff */
[----:B0-----:R-:W-:Y:S01]  /*6720*/  IMAD.MOV.U32 R11, RZ, RZ, R13 ;  /* 0x000000ffff0b7224 */ /* 0x001fe200078e000d */
[----:B------:R-:W-:Y:S01]  /*6730*/  MOV R63, R12 ;  /* 0x0000000c003f7202 */ /* 0x000fe20000000f00 */
[----:B------:R-:W-:Y:S01]  /*6740*/  IMAD.U32 R13, R70, 0x10000, RZ ;  /* 0x00010000460d7824 */ /* 0x000fe200078e00ff */
[----:B------:R-:W-:Y:S01]  /*6750*/  LOP3.LUT R64, R64, 0xff00, R69, 0xf8, !PT ;  /* 0x0000ff0040407812 */ /* 0x000fe200078ef845 */
[----:B------:R-:W-:Y:S01]  /*6760*/  IMAD.U32 R69, R68, 0x10000, RZ ;  /* 0x0001000044457824 */ /* 0x000fe200078e00ff */
[----:B------:R-:W-:-:S02]  /*6770*/  LOP3.LUT R12, R62, 0xff00, R65, 0xf8, !PT ;  /* 0x0000ff003e0c7812 */ /* 0x000fc400078ef841 */
        /* <DEDUP_REMOVED lines=48> */
[----:B------:R-:W-:Y:S01]  /*6a80*/  F2FP.F16.E4M3.UNPACK_B R73, R12.H1 ;  /* 0x0000000cff49723e */ /* 0x000fe200030006ff */
[----:B------:R-:W-:Y:S01]  /*6a90*/  HADD2.F32 R70, -RZ, R70.H1_H1 ;  /* 0x30000046ff467230 */ /* 0x000fe20000004100 */
[----:B------:R-:W-:Y:S01]  /*6aa0*/  F2FP.F16.E4M3.UNPACK_B R69, R14.H1 ;  /* 0x0000000eff45723e */ /* 0x000fe200030006ff */
[----:B------:R-:W-:Y:S01]  /*6ab0*/  HADD2.F32 R76, -RZ, R76.H0_H0 ;  /* 0x2000004cff4c7230 */ /* 0x000fe20000004100 */
[----:B------:R-:W-:Y:S01]  /*6ac0*/  F2FP.F16.E4M3.UNPACK_B R75, R13 ;  /* 0x0000000dff4b723e */ /* 0x000fe200020006ff */
[----:B------:R-:W-:Y:S01]  /*6ad0*/  HADD2.F32 R74, -RZ, R73.H1_H1 ;  /* 0x30000049ff4a7230 */ /* 0x000fe20000004100 */
[----:B------:R-:W-:Y:S01]  /*6ae0*/  F2FP.F16.E4M3.UNPACK_B R72, R12 ;  /* 0x0000000cff48723e */ /* 0x000fe200020006ff */
[----:B------:R-:W-:-:S02]  /*6af0*/  HADD2.F32 R13, -RZ, R69.H1_H1 ;  /* 0x30000045ff0d7230 */ /* 0x000fc40000004100 */
[CC--:B------:R-:W-:Y:S01]  /*6b00*/  FMUL.FTZ R12, R70.reuse, R77.reuse ;  /* 0x0000004d460c7220 */ /* 0x0c0fe20000410000 */
        /* <DEDUP_REMOVED lines=15> */
[----:B------:R-:W-:Y:S01]  /*6c00*/  HADD2.F32 R15, -RZ, R15.H1_H1 ;  /* 0x3000000fff0f7230 */ /* 0x000fe20000004100 */
[----:B------:R-:W-:Y:S01]  /*6c10*/  F2FP.SATFINITE.E4M3.F32.PACK_AB_MERGE_C R77, R77, R80, RZ ;  /* 0x000000504d4d723e */ /* 0x000fe200048070ff */
[----:B------:R-:W-:Y:S02]  /*6c20*/  HADD2.F32 R14, -RZ, R14.H1_H1 ;  /* 0x3000000eff0e7230 */ /* 0x000fe40000004100 */
[----:B------:R-:W-:Y:S02]  /*6c30*/  HADD2.F32 R75, -RZ, R75.H0_H0 ;  /* 0x2000004bff4b7230 */ /* 0x000fe40000004100 */
[----:B------:R-:W-:Y:S02]  /*6c40*/  HADD2.F32 R69, -RZ, R72.H0_H0 ;  /* 0x20000048ff457230 */ /* 0x000fe40000004100 */
[----:B------:R-:W-:Y:S01]  /*6c50*/  FMUL.FTZ R72, R15, R76 ;  /* 0x0000004c0f487220 */ /* 0x000fe20000410000 */
[----:B------:R-:W-:-:S02]  /*6c60*/  HADD2.F32 R70, -RZ, R73.H0_H0 ;  /* 0x20000049ff467230 */ /* 0x000fc40000004100 */
[-C--:B------:R-:W-:Y:S01]  /*6c70*/  FMUL.FTZ R71, R14, R75.reuse ;  /* 0x0000004b0e477220 */ /* 0x080fe20000410000 */
[C---:B------:R-:W-:Y:S01]  /*6c80*/  FMUL.FTZ R76, R13.reuse, R76 ;  /* 0x0000004c0d4c7220 */ /* 0x040fe20000410000 */
[C---:B------:R-:W-:Y:S01]  /*6c90*/  FMUL.FTZ R75, R12.reuse, R75 ;  /* 0x0000004b0c4b7220 */ /* 0x040fe20000410000 */
[-C--:B------:R-:W-:Y:S02]  /*6ca0*/  FFMA.FTZ R72, R13, R70.reuse, -R72 ;  /* 0x000000460d487223 */ /* 0x080fe40000010848 */
[----:B------:R-:W-:Y:S01]  /*6cb0*/  FFMA.FTZ R15, R15, R70, R76 ;  /* 0x000000460f0f7223 */ /* 0x000fe2000001004c */
[-C--:B------:R-:W-:Y:S01]  /*6cc0*/  FFMA.FTZ R71, R12, R69.reuse, -R71 ;  /* 0x000000450c477223 */ /* 0x080fe20000010847 */
[----:B------:R-:W-:Y:S01]  /*6cd0*/  FFMA.FTZ R14, R14, R69, R75 ;  /* 0x000000450e0e7223 */ /* 0x000fe2000001004b */
[----:B------:R-:W-:Y:S02]  /*6ce0*/  F2FP.SATFINITE.E4M3.F32.PACK_AB_MERGE_C R13, R62, R11, R65 ;  /* 0x0000000b3e0d723e */ /* 0x000fe40004807041 */
[----:B------:R-:W-:-:S02]  /*6cf0*/  F2FP.SATFINITE.E4M3.F32.PACK_AB_MERGE_C R12, R64, R63, R68 ;  /* 0x0000003f400c723e */ /* 0x000fc40004807044 */
[----:B------:R-:W-:Y:S02]  /*6d00*/  F2FP.SATFINITE.E4M3.F32.PACK_AB_MERGE_C R14, R14, R71, R77 ;  /* 0x000000470e0e723e */ /* 0x000fe4000480704d */
[----:B------:R-:W-:-:S07]  /*6d10*/  F2FP.SATFINITE.E4M3.F32.PACK_AB_MERGE_C R15, R15, R72, R74 ;  /* 0x000000480f0f723e */ /* 0x000fce000480704a */
.L_x_2731:
[----:B------:R-:W-:Y:S05]  /*6d20*/  BSYNC B2 ;  /* 0x0000000000027941 */ /* 0x000fea0003800000 */
.L_x_2730:
[----:B0-----:R0:W-:Y:S02]  /*6d30*/  ST.E.128 desc[UR50][R66.64], R12 ;  /* 0x0000000c42007985 */ /* 0x0011e4000c101d32 */
.L_x_2729:
[----:B------:R-:W-:Y:S05]  /*6d40*/  BSYNC B1 ;  /* 0x0000000000017941 */ /* 0x000fea0003800000 */
.L_x_2728:
[----:B------:R-:W-:Y:S01]  /*6d50*/  ISETP.NE.AND P2, PT, R33, RZ, PT ;  /* 0x000000ff2100720c */ /* 0x000fe20003f45270 */
[----:B------:R-:W-:-:S12]  /*6d60*/  BSSY B1, `(.L_x_2732) ;  /* 0x0000073000017945 */ /* 0x000fd80003800000 */
[----:B------:R-:W-:Y:S05]  /*6d70*/  @!P2 BRA `(.L_x_2733) ;  /* 0x0000000400c4a947 */ /* 0x000fea0003800000 */
[----:B0-----:R0:W0:Y:S01]  /*6d80*/  LDS.128 R12, [R40+0x1c400] ;  /* 0x01c40000280c7984 */ /* 0x0010220000000c00 */
[----:B----4-:R-:W-:Y:S01]  /*6d90*/  IMAD.SHL.U32 R11, R192, 0x10, RZ ;  /* 0x00000010c00b7824 */ /* 0x010fe200078e00ff */
[----:B------:R-:W-:Y:S04]  /*6da0*/  BSSY B2, `(.L_x_2734) ;  /* 0x000006d000027945 */ /* 0x000fe80003800000 */
[----:B------:R-:W-:-:S04]  /*6db0*/  IADD3 R62, P2, R11, R121, RZ ;  /* 0x000000790b3e7210 */ /* 0x000fc80007f5e0ff */
[----:B--2---:R-:W-:Y:S02]  /*6dc0*/  LEA.HI.X.SX32 R63, R11, R120, 0x1, P2 ;  /* 0x000000780b3f7211 */ /* 0x004fe400010f0eff */
[----:B------:R-:W-:-:S13]  /*6dd0*/  ISETP.GE.AND P2, PT, R200, R117, PT ;  /* 0x00000075c800720c */ /* 0x000fda0003f46270 */
[----:B------:R-:W-:Y:S05]  /*6de0*/  @P2 BRA `(.L_x_2735) ;  /* 0x0000000400a02947 */ /* 0x000fea0003800000 */
[----:B------:R-:W-:Y:S01]  /*6df0*/  SHF.R.U32.HI R58, RZ, 0x8, R59 ;  /* 0x00000008ff3a7819 */ /* 0x000fe2000001163b */
[----:B0-----:R-:W-:Y:S01]  /*6e00*/  IMAD.MOV.U32 R11, RZ, RZ, R13 ;  /* 0x000000ffff0b7224 */ /* 0x001fe200078e000d */
        /* <DEDUP_REMOVED lines=39> */
[----:B------:R-:W-:-:S02]  /*7080*/  HADD2.F32 R64, -RZ, R60.H0_H0 ;  /* 0x2000003cff407230 */ /* 0x000fc40000004100 */
[----:B------:R-:W-:Y:S02]  /*7090*/  HADD2.F32 R65, -RZ, R60.H1_H1 ;  /* 0x3000003cff417230 */ /* 0x000fe40000004100 */
        /* <DEDUP_REMOVED lines=19> */
[-C--:B------:R-:W-:Y:S01]  /*71d0*/  F2FP.F16.E4M3.UNPACK_B R68, R13.reuse.H1 ;  /* 0x0000000dff44723e */ /* 0x080fe200030006ff */
[--C-:B------:R-:W-:Y:S01]  /*71e0*/  HADD2.F32 R72, -RZ, R71.reuse.H1_H1 ;  /* 0x30000047ff487230 */ /* 0x100fe20000004100 */
[----:B------:R-:W-:Y:S01]  /*71f0*/  F2FP.F16.E4M3.UNPACK_B R64, R14.H1 ;  /* 0x0000000eff40723e */ /* 0x000fe200030006ff */
[----:B------:R-:W-:Y:S01]  /*7200*/  HADD2.F32 R71, -RZ, R71.H0_H0 ;  /* 0x20000047ff477230 */ /* 0x000fe20000004100 */
        /* <DEDUP_REMOVED lines=22> */
[----:B------:R-:W-:Y:S02]  /*7370*/  HADD2.F32 R14, -RZ, R14.H1_H1 ;  /* 0x3000000eff0e7230 */ /* 0x000fe40000004100 */
[----:B------:R-:W-:Y:S01]  /*7380*/  FMUL.FTZ R65, R13, R70 ;  /* 0x000000460d417220 */ /* 0x000fe20000410000 */
[----:B------:R-:W-:-:S02]  /*7390*/  HADD2.F32 R68, -RZ, R68.H0_H0 ;  /* 0x20000044ff447230 */ /* 0x000fc40000004100 */
[C---:B------:R-:W-:Y:S01]  /*73a0*/  FMUL.FTZ R69, R15.reuse, R71 ;  /* 0x000000470f457220 */ /* 0x040fe20000410000 */
[----:B------:R-:W-:Y:S02]  /*73b0*/  HADD2.F32 R67, -RZ, R67.H0_H0 ;  /* 0x20000043ff437230 */ /* 0x000fe40000004100 */
[----:B------:R-:W-:Y:S01]  /*73c0*/  FMUL.FTZ R64, R14, R70 ;  /* 0x000000460e407220 */ /* 0x000fe20000410000 */
[----:B------:R-:W-:Y:S01]  /*73d0*/  F2FP.SATFINITE.E4M3.F32.PACK_AB_MERGE_C R66, R66, R75, RZ ;  /* 0x0000004b4242723e */ /* 0x000fe200048070ff */
        /* <DEDUP_REMOVED lines=9> */
.L_x_2735:
[----:B------:R-:W-:Y:S05]  /*7470*/  BSYNC B2 ;  /* 0x0000000000027941 */ /* 0x000fea0003800000 */
.L_x_2734:
[----:B0-----:R0:W-:Y:S02]  /*7480*/  ST.E.128 desc[UR50][R62.64], R12 ;  /* 0x0000000c3e007985 */ /* 0x0011e4000c101d32 */
.L_x_2733:
[----:B------:R-:W-:Y:S05]  /*7490*/  BSYNC B1 ;  /* 0x0000000000017941 */ /* 0x000fea0003800000 */
.L_x_2732:
        /* <DEDUP_REMOVED lines=10> */
[----:B------:R-:W-:Y:S02]  /*7540*/  SHF.R.U32.HI R54, RZ, 0x8, R55 ;  /* 0x00000008ff367819 */ /* 0x000fe40000011637 */
[----:B------:R-:W-:Y:S02]  /*7550*/  SHF.R.U32.HI R11, RZ, 0x8, R57 ;  /* 0x00000008ff0b7819 */ /* 0x000fe40000011639 */
[----:B------:R-:W-:Y:S02]  /*7560*/  LOP3.LUT R56, R55, 0xff0000ff, RZ, 0xc0, !PT ;  /* 0xff0000ff37387812 */ /* 0x000fe400078ec0ff */
[----:B------:R-:W-:Y:S01]  /*7570*/  SHF.R.U32.HI R62, RZ, 0x10, R55 ;  /* 0x00000010ff3e7819 */ /* 0x000fe20000011637 */
[----:B------:R-:W-:Y:S01]  /*7580*/  IMAD.SHL.U32 R55, R54, 0x100, RZ ;  /* 0x0000010036377824 */ /* 0x000fe200078e00ff */
[----:B------:R-:W-:Y:S02]  /*7590*/  LOP3.LUT R60, R57, 0xff0000ff, RZ, 0xc0, !PT ;  /* 0xff0000ff393c7812 */ /* 0x000fe400078ec0ff */
[----:B------:R-:W-:Y:S01]  /*75a0*/  SHF.R.U32.HI R61, RZ, 0x10, R57 ;  /* 0x00000010ff3d7819 */ /* 0x000fe20000011639 */
[----:B------:R-:W-:Y:S01]  /*75b0*/  IMAD.SHL.U32 R57, R11, 0x100, RZ ;  /* 0x000001000b397824 */ /* 0x000fe200078e00ff */
[----:B0-----:R-:W-:Y:S01]  /*75c0*/  MOV R54, R12 ;  /* 0x0000000c00367202 */ /* 0x001fe20000000f00 */
[----:B------:R-:W-:Y:S01]  /*75d0*/  IMAD.MOV.U32 R11, RZ, RZ, R13 ;  /* 0x000000ffff0b7224 */ /* 0x000fe200078e000d */
[----:B------:R-:W-:Y:S01]  /*75e0*/  LOP3.LUT R13, R56, 0xff00, R55, 0xf8, !PT ;  /* 0x0000ff00380d7812 */ /* 0x000fe200078ef837 */
[----:B------:R-:W-:Y:S01]  /*75f0*/  IMAD.U32 R55, R61, 0x10000, RZ ;  /* 0x000100003d377824 */ /* 0x000fe200078e00ff */
[----:B------:R-:W-:Y:S01]  /*7600*/  LOP3.LUT R60, R60, 0xff00, R57, 0xf8, !PT ;  /* 0x0000ff003c3c7812 */ /* 0x000fe200078ef839 */
[----:B------:R-:W-:Y:S01]  /*7610*/  IMAD.U32 R56, R62, 0x10000, RZ ;  /* 0x000100003e387824 */ /* 0x000fe200078e00ff */
[----:B------:R-:W-:-:S02]  /*7620*/  F2FP.F16.E4M3.UNPACK_B R57, R141.H1 ;  /* 0x0000008dff39723e */ /* 0x000fc400030006ff */
[-C--:B------:R-:W-:Y:S02]  /*7630*/  F2FP.F16.E4M3.UNPACK_B R12, R11.reuse ;  /* 0x0000000bff0c723e */ /* 0x080fe400020006ff */
[----:B------:R-:W-:Y:S01]  /*7640*/  LOP3.LUT R64, R60, 0xff0000, R55, 0xf8, !PT ;  /* 0x00ff00003c407812 */ /* 0x000fe200078ef837 */
[--C-:B------:R-:W-:Y:S01]  /*7650*/  HADD2.F32 R62, -RZ, R57.reuse.H0_H0 ;  /* 0x20000039ff3e7230 */ /* 0x100fe20000004100 */
[----:B------:R-:W-:Y:S01]  /*7660*/  F2FP.F16.E4M3.UNPACK_B R60, R140.H1 ;  /* 0x0000008cff3c723e */ /* 0x000fe200030006ff */
[--C-:B------:R-:W-:Y:S01]  /*7670*/  HADD2.F32 R55, -RZ, R12.reuse.H1_H1 ;  /* 0x3000000cff377230 */ /* 0x100fe20000004100 */
[----:B------:R-:W-:Y:S01]  /*7680*/  F2FP.F16.E4M3.UNPACK_B R11, R11.H1 ;  /* 0x0000000bff0b723e */ /* 0x000fe200030006ff */
[----:B------:R-:W-:Y:S01]  /*7690*/  HADD2.F32 R12, -RZ, R12.H0_H0 ;  /* 0x2000000cff0c7230 */ /* 0x000fe20000004100 */
[----:B------:R-:W-:Y:S01]  /*76a0*/  LOP3.LUT R13, R13, 0xff0000, R56, 0xf8, !PT ;  /* 0x00ff00000d0d7812 */ /* 0x000fe200078ef838 */
[----:B------:R-:W-:Y:S02]  /*76b0*/  HADD2.F32 R61, -RZ, R60.H0_H0 ;  /* 0x2000003cff3d7230 */ /* 0x000fe40000004100 */
[----:B------:R-:W-:Y:S01]  /*76c0*/  FMUL.FTZ R65, R55, R62 ;  /* 0x0000003e37417220 */ /* 0x000fe20000410000 */
[----:B------:R-:W-:-:S02]  /*76d0*/  HADD2.F32 R63, -RZ, R57.H1_H1 ;  /* 0x30000039ff3f7230 */ /* 0x000fc40000004100 */
[C---:B------:R-:W-:Y:S01]  /*76e0*/  FMUL.FTZ R62, R12.reuse, R62 ;  /* 0x0000003e0c3e7220 */ /* 0x040fe20000410000 */
[--C-:B------:R-:W-:Y:S01]  /*76f0*/  HADD2.F32 R57, -RZ, R11.reuse.H1_H1 ;  /* 0x3000000bff397230 */ /* 0x100fe20000004100 */
[----:B------:R-:W-:Y:S01]  /*7700*/  F2FP.F16.E4M3.UNPACK_B R141, R141 ;  /* 0x0000008dff8d723e */ /* 0x000fe200020006ff */
[----:B------:R-:W-:Y:S02]  /*7710*/  HADD2.F32 R56, -RZ, R11.H0_H0 ;  /* 0x2000000bff387230 */ /* 0x000fe40000004100 */
[-C--:B------:R-:W-:Y:S01]  /*7720*/  FFMA.FTZ R11, R12, R61.reuse, -R65 ;  /* 0x0000003d0c0b7223 */ /* 0x080fe20000010841 */
[----:B------:R-:W-:Y:S01]  /*7730*/  FFMA.FTZ R12, R55, R61, R62 ;  /* 0x0000003d370c7223 */ /* 0x000fe2000001003e */
[----:B------:R-:W-:Y:S01]  /*7740*/  HADD2.F32 R60, -RZ, R60.H1_H1 ;  /* 0x3000003cff3c7230 */ /* 0x000fe20000004100 */
[-C--:B------:R-:W-:Y:S01]  /*7750*/  F2FP.F16.E4M3.UNPACK_B R55, R54.reuse.H1 ;  /* 0x00000036ff37723e */ /* 0x080fe200030006ff */
[-C--:B------:R-:W-:Y:S01]  /*7760*/  FMUL.FTZ R65, R57, R63.reuse ;  /* 0x0000003f39417220 */ /* 0x080fe20000410000 */
[----:B------:R-:W-:Y:S01]  /*7770*/  FMUL.FTZ R66, R56, R63 ;  /* 0x0000003f38427220 */ /* 0x000fe20000410000 */
[----:B------:R-:W-:Y:S01]  /*7780*/  F2FP.F16.E4M3.UNPACK_B R54, R54 ;  /* 0x00000036ff36723e */ /* 0x000fe200020006ff */
[----:B------:R-:W-:-:S02]  /*7790*/  HADD2.F32 R61, -RZ, R141.H1_H1 ;  /* 0x3000008dff3d7230 */ /* 0x000fc40000004100 */
[-C--:B------:R-:W-:Y:S01]  /*77a0*/  FFMA.FTZ R65, R56, R60.reuse, -R65 ;  /* 0x0000003c38417223 */ /* 0x080fe20000010841 */
[----:B------:R-:W-:Y:S01]  /*77b0*/  FFMA.FTZ R68, R57, R60, R66 ;  /* 0x0000003c39447223 */ /* 0x000fe20000010042 */
[----:B------:R-:W-:Y:S01]  /*77c0*/  F2FP.F16.E4M3.UNPACK_B R140, R140 ;  /* 0x0000008cff8c723e */ /* 0x000fe200020006ff */
[----:B------:R-:W-:Y:S02]  /*77d0*/  HADD2.F32 R141, -RZ, R141.H0_H0 ;  /* 0x2000008dff8d7230 */ /* 0x000fe40000004100 */
[--C-:B------:R-:W-:Y:S01]  /*77e0*/  HADD2.F32 R57, -RZ, R55.reuse.H0_H0 ;  /* 0x20000037ff397230 */ /* 0x100fe20000004100 */
[----:B------:R-:W-:Y:S01]  /*77f0*/  F2FP.SATFINITE.E4M3.F32.PACK_AB_MERGE_C R72, R68, R65, RZ ;  /* 0x000000414448723e */ /* 0x000fe200048070ff */
[----:B------:R-:W-:Y:S01]  /*7800*/  HADD2.F32 R60, -RZ, R55.H1_H1 ;  /* 0x30000037ff3c7230 */ /* 0x000fe20000004100 */
[-C--:B------:R-:W-:Y:S01]  /*7810*/  F2FP.F16.E4M3.UNPACK_B R65, R64.reuse.H1 ;  /* 0x00000040ff41723e */ /* 0x080fe200030006ff */
[--C-:B------:R-:W-:Y:S01]  /*7820*/  HADD2.F32 R56, -RZ, R54.reuse.H1_H1 ;  /* 0x30000036ff387230 */ /* 0x100fe20000004100 */
[----:B------:R-:W-:Y:S01]  /*7830*/  F2FP.F16.E4M3.UNPACK_B R64, R64 ;  /* 0x00000040ff40723e */ /* 0x000fe200020006ff */
[----:B------:R-:W-:-:S02]  /*7840*/  HADD2.F32 R55, -RZ, R54.H0_H0 ;  /* 0x20000036ff377230 */ /* 0x000fc40000004100 */
[----:B------:R-:W-:Y:S01]  /*7850*/  FMUL.FTZ R66, R60, R61 ;  /* 0x0000003d3c427220 */ /* 0x000fe20000410000 */
[--C-:B------:R-:W-:Y:S02]  /*7860*/  HADD2.F32 R54, -RZ, R140.reuse.H1_H1 ;  /* 0x3000008cff367230 */ /* 0x100fe40000004100 */
[CC--:B------:R-:W-:Y:S01]  /*7870*/  FMUL.FTZ R62, R56.reuse, R141.reuse ;  /* 0x0000008d383e7220 */ /* 0x0c0fe20000410000 */
[----:B------:R-:W-:Y:S02]  /*7880*/  HADD2.F32 R140, -RZ, R140.H0_H0 ;  /* 0x2000008cff8c7230 */ /* 0x000fe40000004100 */
[----:B------:R-:W-:Y:S01]  /*7890*/  FMUL.FTZ R141, R55, R141 ;  /* 0x0000008d378d7220 */ /* 0x000fe20000410000 */
[C---:B------:R-:W-:Y:S01]  /*78a0*/  FMUL.FTZ R61, R57.reuse, R61 ;  /* 0x0000003d393d7220 */ /* 0x040fe20000410000 */
[----:B------:R-:W-:Y:S01]  /*78b0*/  FFMA.FTZ R66, R57, R54, -R66 ;  /* 0x0000003639427223 */ /* 0x000fe20000010842 */
[----:B------:R-:W-:Y:S02]  /*78c0*/  HADD2.F32 R67, -RZ, R65.H1_H1 ;  /* 0x30000041ff437230 */ /* 0x000fe40000004100 */
[----:B------:R-:W-:Y:S01]  /*78d0*/  FFMA.FTZ R141, R56, R140, R141 ;  /* 0x0000008c388d7223 */ /* 0x000fe2000001008d */
[----:B------:R-:W-:Y:S01]  /*78e0*/  F2FP.F16.E4M3.UNPACK_B R56, R15.H1 ;  /* 0x0000000fff38723e */ /* 0x000fe200030006ff */
[----:B------:R-:W-:Y:S01]  /*78f0*/  FFMA.FTZ R61, R60, R54, R61 ;  /* 0x000000363c3d7223 */ /* 0x000fe2000001003d */
[----:B------:R-:W-:Y:S01]  /*7900*/  FFMA.FTZ R54, R55, R140, -R62 ;  /* 0x0000008c37367223 */ /* 0x000fe2000001083e */
[----:B------:R-:W-:-:S02]  /*7910*/  F2FP.F16.E4M3.UNPACK_B R62, R13.H1 ;  /* 0x0000000dff3e723e */ /* 0x000fc400030006ff */
[----:B------:R-:W-:Y:S01]  /*7920*/  F2FP.F16.E4M3.UNPACK_B R55, R14.H1 ;  /* 0x0000000eff37723e */ /* 0x000fe200030006ff */
[--C-:B------:R-:W-:Y:S01]  /*7930*/  HADD2.F32 R60, -RZ, R56.reuse.H1_H1 ;  /* 0x30000038ff3c7230 */ /* 0x100fe20000004100 */
[----:B------:R-:W-:Y:S01]  /*7940*/  F2FP.SATFINITE.E4M3.F32.PACK_AB_MERGE_C R71, R61, R66, RZ ;  /* 0x000000423d47723e */ /* 0x000fe200048070ff */
[----:B------:R-:W-:Y:S01]  /*7950*/  HADD2.F32 R57, -RZ, R56.H0_H0 ;  /* 0x20000038ff397230 */ /* 0x000fe20000004100 */
[----:B------:R-:W-:Y:S01]  /*7960*/  F2FP.F16.E4M3.UNPACK_B R61, R13 ;  /* 0x0000000dff3d723e */ /* 0x000fe200020006ff */
[----:B------:R-:W-:Y:S02]  /*7970*/  HADD2.F32 R63, -RZ, R62.H1_H1 ;  /* 0x3000003eff3f7230 */ /* 0x000fe40000004100 */
[-C--:B------:R-:W-:Y:S01]  /*7980*/  FMUL.FTZ R68, R60, R67.reuse ;  /* 0x000000433c447220 */ /* 0x080fe20000410000 */
[----:B------:R-:W-:Y:S02]  /*7990*/  HADD2.F32 R56, -RZ, R55.H1_H1 ;  /* 0x30000037ff387230 */ /* 0x000fe40000004100 */
[----:B------:R-:W-:Y:S01]  /*79a0*/  FMUL.FTZ R69, R57, R67 ;  /* 0x0000004339457220 */ /* 0x000fe20000410000 */
[----:B------:R-:W-:-:S02]  /*79b0*/  HADD2.F32 R66, -RZ, R64.H1_H1 ;  /* 0x30000040ff427230 */ /* 0x000fc40000004100 */
[----:B------:R-:W-:Y:S01]  /*79c0*/  FFMA.FTZ R67, R57, R63, -R68 ;  /* 0x0000003f39437223 */ /* 0x000fe20000010844 */
[----:B------:R-:W-:Y:S01]  /*79d0*/  HADD2.F32 R55, -RZ, R55.H0_H0 ;  /* 0x20000037ff377230 */ /* 0x000fe20000004100 */
[----:B------:R-:W-:Y:S01]  /*79e0*/  F2FP.F16.E4M3.UNPACK_B R15, R15 ;  /* 0x0000000fff0f723e */ /* 0x000fe200020006ff */
[----:B------:R-:W-:Y:S02]  /*79f0*/  HADD2.F32 R13, -RZ, R61.H1_H1 ;  /* 0x3000003dff0d7230 */ /* 0x000fe40000004100 */
[----:B------:R-:W-:Y:S01]  /*7a00*/  FMUL.FTZ R68, R56, R66 ;  /* 0x0000004238447220 */ /* 0x000fe20000410000 */
[----:B------:R-:W-:Y:S01]  /*7a10*/  F2FP.F16.E4M3.UNPACK_B R14, R14 ;  /* 0x0000000eff0e723e */ /* 0x000fe200020006ff */
[C---:B------:R-:W-:Y:S01]  /*7a20*/  FMUL.FTZ R57, R55.reuse, R66 ;  /* 0x0000004237397220 */ /* 0x040fe20000410000 */
[----:B------:R-:W-:Y:S01]  /*7a30*/  FFMA.FTZ R70, R60, R63, R69 ;  /* 0x0000003f3c467223 */ /* 0x000fe20000010045 */
[----:B------:R-:W-:Y:S01]  /*7a40*/  FFMA.FTZ R68, R55, R13, -R68 ;  /* 0x0000000d37447223 */ /* 0x000fe20000010844 */
[----:B------:R-:W-:-:S02]  /*7a50*/  HADD2.F32 R55, -RZ, R15.H0_H0 ;  /* 0x2000000fff377230 */ /* 0x000fc40000004100 */
[----:B------:R-:W-:Y:S01]  /*7a60*/  FFMA.FTZ R63, R56, R13, R57 ;  /* 0x0000000d383f7223 */ /* 0x000fe20000010039 */
[----:B------:R-:W-:Y:S01]  /*7a70*/  HADD2.F32 R15, -RZ, R15.H1_H1 ;  /* 0x3000000fff0f7230 */ /* 0x000fe20000004100 */
[----:B------:R-:W-:Y:S01]  /*7a80*/  F2FP.SATFINITE.E4M3.F32.PACK_AB_MERGE_C R67, R70, R67, RZ ;  /* 0x000000434643723e */ /* 0x000fe200048070ff */
[----:B------:R-:W-:Y:S02]  /*7a90*/  HADD2.F32 R56, -RZ, R65.H0_H0 ;  /* 0x20000041ff387230 */ /* 0x000fe40000004100 */
[--C-:B------:R-:W-:Y:S01]  /*7aa0*/  HADD2.F32 R13, -RZ, R14.reuse.H0_H0 ;  /* 0x2000000eff0d7230 */ /* 0x100fe20000004100 */
[----:B------:R-:W-:Y:S01]  /*7ab0*/  F2FP.SATFINITE.E4M3.F32.PACK_AB_MERGE_C R63, R63, R68, RZ ;  /* 0x000000443f3f723e */ /* 0x000fe200048070ff */
[----:B------:R-:W-:Y:S02]  /*7ac0*/  HADD2.F32 R14, -RZ, R14.H1_H1 ;  /* 0x3000000eff0e7230 */ /* 0x000fe40000004100 */
[----:B------:R-:W-:Y:S01]  /*7ad0*/  FMUL.FTZ R60, R15, R56 ;  /* 0x000000380f3c7220 */ /* 0x000fe20000410000 */
[----:B------:R-:W-:-:S02]  /*7ae0*/  HADD2.F32 R64, -RZ, R64.H0_H0 ;  /* 0x20000040ff407230 */ /* 0x000fc40000004100 */
[----:B------:R-:W-:Y:S01]  /*7af0*/  FMUL.FTZ R66, R55, R56 ;  /* 0x0000003837427220 */ /* 0x000fe20000410000 */
[----:B------:R-:W-:Y:S02]  /*7b00*/  HADD2.F32 R62, -RZ, R62.H0_H0 ;  /* 0x2000003eff3e7230 */ /* 0x000fe40000004100 */
        /* <DEDUP_REMOVED lines=11> */
.L_x_2739:
[----:B------:R-:W-:Y:S05]  /*7bc0*/  BSYNC B2 ;  /* 0x0000000000027941 */ /* 0x000fea0003800000 */
.L_x_2738:
[----:B0-----:R0:W-:Y:S02]  /*7bd0*/  ST.E.128 desc[UR50][R58.64], R12 ;  /* 0x0000000c3a007985 */ /* 0x0011e4000c101d32 */
.L_x_2737:
[----:B------:R-:W-:Y:S05]  /*7be0*/  BSYNC B1 ;  /* 0x0000000000017941 */ /* 0x000fea0003800000 */
.L_x_2736:
        /* <DEDUP_REMOVED lines=9> */
[----:B----4-:R-:W-:Y:S02]  /*7c80*/  SHF.R.U32.HI R11, RZ, 0x8, R51 ;  /* 0x00000008ff0b7819 */ /* 0x010fe40000011633 */
[--C-:B------:R-:W-:Y:S02]  /*7c90*/  SHF.R.U32.HI R50, RZ, 0x8, R53.reuse ;  /* 0x00000008ff327819 */ /* 0x100fe40000011635 */
[----:B------:R-:W-:Y:S01]  /*7ca0*/  LOP3.LUT R52, R51, 0xff0000ff, RZ, 0xc0, !PT ;  /* 0xff0000ff33347812 */ /* 0x000fe200078ec0ff */
[----:B------:R-:W-:Y:S01]  /*7cb0*/  IMAD.SHL.U32 R11, R11, 0x100, RZ ;  /* 0x000001000b0b7824 */ /* 0x000fe200078e00ff */
[----:B------:R-:W-:Y:S02]  /*7cc0*/  SHF.R.U32.HI R58, RZ, 0x10, R53 ;  /* 0x00000010ff3a7819 */ /* 0x000fe40000011635 */
[----:B------:R-:W-:Y:S01]  /*7cd0*/  LOP3.LUT R56, R53, 0xff0000ff, RZ, 0xc0, !PT ;  /* 0xff0000ff35387812 */ /* 0x000fe200078ec0ff */
[----:B------:R-:W-:Y:S01]  /*7ce0*/  IMAD.SHL.U32 R53, R50, 0x100, RZ ;  /* 0x0000010032357824 */ /* 0x000fe200078e00ff */
[----:B------:R-:W-:Y:S01]  /*7cf0*/  SHF.R.U32.HI R59, RZ, 0x10, R51 ;  /* 0x00000010ff3b7819 */ /* 0x000fe20000011633 */
[----:B0-----:R-:W-:Y:S01]  /*7d00*/  IMAD.MOV.U32 R50, RZ, RZ, R12 ;  /* 0x000000ffff327224 */ /* 0x001fe200078e000c */
[----:B------:R-:W-:Y:S01]  /*7d10*/  LOP3.LUT R51, R52, 0xff00, R11, 0xf8, !PT ;  /* 0x0000ff0034337812 */ /* 0x000fe200078ef80b */
[----:B------:R-:W-:Y:S01]  /*7d20*/  IMAD.U32 R52, R58, 0x10000, RZ ;  /* 0x000100003a347824 */ /* 0x000fe200078e00ff */
[----:B------:R-:W-:-:S02]  /*7d30*/  LOP3.LUT R57, R56, 0xff00, R53, 0xf8, !PT ;  /* 0x0000ff0038397812 */ /* 0x000fc400078ef835 */
[----:B------:R-:W-:Y:S02]  /*7d40*/  SHF.L.U32 R12, R59, 0x10, RZ ;  /* 0x000000103b0c7819 */ /* 0x000fe400000006ff */
        /* <DEDUP_REMOVED lines=90> */
.L_x_2743:
[----:B------:R-:W-:Y:S05]  /*82f0*/  BSYNC B2 ;  /* 0x0000000000027941 */ /* 0x000fea0003800000 */
.L_x_2742:
[----:B0-----:R0:W-:Y:S02]  /*8300*/  ST.E.128 desc[UR50][R54.64], R12 ;  /* 0x0000000c36007985 */ /* 0x0011e4000c101d32 */
.L_x_2741:
[----:B------:R-:W-:Y:S05]  /*8310*/  BSYNC B1 ;  /* 0x0000000000017941 */ /* 0x000fea0003800000 */
.L_x_2740:
        /* <DEDUP_REMOVED lines=9> */
[----:B------:R-:W-:Y:S01]  /*83b0*/  SHF.R.U32.HI R48, RZ, 0x8, R49 ;  /* 0x00000008ff307819 */ /* 0x000fe20000011631 */
[----:B0-----:R-:W-:Y:S01]  /*83c0*/  IMAD.MOV.U32 R41, RZ, RZ, R12 ;  /* 0x000000ffff297224 */ /* 0x001fe200078e000c */
[--C-:B------:R-:W-:Y:S02]  /*83d0*/  SHF.R.U32.HI R46, RZ, 0x8, R47.reuse ;  /* 0x00000008ff2e7819 */ /* 0x100fe4000001162f */
[----:B----4-:R-:W-:Y:S01]  /*83e0*/  LOP3.LUT R11, R47, 0xff0000ff, RZ, 0xc0, !PT ;  /* 0xff0000ff2f0b7812 */ /* 0x010fe200078ec0ff */
[----:B------:R-:W-:Y:S01]  /*83f0*/  IMAD.SHL.U32 R48, R48, 0x100, RZ ;  /* 0x0000010030307824 */ /* 0x000fe200078e00ff */
[----:B------:R-:W-:Y:S01]  /*8400*/  SHF.R.U32.HI R52, RZ, 0x10, R47 ;  /* 0x00000010ff347819 */ /* 0x000fe2000001162f */
[----:B------:R-:W-:Y:S01]  /*8410*/  IMAD.SHL.U32 R46, R46, 0x100, RZ ;  /* 0x000001002e2e7824 */ /* 0x000fe200078e00ff */
[----:B------:R-:W-:Y:S02]  /*8420*/  LOP3.LUT R47, R49, 0xff0000ff, RZ, 0xc0, !PT ;  /* 0xff0000ff312f7812 */ /* 0x000fe400078ec0ff */
[----:B------:R-:W-:-:S02]  /*8430*/  SHF.R.U32.HI R53, RZ, 0x10, R49 ;  /* 0x00000010ff357819 */ /* 0x000fc40000011631 */
[----:B------:R-:W-:Y:S01]  /*8440*/  LOP3.LUT R12, R47, 0xff00, R48, 0xf8, !PT ;  /* 0x0000ff002f0c7812 */ /* 0x000fe200078ef830 */
[----:B------:R-:W-:Y:S01]  /*8450*/  IMAD.U32 R47, R52, 0x10000, RZ ;  /* 0x00010000342f7824 */ /* 0x000fe200078e00ff */
[----:B------:R-:W-:Y:S02]  /*8460*/  LOP3.LUT R46, R11, 0xff00, R46, 0xf8, !PT ;  /* 0x0000ff000b2e7812 */ /* 0x000fe400078ef82e */
[----:B------:R-:W-:Y:S02]  /*8470*/  SHF.L.U32 R53, R53, 0x10, RZ ;  /* 0x0000001035357819 */ /* 0x000fe400000006ff */
        /* <DEDUP_REMOVED lines=90> */
.L_x_2747:
[----:B------:R-:W-:Y:S05]  /*8a20*/  BSYNC B2 ;  /* 0x0000000000027941 */ /* 0x000fea0003800000 */
.L_x_2746:
[----:B0-----:R0:W-:Y:S02]  /*8a30*/  ST.E.128 desc[UR50][R50.64], R12 ;  /* 0x0000000c32007985 */ /* 0x0011e4000c101d32 */
.L_x_2745:
[----:B------:R-:W-:Y:S05]  /*8a40*/  BSYNC B1 ;  /* 0x0000000000017941 */ /* 0x000fea0003800000 */
.L_x_2744:
[----:B------:R-:W-:-:S13]  /*8a50*/  ISETP.NE.AND P2, PT, R37, RZ, PT ;  /* 0x000000ff2500720c */ /* 0x000fda0003f45270 */
        /* <DEDUP_REMOVED lines=11> */
[----:B0-----:R-:W-:Y:S01]  /*8b10*/  LOP3.LUT R40, R43, 0xff0000ff, RZ, 0xc0, !PT ;  /* 0xff0000ff2b287812 */ /* 0x001fe200078ec0ff */
        /* <DEDUP_REMOVED lines=27> */
[C---:B------:R-:W-:Y:S01]  /*8cd0*/  FMUL.FTZ R48, R13.reuse, R48 ;  /* 0x000000300d307220 */ /* 0x040fe20000410000 */
[----:B------:R-:W-:Y:S01]  /*8ce0*/  F2FP.F16.E4M3.UNPACK_B R90, R90 ;  /* 0x0000005aff5a723e */ /* 0x000fe200020006ff */
[----:B------:R-:W-:Y:S01]  /*8cf0*/  FFMA.FTZ R53, R13, R42, -R50 ;  /* 0x0000002a0d357223 */ /* 0x000fe20000010832 */
[----:B------:R-:W-:Y:S01]  /*8d00*/  F2FP.F16.E4M3.UNPACK_B R13, R12.H1 ;  /* 0x0000000cff0d723e */ /* 0x000fe200030006ff */
        /* <DEDUP_REMOVED lines=10> */
[----:B------:R-:W-:-:S02]  /*8db0*/  HADD2.F32 R91, -RZ, R91.H0_H0 ;  /* 0x2000005bff5b7230 */ /* 0x000fc40000004100 */
[----:B------:R-:W-:Y:S02]  /*8dc0*/  HADD2.F32 R12, -RZ, R12.H1_H1 ;  /* 0x3000000cff0c7230 */ /* 0x000fe40000004100 */
        /* <DEDUP_REMOVED lines=38> */
[----:B------:R-:W-:Y:S01]  /*9030*/  HADD2.F32 R40, -RZ, R45.H0_H0 ;  /* 0x2000002dff287230 */ /* 0x000fe20000004100 */
[----:B------:R-:W-:Y:S01]  /*9040*/  F2FP.SATFINITE.E4M3.F32.PACK_AB_MERGE_C R48, R48, R53, RZ ;  /* 0x000000353030723e */ /* 0x000fe200048070ff */
[----:B------:R-:W-:-:S02]  /*9050*/  HADD2.F32 R14, -RZ, R14.H1_H1 ;  /* 0x3000000eff0e7230 */ /* 0x000fc40000004100 */
[----:B------:R-:W-:Y:S02]  /*9060*/  HADD2.F32 R41, -RZ, R44.H0_H0 ;  /* 0x2000002cff297230 */ /* 0x000fe40000004100 */
[-C--:B------:R-:W-:Y:S01]  /*9070*/  FMUL.FTZ R44, R15, R40.reuse ;  /* 0x000000280f2c7220 */ /* 0x080fe20000410000 */
[C---:B------:R-:W-:Y:S01]  /*9080*/  FMUL.FTZ R40, R13.reuse, R40 ;  /* 0x000000280d287220 */ /* 0x040fe20000410000 */
[-C--:B------:R-:W-:Y:S01]  /*9090*/  FMUL.FTZ R43, R14, R49.reuse ;  /* 0x000000310e2b7220 */ /* 0x080fe20000410000 */
[C---:B------:R-:W-:Y:S01]  /*90a0*/  FMUL.FTZ R49, R12.reuse, R49 ;  /* 0x000000310c317220 */ /* 0x040fe20000410000 */
        /* <DEDUP_REMOVED lines=8> */
.L_x_2749:
[----:B------:R-:W-:Y:S05]  /*9130*/  BSYNC B1 ;  /* 0x0000000000017941 */ /* 0x000fea0003800000 */
.L_x_2748:
[----:B0-----:R0:W-:Y:S01]  /*9140*/  ST.E.128 desc[UR50][R46.64], R12 ;  /* 0x0000000c2e007985 */ /* 0x0011e2000c101d32 */
[----:B------:R-:W-:Y:S05]  /*9150*/  BRA `(.L_x_2727) ;  /* 0x0000006800dc7947 */ /* 0x000fea0003800000 */
.L_x_2693:
        /* <DEDUP_REMOVED lines=43> */
.L_x_2751:
[----:B------:R-:W-:Y:S05]  /*9410*/  BSYNC B1 ;  /* 0x0000000000017941 */ /* 0x000fea0003800000 */
.L_x_2750:
        /* <DEDUP_REMOVED lines=13> */
[----:B-----5:R-:W-:Y:S01]  /*94f0*/  MOV R162, R40 ;  /* 0x0000002800a27202 */ /* 0x020fe20000000f00 */
[----:B------:R-:W-:Y:S01]  /*9500*/  IMAD.MOV.U32 R161, RZ, RZ, R42 ;  /* 0x000000ffffa17224 */ /* 0x000fe200078e002a */
[----:B------:R-:W-:Y:S01]  /*9510*/  CS2R R86, SRZ ;  /* 0x0000000000567805 */ /* 0x000fe2000001ff00 */
[----:B------:R-:W-:Y:S06]  /*9520*/  @P4 BRA `(.L_x_2753) ;  /* 0x00000000007c4947 */ /* 0x000fec0003800000 */
        /* <DEDUP_REMOVED lines=31> */
.L_x_2753:
[----:B------:R-:W-:Y:S05]  /*9720*/  BSYNC B1 ;  /* 0x0000000000017941 */ /* 0x000fea0003800000 */
.L_x_2752:
[----:B------:R-:W-:Y:S01]  /*9730*/  UISETP.NE.AND UP0, UPT, UR48, 0x3, UPT ;  /* 0x000000033000788c */ /* 0x000fe2000bf05270 */
[----:B------:R-:W-:Y:S01]  /*9740*/  IMAD.MOV.U32 R157, RZ, RZ, R44 ;  /* 0x000000ffff9d7224 */ /* 0x000fe200078e002c */
[----:B------:R-:W-:Y:S01]  /*9750*/  MOV R164, R54 ;  /* 0x0000003600a47202 */ /* 0x000fe20000000f00 */
[----:B------:R-:W-:Y:S01]  /*9760*/  IMAD.MOV.U32 R158, RZ, RZ, R46 ;  /* 0x000000ffff9e7224 */ /* 0x000fe200078e002e */
[----:B-----5:R-:W-:Y:S01]  /*9770*/  MOV R141, R68 ;  /* 0x00000044008d7202 */ /* 0x020fe20000000f00 */
[----:B------:R-:W-:Y:S01]  /*9780*/  IMAD.MOV.U32 R152, RZ, RZ, R48 ;  /* 0x000000ffff987224 */ /* 0x000fe200078e0030 */
[----:B------:R-:W-:Y:S01]  /*9790*/  PLOP3.LUT P1, PT, PT, PT, UP0, 0x80, 0x0 ;  /* 0x000000000000781c */ /* 0x000fe20003f2f008 */
[----:B------:R-:W-:Y:S01]  /*97a0*/  IMAD.MOV.U32 R153, RZ, RZ, R50 ;  /* 0x000000ffff997224 */ /* 0x000fe200078e0032 */
[----:B------:R-:W-:Y:S01]  /*97b0*/  MOV R144, R82 ;  /* 0x0000005200907202 */ /* 0x000fe20000000f00 */
        /* <DEDUP_REMOVED lines=17> */
.L_x_2754:
[----:B------:R-:W-:Y:S01]  /*98d0*/  IMAD R95, R19, 0x8, R18 ;  /* 0x00000008135f7824 */ /* 0x000fe200078e0212 */
[----:B------:R-:W-:Y:S01]  /*98e0*/  SHF.L.U32 R96, R199, 0x1f, RZ ;  /* 0x0000001fc7607819 */ /* 0x000fe200000006ff */
[----:B------:R-:W1:Y:S01]  /*98f0*/  LDC R136, c[0x0][0x2f4] ;  /* 0x0000bd00ff887b82 */ /* 0x000e620000000800 */
[----:B------:R-:W-:Y:S02]  /*9900*/  BSSY B1, `(.L_x_2755) ;  /* 0x0000003000017945 */ /* 0x000fe40003800000 */
[----:B------:R-:W2:Y:S02]  /*9910*/  SYNCS.PHASECHK.TRANS64.TRYWAIT P5, [R95+URZ+0x29890], R96 ;  /* 0x029890605f0075a7 */ /* 0x000ea400080a017f */
[----:B--2---:R-:W-:Y:S05]  /*9920*/  @!P5 BRA `(.L_x_2756) ;  /* 0x0000026800f8d947 */ /* 0x004fea0003800000 */
.L_x_3059:
[----:B------:R-:W-:Y:S05]  /*9930*/  BSYNC B1 ;  /* 0x0000000000017941 */ /* 0x000fea0003800000 */
.L_x_2755:
[----:B------:R-:W-:Y:S01]  /*9940*/  UMOV UR4, 0xffffffff ;  /* 0xffffffff00047882 */ /* 0x000fe20000000000 */
[----:B-1----:R-:W-:Y:S02]  /*9950*/  IMAD.IADD R145, R136, 0x1, -R118 ;  /* 0x0000000188917824 */ /* 0x002fe400078e0a76 */
[----:B------:R-:W-:Y:S05]  /*9960*/  BRA.DIV UR4, `(.L_x_2757) ;  /* 0x0000026a04fc7947 */ /* 0x000fea000b800000 */
[----:B------:R1:W3:Y:S04]  /*9970*/  SHFL.IDX PT, R151, R120, RZ, 0x1e1f ;  /* 0x001e1fff78977589 */ /* 0x0002e800000e0000 */
[----:B------:R1:W4:Y:S02]  /*9980*/  SHFL.IDX PT, R11, R121, RZ, 0x1e1f ;  /* 0x001e1fff790b7589 */ /* 0x00032400000e0000 */
.L_x_3063:
        /* <DEDUP_REMOVED lines=11> */
[----:B------:R-:W-:Y:S01]  /*9a40*/  SHF.R.S32.HI R12, RZ, 0x1f, R13 ;  /* 0x0000001fff0c7819 */ /* 0x000fe2000001140d */
[----:B------:R-:W-:-:S03]  /*9a50*/  IMAD.SHL.U32 R165, R13, 0x10, RZ ;  /* 0x000000100da57824 */ /* 0x000fc600078e00ff */
[----:B------:R-:W-:-:S04]  /*9a60*/  LEA.HI R12, R12, R13, RZ, 0x2 ;  /* 0x0000000d0c0c7211 */ /* 0x000fc800078f10ff */
[----:B------:R-:W-:Y:S02]  /*9a70*/  SHF.R.S32.HI R13, RZ, 0x2, R12 ;  /* 0x00000002ff0d7819 */ /* 0x000fe4000001140c */
[----:B------:R-:W-:-:S03]  /*9a80*/  LOP3.LUT R12, R208, 0x30, R165, 0xf8, !PT ;  /* 0x00000030d00c7812 */ /* 0x000fc600078ef8a5 */
[----:B------:R-:W-:Y:S01]  /*9a90*/  IMAD R13, R13, 0x2800, R210 ;  /* 0x000028000d0d7824 */ /* 0x000fe200078e02d2 */
[----:B------:R-:W-:-:S05]  /*9aa0*/  LOP3.LUT R12, R12, R209, RZ, 0x3c, !PT ;  /* 0x000000d10c0c7212 */ /* 0x000fca00078e3cff */
[----:B------:R-:W-:Y:S02]  /*9ab0*/  IMAD.IADD R12, R13, 0x1, R12 ;  /* 0x000000010d0c7824 */ /* 0x000fe400078e020c */
[C---:B------:R-:W-:Y:S02]  /*9ac0*/  IMAD R13, R19.reuse, 0x7800, R134 ;  /* 0x00007800130d7824 */ /* 0x040fe400078e0286 */
[----:B------:R-:W-:-:S03]  /*9ad0*/  IMAD R15, R19, 0x7800, R12 ;  /* 0x00007800130f7824 */ /* 0x000fc600078e020c */
[C---:B------:R-:W-:Y:S01]  /*9ae0*/  IADD3 R13, R18.reuse, R13, RZ ;  /* 0x0000000d120d7210 */ /* 0x040fe20007ffe0ff */
[----:B------:R-:W-:-:S05]  /*9af0*/  IMAD.IADD R88, R18, 0x1, R15 ;  /* 0x0000000112587824 */ /* 0x000fca00078e020f */
[----:B------:R-:W0:Y:S04]  /*9b00*/  LDS.128 R12, [R13+0x1a400] ;  /* 0x01a400000d0c7984 */ /* 0x000e280000000c00 */
[----:B------:R-:W0:Y:S01]  /*9b10*/  LDS.128 R88, [R88+0x1a400] ;  /* 0x01a4000058587984 */ /* 0x000e220000000c00 */
[----:B------:R-:W-:Y:S05]  /*9b20*/  @P2 BRA `(.L_x_2763) ;  /* 0x0000000c00542947 */ /* 0x000fea0003800000 */
[----:B------:R-:W-:Y:S02]  /*9b30*/  SHF.R.U32.HI R42, RZ, 0x8, R53 ;  /* 0x00000008ff2a7819 */ /* 0x000fe40000011635 */
[--C-:B------:R-:W-:Y:S02]  /*9b40*/  SHF.R.U32.HI R40, RZ, 0x10, R55.reuse ;  /* 0x00000010ff287819 */ /* 0x100fe40000011637 */
[----:B------:R-:W-:Y:S01]  /*9b50*/  SHF.R.U32.HI R166, RZ, 0x8, R55 ;  /* 0x00000008ffa67819 */ /* 0x000fe20000011637 */
[----:B------:R-:W-:Y:S01]  /*9b60*/  IMAD.SHL.U32 R170, R42, 0x100, RZ ;  /* 0x000001002aaa7824 */ /* 0x000fe200078e00ff */
        /* <DEDUP_REMOVED lines=9> */
[--C-:B------:R-:W-:Y:S01]  /*9c00*/  SHF.R.U32.HI R41, RZ, 0x10, R43.reuse ;  /* 0x00000010ff297819 */ /* 0x100fe2000001162b */
[----:B------:R-:W-:Y:S01]  /*9c10*/  IMAD.U32 R167, R167, 0x10000, RZ ;  /* 0x00010000a7a77824 */ /* 0x000fe200078e00ff */
[----:B------:R-:W-:Y:S02]  /*9c20*/  SHF.R.U32.HI R42, RZ, 0x8, R43 ;  /* 0x00000008ff2a7819 */ /* 0x000fe4000001162b */
[----:B------:R-:W-:Y:S01]  /*9c30*/  LOP3.LUT R53, R43, 0xff0000ff, RZ, 0xc0, !PT ;  /* 0xff0000ff2b357812 */ /* 0x000fe200078ec0ff */
[----:B------:R-:W-:Y:S01]  /*9c40*/  IMAD.SHL.U32 R43, R55, 0x100, RZ ;  /* 0x00000100372b7824 */ /* 0x000fe200078e00ff */
[----:B------:R-:W-:Y:S01]  /*9c50*/  LOP3.LUT R54, R54, 0xff00, R170, 0xf8, !PT ;  /* 0x0000ff0036367812 */ /* 0x000fe200078ef8aa */
[----:B------:R-:W-:Y:S01]  /*9c60*/  IMAD.U32 R41, R41, 0x10000, RZ ;  /* 0x0001000029297824 */ /* 0x000fe200078e00ff */
[----:B------:R-:W-:-:S02]  /*9c70*/  LOP3.LUT R55, R168, 0xff00, R166, 0xf8, !PT ;  /* 0x0000ff00a8377812 */ /* 0x000fc400078ef8a6 */
[----:B------:R-:W-:Y:S02]  /*9c80*/  LOP3.LUT R43, R169, 0xff00, R43, 0xf8, !PT ;  /* 0x0000ff00a92b7812 */ /* 0x000fe400078ef82b */
[----:B------:R-:W-:Y:S02]  /*9c90*/  LOP3.LUT R168, R54, 0xff0000, R52, 0xf8, !PT ;  /* 0x00ff000036a87812 */ /* 0x000fe400078ef834 */
[----:B------:R-:W-:Y:S02]  /*9ca0*/  LOP3.LUT R54, R43, 0xff0000, R167, 0xf8, !PT ;  /* 0x00ff00002b367812 */ /* 0x000fe400078ef8a7 */
[----:B0-----:R-:W-:Y:S02]  /*9cb0*/  F2FP.F16.E4M3.UNPACK_B R166, R89 ;  /* 0x00000059ffa6723e */ /* 0x001fe400020006ff */
[----:B------:R-:W-:Y:S02]  /*9cc0*/  F2FP.F16.E4M3.UNPACK_B R169, R54 ;  /* 0x00000036ffa9723e */ /* 0x000fe400020006ff */
[----:B------:R-:W-:Y:S01]  /*9cd0*/  F2FP.F16.E4M3.UNPACK_B R43, R13 ;  /* 0x0000000dff2b723e */ /* 0x000fe200020006ff */
[----:B------:R-:W-:Y:S01]  /*9ce0*/  HADD2.F32 R52, -RZ, R166.H0_H0 ;  /* 0x200000a6ff347230 */ /* 0x000fe20000004100 */
[-C--:B------:R-:W-:Y:S01]  /*9cf0*/  F2FP.F16.E4M3.UNPACK_B R170, R168.reuse ;  /* 0x000000a8ffaa723e */ /* 0x080fe200020006ff */
        /* <DEDUP_REMOVED lines=15> */
[-C--:B------:R-:W-:Y:S01]  /*9df0*/  FMUL.FTZ R166, R171, R169.reuse ;  /* 0x000000a9aba67220 */ /* 0x080fe20000410000 */
        /* <DEDUP_REMOVED lines=22> */
[----:B------:R-:W-:Y:S01]  /*9f60*/  FMUL.FTZ R168, R89, R169 ;  /* 0x000000a959a87220 */ /* 0x000fe20000410000 */
        /* <DEDUP_REMOVED lines=63> */
[----:B------:R-:W-:Y:S01]  /*a360*/  FMUL.FTZ R172, R167, R172 ;  /* 0x000000aca7ac7220 */ /* 0x000fe20000410000 */
[----:B------:R-:W-:Y:S01]  /*a370*/  F2FP.SATFINITE.E4M3.F32.PACK_AB_MERGE_C R170, R41, R170, RZ ;  /* 0x000000aa29aa723e */ /* 0x000fe200048070ff */
[-C--:B------:R-:W-:Y:S02]  /*a380*/  FFMA.FTZ R169, R167, R168.reuse, -R169 ;  /* 0x000000a8a7a97223 */ /* 0x080fe400000108a9 */
        /* <DEDUP_REMOVED lines=22> */
[-C--:B------:R-:W-:Y:S01]  /*a4f0*/  FFMA.FTZ R54, R12, R163.reuse, -R54 ;  /* 0x000000a30c367223 */ /* 0x080fe20000010836 */
[----:B------:R-:W-:Y:S01]  /*a500*/  F2FP.F16.E4M3.UNPACK_B R90, R90 ;  /* 0x0000005aff5a723e */ /* 0x000fe200020006ff */
[----:B------:R-:W-:Y:S01]  /*a510*/  FFMA.FTZ R12, R88, R163, R162 ;  /* 0x000000a3580c7223 */ /* 0x000fe200000100a2 */
[----:B------:R-:W-:Y:S01]  /*a520*/  HADD2.F32 R88, -RZ, R55.H0_H0 ;  /* 0x20000037ff587230 */ /* 0x000fe20000004100 */
[----:B------:R-:W-:Y:S01]  /*a530*/  F2FP.F16.E4M3.UNPACK_B R164, R164 ;  /* 0x000000a4ffa4723e */ /* 0x000fe200020006ff */
[----:B------:R-:W-:Y:S01]  /*a540*/  HADD2.F32 R163, -RZ, R89.H0_H0 ;  /* 0x20000059ffa37230 */ /* 0x000fe20000004100 */
[----:B------:R-:W-:Y:S01]  /*a550*/  F2FP.SATFINITE.E4M3.F32.PACK_AB_MERGE_C R167, R54, R167, R53 ;  /* 0x000000a736a7723e */ /* 0x000fe20004807035 */
[----:B------:R-:W-:Y:S01]  /*a560*/  IMAD.MOV.U32 R53, RZ, RZ, R14 ;  /* 0x000000ffff357224 */ /* 0x000fe200078e000e */
[-C--:B------:R-:W-:Y:S01]  /*a570*/  F2FP.F16.E4M3.UNPACK_B R14, R161.reuse.H1 ;  /* 0x000000a1ff0e723e */ /* 0x080fe200030006ff */
[----:B------:R-:W-:Y:S01]  /*a580*/  HADD2.F32 R55, -RZ, R55.H1_H1 ;  /* 0x30000037ff377230 */ /* 0x000fe20000004100 */
[----:B------:R-:W-:Y:S01]  /*a590*/  F2FP.F16.E4M3.UNPACK_B R161, R161 ;  /* 0x000000a1ffa1723e */ /* 0x000fe200020006ff */
[----:B------:R-:W-:Y:S01]  /*a5a0*/  HADD2.F32 R89, -RZ, R89.H1_H1 ;  /* 0x30000059ff597230 */ /* 0x000fe20000004100 */
[-C--:B------:R-:W-:Y:S01]  /*a5b0*/  F2FP.F16.E4M3.UNPACK_B R54, R53.reuse.H1 ;  /* 0x00000035ff36723e */ /* 0x080fe200030006ff */
[--C-:B------:R-:W-:Y:S01]  /*a5c0*/  HADD2.F32 R173, -RZ, R14.reuse.H0_H0 ;  /* 0x2000000effad7230 */ /* 0x100fe20000004100 */
[----:B------:R-:W-:Y:S01]  /*a5d0*/  F2FP.F16.E4M3.UNPACK_B R53, R53 ;  /* 0x00000035ff35723e */ /* 0x000fe200020006ff */
[----:B------:R-:W-:Y:S01]  /*a5e0*/  HADD2.F32 R14, -RZ, R14.H1_H1 ;  /* 0x3000000eff0e7230 */ /* 0x000fe20000004100 */
[----:B------:R-:W-:Y:S01]  /*a5f0*/  F2FP.SATFINITE.E4M3.F32.PACK_AB_MERGE_C R40, R40, R172, RZ ;  /* 0x000000ac2828723e */ /* 0x000fe200048070ff */
[----:B------:R-:W-:-:S02]  /*a600*/  HADD2.F32 R162, -RZ, R54.H0_H0 ;  /* 0x20000036ffa27230 */ /* 0x000fc40000004100 */
[-C--:B------:R-:W-:Y:S01]  /*a610*/  FMUL.FTZ R169, R88, R173.reuse ;  /* 0x000000ad58a97220 */ /* 0x080fe20000410000 */
[----:B------:R-:W-:Y:S01]  /*a620*/  HADD2.F32 R54, -RZ, R54.H1_H1 ;  /* 0x30000036ff367230 */ /* 0x000fe20000004100 */
[----:B------:R-:W-:Y:S01]  /*a630*/  F2FP.SATFINITE.E4M3.F32.PACK_AB_MERGE_C R40, R12, R168, R40 ;  /* 0x000000a80c28723e */ /* 0x000fe20004807028 */
[----:B------:R-:W-:Y:S02]  /*a640*/  IMAD.MOV.U32 R12, RZ, RZ, R167 ;  /* 0x000000ffff0c7224 */ /* 0x000fe400078e00a7 */
[C---:B------:R-:W-:Y:S01]  /*a650*/  FMUL.FTZ R173, R162.reuse, R173 ;  /* 0x000000ada2ad7220 */ /* 0x040fe20000410000 */
[----:B------:R-:W-:-:S03]  /*a660*/  FFMA.FTZ R169, R162, R163, -R169 ;  /* 0x000000a3a2a97223 */ /* 0x000fc600000108a9 */
[----:B------:R-:W-:Y:S01]  /*a670*/  FFMA.FTZ R173, R88, R163, R173 ;  /* 0x000000a358ad7223 */ /* 0x000fe200000100ad */
[CC--:B------:R-:W-:Y:S01]  /*a680*/  FMUL.FTZ R88, R55.reuse, R14.reuse ;  /* 0x0000000e37587220 */ /* 0x0c0fe20000410000 */
[C---:B------:R-:W-:Y:S01]  /*a690*/  FMUL.FTZ R14, R54.reuse, R14 ;  /* 0x0000000e360e7220 */ /* 0x040fe20000410000 */
[----:B------:R-:W-:Y:S02]  /*a6a0*/  HADD2.F32 R163, -RZ, R161.H0_H0 ;  /* 0x200000a1ffa37230 */ /* 0x000fe40000004100 */
[-C--:B------:R-:W-:Y:S01]  /*a6b0*/  FFMA.FTZ R54, R54, R89.reuse, -R88 ;  /* 0x0000005936367223 */ /* 0x080fe20000010858 */
[----:B------:R-:W-:Y:S01]  /*a6c0*/  FFMA.FTZ R14, R55, R89, R14 ;  /* 0x00000059370e7223 */ /* 0x000fe2000001000e */
[----:B------:R-:W-:Y:S02]  /*a6d0*/  HADD2.F32 R55, -RZ, R90.H0_H0 ;  /* 0x2000005aff377230 */ /* 0x000fe40000004100 */
        /* <DEDUP_REMOVED lines=12> */
[----:B------:R-:W-:Y:S01]  /*a7a0*/  F2FP.SATFINITE.E4M3.F32.PACK_AB_MERGE_C R14, R14, R173, RZ ;  /* 0x000000ad0e0e723e */ /* 0x000fe200048070ff */
[----:B------:R-:W-:Y:S01]  /*a7b0*/  FMUL.FTZ R161, R53, R161 ;  /* 0x000000a135a17220 */ /* 0x000fe20000410000 */
[----:B------:R-:W-:Y:S01]  /*a7c0*/  F2FP.SATFINITE.E4M3.F32.PACK_AB_MERGE_C R89, R43, R52, R13 ;  /* 0x000000342b59723e */ /* 0x000fe2000480700d */
[----:B------:R-:W-:Y:S01]  /*a7d0*/  FFMA.FTZ R55, R53, R164, -R55 ;  /* 0x000000a435377223 */ /* 0x000fe20000010837 */
[----:B------:R-:W-:Y:S01]  /*a7e0*/  MOV R13, R166 ;  /* 0x000000a6000d7202 */ /* 0x000fe20000000f00 */
[----:B------:R-:W-:Y:S01]  /*a7f0*/  FFMA.FTZ R161, R90, R164, R161 ;  /* 0x000000a45aa17223 */ /* 0x000fe200000100a1 */
[----:B------:R-:W-:Y:S02]  /*a800*/  IMAD.MOV.U32 R88, RZ, RZ, R40 ;  /* 0x000000ffff587224 */ /* 0x000fe400078e0028 */
[----:B------:R-:W-:Y:S02]  /*a810*/  F2FP.SATFINITE.E4M3.F32.PACK_AB_MERGE_C R54, R55, R162, R54 ;  /* 0x000000a23736723e */ /* 0x000fe40004807036 */
[----:B------:R-:W-:-:S02]  /*a820*/  F2FP.SATFINITE.E4M3.F32.PACK_AB_MERGE_C R161, R161, R163, R14 ;  /* 0x000000a3a1a1723e */ /* 0x000fc4000480700e */
[----:B------:R-:W-:Y:S01]  /*a830*/  F2FP.SATFINITE.E4M3.F32.PACK_AB_MERGE_C R55, R42, R174, R91 ;  /* 0x000000ae2a37723e */ /* 0x000fe2000480705b */
[----:B------:R-:W-:Y:S01]  /*a840*/  IMAD.MOV.U32 R14, RZ, RZ, R54 ;  /* 0x000000ffff0e7224 */ /* 0x000fe200078e0036 */
[----:B------:R-:W-:Y:S01]  /*a850*/  F2FP.SATFINITE.E4M3.F32.PACK_AB_MERGE_C R91, R15, R171, R170 ;  /* 0x000000ab0f5b723e */ /* 0x000fe200048070aa */
[----:B------:R-:W-:Y:S02]  /*a860*/  IMAD.MOV.U32 R90, RZ, RZ, R161 ;  /* 0x000000ffff5a7224 */ /* 0x000fe400078e00a1 */
[----:B------:R-:W-:-:S07]  /*a870*/  IMAD.MOV.U32 R15, RZ, RZ, R55 ;  /* 0x000000ffff0f7224 */ /* 0x000fce00078e0037 */
.L_x_2763:
[----:B------:R-:W-:Y:S05]  /*a880*/  BSYNC B3 ;  /* 0x0000000000037941 */ /* 0x000fea0003800000 */
.L_x_2762:
[----:B----4-:R-:W-:-:S05]  /*a890*/  IADD3 R40, P2, R29, R11, RZ ;  /* 0x0000000b1d287210 */ /* 0x010fca0007f5e0ff */
[----:B---3--:R-:W-:Y:S01]  /*a8a0*/  IMAD.X R41, R151, 0x1, R112, P2 ;  /* 0x0000000197297824 */ /* 0x008fe200010e0670 */
[----:B------:R-:W-:-:S04]  /*a8b0*/  ISETP.GE.AND P2, PT, R165, R136, PT ;  /* 0x00000088a500720c */ /* 0x000fc80003f46270 */
[----:B0-----:R0:W-:Y:S09]  /*a8c0*/  ST.E.128 desc[UR50][R40.64], R12 ;  /* 0x0000000c28007985 */ /* 0x0011f2000c101d32 */
[----:B------:R-:W-:-:S04]  /*a8d0*/  @!P2 IADD3 R42, P5, R11, R165, RZ ;  /* 0x000000a50b2aa210 */ /* 0x000fc80007fbe0ff */
[----:B------:R-:W-:-:S05]  /*a8e0*/  @!P2 LEA.HI.X.SX32 R43, R165, R151, 0x1, P5 ;  /* 0x00000097a52ba211 */ /* 0x000fca00028f0eff */
[----:B------:R0:W-:Y:S04]  /*a8f0*/  @!P2 ST.E.128 desc[UR50][R42.64], R88 ;  /* 0x000000582a00a985 */ /* 0x0001e8000c101d32 */
.L_x_2761:
[----:B------:R-:W-:Y:S05]  /*a900*/  BSYNC B2 ;  /* 0x0000000000027941 */ /* 0x000fea0003800000 */
.L_x_2760:
        /* <DEDUP_REMOVED lines=22> */
[----:B------:R-:W0:Y:S01]  /*aa70*/  LDS.128 R40, [R40+0x1a400] ;  /* 0x01a4000028287984 */ /* 0x000e220000000c00 */
[----:B------:R-:W-:Y:S05]  /*aa80*/  @P2 BRA `(.L_x_2767) ;  /* 0x0000000c00482947 */ /* 0x000fea0003800000 */
[----:B------:R-:W-:Y:S02]  /*aa90*/  SHF.R.U32.HI R54, RZ, 0x8, R57 ;  /* 0x00000008ff367819 */ /* 0x000fe40000011639 */
[----:B------:R-:W-:Y:S02]  /*aaa0*/  SHF.R.U32.HI R58, RZ, 0x8, R45 ;  /* 0x00000008ff3a7819 */ /* 0x000fe4000001162d */
[----:B------:R-:W-:Y:S02]  /*aab0*/  SHF.R.U32.HI R55, RZ, 0x8, R59 ;  /* 0x00000008ff377819 */ /* 0x000fe4000001163b */
[----:B------:R-:W-:Y:S01]  /*aac0*/  SHF.R.U32.HI R53, RZ, 0x10, R57 ;  /* 0x00000010ff357819 */ /* 0x000fe20000011639 */
[----:B------:R-:W-:Y:S01]  /*aad0*/  IMAD.SHL.U32 R58, R58, 0x100, RZ ;  /* 0x000001003a3a7824 */ /* 0x000fe200078e00ff */
[----:B------:R-:W-:Y:S01]  /*aae0*/  LOP3.LUT R88, R59, 0xff0000ff, RZ, 0xc0, !PT ;  /* 0xff0000ff3b587812 */ /* 0x000fe200078ec0ff */
[----:B------:R-:W-:Y:S01]  /*aaf0*/  IMAD.SHL.U32 R55, R55, 0x100, RZ ;  /* 0x0000010037377824 */ /* 0x000fe200078e00ff */
[----:B------:R-:W-:Y:S01]  /*ab00*/  SHF.R.U32.HI R44, RZ, 0x10, R59 ;  /* 0x00000010ff2c7819 */ /* 0x000fe2000001163b */
[----:B------:R-:W-:Y:S01]  /*ab10*/  IMAD.SHL.U32 R59, R54, 0x100, RZ ;  /* 0x00000100363b7824 */ /* 0x000fe200078e00ff */
[----:B------:R-:W-:Y:S01]  /*ab20*/  LOP3.LUT R46, R57, 0xff0000ff, RZ, 0xc0, !PT ;  /* 0xff0000ff392e7812 */ /* 0x000fe200078ec0ff */
[----:B------:R-:W-:Y:S01]  /*ab30*/  IMAD.U32 R53, R53, 0x10000, RZ ;  /* 0x0001000035357824 */ /* 0x000fe200078e00ff */
[----:B------:R-:W-:-:S02]  /*ab40*/  LOP3.LUT R57, R45, 0xff0000ff, RZ, 0xc0, !PT ;  /* 0xff0000ff2d397812 */ /* 0x000fc400078ec0ff */
[----:B------:R-:W-:Y:S02]  /*ab50*/  SHF.R.U32.HI R45, RZ, 0x10, R45 ;  /* 0x00000010ff2d7819 */ /* 0x000fe4000001162d */
[----:B------:R-:W-:Y:S02]  /*ab60*/  LOP3.LUT R46, R46, 0xff00, R59, 0xf8, !PT ;  /* 0x0000ff002e2e7812 */ /* 0x000fe400078ef83b */
[----:B------:R-:W-:Y:S02]  /*ab70*/  LOP3.LUT R57, R57, 0xff00, R58, 0xf8, !PT ;  /* 0x0000ff0039397812 */ /* 0x000fe400078ef83a */
[----:B------:R-:W-:Y:S02]  /*ab80*/  SHF.L.U32 R58, R45, 0x10, RZ ;  /* 0x000000102d3a7819 */ /* 0x000fe400000006ff */
        /* <DEDUP_REMOVED lines=31> */
[----:B------:R-:W-:-:S02]  /*ad80*/  HADD2.F32 R13, -RZ, R41.H0_H0 ;  /* 0x20000029ff0d7230 */ /* 0x000fc40000004100 */
[----:B------:R-:W-:Y:S02]  /*ad90*/  HADD2.F32 R91, -RZ, R59.H0_H0 ;  /* 0x2000003bff5b7230 */ /* 0x000fe40000004100 */
[----:B------:R-:W-:Y:S02]  /*ada0*/  HADD2.F32 R53, -RZ, R89.H0_H0 ;  /* 0x20000059ff357230 */ /* 0x000fe40000004100 */
[----:B------:R-:W-:Y:S02]  /*adb0*/  HADD2.F32 R41, -RZ, R41.H1_H1 ;  /* 0x30000029ff297230 */ /* 0x000fe40000004100 */
[-C--:B------:R-:W-:Y:S01]  /*adc0*/  FMUL.FTZ R161, R13, R91.reuse ;  /* 0x0000005b0da17220 */ /* 0x080fe20000410000 */
[----:B------:R-:W-:Y:S02]  /*add0*/  HADD2.F32 R59, -RZ, R59.H1_H1 ;  /* 0x3000003bff3b7230 */ /* 0x000fe40000004100 */
[----:B------:R-:W-:Y:S01]  /*ade0*/  FMUL.FTZ R91, R53, R91 ;  /* 0x0000005b355b7220 */ /* 0x000fe20000410000 */
[----:B------:R-:W-:-:S02]  /*adf0*/  HADD2.F32 R89, -RZ, R89.H1_H1 ;  /* 0x30000059ff597230 */ /* 0x000fc40000004100 */
[-C--:B------:R-:W-:Y:S01]  /*ae00*/  FFMA.FTZ R53, R53, R90.reuse, -R161 ;  /* 0x0000005a35357223 */ /* 0x080fe200000108a1 */
[----:B------:R-:W-:Y:S02]  /*ae10*/  HADD2.F32 R55, -RZ, R55.H1_H1 ;  /* 0x30000037ff377230 */ /* 0x000fe40000004100 */
[----:B------:R-:W-:Y:S01]  /*ae20*/  FFMA.FTZ R13, R13, R90, R91 ;  /* 0x0000005a0d0d7223 */ /* 0x000fe2000001005b */
[-C--:B------:R-:W-:Y:S01]  /*ae30*/  FMUL.FTZ R90, R41, R59.reuse ;  /* 0x0000003b295a7220 */ /* 0x080fe20000410000 */
[----:B------:R-:W-:Y:S01]  /*ae40*/  FMUL.FTZ R91, R89, R59 ;  /* 0x0000003b595b7220 */ /* 0x000fe20000410000 */
[----:B------:R-:W-:Y:S02]  /*ae50*/  IMAD.U32 R47, R47, 0x10000, RZ ;  /* 0x000100002f2f7824 */ /* 0x000fe400078e00ff */
[-C--:B------:R-:W-:Y:S01]  /*ae60*/  FFMA.FTZ R59, R89, R55.reuse, -R90 ;  /* 0x00000037593b7223 */ /* 0x080fe2000001085a */
[----:B------:R-:W-:Y:S01]  /*ae70*/  FFMA.FTZ R55, R41, R55, R91 ;  /* 0x0000003729377223 */ /* 0x000fe2000001005b */
[----:B------:R-:W-:-:S03]  /*ae80*/  IMAD.SHL.U32 R41, R54, 0x100, RZ ;  /* 0x0000010036297824 */ /* 0x000fc600078e00ff */
[----:B------:R-:W-:Y:S02]  /*ae90*/  F2FP.SATFINITE.E4M3.F32.PACK_AB_MERGE_C R53, R59, R53, RZ ;  /* 0x000000353b35723e */ /* 0x000fe400048070ff */
[----:B------:R-:W-:Y:S01]  /*aea0*/  LOP3.LUT R56, R56, 0xff00, R41, 0xf8, !PT ;  /* 0x0000ff0038387812 */ /* 0x000fe200078ef829 */
[----:B------:R-:W-:Y:S01]  /*aeb0*/  IMAD.U32 R41, R44, 0x10000, RZ ;  /* 0x000100002c297824 */ /* 0x000fe200078e00ff */
[-C--:B------:R-:W-:Y:S02]  /*aec0*/  F2FP.F16.E4M3.UNPACK_B R44, R43.reuse ;  /* 0x0000002bff2c723e */ /* 0x080fe400020006ff */
[----:B------:R-:W-:Y:S02]  /*aed0*/  F2FP.F16.E4M3.UNPACK_B R43, R43.H1 ;  /* 0x0000002bff2b723e */ /* 0x000fe400030006ff */
[----:B------:R-:W-:Y:S01]  /*aee0*/  LOP3.LUT R54, R88, 0xff0000, R41, 0xf8, !PT ;  /* 0x00ff000058367812 */ /* 0x000fe200078ef829 */
[----:B------:R-:W-:Y:S01]  /*aef0*/  HADD2.F32 R90, -RZ, R44.H0_H0 ;  /* 0x2000002cff5a7230 */ /* 0x000fe20000004100 */
[----:B------:R-:W-:Y:S01]  /*af00*/  LOP3.LUT R41, R56, 0xff0000, R47, 0xf8, !PT ;  /* 0x00ff000038297812 */ /* 0x000fe200078ef82f */
[----:B------:R-:W-:Y:S01]  /*af10*/  IMAD.MOV.U32 R56, RZ, RZ, R15 ;  /* 0x000000ffff387224 */ /* 0x000fe200078e000f */
[----:B------:R-:W-:-:S02]  /*af20*/  F2FP.F16.E4M3.UNPACK_B R89, R54 ;  /* 0x00000036ff59723e */ /* 0x000fc400020006ff */
[-C--:B------:R-:W-:Y:S02]  /*af30*/  F2FP.F16.E4M3.UNPACK_B R88, R41.reuse ;  /* 0x00000029ff58723e */ /* 0x080fe400020006ff */
[----:B------:R-:W-:Y:S01]  /*af40*/  F2FP.F16.E4M3.UNPACK_B R15, R56 ;  /* 0x00000038ff0f723e */ /* 0x000fe200020006ff */
[----:B------:R-:W-:Y:S01]  /*af50*/  HADD2.F32 R91, -RZ, R89.H0_H0 ;  /* 0x20000059ff5b7230 */ /* 0x000fe20000004100 */
[----:B------:R-:W-:Y:S01]  /*af60*/  F2FP.F16.E4M3.UNPACK_B R41, R41.H1 ;  /* 0x00000029ff29723e */ /* 0x000fe200030006ff */
[--C-:B------:R-:W-:Y:S01]  /*af70*/  HADD2.F32 R47, -RZ, R88.reuse.H0_H0 ;  /* 0x20000058ff2f7230 */ /* 0x100fe20000004100 */
[----:B------:R-:W-:Y:S01]  /*af80*/  F2FP.F16.E4M3.UNPACK_B R54, R54.H1 ;  /* 0x00000036ff36723e */ /* 0x000fe200030006ff */
[--C-:B------:R-:W-:Y:S01]  /*af90*/  HADD2.F32 R161, -RZ, R15.reuse.H0_H0 ;  /* 0x2000000fffa17230 */ /* 0x100fe20000004100 */
[----:B------:R-:W-:Y:S01]  /*afa0*/  F2FP.SATFINITE.E4M3.F32.PACK_AB_MERGE_C R57, R57, R58, R53 ;  /* 0x0000003a3939723e */ /* 0x000fe20004807035 */
[----:B------:R-:W-:Y:S02]  /*afb0*/  HADD2.F32 R88, -RZ, R88.H1_H1 ;  /* 0x30000058ff587230 */ /* 0x000fe40000004100 */
[----:B------:R-:W-:Y:S01]  /*afc0*/  FMUL.FTZ R162, R90, R47 ;  /* 0x0000002f5aa27220 */ /* 0x000fe20000410000 */
[----:B------:R-:W-:-:S02]  /*afd0*/  HADD2.F32 R15, -RZ, R15.H1_H1 ;  /* 0x3000000fff0f7230 */ /* 0x000fc40000004100 */
[C---:B------:R-:W-:Y:S01]  /*afe0*/  FMUL.FTZ R47, R161.reuse, R47 ;  /* 0x0000002fa12f7220 */ /* 0x040fe20000410000 */
[----:B------:R-:W-:Y:S02]  /*aff0*/  HADD2.F32 R89, -RZ, R89.H1_H1 ;  /* 0x30000059ff597230 */ /* 0x000fe40000004100 */
[-C--:B------:R-:W-:Y:S01]  /*b000*/  FFMA.FTZ R162, R161, R91.reuse, -R162 ;  /* 0x0000005ba1a27223 */ /* 0x080fe200000108a2 */
[----:B------:R-:W-:Y:S01]  /*b010*/  F2FP.F16.E4M3.UNPACK_B R53, R40.H1 ;  /* 0x00000028ff35723e */ /* 0x000fe200030006ff */
[----:B------:R-:W-:Y:S01]  /*b020*/  FFMA.FTZ R90, R90, R91, R47 ;  /* 0x0000005b5a5a7223 */ /* 0x000fe2000001002f */
[----:B------:R-:W-:Y:S01]  /*b030*/  HADD2.F32 R47, -RZ, R44.H1_H1 ;  /* 0x3000002cff2f7230 */ /* 0x000fe20000004100 */
[----:B------:R-:W-:Y:S01]  /*b040*/  F2FP.SATFINITE.E4M3.F32.PACK_AB_MERGE_C R13, R55, R13, RZ ;  /* 0x0000000d370d723e */ /* 0x000fe200048070ff */
[--C-:B------:R-:W-:Y:S01]  /*b050*/  HADD2.F32 R91, -RZ, R41.reuse.H0_H0 ;  /* 0x20000029ff5b7230 */ /* 0x100fe20000004100 */
[----:B------:R-:W-:Y:S01]  /*b060*/  F2FP.F16.E4M3.UNPACK_B R55, R159.H1 ;  /* 0x0000009fff37723e */ /* 0x000fe200030006ff */
[----:B------:R-:W-:-:S02]  /*b070*/  HADD2.F32 R41, -RZ, R41.H1_H1 ;  /* 0x30000029ff297230 */ /* 0x000fc40000004100 */
[----:B------:R-:W-:Y:S01]  /*b080*/  FMUL.FTZ R44, R47, R88 ;  /* 0x000000582f2c7220 */ /* 0x000fe20000410000 */
[----:B------:R-:W-:Y:S01]  /*b090*/  F2FP.F16.E4M3.UNPACK_B R40, R40 ;  /* 0x00000028ff28723e */ /* 0x000fe200020006ff */
[----:B------:R-:W-:Y:S02]  /*b0a0*/  HADD2.F32 R59, -RZ, R55.H0_H0 ;  /* 0x20000037ff3b7230 */ /* 0x000fe40000004100 */
[C---:B------:R-:W-:Y:S01]  /*b0b0*/  FFMA.FTZ R44, R15.reuse, R89, -R44 ;  /* 0x000000590f2c7223 */ /* 0x040fe2000001082c */
        /* <DEDUP_REMOVED lines=11> */
[----:B------:R-:W-:Y:S02]  /*b170*/  HADD2.F32 R55, -RZ, R55.H1_H1 ;  /* 0x30000037ff377230 */ /* 0x000fe40000004100 */
[C---:B------:R-:W-:Y:S01]  /*b180*/  FFMA.FTZ R161, R89.reuse, R88, -R161 ;  /* 0x0000005859a17223 */ /* 0x040fe200000108a1 */
[----:B------:R-:W-:-:S04]  /*b190*/  FMUL.FTZ R89, R89, R91 ;  /* 0x0000005b59597220 */ /* 0x000fc80000410000 */
        /* <DEDUP_REMOVED lines=19> */
[-C--:B------:R-:W-:Y:S01]  /*b2d0*/  FFMA.FTZ R88, R58, R59.reuse, -R88 ;  /* 0x0000003b3a587223 */ /* 0x080fe20000010858 */
        /* <DEDUP_REMOVED lines=24> */
[----:B------:R-:W-:Y:S01]  /*b460*/  FFMA.FTZ R53, R12, R159, -R53 ;  /* 0x0000009f0c357223 */ /* 0x000fe20000010835 */
[----:B------:R-:W-:Y:S01]  /*b470*/  F2FP.SATFINITE.E4M3.F32.PACK_AB_MERGE_C R41, R41, R91, RZ ;  /* 0x0000005b2929723e */ /* 0x000fe200048070ff */
[----:B------:R-:W-:Y:S01]  /*b480*/  FFMA.FTZ R12, R40, R159, R157 ;  /* 0x0000009f280c7223 */ /* 0x000fe2000001009d */
[----:B------:R-:W-:Y:S01]  /*b490*/  IMAD.MOV.U32 R40, RZ, RZ, R14 ;  /* 0x000000ffff287224 */ /* 0x000fe200078e000e */
[----:B------:R-:W-:Y:S01]  /*b4a0*/  F2FP.F16.E4M3.UNPACK_B R14, R158.H1 ;  /* 0x0000009eff0e723e */ /* 0x000fe200030006ff */
[----:B------:R-:W-:Y:S01]  /*b4b0*/  HADD2.F32 R157, -RZ, R55.H0_H0 ;  /* 0x20000037ff9d7230 */ /* 0x000fe20000004100 */
[----:B------:R-:W-:Y:S01]  /*b4c0*/  F2FP.SATFINITE.E4M3.F32.PACK_AB_MERGE_C R58, R53, R58, R47 ;  /* 0x0000003a353a723e */ /* 0x000fe2000480702f */
[----:B------:R-:W-:Y:S01]  /*b4d0*/  IMAD.MOV.U32 R15, RZ, RZ, R43 ;  /* 0x000000ffff0f7224 */ /* 0x000fe200078e002b */
        /* <DEDUP_REMOVED lines=15> */
[-C--:B------:R-:W-:Y:S01]  /*b5d0*/  FMUL.FTZ R88, R53, R14.reuse ;  /* 0x0000000e35587220 */ /* 0x080fe20000410000 */
[----:B------:R-:W-:Y:S01]  /*b5e0*/  FFMA.FTZ R161, R54, R157, R161 ;  /* 0x0000009d36a17223 */ /* 0x000fe200000100a1 */
[----:B------:R-:W-:Y:S02]  /*b5f0*/  HADD2.F32 R54, -RZ, R55.H1_H1 ;  /* 0x30000037ff367230 */ /* 0x000fe40000004100 */
[----:B------:R-:W-:Y:S01]  /*b600*/  FMUL.FTZ R14, R47, R14 ;  /* 0x0000000e2f0e7220 */ /* 0x000fe20000410000 */
[----:B------:R-:W-:-:S02]  /*b610*/  HADD2.F32 R157, -RZ, R158.H0_H0 ;  /* 0x2000009eff9d7230 */ /* 0x000fc40000004100 */
[----:B------:R-:W-:Y:S02]  /*b620*/  HADD2.F32 R55, -RZ, R40.H0_H0 ;  /* 0x20000028ff377230 */ /* 0x000fe40000004100 */
[-C--:B------:R-:W-:Y:S01]  /*b630*/  FFMA.FTZ R14, R53, R54.reuse, R14 ;  /* 0x00000036350e7223 */ /* 0x080fe2000001000e */
[----:B------:R-:W-:Y:S02]  /*b640*/  HADD2.F32 R53, -RZ, R42.H0_H0 ;  /* 0x2000002aff357230 */ /* 0x000fe40000004100 */
[----:B------:R-:W-:Y:S01]  /*b650*/  FFMA.FTZ R47, R47, R54, -R88 ;  /* 0x000000362f2f7223 */ /* 0x000fe20000010858 */
[----:B------:R-:W-:Y:S02]  /*b660*/  HADD2.F32 R54, -RZ, R160.H0_H0 ;  /* 0x200000a0ff367230 */ /* 0x000fe40000004100 */
[----:B------:R-:W-:Y:S02]  /*b670*/  HADD2.F32 R158, -RZ, R158.H1_H1 ;  /* 0x3000009eff9e7230 */ /* 0x000fe40000004100 */
[-C--:B------:R-:W-:Y:S01]  /*b680*/  FMUL.FTZ R88, R53, R157.reuse ;  /* 0x0000009d35587220 */ /* 0x080fe20000410000 */
[----:B------:R-:W-:Y:S01]  /*b690*/  FMUL.FTZ R157, R55, R157 ;  /* 0x0000009d379d7220 */ /* 0x000fe20000410000 */
[----:B------:R-:W-:Y:S01]  /*b6a0*/  HADD2.F32 R160, -RZ, R160.H1_H1 ;  /* 0x300000a0ffa07230 */ /* 0x000fe20000004100 */
[----:B------:R-:W-:Y:S01]  /*b6b0*/  F2FP.SATFINITE.E4M3.F32.PACK_AB_MERGE_C R47, R47, R159, RZ ;  /* 0x0000009f2f2f723e */ /* 0x000fe200048070ff */
[-C--:B------:R-:W-:Y:S01]  /*b6c0*/  FFMA.FTZ R88, R55, R54.reuse, -R88 ;  /* 0x0000003637587223 */ /* 0x080fe20000010858 */
[----:B------:R-:W-:Y:S01]  /*b6d0*/  FFMA.FTZ R157, R53, R54, R157 ;  /* 0x00000036359d7223 */ /* 0x000fe2000001009d */
[----:B------:R-:W-:Y:S01]  /*b6e0*/  HADD2.F32 R53, -RZ, R42.H1_H1 ;  /* 0x3000002aff357230 */ /* 0x000fe20000004100 */
[----:B------:R-:W-:Y:S01]  /*b6f0*/  F2FP.SATFINITE.E4M3.F32.PACK_AB_MERGE_C R161, R14, R161, RZ ;  /* 0x000000a10ea1723e */ /* 0x000fe200048070ff */
[----:B------:R-:W-:-:S03]  /*b700*/  HADD2.F32 R55, -RZ, R40.H1_H1 ;  /* 0x30000028ff377230 */ /* 0x000fc60000004100 */
[-C--:B------:R-:W-:Y:S02]  /*b710*/  FMUL.FTZ R40, R53, R158.reuse ;  /* 0x0000009e35287220 */ /* 0x080fe40000410000 */
[C---:B------:R-:W-:Y:S02]  /*b720*/  FMUL.FTZ R158, R55.reuse, R158 ;  /* 0x0000009e379e7220 */ /* 0x040fe40000410000 */
[-C--:B------:R-:W-:Y:S01]  /*b730*/  FFMA.FTZ R55, R55, R160.reuse, -R40 ;  /* 0x000000a037377223 */ /* 0x080fe20000010828 */
[----:B------:R-:W-:Y:S01]  /*b740*/  F2FP.SATFINITE.E4M3.F32.PACK_AB_MERGE_C R40, R12, R59, R41 ;  /* 0x0000003b0c28723e */ /* 0x000fe20004807029 */
[----:B------:R-:W-:Y:S01]  /*b750*/  FFMA.FTZ R160, R53, R160, R158 ;  /* 0x000000a035a07223 */ /* 0x000fe2000001009e */
[----:B------:R-:W-:Y:S01]  /*b760*/  F2FP.SATFINITE.E4M3.F32.PACK_AB_MERGE_C R41, R45, R46, R13 ;  /* 0x0000002e2d29723e */ /* 0x000fe2000480700d */
[----:B------:R-:W-:Y:S01]  /*b770*/  IMAD.MOV.U32 R12, RZ, RZ, R58 ;  /* 0x000000ffff0c7224 */ /* 0x000fe200078e003a */
[----:B------:R-:W-:Y:S02]  /*b780*/  F2FP.SATFINITE.E4M3.F32.PACK_AB_MERGE_C R14, R55, R88, R47 ;  /* 0x00000058370e723e */ /* 0x000fe4000480702f */
[----:B------:R-:W-:-:S02]  /*b790*/  F2FP.SATFINITE.E4M3.F32.PACK_AB_MERGE_C R42, R160, R157, R161 ;  /* 0x0000009da02a723e */ /* 0x000fc400048070a1 */
[----:B------:R-:W-:-:S07]  /*b7a0*/  MOV R13, R57 ;  /* 0x00000039000d7202 */ /* 0x000fce0000000f00 */
.L_x_2767:
[----:B------:R-:W-:Y:S05]  /*b7b0*/  BSYNC B3 ;  /* 0x0000000000037941 */ /* 0x000fea0003800000 */
.L_x_2766:
[----:B----4-:R-:W-:-:S05]  /*b7c0*/  IADD3 R44, P2, R30, R11, RZ ;  /* 0x0000000b1e2c7210 */ /* 0x010fca0007f5e0ff */
[----:B---3--:R-:W-:Y:S01]  /*b7d0*/  IMAD.X R45, R151, 0x1, R111, P2 ;  /* 0x00000001972d7824 */ /* 0x008fe200010e066f */
[----:B------:R-:W-:-:S04]  /*b7e0*/  ISETP.GE.AND P2, PT, R52, R136, PT ;  /* 0x000000883400720c */ /* 0x000fc80003f46270 */
[----:B0-----:R0:W-:Y:S09]  /*b7f0*/  ST.E.128 desc[UR50][R44.64], R12 ;  /* 0x0000000c2c007985 */ /* 0x0011f2000c101d32 */
[----:B------:R-:W-:-:S04]  /*b800*/  @!P2 IADD3 R46, P5, R11, R52, RZ ;  /* 0x000000340b2ea210 */ /* 0x000fc80007fbe0ff */
[----:B------:R-:W-:-:S05]  /*b810*/  @!P2 LEA.HI.X.SX32 R47, R52, R151, 0x1, P5 ;  /* 0x00000097342fa211 */ /* 0x000fca00028f0eff */
[----:B------:R0:W-:Y:S04]  /*b820*/  @!P2 ST.E.128 desc[UR50][R46.64], R40 ;  /* 0x000000282e00a985 */ /* 0x0001e8000c101d32 */
.L_x_2765:
[----:B------:R-:W-:Y:S05]  /*b830*/  BSYNC B2 ;  /* 0x0000000000027941 */ /* 0x000fea0003800000 */
.L_x_2764:
[----:B------:R-:W-:-:S13]  /*b840*/  ISETP.NE.AND P2, PT, R34, RZ, PT ;  /* 0x000000ff2200720c */ /* 0x000fda0003f45270 */
[----:B------:R-:W-:Y:S05]  /*b850*/  @!P2 BRA `(.L_x_2759) ;  /* 0x0000000c00d0a947 */ /* 0x000fea0003800000 */
[----:B------:R-:W-:Y:S01]  /*b860*/  LOP3.LUT P5, RZ, R22, 0x1, RZ, 0xc0, !PT ;  /* 0x0000000116ff7812 */ /* 0x000fe200078ac0ff */
[----:B------:R-:W-:Y:S01]  /*b870*/  BSSY B2, `(.L_x_2768) ;  /* 0x00000ed000027945 */ /* 0x000fe20003800000 */
[----:B0---4-:R-:W-:Y:S02]  /*b880*/  IADD3 R44, P2, R31, R11, RZ ;  /* 0x0000000b1f2c7210 */ /* 0x011fe40007f5e0ff */
[----:B------:R-:W-:-:S03]  /*b890*/  SEL R12, R118, R145, !P5 ;  /* 0x00000091760c7207 */ /* 0x000fc60006800000 */
[----:B---3--:R-:W-:Y:S01]  /*b8a0*/  IMAD.X R45, R151, 0x1, R110, P2 ;  /* 0x00000001972d7824 */ /* 0x008fe200010e066e */
[----:B------:R-:W-:Y:S02]  /*b8b0*/  SHF.R.S32.HI R13, RZ, 0x1f, R12 ;  /* 0x0000001fff0d7819 */ /* 0x000fe4000001140c */
[----:B------:R-:W-:Y:S02]  /*b8c0*/  ISETP.GE.AND P2, PT, R4, R117, PT ;  /* 0x000000750400720c */ /* 0x000fe40003f46270 */
        /* <DEDUP_REMOVED lines=15> */
[----:B------:R-:W3:Y:S01]  /*b9c0*/  LDS.128 R40, [R40+0x1a400] ;  /* 0x01a4000028287984 */ /* 0x000ee20000000c00 */
[----:B------:R-:W-:Y:S05]  /*b9d0*/  @P2 BRA `(.L_x_2769) ;  /* 0x0000000c00582947 */ /* 0x000fea0003800000 */
[--C-:B------:R-:W-:Y:S01]  /*b9e0*/  SHF.R.U32.HI R48, RZ, 0x10, R61.reuse ;  /* 0x00000010ff307819 */ /* 0x100fe2000001163d */
[----:B---3--:R-:W-:Y:S01]  /*b9f0*/  IMAD.MOV.U32 R62, RZ, RZ, R40 ;  /* 0x000000ffff3e7224 */ /* 0x008fe200078e0028 */
[----:B------:R-:W-:Y:S02]  /*ba00*/  SHF.R.U32.HI R46, RZ, 0x8, R61 ;  /* 0x00000008ff2e7819 */ /* 0x000fe4000001163d */
[----:B------:R-:W-:Y:S01]  /*ba10*/  LOP3.LUT R53, R61, 0xff0000ff, RZ, 0xc0, !PT ;  /* 0xff0000ff3d357812 */ /* 0x000fe200078ec0ff */
[----:B0-----:R-:W-:Y:S01]  /*ba20*/  IMAD.MOV.U32 R61, RZ, RZ, R12 ;  /* 0x000000ffff3d7224 */ /* 0x001fe200078e000c */
[--C-:B------:R-:W-:Y:S01]  /*ba30*/  SHF.R.U32.HI R50, RZ, 0x10, R63.reuse ;  /* 0x00000010ff327819 */ /* 0x100fe2000001163f */
[----:B------:R-:W-:Y:S01]  /*ba40*/  IMAD.SHL.U32 R46, R46, 0x100, RZ ;  /* 0x000001002e2e7824 */ /* 0x000fe200078e00ff */
[----:B------:R-:W-:Y:S01]  /*ba50*/  SHF.R.U32.HI R52, RZ, 0x8, R63 ;  /* 0x00000008ff347819 */ /* 0x000fe2000001163f */
[----:B------:R-:W-:Y:S01]  /*ba60*/  IMAD.U32 R48, R48, 0x10000, RZ ;  /* 0x0001000030307824 */ /* 0x000fe200078e00ff */
[----:B------:R-:W-:-:S02]  /*ba70*/  LOP3.LUT R55, R63, 0xff0000ff, RZ, 0xc0, !PT ;  /* 0xff0000ff3f377812 */ /* 0x000fc400078ec0ff */
[----:B------:R-:W-:Y:S02]  /*ba80*/  F2FP.F16.E4M3.UNPACK_B R63, R62.H1 ;  /* 0x0000003eff3f723e */ /* 0x000fe400030006ff */
[----:B------:R-:W-:Y:S02]  /*ba90*/  F2FP.F16.E4M3.UNPACK_B R88, R152.H1 ;  /* 0x00000098ff58723e */ /* 0x000fe400030006ff */
[----:B------:R-:W-:Y:S01]  /*baa0*/  F2FP.F16.E4M3.UNPACK_B R59, R61.H1 ;  /* 0x0000003dff3b723e */ /* 0x000fe200030006ff */
[----:B------:R-:W-:Y:S01]  /*bab0*/  HADD2.F32 R40, -RZ, R63.H0_H0 ;  /* 0x2000003fff287230 */ /* 0x000fe20000004100 */
[--C-:B------:R-:W-:Y:S01]  /*bac0*/  SHF.R.U32.HI R54, RZ, 0x10, R49.reuse ;  /* 0x00000010ff367819 */ /* 0x100fe20000011631 */
[--C-:B------:R-:W-:Y:S01]  /*bad0*/  HADD2.F32 R90, -RZ, R88.reuse.H1_H1 ;  /* 0x30000058ff5a7230 */ /* 0x100fe20000004100 */
[----:B------:R-:W-:Y:S01]  /*bae0*/  SHF.R.U32.HI R56, RZ, 0x8, R49 ;  /* 0x00000008ff387819 */ /* 0x000fe20000011631 */
[----:B------:R-:W-:Y:S01]  /*baf0*/  HADD2.F32 R12, -RZ, R59.H0_H0 ;  /* 0x2000003bff0c7230 */ /* 0x000fe20000004100 */
[----:B------:R-:W-:Y:S01]  /*bb00*/  LOP3.LUT R58, R49, 0xff0000ff, RZ, 0xc0, !PT ;  /* 0xff0000ff313a7812 */ /* 0x000fe200078ec0ff */
[----:B------:R-:W-:Y:S01]  /*bb10*/  HADD2.F32 R63, -RZ, R63.H1_H1 ;  /* 0x3000003fff3f7230 */ /* 0x000fe20000004100 */
[--C-:B------:R-:W-:Y:S01]  /*bb20*/  SHF.R.U32.HI R49, RZ, 0x10, R51.reuse ;  /* 0x00000010ff317819 */ /* 0x100fe20000011633 */
[----:B------:R-:W-:Y:S01]  /*bb30*/  HADD2.F32 R59, -RZ, R59.H1_H1 ;  /* 0x3000003bff3b7230 */ /* 0x000fe20000004100 */
[----:B------:R-:W-:Y:S01]  /*bb40*/  SHF.R.U32.HI R57, RZ, 0x8, R51 ;  /* 0x00000008ff397819 */ /* 0x000fe20000011633 */
[----:B------:R-:W-:Y:S01]  /*bb50*/  HADD2.F32 R91, -RZ, R88.H0_H0 ;  /* 0x20000058ff5b7230 */ /* 0x000fe20000004100 */
[----:B------:R-:W-:Y:S01]  /*bb60*/  LOP3.LUT R60, R51, 0xff0000ff, RZ, 0xc0, !PT ;  /* 0xff0000ff333c7812 */ /* 0x000fe200078ec0ff */
[----:B------:R-:W-:Y:S01]  /*bb70*/  FMUL.FTZ R158, R63, R90 ;  /* 0x0000005a3f9e7220 */ /* 0x000fe20000410000 */
[----:B------:R-:W-:Y:S01]  /*bb80*/  F2FP.F16.E4M3.UNPACK_B R51, R154.H1 ;  /* 0x0000009aff33723e */ /* 0x000fe200030006ff */
[----:B------:R-:W-:Y:S01]  /*bb90*/  FMUL.FTZ R90, R59, R90 ;  /* 0x0000005a3b5a7220 */ /* 0x000fe20000410000 */
[-C--:B------:R-:W-:Y:S01]  /*bba0*/  FMUL.FTZ R157, R40, R91.reuse ;  /* 0x0000005b289d7220 */ /* 0x080fe20000410000 */
[----:B------:R-:W-:Y:S01]  /*bbb0*/  FMUL.FTZ R91, R12, R91 ;  /* 0x0000005b0c5b7220 */ /* 0x000fe20000410000 */
[----:B------:R-:W-:Y:S01]  /*bbc0*/  F2FP.F16.E4M3.UNPACK_B R152, R152 ;  /* 0x00000098ff98723e */ /* 0x000fe200020006ff */
[--C-:B------:R-:W-:Y:S01]  /*bbd0*/  HADD2.F32 R88, -RZ, R51.reuse.H1_H1 ;  /* 0x30000033ff587230 */ /* 0x100fe20000004100 */
[----:B------:R-:W-:Y:S01]  /*bbe0*/  F2FP.F16.E4M3.UNPACK_B R61, R61 ;  /* 0x0000003dff3d723e */ /* 0x000fe200020006ff */
[----:B------:R-:W-:Y:S01]  /*bbf0*/  HADD2.F32 R89, -RZ, R51.H0_H0 ;  /* 0x20000033ff597230 */ /* 0x000fe20000004100 */
[----:B------:R-:W-:Y:S01]  /*bc00*/  F2FP.F16.E4M3.UNPACK_B R154, R154 ;  /* 0x0000009aff9a723e */ /* 0x000fe200020006ff */
[----:B------:R-:W-:-:S02]  /*bc10*/  IMAD.SHL.U32 R57, R57, 0x100, RZ ;  /* 0x0000010039397824 */ /* 0x000fc400078e00ff */
[----:B------:R-:W-:Y:S01]  /*bc20*/  FFMA.FTZ R51, R63, R88, R90 ;  /* 0x000000583f337223 */ /* 0x000fe2000001005a */
[----:B------:R-:W-:Y:S01]  /*bc30*/  F2FP.F16.E4M3.UNPACK_B R63, R62 ;  /* 0x0000003eff3f723e */ /* 0x000fe200020006ff */
[-C--:B------:R-:W-:Y:S01]  /*bc40*/  FFMA.FTZ R40, R40, R89.reuse, R91 ;  /* 0x0000005928287223 */ /* 0x080fe2000001005b */
[----:B------:R-:W-:Y:S01]  /*bc50*/  FFMA.FTZ R59, R59, R88, -R158 ;  /* 0x000000583b3b7223 */ /* 0x000fe2000001089e */
[----:B------:R-:W-:Y:S02]  /*bc60*/  HADD2.F32 R91, -RZ, R152.H0_H0 ;  /* 0x20000098ff5b7230 */ /* 0x000fe40000004100 */
[----:B------:R-:W-:Y:S01]  /*bc70*/  FFMA.FTZ R12, R12, R89, -R157 ;  /* 0x000000590c0c7223 */ /* 0x000fe2000001089d */
[----:B------:R-:W-:Y:S01]  /*bc80*/  HADD2.F32 R62, -RZ, R63.H0_H0 ;  /* 0x2000003fff3e7230 */ /* 0x000fe20000004100 */
[----:B------:R-:W-:Y:S01]  /*bc90*/  SHF.L.U32 R52, R52, 0x8, RZ ;  /* 0x0000000834347819 */ /* 0x000fe200000006ff */
[----:B------:R-:W-:Y:S01]  /*bca0*/  HADD2.F32 R88, -RZ, R61.H0_H0 ;  /* 0x2000003dff587230 */ /* 0x000fe20000004100 */
[----:B------:R-:W-:Y:S01]  /*bcb0*/  LOP3.LUT R53, R53, 0xff00, R46, 0xf8, !PT ;  /* 0x0000ff0035357812 */ /* 0x000fe200078ef82e */
        /* <DEDUP_REMOVED lines=9> */
[----:B------:R-:W-:Y:S01]  /*bd50*/  LOP3.LUT R55, R55, 0xff00, R52, 0xf8, !PT ;  /* 0x0000ff0037377812 */ /* 0x000fe200078ef834 */
[----:B------:R-:W-:Y:S01]  /*bd60*/  IMAD.U32 R52, R54, 0x10000, RZ ;  /* 0x0001000036347824 */ /* 0x000fe200078e00ff */
[----:B------:R-:W-:Y:S01]  /*bd70*/  LOP3.LUT R48, R53, 0xff0000, R48, 0xf8, !PT ;  /* 0x00ff000035307812 */ /* 0x000fe200078ef830 */
[----:B------:R-:W-:-:S02]  /*bd80*/  IMAD.U32 R46, R50, 0x10000, RZ ;  /* 0x00010000322e7824 */ /* 0x000fc400078e00ff */
[-C--:B------:R-:W-:Y:S01]  /*bd90*/  FMUL.FTZ R90, R89, R152.reuse ;  /* 0x00000098595a7220 */ /* 0x080fe20000410000 */
[----:B------:R-:W-:Y:S01]  /*bda0*/  FMUL.FTZ R152, R61, R152 ;  /* 0x000000983d987220 */ /* 0x000fe20000410000 */
[----:B------:R-:W-:Y:S01]  /*bdb0*/  F2FP.SATFINITE.E4M3.F32.PACK_AB_MERGE_C R40, R51, R40, RZ ;  /* 0x000000283328723e */ /* 0x000fe200048070ff */
[----:B------:R-:W-:Y:S02]  /*bdc0*/  IMAD.U32 R49, R49, 0x10000, RZ ;  /* 0x0001000031317824 */ /* 0x000fe400078e00ff */
[-C--:B------:R-:W-:Y:S01]  /*bdd0*/  FFMA.FTZ R63, R61, R154.reuse, -R90 ;  /* 0x0000009a3d3f7223 */ /* 0x080fe2000001085a */
[----:B------:R-:W-:Y:S01]  /*bde0*/  FFMA.FTZ R61, R89, R154, R152 ;  /* 0x0000009a593d7223 */ /* 0x000fe20000010098 */
[----:B------:R-:W-:Y:S01]  /*bdf0*/  IMAD.MOV.U32 R89, RZ, RZ, R42 ;  /* 0x000000ffff597224 */ /* 0x000fe200078e002a */
[----:B------:R-:W-:Y:S01]  /*be00*/  F2FP.F16.E4M3.UNPACK_B R154, R155.H1 ;  /* 0x0000009bff9a723e */ /* 0x000fe200030006ff */
[----:B------:R-:W-:Y:S01]  /*be10*/  IMAD.MOV.U32 R42, RZ, RZ, R14 ;  /* 0x000000ffff2a7224 */ /* 0x000fe200078e000e */
[----:B------:R-:W-:-:S02]  /*be20*/  F2FP.F16.E4M3.UNPACK_B R14, R153.H1 ;  /* 0x00000099ff0e723e */ /* 0x000fc400030006ff */
[----:B------:R-:W-:Y:S01]  /*be30*/  F2FP.F16.E4M3.UNPACK_B R91, R89.H1 ;  /* 0x00000059ff5b723e */ /* 0x000fe200030006ff */
[----:B------:R-:W-:Y:S01]  /*be40*/  HADD2.F32 R158, -RZ, R154.H0_H0 ;  /* 0x2000009aff9e7230 */ /* 0x000fe20000004100 */
[-C--:B------:R-:W-:Y:S01]  /*be50*/  F2FP.F16.E4M3.UNPACK_B R90, R42.reuse.H1 ;  /* 0x0000002aff5a723e */ /* 0x080fe200030006ff */
[----:B------:R-:W-:Y:S01]  /*be60*/  HADD2.F32 R160, -RZ, R14.H0_H0 ;  /* 0x2000000effa07230 */ /* 0x000fe20000004100 */
[----:B------:R-:W-:Y:S01]  /*be70*/  F2FP.F16.E4M3.UNPACK_B R153, R153 ;  /* 0x00000099ff99723e */ /* 0x000fe200020006ff */
[--C-:B------:R-:W-:Y:S01]  /*be80*/  HADD2.F32 R152, -RZ, R91.reuse.H0_H0 ;  /* 0x2000005bff987230 */ /* 0x100fe20000004100 */
[----:B------:R-:W-:Y:S01]  /*be90*/  F2FP.F16.E4M3.UNPACK_B R89, R89 ;  /* 0x00000059ff59723e */ /* 0x000fe200020006ff */
[----:B------:R-:W-:Y:S01]  /*bea0*/  HADD2.F32 R157, -RZ, R90.H0_H0 ;  /* 0x2000005aff9d7230 */ /* 0x000fe20000004100 */
[----:B------:R-:W-:Y:S01]  /*beb0*/  F2FP.F16.E4M3.UNPACK_B R42, R42 ;  /* 0x0000002aff2a723e */ /* 0x000fe200020006ff */
[----:B------:R-:W-:Y:S02]  /*bec0*/  HADD2.F32 R14, -RZ, R14.H1_H1 ;  /* 0x3000000eff0e7230 */ /* 0x000fe40000004100 */
[----:B------:R-:W-:Y:S01]  /*bed0*/  FMUL.FTZ R159, R152, R160 ;  /* 0x000000a0989f7220 */ /* 0x000fe20000410000 */
[----:B------:R-:W-:-:S02]  /*bee0*/  HADD2.F32 R91, -RZ, R91.H1_H1 ;  /* 0x3000005bff5b7230 */ /* 0x000fc40000004100 */
[C---:B------:R-:W-:Y:S01]  /*bef0*/  FMUL.FTZ R160, R157.reuse, R160 ;  /* 0x000000a09da07220 */ /* 0x040fe20000410000 */
[----:B------:R-:W-:Y:S02]  /*bf00*/  HADD2.F32 R154, -RZ, R154.H1_H1 ;  /* 0x3000009aff9a7230 */ /* 0x000fe40000004100 */
[----:B------:R-:W-:Y:S01]  /*bf10*/  FFMA.FTZ R159, R157, R158, -R159 ;  /* 0x0000009e9d9f7223 */ /* 0x000fe2000001089f */
[----:B------:R-:W-:Y:S02]  /*bf20*/  HADD2.F32 R157, -RZ, R90.H1_H1 ;  /* 0x3000005aff9d7230 */ /* 0x000fe40000004100 */
[----:B------:R-:W-:Y:S01]  /*bf30*/  FMUL.FTZ R90, R91, R14 ;  /* 0x0000000e5b5a7220 */ /* 0x000fe20000410000 */
[----:B------:R-:W-:Y:S01]  /*bf40*/  FFMA.FTZ R160, R152, R158, R160 ;  /* 0x0000009e98a07223 */ /* 0x000fe200000100a0 */
[----:B------:R-:W-:Y:S01]  /*bf50*/  F2FP.F16.E4M3.UNPACK_B R155, R155 ;  /* 0x0000009bff9b723e */ /* 0x000fe200020006ff */
[----:B------:R-:W-:Y:S02]  /*bf60*/  HADD2.F32 R158, -RZ, R153.H0_H0 ;  /* 0x20000099ff9e7230 */ /* 0x000fe40000004100 */
[C---:B------:R-:W-:Y:S01]  /*bf70*/  FMUL.FTZ R14, R157.reuse, R14 ;  /* 0x0000000e9d0e7220 */ /* 0x040fe20000410000 */
[----:B------:R-:W-:Y:S01]  /*bf80*/  FFMA.FTZ R90, R157, R154, -R90 ;  /* 0x0000009a9d5a7223 */ /* 0x000fe2000001085a */
[----:B------:R-:W-:Y:S01]  /*bf90*/  F2FP.F16.E4M3.UNPACK_B R51, R41 ;  /* 0x00000029ff33723e */ /* 0x000fe200020006ff */
[----:B------:R-:W-:-:S02]  /*bfa0*/  HADD2.F32 R152, -RZ, R155.H0_H0 ;  /* 0x2000009bff987230 */ /* 0x000fc40000004100 */
[----:B------:R-:W-:Y:S01]  /*bfb0*/  FFMA.FTZ R14, R91, R154, R14 ;  /* 0x0000009a5b0e7223 */ /* 0x000fe2000001000e */
[----:B------:R-:W-:Y:S01]  /*bfc0*/  HADD2.F32 R91, -RZ, R89.H0_H0 ;  /* 0x20000059ff5b7230 */ /* 0x000fe20000004100 */
[----:B------:R-:W-:Y:S01]  /*bfd0*/  F2FP.F16.E4M3.UNPACK_B R54, R13 ;  /* 0x0000000dff36723e */ /* 0x000fe200020006ff */
[----:B------:R-:W-:Y:S01]  /*bfe0*/  HADD2.F32 R154, -RZ, R42.H0_H0 ;  /* 0x2000002aff9a7230 */ /* 0x000fe20000004100 */
[----:B------:R-:W-:Y:S01]  /*bff0*/  LOP3.LUT R60, R60, 0xff00, R57, 0xf8, !PT ;  /* 0x0000ff003c3c7812 */ /* 0x000fe200078ef839 */
[----:B------:R-:W-:Y:S02]  /*c000*/  HADD2.F32 R153, -RZ, R153.H1_H1 ;  /* 0x30000099ff997230 */ /* 0x000fe40000004100 */
[----:B------:R-:W-:Y:S01]  /*c010*/  FMUL.FTZ R157, R91, R158 ;  /* 0x0000009e5b9d7220 */ /* 0x000fe20000410000 */
[----:B------:R-:W-:Y:S01]  /*c020*/  F2FP.F16.E4M3.UNPACK_B R57, R48 ;  /* 0x00000030ff39723e */ /* 0x000fe200020006ff */
[----:B------:R-:W-:Y:S01]  /*c030*/  FMUL.FTZ R158, R154, R158 ;  /* 0x0000009e9a9e7220 */ /* 0x000fe20000410000 */
[----:B------:R-:W-:Y:S01]  /*c040*/  LOP3.LUT R46, R55, 0xff0000, R46, 0xf8, !PT ;  /* 0x00ff0000372e7812 */ /* 0x000fe200078ef82e */
[--C-:B------:R-:W-:Y:S01]  /*c050*/  HADD2.F32 R55, -RZ, R54.reuse.H0_H0 ;  /* 0x20000036ff377230 */ /* 0x100fe20000004100 */
[----:B------:R-:W-:Y:S01]  /*c060*/  F2FP.SATFINITE.E4M3.F32.PACK_AB_MERGE_C R160, R14, R160, RZ ;  /* 0x000000a00ea0723e */ /* 0x000fe200048070ff */
[----:B------:R-:W-:Y:S01]  /*c070*/  FFMA.FTZ R158, R91, R152, R158 ;  /* 0x000000985b9e7223 */ /* 0x000fe2000001009e */
[----:B------:R-:W-:Y:S01]  /*c080*/  IMAD.SHL.U32 R91, R56, 0x100, RZ ;  /* 0x00000100385b7824 */ /* 0x000fe200078e00ff */
[----:B------:R-:W-:Y:S01]  /*c090*/  F2FP.SATFINITE.E4M3.F32.PACK_AB_MERGE_C R12, R59, R12, RZ ;  /* 0x0000000c3b0c723e */ /* 0x000fe200048070ff */
[----:B------:R-:W-:Y:S01]  /*c0a0*/  HADD2.F32 R56, -RZ, R51.H0_H0 ;  /* 0x20000033ff387230 */ /* 0x000fe20000004100 */
[----:B------:R-:W-:Y:S01]  /*c0b0*/  F2FP.SATFINITE.E4M3.F32.PACK_AB_MERGE_C R40, R61, R62, R40 ;  /* 0x0000003e3d28723e */ /* 0x000fe20004807028 */
[--C-:B------:R-:W-:Y:S01]  /*c0c0*/  HADD2.F32 R14, -RZ, R57.reuse.H0_H0 ;  /* 0x20000039ff0e7230 */ /* 0x100fe20000004100 */
[----:B------:R-:W-:Y:S01]  /*c0d0*/  LOP3.LUT R91, R58, 0xff00, R91, 0xf8, !PT ;  /* 0x0000ff003a5b7812 */ /* 0x000fe200078ef85b */
[----:B------:R-:W-:Y:S01]  /*c0e0*/  HADD2.F32 R54, -RZ, R54.H1_H1 ;  /* 0x30000036ff367230 */ /* 0x000fe20000004100 */
[----:B------:R-:W-:Y:S01]  /*c0f0*/  F2FP.SATFINITE.E4M3.F32.PACK_AB_MERGE_C R12, R63, R88, R12 ;  /* 0x000000583f0c723e */ /* 0x000fe2000480700c */
[----:B------:R-:W-:Y:S01]  /*c100*/  HADD2.F32 R57, -RZ, R57.H1_H1 ;  /* 0x30000039ff397230 */ /* 0x000fe20000004100 */
[----:B------:R-:W-:Y:S01]  /*c110*/  LOP3.LUT R52, R91, 0xff0000, R52, 0xf8, !PT ;  /* 0x00ff00005b347812 */ /* 0x000fe200078ef834 */
[----:B------:R-:W-:Y:S01]  /*c120*/  FFMA.FTZ R157, R154, R152, -R157 ;  /* 0x000000989a9d7223 */ /* 0x000fe2000001089d */
[----:B------:R-:W-:Y:S01]  /*c130*/  HADD2.F32 R152, -RZ, R89.H1_H1 ;  /* 0x30000059ff987230 */ /* 0x000fe20000004100 */
[----:B------:R-:W-:Y:S01]  /*c140*/  F2FP.SATFINITE.E4M3.F32.PACK_AB_MERGE_C R90, R90, R159, RZ ;  /* 0x0000009f5a5a723e */ /* 0x000fe200048070ff */
[----:B------:R-:W-:Y:S01]  /*c150*/  HADD2.F32 R42, -RZ, R42.H1_H1 ;  /* 0x3000002aff2a7230 */ /* 0x000fe20000004100 */
[----:B------:R-:W-:Y:S01]  /*c160*/  F2FP.F16.E4M3.UNPACK_B R53, R52 ;  /* 0x00000034ff35723e */ /* 0x000fe200020006ff */
[----:B------:R-:W-:-:S02]  /*c170*/  HADD2.F32 R155, -RZ, R155.H1_H1 ;  /* 0x3000009bff9b7230 */ /* 0x000fc40000004100 */
[-C--:B------:R-:W-:Y:S01]  /*c180*/  FMUL.FTZ R89, R152, R153.reuse ;  /* 0x0000009998597220 */ /* 0x080fe20000410000 */
[C---:B------:R-:W-:Y:S01]  /*c190*/  FMUL.FTZ R153, R42.reuse, R153 ;  /* 0x000000992a997220 */ /* 0x040fe20000410000 */
[----:B------:R-:W-:Y:S02]  /*c1a0*/  HADD2.F32 R50, -RZ, R53.H0_H0 ;  /* 0x20000035ff327230 */ /* 0x000fe40000004100 */
[-C--:B------:R-:W-:Y:S01]  /*c1b0*/  FFMA.FTZ R42, R42, R155.reuse, -R89 ;  /* 0x0000009b2a2a7223 */ /* 0x080fe20000010859 */
[----:B------:R-:W-:Y:S02]  /*c1c0*/  FFMA.FTZ R89, R152, R155, R153 ;  /* 0x0000009b98597223 */ /* 0x000fe40000010099 */
[-C--:B------:R-:W-:Y:S01]  /*c1d0*/  FMUL.FTZ R58, R56, R50.reuse ;  /* 0x00000032383a7220 */ /* 0x080fe20000410000 */
[C---:B------:R-:W-:Y:S01]  /*c1e0*/  FMUL.FTZ R59, R55.reuse, R50 ;  /* 0x00000032373b7220 */ /* 0x040fe20000410000 */
[----:B------:R-:W-:Y:S02]  /*c1f0*/  LOP3.LUT R50, R60, 0xff0000, R49, 0xf8, !PT ;  /* 0x00ff00003c327812 */ /* 0x000fe400078ef831 */
[-C--:B------:R-:W-:Y:S01]  /*c200*/  FFMA.FTZ R49, R55, R14.reuse, -R58 ;  /* 0x0000000e37317223 */ /* 0x080fe2000001083a */
[----:B------:R-:W-:Y:S01]  /*c210*/  HADD2.F32 R55, -RZ, R51.H1_H1 ;  /* 0x30000033ff377230 */ /* 0x000fe20000004100 */
[----:B------:R-:W-:Y:S01]  /*c220*/  F2FP.F16.E4M3.UNPACK_B R51, R41.H1 ;  /* 0x00000029ff33723e */ /* 0x000fe200030006ff */
[----:B------:R-:W-:Y:S01]  /*c230*/  FFMA.FTZ R14, R56, R14, R59 ;  /* 0x0000000e380e7223 */ /* 0x000fe2000001003b */
[----:B------:R-:W-:Y:S01]  /*c240*/  HADD2.F32 R41, -RZ, R53.H1_H1 ;  /* 0x30000035ff297230 */ /* 0x000fe20000004100 */
[----:B------:R-:W-:-:S02]  /*c250*/  F2FP.F16.E4M3.UNPACK_B R53, R13.H1 ;  /* 0x0000000dff35723e */ /* 0x000fc400030006ff */
[----:B------:R-:W-:Y:S01]  /*c260*/  F2FP.F16.E4M3.UNPACK_B R59, R52.H1 ;  /* 0x00000034ff3b723e */ /* 0x000fe200030006ff */
[----:B------:R-:W-:Y:S01]  /*c270*/  HADD2.F32 R52, -RZ, R51.H0_H0 ;  /* 0x20000033ff347230 */ /* 0x000fe20000004100 */
[----:B------:R-:W-:Y:S01]  /*c280*/  F2FP.F16.E4M3.UNPACK_B R56, R48.H1 ;  /* 0x00000030ff38723e */ /* 0x000fe200030006ff */
[CC--:B------:R-:W-:Y:S01]  /*c290*/  FMUL.FTZ R13, R55.reuse, R41.reuse ;  /* 0x00000029370d7220 */ /* 0x0c0fe20000410000 */
[----:B------:R-:W-:Y:S01]  /*c2a0*/  FMUL.FTZ R60, R54, R41 ;  /* 0x00000029363c7220 */ /* 0x000fe20000410000 */
[----:B------:R-:W-:Y:S01]  /*c2b0*/  HADD2.F32 R58, -RZ, R59.H0_H0 ;  /* 0x2000003bff3a7230 */ /* 0x000fe20000004100 */
[----:B------:R-:W-:Y:S01]  /*c2c0*/  F2FP.SATFINITE.E4M3.F32.PACK_AB_MERGE_C R42, R42, R157, R90 ;  /* 0x0000009d2a2a723e */ /* 0x000fe2000480705a */
[----:B------:R-:W-:Y:S02]  /*c2d0*/  HADD2.F32 R41, -RZ, R53.H0_H0 ;  /* 0x20000035ff297230 */ /* 0x000fe40000004100 */
[-C--:B------:R-:W-:Y:S01]  /*c2e0*/  FFMA.FTZ R48, R54, R57.reuse, -R13 ;  /* 0x0000003936307223 */ /* 0x080fe2000001080d */
[----:B------:R-:W-:Y:S01]  /*c2f0*/  FFMA.FTZ R13, R55, R57, R60 ;  /* 0x00000039370d7223 */ /* 0x000fe2000001003c */
[----:B------:R-:W-:-:S02]  /*c300*/  HADD2.F32 R54, -RZ, R56.H0_H0 ;  /* 0x20000038ff367230 */ /* 0x000fc40000004100 */
[CC--:B------:R-:W-:Y:S01]  /*c310*/  FMUL.FTZ R60, R52.reuse, R58.reuse ;  /* 0x0000003a343c7220 */ /* 0x0c0fe20000410000 */
[----:B------:R-:W-:Y:S01]  /*c320*/  FMUL.FTZ R55, R41, R58 ;  /* 0x0000003a29377220 */ /* 0x000fe20000410000 */
[----:B------:R-:W-:Y:S01]  /*c330*/  HADD2.F32 R58, -RZ, R51.H1_H1 ;  /* 0x30000033ff3a7230 */ /* 0x000fe20000004100 */
[----:B------:R-:W-:Y:S01]  /*c340*/  F2FP.SATFINITE.E4M3.F32.PACK_AB_MERGE_C R89, R89, R158, R160 ;  /* 0x0000009e5959723e */ /* 0x000fe200048070a0 */
[----:B------:R-:W-:Y:S02]  /*c350*/  HADD2.F32 R59, -RZ, R59.H1_H1 ;  /* 0x3000003bff3b7230 */ /* 0x000fe40000004100 */
[----:B------:R-:W-:Y:S01]  /*c360*/  FFMA.FTZ R51, R52, R54, R55 ;  /* 0x0000003634337223 */ /* 0x000fe20000010037 */
[----:B------:R-:W-:Y:S01]  /*c370*/  HADD2.F32 R52, -RZ, R53.H1_H1 ;  /* 0x30000035ff347230 */ /* 0x000fe20000004100 */
[----:B------:R-:W-:Y:S01]  /*c380*/  F2FP.F16.E4M3.UNPACK_B R53, R50 ;  /* 0x00000032ff35723e */ /* 0x000fe200020006ff */
[----:B------:R-:W-:Y:S02]  /*c390*/  HADD2.F32 R57, -RZ, R56.H1_H1 ;  /* 0x30000038ff397230 */ /* 0x000fe40000004100 */
[----:B------:R-:W-:Y:S01]  /*c3a0*/  FMUL.FTZ R55, R58, R59 ;  /* 0x0000003b3a377220 */ /* 0x000fe20000410000 */
[----:B------:R-:W-:Y:S01]  /*c3b0*/  F2FP.F16.E4M3.UNPACK_B R56, R43 ;  /* 0x0000002bff38723e */ /* 0x000fe200020006ff */
[C---:B------:R-:W-:Y:S01]  /*c3c0*/  FMUL.FTZ R61, R52.reuse, R59 ;  /* 0x0000003b343d7220 */ /* 0x040fe20000410000 */
[----:B------:R-:W-:Y:S01]  /*c3d0*/  FFMA.FTZ R41, R41, R54, -R60 ;  /* 0x0000003629297223 */ /* 0x000fe2000001083c */
[----:B------:R-:W-:Y:S01]  /*c3e0*/  FFMA.FTZ R52, R52, R57, -R55 ;  /* 0x0000003934347223 */ /* 0x000fe20000010837 */
[----:B------:R-:W-:Y:S01]  /*c3f0*/  F2FP.F16.E4M3.UNPACK_B R55, R15 ;  /* 0x0000000fff37723e */ /* 0x000fe200020006ff */
[----:B------:R-:W-:Y:S01]  /*c400*/  HADD2.F32 R60, -RZ, R56.H0_H0 ;  /* 0x20000038ff3c7230 */ /* 0x000fe20000004100 */
[----:B------:R-:W-:Y:S01]  /*c410*/  F2FP.F16.E4M3.UNPACK_B R54, R46 ;  /* 0x0000002eff36723e */ /* 0x000fe200020006ff */
[----:B------:R-:W-:-:S02]  /*c420*/  HADD2.F32 R59, -RZ, R53.H0_H0 ;  /* 0x20000035ff3b7230 */ /* 0x000fc40000004100 */
[----:B------:R-:W-:Y:S01]  /*c430*/  FFMA.FTZ R58, R58, R57, R61 ;  /* 0x000000393a3a7223 */ /* 0x000fe2000001003d */
[----:B------:R-:W-:Y:S01]  /*c440*/  HADD2.F32 R57, -RZ, R55.H0_H0 ;  /* 0x20000037ff397230 */ /* 0x000fe20000004100 */
[----:B------:R-:W-:Y:S01]  /*c450*/  F2FP.SATFINITE.E4M3.F32.PACK_AB_MERGE_C R41, R52, R41, RZ ;  /* 0x000000293429723e */ /* 0x000fe200048070ff */
[----:B------:R-:W-:Y:S02]  /*c460*/  HADD2.F32 R61, -RZ, R54.H0_H0 ;  /* 0x20000036ff3d7230 */ /* 0x000fe40000004100 */
[CC--:B------:R-:W-:Y:S01]  /*c470*/  FMUL.FTZ R62, R60.reuse, R59.reuse ;  /* 0x0000003b3c3e7220 */ /* 0x0c0fe20000410000 */
[----:B------:R-:W-:Y:S02]  /*c480*/  HADD2.F32 R56, -RZ, R56.H1_H1 ;  /* 0x30000038ff387230 */ /* 0x000fe40000004100 */
[C---:B------:R-:W-:Y:S01]  /*c490*/  FMUL.FTZ R63, R57.reuse, R59 ;  /* 0x0000003b393f7220 */ /* 0x040fe20000410000 */
[----:B------:R-:W-:Y:S01]  /*c4a0*/  F2FP.F16.E4M3.UNPACK_B R59, R43.H1 ;  /* 0x0000002bff3b723e */ /* 0x000fe200030006ff */
[----:B------:R-:W-:Y:S01]  /*c4b0*/  FFMA.FTZ R57, R57, R61, -R62 ;  /* 0x0000003d39397223 */ /* 0x000fe2000001083e */
[----:B------:R-:W-:Y:S01]  /*c4c0*/  F2FP.F16.E4M3.UNPACK_B R62, R50.H1 ;  /* 0x00000032ff3e723e */ /* 0x000fe200030006ff */
[----:B------:R-:W-:Y:S01]  /*c4d0*/  HADD2.F32 R53, -RZ, R53.H1_H1 ;  /* 0x30000035ff357230 */ /* 0x000fe20000004100 */
[----:B------:R-:W-:Y:S01]  /*c4e0*/  F2FP.F16.E4M3.UNPACK_B R50, R15.H1 ;  /* 0x0000000fff32723e */ /* 0x000fe200030006ff */
[----:B------:R-:W-:Y:S01]  /*c4f0*/  FFMA.FTZ R15, R60, R61, R63 ;  /* 0x0000003d3c0f7223 */ /* 0x000fe2000001003f */
[----:B------:R-:W-:Y:S01]  /*c500*/  F2FP.F16.E4M3.UNPACK_B R61, R46.H1 ;  /* 0x0000002eff3d723e */ /* 0x000fe200030006ff */
[----:B------:R-:W-:Y:S01]  /*c510*/  HADD2.F32 R60, -RZ, R59.H0_H0 ;  /* 0x2000003bff3c7230 */ /* 0x000fe20000004100 */
[----:B------:R-:W-:Y:S01]  /*c520*/  F2FP.SATFINITE.E4M3.F32.PACK_AB_MERGE_C R51, R58, R51, RZ ;  /* 0x000000333a33723e */ /* 0x000fe200048070ff */
[----:B------:R-:W-:Y:S01]  /*c530*/  HADD2.F32 R63, -RZ, R62.H0_H0 ;  /* 0x2000003eff3f7230 */ /* 0x000fe20000004100 */
[----:B------:R-:W-:Y:S01]  /*c540*/  F2FP.SATFINITE.E4M3.F32.PACK_AB_MERGE_C R41, R48, R49, R41 ;  /* 0x000000313029723e */ /* 0x000fe20004807029 */
[----:B------:R-:W-:Y:S01]  /*c550*/  HADD2.F32 R43, -RZ, R50.H0_H0 ;  /* 0x20000032ff2b7230 */ /* 0x000fe20000004100 */
[----:B------:R-:W-:Y:S01]  /*c560*/  F2FP.SATFINITE.E4M3.F32.PACK_AB_MERGE_C R51, R13, R14, R51 ;  /* 0x0000000e0d33723e */ /* 0x000fe20004807033 */
        /* <DEDUP_REMOVED lines=9> */
[CC--:B------:R-:W-:Y:S01]  /*c600*/  FMUL.FTZ R63, R59.reuse, R62.reuse ;  /* 0x0000003e3b3f7220 */ /* 0x0c0fe20000410000 */
[----:B------:R-:W-:Y:S02]  /*c610*/  HADD2.F32 R55, -RZ, R55.H1_H1 ;  /* 0x30000037ff377230 */ /* 0x000fe40000004100 */
[C---:B------:R-:W-:Y:S01]  /*c620*/  FMUL.FTZ R62, R50.reuse, R62 ;  /* 0x0000003e323e7220 */ /* 0x040fe20000410000 */
[----:B------:R-:W-:Y:S02]  /*c630*/  HADD2.F32 R54, -RZ, R54.H1_H1 ;  /* 0x30000036ff367230 */ /* 0x000fe40000004100 */
[----:B------:R-:W-:Y:S01]  /*c640*/  FFMA.FTZ R60, R50, R61, -R63 ;  /* 0x0000003d323c7223 */ /* 0x000fe2000001083f */
[----:B------:R-:W-:Y:S01]  /*c650*/  FMUL.FTZ R50, R56, R53 ;  /* 0x0000003538327220 */ /* 0x000fe20000410000 */
[----:B------:R-:W-:Y:S01]  /*c660*/  FFMA.FTZ R59, R59, R61, R62 ;  /* 0x0000003d3b3b7223 */ /* 0x000fe2000001003e */
[C---:B------:R-:W-:Y:S01]  /*c670*/  FMUL.FTZ R53, R55.reuse, R53 ;  /* 0x0000003537357220 */ /* 0x040fe20000410000 */
[----:B------:R-:W-:Y:S01]  /*c680*/  MOV R13, R41 ;  /* 0x00000029000d7202 */ /* 0x000fe20000000f00 */
[-C--:B------:R-:W-:Y:S01]  /*c690*/  FFMA.FTZ R50, R55, R54.reuse, -R50 ;  /* 0x0000003637327223 */ /* 0x080fe20000010832 */
[----:B------:R-:W-:Y:S01]  /*c6a0*/  F2FP.SATFINITE.E4M3.F32.PACK_AB_MERGE_C R43, R60, R43, RZ ;  /* 0x0000002b3c2b723e */ /* 0x000fe200048070ff */
[----:B------:R-:W-:Y:S01]  /*c6b0*/  FFMA.FTZ R54, R56, R54, R53 ;  /* 0x0000003638367223 */ /* 0x000fe20000010035 */
[----:B------:R-:W-:Y:S01]  /*c6c0*/  F2FP.SATFINITE.E4M3.F32.PACK_AB_MERGE_C R46, R59, R46, RZ ;  /* 0x0000002e3b2e723e */ /* 0x000fe200048070ff */
[----:B------:R-:W-:Y:S01]  /*c6d0*/  IMAD.MOV.U32 R14, RZ, RZ, R42 ;  /* 0x000000ffff0e7224 */ /* 0x000fe200078e002a */
[----:B------:R-:W-:Y:S01]  /*c6e0*/  F2FP.SATFINITE.E4M3.F32.PACK_AB_MERGE_C R43, R50, R57, R43 ;  /* 0x00000039322b723e */ /* 0x000fe2000480702b */
[----:B------:R-:W-:Y:S01]  /*c6f0*/  IMAD.MOV.U32 R41, RZ, RZ, R51 ;  /* 0x000000ffff297224 */ /* 0x000fe200078e0033 */
[----:B------:R-:W-:Y:S01]  /*c700*/  F2FP.SATFINITE.E4M3.F32.PACK_AB_MERGE_C R46, R54, R15, R46 ;  /* 0x0000000f362e723e */ /* 0x000fe2000480702e */
[----:B------:R-:W-:-:S02]  /*c710*/  IMAD.MOV.U32 R42, RZ, RZ, R89 ;  /* 0x000000ffff2a7224 */ /* 0x000fc400078e0059 */
[----:B------:R-:W-:Y:S02]  /*c720*/  IMAD.MOV.U32 R15, RZ, RZ, R43 ;  /* 0x000000ffff0f7224 */ /* 0x000fe400078e002b */
[----:B------:R-:W-:-:S07]  /*c730*/  IMAD.MOV.U32 R43, RZ, RZ, R46 ;  /* 0x000000ffff2b7224 */ /* 0x000fce00078e002e */
.L_x_2769:
[----:B------:R-:W-:Y:S05]  /*c740*/  BSYNC B2 ;  /* 0x0000000000027941 */ /* 0x000fea0003800000 */
.L_x_2768:
[----:B------:R-:W-:Y:S01]  /*c750*/  ISETP.GE.AND P2, PT, R47, R136, PT ;  /* 0x000000882f00720c */ /* 0x000fe20003f46270 */
[----:B0-----:R0:W-:-:S12]  /*c760*/  ST.E.128 desc[UR50][R44.64], R12 ;  /* 0x0000000c2c007985 */ /* 0x0011d8000c101d32 */
[----:B------:R-:W-:-:S04]  /*c770*/  @!P2 IADD3 R46, P5, R11, R47, RZ ;  /* 0x0000002f0b2ea210 */ /* 0x000fc80007fbe0ff */
[----:B------:R-:W-:-:S05]  /*c780*/  @!P2 LEA.HI.X.SX32 R47, R47, R151, 0x1, P5 ;  /* 0x000000972f2fa211 */ /* 0x000fca00028f0eff */
[----:B---3--:R0:W-:Y:S04]  /*c790*/  @!P2 ST.E.128 desc[UR50][R46.64], R40 ;  /* 0x000000282e00a985 */ /* 0x0081e8000c101d32 */
.L_x_2759:
[----:B------:R-:W-:Y:S05]  /*c7a0*/  BSYNC B1 ;  /* 0x0000000000017941 */ /* 0x000fea0003800000 */
.L_x_2758:
[----:B------:R-:W-:-:S03]  /*c7b0*/  UMOV UR4, 0xffffffff ;  /* 0xffffffff00047882 */ /* 0x000fc60000000000 */
[----:B------:R-:W-:Y:S05]  /*c7c0*/  BRA.DIV UR4, `(.L_x_2770) ;  /* 0x0000023e04b07947 */ /* 0x000fea000b800000 */
[----:B------:R0:W0:Y:S04]  /*c7d0*/  SHFL.IDX PT, R49, R120, 0x1, 0x1e1f ;  /* 0x003e1f0078317f89 */ /* 0x00002800000e0000 */
[----:B------:R0:W0:Y:S02]  /*c7e0*/  SHFL.IDX PT, R48, R121, 0x1, 0x1e1f ;  /* 0x003e1f0079307f89 */ /* 0x00002400000e0000 */
.L_x_3067:
[----:B------:R-:W-:Y:S05]  /*c7f0*/  @P4 BRA `(.L_x_2727) ;  /* 0x0000003400344947 */ /* 0x000fea0003800000 */
[----:B------:R-:W-:Y:S01]  /*c800*/  ISETP.NE.AND P2, PT, R32, RZ, PT ;  /* 0x000000ff2000720c */ /* 0x000fe20003f45270 */
[----:B------:R-:W-:-:S12]  /*c810*/  BSSY B1, `(.L_x_2771) ;  /* 0x00000f3000017945 */ /* 0x000fd80003800000 */
[----:B------:R-:W-:Y:S05]  /*c820*/  @!P2 BRA `(.L_x_2772) ;  /* 0x0000000c00c4a947 */ /* 0x000fea0003800000 */
[----:B----4-:R-:W-:Y:S01]  /*c830*/  SEL R11, R118, R145, !P0 ;  /* 0x00000091760b7207 */ /* 0x010fe20004000000 */
[----:B------:R-:W-:Y:S01]  /*c840*/  BSSY B2, `(.L_x_2773) ;  /* 0x00000ed000027945 */ /* 0x000fe20003800000 */
[----:B0-----:R-:W-:Y:S02]  /*c850*/  IADD3 R44, P2, R29, R48, RZ ;  /* 0x000000301d2c7210 */ /* 0x001fe40007f5e0ff */
[----:B------:R-:W-:Y:S02]  /*c860*/  SHF.R.S32.HI R12, RZ, 0x1f, R11 ;  /* 0x0000001fff0c7819 */ /* 0x000fe4000001140b */
[----:B------:R-:W-:Y:S02]  /*c870*/  IADD3.X R45, R49, R112, RZ, P2, !PT ;  /* 0x00000070312d7210 */ /* 0x000fe400017fe4ff */
[----:B------:R-:W-:-:S04]  /*c880*/  LEA.HI R11, R12, R11, RZ, 0x5 ;  /* 0x0000000b0c0b7211 */ /* 0x000fc800078f28ff */
[----:B------:R-:W-:-:S04]  /*c890*/  LEA.HI.SX32 R11, R11, R116, 0x1b ;  /* 0x000000740b0b7211 */ /* 0x000fc800078fdaff */
[----:B------:R-:W-:Y:S01]  /*c8a0*/  SHF.R.S32.HI R14, RZ, 0x1f, R11 ;  /* 0x0000001fff0e7819 */ /* 0x000fe2000001140b */
[----:B------:R-:W-:-:S03]  /*c8b0*/  IMAD.SHL.U32 R12, R11, 0x10, RZ ;  /* 0x000000100b0c7824 */ /* 0x000fc600078e00ff */
[----:B------:R-:W-:Y:S02]  /*c8c0*/  LEA.HI R14, R14, R11, RZ, 0x2 ;  /* 0x0000000b0e0e7211 */ /* 0x000fe400078f10ff */
[----:B------:R-:W-:Y:S02]  /*c8d0*/  ISETP.GE.AND P2, PT, R12, R136, PT ;  /* 0x000000880c00720c */ /* 0x000fe40003f46270 */
[----:B------:R-:W-:-:S05]  /*c8e0*/  SHF.R.S32.HI R11, RZ, 0x2, R14 ;  /* 0x00000002ff0b7819 */ /* 0x000fca000001140e */
[----:B------:R-:W-:-:S06]  /*c8f0*/  IMAD R11, R11, 0x2800, R212 ;  /* 0x000028000b0b7824 */ /* 0x000fcc00078e02d4 */
[----:B------:R-:W-:-:S04]  /*c900*/  @!P2 IADD3 R46, P4, R12, R48, RZ ;  /* 0x000000300c2ea210 */ /* 0x000fc80007f9e0ff */
[----:B------:R-:W-:Y:S02]  /*c910*/  @!P2 LEA.HI.X.SX32 R47, R12, R49, 0x1, P4 ;  /* 0x000000310c2fa211 */ /* 0x000fe400020f0eff */
[----:B------:R-:W-:Y:S02]  /*c920*/  LOP3.LUT R12, R211, 0x30, R12, 0xf8, !PT ;  /* 0x00000030d30c7812 */ /* 0x000fe400078ef80c */
[----:B------:R-:W-:Y:S02]  /*c930*/  ISETP.GE.AND P4, PT, R16, R117, PT ;  /* 0x000000751000720c */ /* 0x000fe40003f86270 */
[----:B------:R-:W-:-:S05]  /*c940*/  LOP3.LUT R12, R12, R5, RZ, 0x3c, !PT ;  /* 0x000000050c0c7212 */ /* 0x000fca00078e3cff */
[----:B------:R-:W-:Y:S02]  /*c950*/  IMAD.IADD R12, R11, 0x1, R12 ;  /* 0x000000010b0c7824 */ /* 0x000fe400078e020c */
[C---:B------:R-:W-:Y:S02]  /*c960*/  IMAD R11, R19.reuse, 0x7800, R132 ;  /* 0x00007800130b7824 */ /* 0x040fe400078e0284 */
[----:B------:R-:W-:Y:S02]  /*c970*/  IMAD R13, R19, 0x7800, R12 ;  /* 0x00007800130d7824 */ /* 0x000fe400078e020c */
[C---:B------:R-:W-:Y:S02]  /*c980*/  IMAD.IADD R11, R18.reuse, 0x1, R11 ;  /* 0x00000001120b7824 */ /* 0x040fe400078e020b */
[----:B------:R-:W-:-:S03]  /*c990*/  IMAD.IADD R40, R18, 0x1, R13 ;  /* 0x0000000112287824 */ /* 0x000fc600078e020d */
[----:B------:R0:W4:Y:S04]  /*c9a0*/  LDS.128 R12, [R11+0x1a400] ;  /* 0x01a400000b0c7984 */ /* 0x0001280000000c00 */
[----:B------:R-:W0:Y:S01]  /*c9b0*/  LDS.128 R40, [R40+0x1a400] ;  /* 0x01a4000028287984 */ /* 0x000e220000000c00 */
[----:B------:R-:W-:Y:S05]  /*c9c0*/  @P4 BRA `(.L_x_2774) ;  /* 0x0000000c00504947 */ /* 0x000fea0003800000 */
[----:B------:R-:W-:Y:S01]  /*c9d0*/  SHF.R.U32.HI R51, RZ, 0x8, R77 ;  /* 0x00000008ff337819 */ /* 0x000fe2000001164d */
[----:B----4-:R-:W-:Y:S01]  /*c9e0*/  IMAD.MOV.U32 R53, RZ, RZ, R12 ;  /* 0x000000ffff357224 */ /* 0x010fe200078e000c */
[----:B------:R-:W-:Y:S01]  /*c9f0*/  SHF.R.U32.HI R57, RZ, 0x8, R79 ;  /* 0x00000008ff397819 */ /* 0x000fe2000001164f */
[----:B0-----:R-:W-:Y:S01]  /*ca00*/  IMAD.MOV.U32 R54, RZ, RZ, R40 ;  /* 0x000000ffff367224 */ /* 0x001fe200078e0028 */
[----:B------:R-:W-:Y:S01]  /*ca10*/  SHF.R.U32.HI R61, RZ, 0x8, R67 ;  /* 0x00000008ff3d7819 */ /* 0x000fe20000011643 */
[----:B------:R-:W-:Y:S01]  /*ca20*/  IMAD.SHL.U32 R12, R51, 0x100, RZ ;  /* 0x00000100330c7824 */ /* 0x000fe200078e00ff */
[----:B------:R-:W-:Y:S01]  /*ca30*/  LOP3.LUT R11, R77, 0xff0000ff, RZ, 0xc0, !PT ;  /* 0xff0000ff4d0b7812 */ /* 0x000fe200078ec0ff */
[----:B------:R-:W-:Y:S01]  /*ca40*/  IMAD.SHL.U32 R57, R57, 0x100, RZ ;  /* 0x0000010039397824 */ /* 0x000fe200078e00ff */
[----:B------:R-:W-:Y:S01]  /*ca50*/  SHF.R.U32.HI R59, RZ, 0x8, R65 ;  /* 0x00000008ff3b7819 */ /* 0x000fe20000011641 */
[----:B------:R-:W-:Y:S01]  /*ca60*/  IMAD.SHL.U32 R61, R61, 0x100, RZ ;  /* 0x000001003d3d7824 */ /* 0x000fe200078e00ff */
[----:B------:R-:W-:Y:S01]  /*ca70*/  LOP3.LUT R56, R79, 0xff0000ff, RZ, 0xc0, !PT ;  /* 0xff0000ff4f387812 */ /* 0x000fe200078ec0ff */
[----:B------:R-:W-:Y:S01]  /*ca80*/  IMAD.MOV.U32 R52, RZ, RZ, R42 ;  /* 0x000000ffff347224 */ /* 0x000fe200078e002a */
[----:B------:R-:W-:Y:S01]  /*ca90*/  LOP3.LUT R60, R67, 0xff0000ff, RZ, 0xc0, !PT ;  /* 0xff0000ff433c7812 */ /* 0x000fe200078ec0ff */
[----:B------:R-:W-:Y:S01]  /*caa0*/  IMAD.SHL.U32 R59, R59, 0x100, RZ ;  /* 0x000001003b3b7824 */ /* 0x000fe200078e00ff */
[----:B------:R-:W-:-:S02]  /*cab0*/  SHF.R.U32.HI R63, RZ, 0x10, R77 ;  /* 0x00000010ff3f7819 */ /* 0x000fc4000001164d */
[----:B------:R-:W-:Y:S02]  /*cac0*/  LOP3.LUT R11, R11, 0xff00, R12, 0xf8, !PT ;  /* 0x0000ff000b0b7812 */ /* 0x000fe400078ef80c */
[----:B------:R-:W-:Y:S02]  /*cad0*/  LOP3.LUT R12, R56, 0xff00, R57, 0xf8, !PT ;  /* 0x0000ff00380c7812 */ /* 0x000fe400078ef839 */
[----:B------:R-:W-:Y:S02]  /*cae0*/  LOP3.LUT R60, R60, 0xff00, R61, 0xf8, !PT ;  /* 0x0000ff003c3c7812 */ /* 0x000fe400078ef83d */
[----:B------:R-:W-:Y:S02]  /*caf0*/  LOP3.LUT R58, R65, 0xff0000ff, RZ, 0xc0, !PT ;  /* 0xff0000ff413a7812 */ /* 0x000fe400078ec0ff */
[----:B------:R-:W-:Y:S02]  /*cb00*/  F2FP.F16.E4M3.UNPACK_B R61, R146.H1 ;  /* 0x00000092ff3d723e */ /* 0x000fe400030006ff */
[----:B------:R-:W-:-:S02]  /*cb10*/  F2FP.F16.E4M3.UNPACK_B R57, R54.H1 ;  /* 0x00000036ff39723e */ /* 0x000fc400030006ff */
[----:B------:R-:W-:Y:S01]  /*cb20*/  MOV R51, R14 ;  /* 0x0000000e00337202 */ /* 0x000fe20000000f00 */
[----:B------:R-:W-:Y:S01]  /*cb30*/  IMAD.U32 R14, R63, 0x10000, RZ ;  /* 0x000100003f0e7824 */ /* 0x000fe200078e00ff */
[----:B------:R-:W-:Y:S01]  /*cb40*/  F2FP.F16.E4M3.UNPACK_B R56, R53.H1 ;  /* 0x00000035ff38723e */ /* 0x000fe200030006ff */
[----:B------:R-:W-:Y:S01]  /*cb50*/  HADD2.F32 R63, -RZ, R61.H0_H0 ;  /* 0x2000003dff3f7230 */ /* 0x000fe20000004100 */
[----:B------:R-:W-:Y:S02]  /*cb60*/  SHF.R.U32.HI R62, RZ, 0x10, R79 ;  /* 0x00000010ff3e7819 */ /* 0x000fe4000001164f */
[----:B------:R-:W-:Y:S01]  /*cb70*/  SHF.R.U32.HI R55, RZ, 0x10, R67 ;  /* 0x00000010ff377819 */ /* 0x000fe20000011643 */
[----:B------:R-:W-:Y:S01]  /*cb80*/  HADD2.F32 R42, -RZ, R56.H0_H0 ;  /* 0x20000038ff2a7230 */ /* 0x000fe20000004100 */
[----:B------:R-:W-:Y:S01]  /*cb90*/  LOP3.LUT R40, R58, 0xff00, R59, 0xf8, !PT ;  /* 0x0000ff003a287812 */ /* 0x000fe200078ef83b */
[----:B------:R-:W-:Y:S01]  /*cba0*/  HADD2.F32 R58, -RZ, R57.H0_H0 ;  /* 0x20000039ff3a7230 */ /* 0x000fe20000004100 */
[----:B------:R-:W-:Y:S01]  /*cbb0*/  F2FP.F16.E4M3.UNPACK_B R59, R148.H1 ;  /* 0x00000094ff3b723e */ /* 0x000fe200030006ff */
[----:B------:R-:W-:Y:S01]  /*cbc0*/  IMAD.U32 R67, R55, 0x10000, RZ ;  /* 0x0001000037437824 */ /* 0x000fe200078e00ff */
[----:B------:R-:W-:Y:S01]  /*cbd0*/  LOP3.LUT R14, R11, 0xff0000, R14, 0xf8, !PT ;  /* 0x00ff00000b0e7812 */ /* 0x000fe200078ef80e */
[----:B------:R-:W-:Y:S01]  /*cbe0*/  IMAD.U32 R11, R62, 0x10000, RZ ;  /* 0x000100003e0b7824 */ /* 0x000fe200078e00ff */
[----:B------:R-:W-:Y:S01]  /*cbf0*/  SHF.R.U32.HI R50, RZ, 0x10, R65 ;  /* 0x00000010ff327819 */ /* 0x000fe20000011641 */
[----:B------:R-:W-:-:S02]  /*cc00*/  HADD2.F32 R55, -RZ, R59.H0_H0 ;  /* 0x2000003bff377230 */ /* 0x000fc40000004100 */
[-C--:B------:R-:W-:Y:S01]  /*cc10*/  FMUL.FTZ R77, R58, R63.reuse ;  /* 0x0000003f3a4d7220 */ /* 0x080fe20000410000 */
[----:B------:R-:W-:Y:S01]  /*cc20*/  FMUL.FTZ R63, R42, R63 ;  /* 0x0000003f2a3f7220 */ /* 0x000fe20000410000 */
[----:B------:R-:W-:Y:S02]  /*cc30*/  LOP3.LUT R11, R12, 0xff0000, R11, 0xf8, !PT ;  /* 0x00ff00000c0b7812 */ /* 0x000fe400078ef80b */
[----:B------:R-:W-:Y:S01]  /*cc40*/  SHF.L.U32 R65, R50, 0x10, RZ ;  /* 0x0000001032417819 */ /* 0x000fe200000006ff */
[-C--:B------:R-:W-:Y:S01]  /*cc50*/  FFMA.FTZ R42, R42, R55.reuse, -R77 ;  /* 0x000000372a2a7223 */ /* 0x080fe2000001084d */
[----:B------:R-:W-:Y:S01]  /*cc60*/  LOP3.LUT R12, R60, 0xff0000, R67, 0xf8, !PT ;  /* 0x00ff00003c0c7812 */ /* 0x000fe200078ef843 */
[----:B------:R-:W-:Y:S01]  /*cc70*/  FFMA.FTZ R50, R58, R55, R63 ;  /* 0x000000373a327223 */ /* 0x000fe2000001003f */
[----:B------:R-:W-:Y:S01]  /*cc80*/  HADD2.F32 R60, -RZ, R59.H1_H1 ;  /* 0x3000003bff3c7230 */ /* 0x000fe20000004100 */
[----:B------:R-:W-:Y:S01]  /*cc90*/  F2FP.F16.E4M3.UNPACK_B R146, R146 ;  /* 0x00000092ff92723e */ /* 0x000fe200020006ff */
        /* <DEDUP_REMOVED lines=8> */
[----:B------:R-:W-:Y:S01]  /*cd20*/  LOP3.LUT R40, R40, 0xff0000, R65, 0xf8, !PT ;  /* 0x00ff000028287812 */ /* 0x000fe200078ef841 */
[----:B------:R-:W-:Y:S01]  /*cd30*/  FMUL.FTZ R62, R59, R58 ;  /* 0x0000003a3b3e7220 */ /* 0x000fe20000410000 */
[----:B------:R-:W-:Y:S02]  /*cd40*/  HADD2.F32 R58, -RZ, R54.H0_H0 ;  /* 0x20000036ff3a7230 */ /* 0x000fe40000004100 */
[----:B------:R-:W-:Y:S02]  /*cd50*/  HADD2.F32 R56, -RZ, R57.H0_H0 ;  /* 0x20000039ff387230 */ /* 0x000fe40000004100 */
[-C--:B------:R-:W-:Y:S01]  /*cd60*/  FFMA.FTZ R53, R55, R60.reuse, -R62 ;  /* 0x0000003c37357223 */ /* 0x080fe2000001083e */
[----:B------:R-:W-:Y:S01]  /*cd70*/  FFMA.FTZ R55, R59, R60, R64 ;  /* 0x0000003c3b377223 */ /* 0x000fe20000010040 */
[----:B------:R-:W-:Y:S02]  /*cd80*/  HADD2.F32 R61, -RZ, R148.H0_H0 ;  /* 0x20000094ff3d7230 */ /* 0x000fe40000004100 */
[-C--:B------:R-:W-:Y:S01]  /*cd90*/  FMUL.FTZ R65, R58, R63.reuse ;  /* 0x0000003f3a417220 */ /* 0x080fe20000410000 */
[----:B------:R-:W-:Y:S01]  /*cda0*/  FMUL.FTZ R63, R56, R63 ;  /* 0x0000003f383f7220 */ /* 0x000fe20000410000 */
[----:B------:R-:W-:Y:S01]  /*cdb0*/  HADD2.F32 R146, -RZ, R146.H1_H1 ;  /* 0x30000092ff927230 */ /* 0x000fe20000004100 */
[----:B------:R-:W-:Y:S01]  /*cdc0*/  F2FP.F16.E4M3.UNPACK_B R60, R147.H1 ;  /* 0x00000093ff3c723e */ /* 0x000fe200030006ff */
[----:B------:R-:W-:-:S02]  /*cdd0*/  HADD2.F32 R59, -RZ, R54.H1_H1 ;  /* 0x30000036ff3b7230 */ /* 0x000fc40000004100 */
[-C--:B------:R-:W-:Y:S01]  /*cde0*/  FFMA.FTZ R54, R58, R61.reuse, R63 ;  /* 0x0000003d3a367223 */ /* 0x080fe2000001003f */
[----:B------:R-:W-:Y:S02]  /*cdf0*/  HADD2.F32 R57, -RZ, R57.H1_H1 ;  /* 0x30000039ff397230 */ /* 0x000fe40000004100 */
[----:B------:R-:W-:Y:S01]  /*ce00*/  FFMA.FTZ R56, R56, R61, -R65 ;  /* 0x0000003d38387223 */ /* 0x000fe20000010841 */
[----:B------:R-:W-:Y:S02]  /*ce10*/  HADD2.F32 R148, -RZ, R148.H1_H1 ;  /* 0x30000094ff947230 */ /* 0x000fe40000004100 */
[----:B------:R-:W-:Y:S01]  /*ce20*/  FMUL.FTZ R58, R59, R146 ;  /* 0x000000923b3a7220 */ /* 0x000fe20000410000 */
[----:B------:R-:W-:Y:S01]  /*ce30*/  F2FP.F16.E4M3.UNPACK_B R61, R52.H1 ;  /* 0x00000034ff3d723e */ /* 0x000fe200030006ff */
[C---:B------:R-:W-:Y:S01]  /*ce40*/  FMUL.FTZ R146, R57.reuse, R146 ;  /* 0x0000009239927220 */ /* 0x040fe20000410000 */
[----:B------:R-:W-:Y:S01]  /*ce50*/  F2FP.F16.E4M3.UNPACK_B R64, R149.H1 ;  /* 0x00000095ff40723e */ /* 0x000fe200030006ff */
[----:B------:R-:W-:Y:S01]  /*ce60*/  FFMA.FTZ R57, R57, R148, -R58 ;  /* 0x0000009439397223 */ /* 0x000fe2000001083a */
[----:B------:R-:W-:Y:S01]  /*ce70*/  F2FP.F16.E4M3.UNPACK_B R58, R51.H1 ;  /* 0x00000033ff3a723e */ /* 0x000fe200030006ff */
[--C-:B------:R-:W-:Y:S01]  /*ce80*/  HADD2.F32 R67, -RZ, R60.reuse.H0_H0 ;  /* 0x2000003cff437230 */ /* 0x100fe20000004100 */
[----:B------:R-:W-:Y:S01]  /*ce90*/  F2FP.F16.E4M3.UNPACK_B R147, R147 ;  /* 0x00000093ff93723e */ /* 0x000fe200020006ff */
[--C-:B------:R-:W-:Y:S01]  /*cea0*/  HADD2.F32 R62, -RZ, R61.reuse.H0_H0 ;  /* 0x2000003dff3e7230 */ /* 0x100fe20000004100 */
[----:B------:R-:W-:Y:S01]  /*ceb0*/  F2FP.F16.E4M3.UNPACK_B R51, R51 ;  /* 0x00000033ff33723e */ /* 0x000fe200020006ff */
[----:B------:R-:W-:Y:S01]  /*cec0*/  HADD2.F32 R66, -RZ, R60.H1_H1 ;  /* 0x3000003cff427230 */ /* 0x000fe20000004100 */
[----:B------:R-:W-:Y:S01]  /*ced0*/  F2FP.F16.E4M3.UNPACK_B R149, R149 ;  /* 0x00000095ff95723e */ /* 0x000fe200020006ff */
[----:B------:R-:W-:-:S02]  /*cee0*/  HADD2.F32 R63, -RZ, R61.H1_H1 ;  /* 0x3000003dff3f7230 */ /* 0x000fc40000004100 */
[-C--:B------:R-:W-:Y:S01]  /*cef0*/  FMUL.FTZ R77, R62, R67.reuse ;  /* 0x000000433e4d7220 */ /* 0x080fe20000410000 */
[----:B------:R-:W-:Y:S02]  /*cf00*/  HADD2.F32 R60, -RZ, R58.H0_H0 ;  /* 0x2000003aff3c7230 */ /* 0x000fe40000004100 */
[----:B------:R-:W-:Y:S01]  /*cf10*/  FFMA.FTZ R59, R59, R148, R146 ;  /* 0x000000943b3b7223 */ /* 0x000fe20000010092 */
[----:B------:R-:W-:Y:S02]  /*cf20*/  HADD2.F32 R65, -RZ, R64.H0_H0 ;  /* 0x20000040ff417230 */ /* 0x000fe40000004100 */
[----:B------:R-:W-:Y:S01]  /*cf30*/  FMUL.FTZ R76, R63, R66 ;  /* 0x000000423f4c7220 */ /* 0x000fe20000410000 */
[----:B------:R-:W-:Y:S02]  /*cf40*/  HADD2.F32 R61, -RZ, R58.H1_H1 ;  /* 0x3000003aff3d7230 */ /* 0x000fe40000004100 */
[----:B------:R-:W-:Y:S01]  /*cf50*/  FMUL.FTZ R67, R60, R67 ;  /* 0x000000433c437220 */ /* 0x000fe20000410000 */
[----:B------:R-:W-:-:S02]  /*cf60*/  HADD2.F32 R64, -RZ, R64.H1_H1 ;  /* 0x30000040ff407230 */ /* 0x000fc40000004100 */
[-C--:B------:R-:W-:Y:S01]  /*cf70*/  FFMA.FTZ R58, R60, R65.reuse, -R77 ;  /* 0x000000413c3a7223 */ /* 0x080fe2000001084d */
[----:B------:R-:W-:Y:S01]  /*cf80*/  F2FP.SATFINITE.E4M3.F32.PACK_AB_MERGE_C R42, R53, R42, RZ ;  /* 0x0000002a352a723e */ /* 0x000fe200048070ff */
[C---:B------:R-:W-:Y:S01]  /*cf90*/  FMUL.FTZ R66, R61.reuse, R66 ;  /* 0x000000423d427220 */ /* 0x040fe20000410000 */
[----:B------:R-:W-:Y:S01]  /*cfa0*/  FFMA.FTZ R60, R62, R65, R67 ;  /* 0x000000413e3c7223 */ /* 0x000fe20000010043 */
[----:B------:R-:W-:Y:S01]  /*cfb0*/  FFMA.FTZ R77, R61, R64, -R76 ;  /* 0x000000403d4d7223 */ /* 0x000fe2000001084c */
[----:B------:R-:W-:Y:S01]  /*cfc0*/  F2FP.F16.E4M3.UNPACK_B R61, R52 ;  /* 0x00000034ff3d723e */ /* 0x000fe200020006ff */
[----:B------:R-:W-:Y:S01]  /*cfd0*/  FFMA.FTZ R79, R63, R64, R66 ;  /* 0x000000403f4f7223 */ /* 0x000fe20000010042 */
[--C-:B------:R-:W-:Y:S02]  /*cfe0*/  HADD2.F32 R66, -RZ, R147.reuse.H1_H1 ;  /* 0x30000093ff427230 */ /* 0x100fe40000004100 */
[----:B------:R-:W-:Y:S02]  /*cff0*/  HADD2.F32 R65, -RZ, R147.H0_H0 ;  /* 0x20000093ff417230 */ /* 0x000fe40000004100 */
[--C-:B------:R-:W-:Y:S01]  /*d000*/  HADD2.F32 R62, -RZ, R61.reuse.H0_H0 ;  /* 0x2000003dff3e7230 */ /* 0x100fe20000004100 */
[----:B------:R-:W-:Y:S01]  /*d010*/  F2FP.SATFINITE.E4M3.F32.PACK_AB_MERGE_C R60, R79, R60, RZ ;  /* 0x0000003c4f3c723e */ /* 0x000fe200048070ff */
[----:B------:R-:W-:-:S02]  /*d020*/  HADD2.F32 R61, -RZ, R61.H1_H1 ;  /* 0x3000003dff3d7230 */ /* 0x000fc40000004100 */
[--C-:B------:R-:W-:Y:S02]  /*d030*/  HADD2.F32 R52, -RZ, R51.reuse.H0_H0 ;  /* 0x20000033ff347230 */ /* 0x100fe40000004100 */
[-C--:B------:R-:W-:Y:S01]  /*d040*/  FMUL.FTZ R67, R62, R65.reuse ;  /* 0x000000413e437220 */ /* 0x080fe20000410000 */
[----:B------:R-:W-:Y:S02]  /*d050*/  HADD2.F32 R51, -RZ, R51.H1_H1 ;  /* 0x30000033ff337230 */ /* 0x000fe40000004100 */
[-C--:B------:R-:W-:Y:S01]  /*d060*/  FMUL.FTZ R76, R61, R66.reuse ;  /* 0x000000423d4c7220 */ /* 0x080fe20000410000 */
[--C-:B------:R-:W-:Y:S02]  /*d070*/  HADD2.F32 R64, -RZ, R149.reuse.H1_H1 ;  /* 0x30000095ff407230 */ /* 0x100fe40000004100 */
[C---:B------:R-:W-:Y:S01]  /*d080*/  FMUL.FTZ R65, R52.reuse, R65 ;  /* 0x0000004134417220 */ /* 0x040fe20000410000 */
[----:B------:R-:W-:Y:S02]  /*d090*/  HADD2.F32 R63, -RZ, R149.H0_H0 ;  /* 0x20000095ff3f7230 */ /* 0x000fe40000004100 */
[C---:B------:R-:W-:Y:S01]  /*d0a0*/  FMUL.FTZ R66, R51.reuse, R66 ;  /* 0x0000004233427220 */ /* 0x040fe20000410000 */
[----:B------:R-:W-:Y:S01]  /*d0b0*/  FFMA.FTZ R76, R51, R64, -R76 ;  /* 0x00000040334c7223 */ /* 0x000fe2000001084c */
[----:B------:R-:W-:Y:S01]  /*d0c0*/  F2FP.SATFINITE.E4M3.F32.PACK_AB_MERGE_C R51, R55, R50, RZ ;  /* 0x000000323733723e */ /* 0x000fe200048070ff */
[-C--:B------:R-:W-:Y:S01]  /*d0d0*/  FFMA.FTZ R67, R52, R63.reuse, -R67 ;  /* 0x0000003f34437223 */ /* 0x080fe20000010843 */
[----:B------:R-:W-:Y:S01]  /*d0e0*/  F2FP.SATFINITE.E4M3.F32.PACK_AB_MERGE_C R52, R57, R56, R42 ;  /* 0x000000383934723e */ /* 0x000fe2000480702a */
[----:B------:R-:W-:Y:S01]  /*d0f0*/  FFMA.FTZ R65, R62, R63, R65 ;  /* 0x0000003f3e417223 */ /* 0x000fe20000010041 */
[----:B------:R-:W-:Y:S01]  /*d100*/  F2FP.F16.E4M3.UNPACK_B R55, R41 ;  /* 0x00000029ff37723e */ /* 0x000fe200020006ff */
[----:B------:R-:W-:Y:S01]  /*d110*/  FFMA.FTZ R66, R61, R64, R66 ;  /* 0x000000403d427223 */ /* 0x000fe20000010042 */
[----:B------:R-:W-:-:S02]  /*d120*/  F2FP.F16.E4M3.UNPACK_B R56, R40 ;  /* 0x00000028ff38723e */ /* 0x000fc400020006ff */
[----:B------:R-:W-:Y:S01]  /*d130*/  F2FP.SATFINITE.E4M3.F32.PACK_AB_MERGE_C R51, R59, R54, R51 ;  /* 0x000000363b33723e */ /* 0x000fe20004807033 */
[----:B------:R-:W-:Y:S01]  /*d140*/  HADD2.F32 R57, -RZ, R55.H0_H0 ;  /* 0x20000037ff397230 */ /* 0x000fe20000004100 */
[----:B------:R-:W-:Y:S01]  /*d150*/  F2FP.F16.E4M3.UNPACK_B R54, R13 ;  /* 0x0000000dff36723e */ /* 0x000fe200020006ff */
[--C-:B------:R-:W-:Y:S01]  /*d160*/  HADD2.F32 R62, -RZ, R56.reuse.H0_H0 ;  /* 0x20000038ff3e7230 */ /* 0x100fe20000004100 */
[----:B------:R-:W-:Y:S01]  /*d170*/  F2FP.F16.E4M3.UNPACK_B R59, R14 ;  /* 0x0000000eff3b723e */ /* 0x000fe200020006ff */
[----:B------:R-:W-:Y:S01]  /*d180*/  HADD2.F32 R61, -RZ, R56.H1_H1 ;  /* 0x30000038ff3d7230 */ /* 0x000fe20000004100 */
[----:B------:R-:W-:Y:S01]  /*d190*/  F2FP.SATFINITE.E4M3.F32.PACK_AB_MERGE_C R42, R66, R65, R60 ;  /* 0x00000041422a723e */ /* 0x000fe2000480703c */
[----:B------:R-:W-:Y:S01]  /*d1a0*/  HADD2.F32 R53, -RZ, R54.H0_H0 ;  /* 0x20000036ff357230 */ /* 0x000fe20000004100 */
[----:B------:R-:W-:Y:S01]  /*d1b0*/  F2FP.SATFINITE.E4M3.F32.PACK_AB_MERGE_C R50, R77, R58, RZ ;  /* 0x0000003a4d32723e */ /* 0x000fe200048070ff */
        /* <DEDUP_REMOVED lines=8> */
[----:B------:R-:W-:Y:S01]  /*d240*/  F2FP.F16.E4M3.UNPACK_B R55, R13.H1 ;  /* 0x0000000dff37723e */ /* 0x000fe200030006ff */
[-C--:B------:R-:W-:Y:S01]  /*d250*/  FMUL.FTZ R57, R58, R61.reuse ;  /* 0x0000003d3a397220 */ /* 0x080fe20000410000 */
[----:B------:R-:W-:Y:S01]  /*d260*/  FMUL.FTZ R13, R56, R61 ;  /* 0x0000003d380d7220 */ /* 0x000fe20000410000 */
[----:B------:R-:W-:-:S02]  /*d270*/  F2FP.F16.E4M3.UNPACK_B R41, R41.H1 ;  /* 0x00000029ff29723e */ /* 0x000fc400030006ff */
[----:B------:R-:W-:Y:S01]  /*d280*/  F2FP.F16.E4M3.UNPACK_B R60, R40.H1 ;  /* 0x00000028ff3c723e */ /* 0x000fe200030006ff */
[-C--:B------:R-:W-:Y:S01]  /*d290*/  FFMA.FTZ R56, R56, R59.reuse, -R57 ;  /* 0x0000003b38387223 */ /* 0x080fe20000010839 */
[----:B------:R-:W-:Y:S01]  /*d2a0*/  FFMA.FTZ R13, R58, R59, R13 ;  /* 0x0000003b3a0d7223 */ /* 0x000fe2000001000d */
[----:B------:R-:W-:Y:S01]  /*d2b0*/  F2FP.F16.E4M3.UNPACK_B R14, R14.H1 ;  /* 0x0000000eff0e723e */ /* 0x000fe200030006ff */
        /* <DEDUP_REMOVED lines=19> */
[-C--:B------:R-:W-:Y:S01]  /*d3f0*/  FFMA.FTZ R41, R55, R60.reuse, -R64 ;  /* 0x0000003c37297223 */ /* 0x080fe20000010840 */
        /* <DEDUP_REMOVED lines=9> */
[----:B------:R-:W-:-:S02]  /*d490*/  HADD2.F32 R62, -RZ, R60.H0_H0 ;  /* 0x2000003cff3e7230 */ /* 0x000fc40000004100 */
[-C--:B------:R-:W-:Y:S01]  /*d4a0*/  FMUL.FTZ R78, R61, R76.reuse ;  /* 0x0000004c3d4e7220 */ /* 0x080fe20000410000 */
[----:B------:R-:W-:Y:S02]  /*d4b0*/  HADD2.F32 R11, -RZ, R67.H0_H0 ;  /* 0x20000043ff0b7230 */ /* 0x000fe40000004100 */
[----:B------:R-:W-:Y:S01]  /*d4c0*/  FMUL.FTZ R76, R43, R76 ;  /* 0x0000004c2b4c7220 */ /* 0x000fe20000410000 */
[----:B------:R-:W-:Y:S01]  /*d4d0*/  HADD2.F32 R12, -RZ, R63.H0_H0 ;  /* 0x2000003fff0c7230 */ /* 0x000fe20000004100 */
[----:B------:R-:W-:Y:S01]  /*d4e0*/  F2FP.SATFINITE.E4M3.F32.PACK_AB_MERGE_C R14, R41, R14, RZ ;  /* 0x0000000e290e723e */ /* 0x000fe200048070ff */
[----:B------:R-:W-:Y:S02]  /*d4f0*/  HADD2.F32 R60, -RZ, R60.H1_H1 ;  /* 0x3000003cff3c7230 */ /* 0x000fe40000004100 */
[-C--:B------:R-:W-:Y:S01]  /*d500*/  FMUL.FTZ R77, R62, R11.reuse ;  /* 0x0000000b3e4d7220 */ /* 0x080fe20000410000 */
[----:B------:R-:W-:Y:S02]  /*d510*/  HADD2.F32 R67, -RZ, R67.H1_H1 ;  /* 0x30000043ff437230 */ /* 0x000fe40000004100 */
[----:B------:R-:W-:Y:S01]  /*d520*/  FMUL.FTZ R79, R58, R11 ;  /* 0x0000000b3a4f7220 */ /* 0x000fe20000410000 */
[----:B------:R-:W-:-:S02]  /*d530*/  HADD2.F32 R15, -RZ, R15.H1_H1 ;  /* 0x3000000fff0f7230 */ /* 0x000fc40000004100 */
[-C--:B------:R-:W-:Y:S01]  /*d540*/  FFMA.FTZ R11, R43, R12.reuse, -R78 ;  /* 0x0000000c2b0b7223 */ /* 0x080fe2000001084e */
[----:B------:R-:W-:Y:S02]  /*d550*/  HADD2.F32 R65, -RZ, R64.H0_H0 ;  /* 0x20000040ff417230 */ /* 0x000fe40000004100 */
[----:B------:R-:W-:Y:S01]  /*d560*/  FFMA.FTZ R12, R61, R12, R76 ;  /* 0x0000000c3d0c7223 */ /* 0x000fe2000001004c */
        /* <DEDUP_REMOVED lines=10> */
[----:B------:R-:W-:Y:S01]  /*d610*/  FMUL.FTZ R66, R57, R66 ;  /* 0x0000004239427220 */ /* 0x000fe20000410000 */
[-C--:B------:R-:W-:Y:S01]  /*d620*/  FFMA.FTZ R60, R60, R64.reuse, R67 ;  /* 0x000000403c3c7223 */ /* 0x080fe20000010043 */
[----:B------:R-:W-:Y:S01]  /*d630*/  FFMA.FTZ R76, R15, R64, -R76 ;  /* 0x000000400f4c7223 */ /* 0x000fe2000001084c */
[-C--:B------:R-:W-:Y:S01]  /*d640*/  FFMA.FTZ R62, R57, R58.reuse, -R62 ;  /* 0x0000003a393e7223 */ /* 0x080fe2000001083e */
[----:B------:R-:W-:Y:S01]  /*d650*/  FFMA.FTZ R59, R59, R58, R66 ;  /* 0x0000003a3b3b7223 */ /* 0x000fe20000010042 */
[----:B------:R-:W-:-:S02]  /*d660*/  F2FP.SATFINITE.E4M3.F32.PACK_AB_MERGE_C R40, R55, R40, RZ ;  /* 0x000000283728723e */ /* 0x000fc400048070ff */
[----:B------:R-:W-:Y:S02]  /*d670*/  F2FP.SATFINITE.E4M3.F32.PACK_AB_MERGE_C R60, R60, R79, RZ ;  /* 0x0000004f3c3c723e */ /* 0x000fe400048070ff */
[----:B------:R-:W-:Y:S01]  /*d680*/  F2FP.SATFINITE.E4M3.F32.PACK_AB_MERGE_C R53, R56, R53, R14 ;  /* 0x000000353835723e */ /* 0x000fe2000480700e */
[----:B------:R-:W-:Y:S01]  /*d690*/  IMAD.MOV.U32 R14, RZ, RZ, R50 ;  /* 0x000000ffff0e7224 */ /* 0x000fe200078e0032 */
[----:B------:R-:W-:Y:S02]  /*d6a0*/  F2FP.SATFINITE.E4M3.F32.PACK_AB_MERGE_C R76, R76, R77, RZ ;  /* 0x0000004d4c4c723e */ /* 0x000fe400048070ff */
[----:B------:R-:W-:Y:S01]  /*d6b0*/  F2FP.SATFINITE.E4M3.F32.PACK_AB_MERGE_C R41, R13, R54, R40 ;  /* 0x000000360d29723e */ /* 0x000fe20004807028 */
[----:B------:R-:W-:Y:S01]  /*d6c0*/  IMAD.MOV.U32 R13, RZ, RZ, R53 ;  /* 0x000000ffff0d7224 */ /* 0x000fe200078e0035 */
[----:B------:R-:W-:Y:S01]  /*d6d0*/  F2FP.SATFINITE.E4M3.F32.PACK_AB_MERGE_C R43, R59, R12, R60 ;  /* 0x0000000c3b2b723e */ /* 0x000fe2000480703c */
[----:B------:R-:W-:Y:S01]  /*d6e0*/  IMAD.MOV.U32 R12, RZ, RZ, R52 ;  /* 0x000000ffff0c7224 */ /* 0x000fe200078e0034 */
[----:B------:R-:W-:Y:S01]  /*d6f0*/  F2FP.SATFINITE.E4M3.F32.PACK_AB_MERGE_C R15, R62, R11, R76 ;  /* 0x0000000b3e0f723e */ /* 0x000fe2000480704c */
[----:B------:R-:W-:-:S07]  /*d700*/  IMAD.MOV.U32 R40, RZ, RZ, R51 ;  /* 0x000000ffff287224 */ /* 0x000fce00078e0033 */
.L_x_2774:
[----:B------:R-:W-:Y:S05]  /*d710*/  BSYNC B2 ;  /* 0x0000000000027941 */ /* 0x000fea0003800000 */
.L_x_2773:
[----:B----4-:R4:W-:Y:S04]  /*d720*/  ST.E.128 desc[UR50][R44.64], R12 ;  /* 0x0000000c2c007985 */ /* 0x0109e8000c101d32 */
[----:B0-----:R4:W-:Y:S02]  /*d730*/  @!P2 ST.E.128 desc[UR50][R46.64], R40 ;  /* 0x000000282e00a985 */ /* 0x0019e4000c101d32 */
.L_x_2772:
[----:B------:R-:W-:Y:S05]  /*d740*/  BSYNC B1 ;  /* 0x0000000000017941 */ /* 0x000fea0003800000 */
.L_x_2771:
        /* <DEDUP_REMOVED lines=14> */
[----:B------:R-:W-:Y:S02]  /*d830*/  SHF.R.S32.HI R13, RZ, 0x2, R13 ;  /* 0x00000002ff0d7819 */ /* 0x000fe4000001140d */
[----:B------:R-:W-:-:S04]  /*d840*/  LOP3.LUT R12, R211, 0x30, R11, 0xf8, !PT ;  /* 0x00000030d30c7812 */ /* 0x000fc800078ef80b */
[----:B------:R-:W-:-:S05]  /*d850*/  LOP3.LUT R12, R12, R5, RZ, 0x3c, !PT ;  /* 0x000000050c0c7212 */ /* 0x000fca00078e3cff */
[----:B------:R-:W-:-:S04]  /*d860*/  @!P2 IADD3 R46, P4, R11, R48, RZ ;  /* 0x000000300b2ea210 */ /* 0x000fc80007f9e0ff */
[----:B------:R-:W-:Y:S01]  /*d870*/  @!P2 LEA.HI.X.SX32 R47, R11, R49, 0x1, P4 ;  /* 0x000000310b2fa211 */ /* 0x000fe200020f0eff */
[----:B------:R-:W-:Y:S01]  /*d880*/  IMAD R11, R13, 0x2800, R212 ;  /* 0x000028000d0b7824 */ /* 0x000fe200078e02d4 */
[----:B------:R-:W-:-:S03]  /*d890*/  ISETP.GE.AND P4, PT, R3, R117, PT ;  /* 0x000000750300720c */ /* 0x000fc60003f86270 */
        /* <DEDUP_REMOVED lines=8> */
[--C-:B0-----:R-:W-:Y:S01]  /*d920*/  SHF.R.U32.HI R11, RZ, 0x8, R81.reuse ;  /* 0x00000008ff0b7819 */ /* 0x101fe20000011651 */
[----:B----4-:R-:W-:Y:S01]  /*d930*/  IMAD.MOV.U32 R53, RZ, RZ, R12 ;  /* 0x000000ffff357224 */ /* 0x010fe200078e000c */
[----:B------:R-:W-:Y:S01]  /*d940*/  SHF.R.U32.HI R63, RZ, 0x10, R81 ;  /* 0x00000010ff3f7819 */ /* 0x000fe20000011651 */
[----:B------:R-:W-:Y:S01]  /*d950*/  IMAD.MOV.U32 R55, RZ, RZ, R40 ;  /* 0x000000ffff377224 */ /* 0x000fe200078e0028 */
[----:B------:R-:W-:Y:S01]  /*d960*/  LOP3.LUT R52, R81, 0xff0000ff, RZ, 0xc0, !PT ;  /* 0xff0000ff51347812 */ /* 0x000fe200078ec0ff */
[----:B------:R-:W-:Y:S01]  /*d970*/  IMAD.SHL.U32 R11, R11, 0x100, RZ ;  /* 0x000001000b0b7824 */ /* 0x000fe200078e00ff */
[----:B------:R-:W-:Y:S02]  /*d980*/  SHF.R.U32.HI R54, RZ, 0x8, R71 ;  /* 0x00000008ff367819 */ /* 0x000fe40000011647 */
[----:B------:R-:W-:Y:S02]  /*d990*/  SHF.R.U32.HI R61, RZ, 0x8, R83 ;  /* 0x00000008ff3d7819 */ /* 0x000fe40000011653 */
[----:B------:R-:W-:Y:S01]  /*d9a0*/  MOV R50, R14 ;  /* 0x0000000e00327202 */ /* 0x000fe20000000f00 */
[----:B------:R-:W-:Y:S01]  /*d9b0*/  IMAD.U32 R14, R63, 0x10000, RZ ;  /* 0x000100003f0e7824 */ /* 0x000fe200078e00ff */
[----:B------:R-:W-:Y:S01]  /*d9c0*/  SHF.R.U32.HI R56, RZ, 0x8, R69 ;  /* 0x00000008ff387819 */ /* 0x000fe20000011645 */
[----:B------:R-:W-:Y:S01]  /*d9d0*/  IMAD.SHL.U32 R12, R61, 0x100, RZ ;  /* 0x000001003d0c7824 */ /* 0x000fe200078e00ff */
[----:B------:R-:W-:Y:S01]  /*d9e0*/  LOP3.LUT R11, R52, 0xff00, R11, 0xf8, !PT ;  /* 0x0000ff00340b7812 */ /* 0x000fe200078ef80b */
[----:B------:R-:W-:Y:S01]  /*d9f0*/  IMAD.SHL.U32 R52, R54, 0x100, RZ ;  /* 0x0000010036347824 */ /* 0x000fe200078e00ff */
[----:B------:R-:W-:Y:S01]  /*da00*/  SHF.R.U32.HI R62, RZ, 0x10, R83 ;  /* 0x00000010ff3e7819 */ /* 0x000fe20000011653 */
[----:B------:R-:W-:Y:S01]  /*da10*/  IMAD.SHL.U32 R40, R56, 0x100, RZ ;  /* 0x0000010038287824 */ /* 0x000fe200078e00ff */
[----:B------:R-:W-:-:S02]  /*da20*/  LOP3.LUT R59, R71, 0xff0000ff, RZ, 0xc0, !PT ;  /* 0xff0000ff473b7812 */ /* 0x000fc400078ec0ff */
[----:B------:R-:W-:Y:S02]  /*da30*/  LOP3.LUT R51, R83, 0xff0000ff, RZ, 0xc0, !PT ;  /* 0xff0000ff53337812 */ /* 0x000fe400078ec0ff */
[----:B------:R-:W-:Y:S01]  /*da40*/  LOP3.LUT R14, R11, 0xff0000, R14, 0xf8, !PT ;  /* 0x00ff00000b0e7812 */ /* 0x000fe200078ef80e */
[----:B------:R-:W-:Y:S01]  /*da50*/  IMAD.U32 R11, R62, 0x10000, RZ ;  /* 0x000100003e0b7824 */ /* 0x000fe200078e00ff */
[----:B------:R-:W-:Y:S02]  /*da60*/  LOP3.LUT R57, R69, 0xff0000ff, RZ, 0xc0, !PT ;  /* 0xff0000ff45397812 */ /* 0x000fe400078ec0ff */
[----:B------:R-:W-:Y:S02]  /*da70*/  LOP3.LUT R63, R59, 0xff00, R52, 0xf8, !PT ;  /* 0x0000ff003b3f7812 */ /* 0x000fe400078ef834 */
[----:B------:R-:W-:Y:S02]  /*da80*/  LOP3.LUT R12, R51, 0xff00, R12, 0xf8, !PT ;  /* 0x0000ff00330c7812 */ /* 0x000fe400078ef80c */
[----:B------:R-:W-:-:S02]  /*da90*/  F2FP.F16.E4M3.UNPACK_B R59, R141.H1 ;  /* 0x0000008dff3b723e */ /* 0x000fc400030006ff */
[----:B------:R-:W-:Y:S02]  /*daa0*/  F2FP.F16.E4M3.UNPACK_B R56, R55.H1 ;  /* 0x00000037ff38723e */ /* 0x000fe400030006ff */
[----:B------:R-:W-:Y:S02]  /*dab0*/  F2FP.F16.E4M3.UNPACK_B R54, R53.H1 ;  /* 0x00000035ff36723e */ /* 0x000fe400030006ff */
[----:B------:R-:W-:Y:S01]  /*dac0*/  SHF.R.U32.HI R58, RZ, 0x10, R69 ;  /* 0x00000010ff3a7819 */ /* 0x000fe20000011645 */
[----:B------:R-:W-:Y:S01]  /*dad0*/  HADD2.F32 R52, -RZ, R56.H0_H0 ;  /* 0x20000038ff347230 */ /* 0x000fe20000004100 */
[----:B------:R-:W-:Y:S01]  /*dae0*/  LOP3.LUT R61, R57, 0xff00, R40, 0xf8, !PT ;  /* 0x0000ff00393d7812 */ /* 0x000fe200078ef828 */
[--C-:B------:R-:W-:Y:S01]  /*daf0*/  HADD2.F32 R51, -RZ, R54.reuse.H0_H0 ;  /* 0x20000036ff337230 */ /* 0x100fe20000004100 */
[----:B------:R-:W-:Y:S01]  /*db00*/  LOP3.LUT R11, R12, 0xff0000, R11, 0xf8, !PT ;  /* 0x00ff00000c0b7812 */ /* 0x000fe200078ef80b */
[----:B------:R-:W-:Y:S01]  /*db10*/  HADD2.F32 R12, -RZ, R59.H0_H0 ;  /* 0x2000003bff0c7230 */ /* 0x000fe20000004100 */
[----:B------:R-:W-:Y:S01]  /*db20*/  F2FP.F16.E4M3.UNPACK_B R57, R143.H1 ;  /* 0x0000008fff39723e */ /* 0x000fe200030006ff */
[----:B------:R-:W-:Y:S01]  /*db30*/  IMAD.U32 R40, R58, 0x10000, RZ ;  /* 0x000100003a287824 */ /* 0x000fe200078e00ff */
[----:B------:R-:W-:Y:S01]  /*db40*/  SHF.R.U32.HI R60, RZ, 0x10, R71 ;  /* 0x00000010ff3c7819 */ /* 0x000fe20000011647 */
[----:B------:R-:W-:-:S02]  /*db50*/  HADD2.F32 R54, -RZ, R54.H1_H1 ;  /* 0x30000036ff367230 */ /* 0x000fc40000004100 */
[-C--:B------:R-:W-:Y:S01]  /*db60*/  FMUL.FTZ R62, R52, R12.reuse ;  /* 0x0000000c343e7220 */ /* 0x080fe20000410000 */
[----:B------:R-:W-:Y:S02]  /*db70*/  HADD2.F32 R58, -RZ, R57.H0_H0 ;  /* 0x20000039ff3a7230 */ /* 0x000fe40000004100 */
[C---:B------:R-:W-:Y:S01]  /*db80*/  FMUL.FTZ R65, R51.reuse, R12 ;  /* 0x0000000c33417220 */ /* 0x040fe20000410000 */
[----:B------:R-:W-:Y:S02]  /*db90*/  SHF.L.U32 R60, R60, 0x10, RZ ;  /* 0x000000103c3c7819 */ /* 0x000fe400000006ff */
[----:B------:R-:W-:Y:S01]  /*dba0*/  F2FP.F16.E4M3.UNPACK_B R141, R141 ;  /* 0x0000008dff8d723e */ /* 0x000fe200020006ff */
[-C--:B------:R-:W-:Y:S01]  /*dbb0*/  FFMA.FTZ R51, R51, R58.reuse, -R62 ;  /* 0x0000003a33337223 */ /* 0x080fe2000001083e */
[----:B------:R-:W-:Y:S01]  /*dbc0*/  FFMA.FTZ R52, R52, R58, R65 ;  /* 0x0000003a34347223 */ /* 0x000fe20000010041 */
[----:B------:R-:W-:Y:S01]  /*dbd0*/  HADD2.F32 R58, -RZ, R59.H1_H1 ;  /* 0x3000003bff3a7230 */ /* 0x000fe20000004100 */
[----:B------:R-:W-:Y:S01]  /*dbe0*/  LOP3.LUT R12, R63, 0xff0000, R60, 0xf8, !PT ;  /* 0x00ff00003f0c7812 */ /* 0x000fe200078ef83c */
[----:B------:R-:W-:Y:S01]  /*dbf0*/  HADD2.F32 R59, -RZ, R56.H1_H1 ;  /* 0x30000038ff3b7230 */ /* 0x000fe20000004100 */
[----:B------:R-:W-:Y:S01]  /*dc00*/  F2FP.F16.E4M3.UNPACK_B R56, R55 ;  /* 0x00000037ff38723e */ /* 0x000fe200020006ff */
[----:B------:R-:W-:Y:S01]  /*dc10*/  HADD2.F32 R60, -RZ, R57.H1_H1 ;  /* 0x30000039ff3c7230 */ /* 0x000fe20000004100 */
[----:B------:R-:W-:Y:S01]  /*dc20*/  F2FP.F16.E4M3.UNPACK_B R57, R53 ;  /* 0x00000035ff39723e */ /* 0x000fe200020006ff */
[-C--:B------:R-:W-:Y:S01]  /*dc30*/  FMUL.FTZ R62, R54, R58.reuse ;  /* 0x0000003a363e7220 */ /* 0x080fe20000410000 */
[----:B------:R-:W-:Y:S01]  /*dc40*/  LOP3.LUT R40, R61, 0xff0000, R40, 0xf8, !PT ;  /* 0x00ff00003d287812 */ /* 0x000fe200078ef828 */
[----:B------:R-:W-:Y:S01]  /*dc50*/  FMUL.FTZ R53, R59, R58 ;  /* 0x0000003a3b357220 */ /* 0x000fe20000410000 */
[----:B------:R-:W-:Y:S01]  /*dc60*/  F2FP.F16.E4M3.UNPACK_B R143, R143 ;  /* 0x0000008fff8f723e */ /* 0x000fe200020006ff */
[----:B------:R-:W-:Y:S01]  /*dc70*/  HADD2.F32 R61, -RZ, R141.H0_H0 ;  /* 0x2000008dff3d7230 */ /* 0x000fe20000004100 */
[----:B------:R-:W-:Y:S01]  /*dc80*/  F2FP.F16.E4M3.UNPACK_B R64, R142.H1 ;  /* 0x0000008eff40723e */ /* 0x000fe200030006ff */
[----:B------:R-:W-:-:S02]  /*dc90*/  HADD2.F32 R58, -RZ, R56.H0_H0 ;  /* 0x20000038ff3a7230 */ /* 0x000fc40000004100 */
[-C--:B------:R-:W-:Y:S01]  /*dca0*/  FFMA.FTZ R54, R54, R60.reuse, -R53 ;  /* 0x0000003c36367223 */ /* 0x080fe20000010835 */
[----:B------:R-:W-:Y:S02]  /*dcb0*/  HADD2.F32 R55, -RZ, R57.H0_H0 ;  /* 0x20000039ff377230 */ /* 0x000fe40000004100 */
        /* <DEDUP_REMOVED lines=9> */
[----:B------:R-:W-:Y:S01]  /*dd50*/  F2FP.F16.E4M3.UNPACK_B R61, R42.H1 ;  /* 0x0000002aff3d723e */ /* 0x000fe200030006ff */
[----:B------:R-:W-:Y:S02]  /*dd60*/  HADD2.F32 R143, -RZ, R143.H1_H1 ;  /* 0x3000008fff8f7230 */ /* 0x000fe40000004100 */
        /* <DEDUP_REMOVED lines=11> */
[-C--:B------:R-:W-:Y:S01]  /*de20*/  FMUL.FTZ R69, R62, R67.reuse ;  /* 0x000000433e457220 */ /* 0x080fe20000410000 */
        /* <DEDUP_REMOVED lines=26> */
[----:B------:R-:W-:Y:S01]  /*dfd0*/  FMUL.FTZ R63, R42, R63 ;  /* 0x0000003f2a3f7220 */ /* 0x000fe20000410000 */
[CC--:B------:R-:W-:Y:S01]  /*dfe0*/  FMUL.FTZ R67, R59.reuse, R142.reuse ;  /* 0x0000008e3b437220 */ /* 0x0c0fe20000410000 */
        /* <DEDUP_REMOVED lines=33> */
[----:B------:R-:W-:Y:S01]  /*e200*/  F2FP.SATFINITE.E4M3.F32.PACK_AB_MERGE_C R66, R66, R69, RZ ;  /* 0x000000454242723e */ /* 0x000fe200048070ff */
[----:B------:R-:W-:Y:S01]  /*e210*/  HADD2.F32 R59, -RZ, R60.H0_H0 ;  /* 0x2000003cff3b7230 */ /* 0x000fe20000004100 */
[----:B------:R-:W-:Y:S01]  /*e220*/  F2FP.F16.E4M3.UNPACK_B R63, R12.H1 ;  /* 0x0000000cff3f723e */ /* 0x000fe200030006ff */
[----:B------:R-:W-:Y:S01]  /*e230*/  HADD2.F32 R40, -RZ, R55.H0_H0 ;  /* 0x20000037ff287230 */ /* 0x000fe20000004100 */
[----:B------:R-:W-:Y:S01]  /*e240*/  F2FP.SATFINITE.E4M3.F32.PACK_AB_MERGE_C R50, R50, R65, R66 ;  /* 0x000000413232723e */ /* 0x000fe20004807042 */
[----:B------:R-:W-:-:S02]  /*e250*/  HADD2.F32 R58, -RZ, R41.H1_H1 ;  /* 0x30000029ff3a7230 */ /* 0x000fc40000004100 */
[CC--:B------:R-:W-:Y:S01]  /*e260*/  FMUL.FTZ R61, R57.reuse, R59.reuse ;  /* 0x0000003b393d7220 */ /* 0x0c0fe20000410000 */
[----:B------:R-:W-:Y:S02]  /*e270*/  HADD2.F32 R41, -RZ, R14.H0_H0 ;  /* 0x2000000eff297230 */ /* 0x000fe40000004100 */
[C---:B------:R-:W-:Y:S01]  /*e280*/  FMUL.FTZ R62, R40.reuse, R59 ;  /* 0x0000003b283e7220 */ /* 0x040fe20000410000 */
[----:B------:R-:W-:Y:S02]  /*e290*/  HADD2.F32 R55, -RZ, R55.H1_H1 ;  /* 0x30000037ff377230 */ /* 0x000fe40000004100 */
[----:B------:R-:W-:Y:S02]  /*e2a0*/  HADD2.F32 R60, -RZ, R60.H1_H1 ;  /* 0x3000003cff3c7230 */ /* 0x000fe40000004100 */
[----:B------:R-:W-:Y:S02]  /*e2b0*/  HADD2.F32 R59, -RZ, R14.H1_H1 ;  /* 0x3000000eff3b7230 */ /* 0x000fe40000004100 */
[-C--:B------:R-:W-:Y:S01]  /*e2c0*/  FFMA.FTZ R14, R40, R41.reuse, -R61 ;  /* 0x00000029280e7223 */ /* 0x080fe2000001083d */
[----:B------:R-:W-:Y:S01]  /*e2d0*/  FFMA.FTZ R40, R57, R41, R62 ;  /* 0x0000002939287223 */ /* 0x000fe2000001003e */
[-C--:B------:R-:W-:Y:S01]  /*e2e0*/  FMUL.FTZ R61, R55, R60.reuse ;  /* 0x0000003c373d7220 */ /* 0x080fe20000410000 */
[----:B------:R-:W-:Y:S01]  /*e2f0*/  FMUL.FTZ R64, R58, R60 ;  /* 0x0000003c3a407220 */ /* 0x000fe20000410000 */
[----:B------:R-:W-:Y:S01]  /*e300*/  F2FP.F16.E4M3.UNPACK_B R57, R43 ;  /* 0x0000002bff39723e */ /* 0x000fe200020006ff */
[----:B------:R-:W-:-:S02]  /*e310*/  HADD2.F32 R68, -RZ, R63.H0_H0 ;  /* 0x2000003fff447230 */ /* 0x000fc40000004100 */
[-C--:B------:R-:W-:Y:S01]  /*e320*/  FFMA.FTZ R67, R58, R59.reuse, R61 ;  /* 0x0000003b3a437223 */ /* 0x080fe2000001003d */
[----:B------:R-:W-:Y:S01]  /*e330*/  F2FP.F16.E4M3.UNPACK_B R61, R12 ;  /* 0x0000000cff3d723e */ /* 0x000fe200020006ff */
[----:B------:R-:W-:Y:S01]  /*e340*/  FFMA.FTZ R65, R55, R59, -R64 ;  /* 0x0000003b37417223 */ /* 0x000fe20000010840 */
[----:B------:R-:W-:Y:S01]  /*e350*/  F2FP.F16.E4M3.UNPACK_B R41, R15 ;  /* 0x0000000fff29723e */ /* 0x000fe200020006ff */
[----:B------:R-:W-:Y:S01]  /*e360*/  HADD2.F32 R59, -RZ, R57.H0_H0 ;  /* 0x20000039ff3b7230 */ /* 0x000fe20000004100 */
[----:B------:R-:W-:Y:S01]  /*e370*/  F2FP.F16.E4M3.UNPACK_B R58, R43.H1 ;  /* 0x0000002bff3a723e */ /* 0x000fe200030006ff */
[----:B------:R-:W-:Y:S01]  /*e380*/  HADD2.F32 R66, -RZ, R61.H0_H0 ;  /* 0x2000003dff427230 */ /* 0x000fe20000004100 */
[----:B------:R-:W-:Y:S01]  /*e390*/  F2FP.F16.E4M3.UNPACK_B R12, R11 ;  /* 0x0000000bff0c723e */ /* 0x000fe200020006ff */
[----:B------:R-:W-:Y:S01]  /*e3a0*/  HADD2.F32 R43, -RZ, R41.H0_H0 ;  /* 0x20000029ff2b7230 */ /* 0x000fe20000004100 */
[----:B------:R-:W-:Y:S01]  /*e3b0*/  F2FP.F16.E4M3.UNPACK_B R15, R15.H1 ;  /* 0x0000000fff0f723e */ /* 0x000fe200030006ff */
[----:B------:R-:W-:Y:S01]  /*e3c0*/  HADD2.F32 R63, -RZ, R63.H1_H1 ;  /* 0x3000003fff3f7230 */ /* 0x000fe20000004100 */
[----:B------:R-:W-:Y:S01]  /*e3d0*/  F2FP.F16.E4M3.UNPACK_B R60, R11.H1 ;  /* 0x0000000bff3c723e */ /* 0x000fe200030006ff */
[----:B------:R-:W-:-:S02]  /*e3e0*/  HADD2.F32 R11, -RZ, R58.H0_H0 ;  /* 0x2000003aff0b7230 */ /* 0x000fc40000004100 */
[-C--:B------:R-:W-:Y:S01]  /*e3f0*/  FMUL.FTZ R70, R59, R66.reuse ;  /* 0x000000423b467220 */ /* 0x080fe20000410000 */
[----:B------:R-:W-:Y:S02]  /*e400*/  HADD2.F32 R62, -RZ, R12.H0_H0 ;  /* 0x2000000cff3e7230 */ /* 0x000fe40000004100 */
[----:B------:R-:W-:Y:S01]  /*e410*/  FMUL.FTZ R66, R43, R66 ;  /* 0x000000422b427220 */ /* 0x000fe20000410000 */
[--C-:B------:R-:W-:Y:S02]  /*e420*/  HADD2.F32 R55, -RZ, R15.reuse.H0_H0 ;  /* 0x2000000fff377230 */ /* 0x100fe40000004100 */
[----:B------:R-:W-:Y:S01]  /*e430*/  FMUL.FTZ R76, R11, R68 ;  /* 0x000000440b4c7220 */ /* 0x000fe20000410000 */
[----:B------:R-:W-:Y:S02]  /*e440*/  HADD2.F32 R58, -RZ, R58.H1_H1 ;  /* 0x3000003aff3a7230 */ /* 0x000fe40000004100 */
[----:B------:R-:W-:Y:S01]  /*e450*/  FFMA.FTZ R70, R43, R62, -R70 ;  /* 0x0000003e2b467223 */ /* 0x000fe20000010846 */
[----:B------:R-:W-:-:S02]  /*e460*/  HADD2.F32 R15, -RZ, R15.H1_H1 ;  /* 0x3000000fff0f7230 */ /* 0x000fc40000004100 */
[----:B------:R-:W-:Y:S01]  /*e470*/  FFMA.FTZ R66, R59, R62, R66 ;  /* 0x0000003e3b427223 */ /* 0x000fe20000010042 */
[--C-:B------:R-:W-:Y:S02]  /*e480*/  HADD2.F32 R64, -RZ, R60.reuse.H0_H0 ;  /* 0x2000003cff407230 */ /* 0x100fe40000004100 */
[----:B------:R-:W-:Y:S01]  /*e490*/  FMUL.FTZ R68, R55, R68 ;  /* 0x0000004437447220 */ /* 0x000fe20000410000 */
        /* <DEDUP_REMOVED lines=10> */
[----:B------:R-:W-:Y:S01]  /*e540*/  FFMA.FTZ R15, R15, R60, -R78 ;  /* 0x0000003c0f0f7223 */ /* 0x000fe2000001084e */
[----:B------:R-:W-:Y:S01]  /*e550*/  FMUL.FTZ R62, R41, R62 ;  /* 0x0000003e293e7220 */ /* 0x000fe20000410000 */
[----:B------:R-:W-:Y:S01]  /*e560*/  FFMA.FTZ R63, R58, R60, R63 ;  /* 0x0000003c3a3f7223 */ /* 0x000fe2000001003f */
[----:B------:R-:W-:Y:S01]  /*e570*/  F2FP.SATFINITE.E4M3.F32.PACK_AB_MERGE_C R14, R65, R14, RZ ;  /* 0x0000000e410e723e */ /* 0x000fe200048070ff */
[----:B------:R-:W-:Y:S01]  /*e580*/  FFMA.FTZ R41, R41, R12, -R64 ;  /* 0x0000000c29297223 */ /* 0x000fe20000010840 */
[----:B------:R-:W-:Y:S01]  /*e590*/  F2FP.SATFINITE.E4M3.F32.PACK_AB_MERGE_C R15, R15, R76, RZ ;  /* 0x0000004c0f0f723e */ /* 0x000fe200048070ff */
[----:B------:R-:W-:Y:S01]  /*e5a0*/  FFMA.FTZ R57, R57, R12, R62 ;  /* 0x0000000c39397223 */ /* 0x000fe2000001003e */
[----:B------:R-:W-:Y:S01]  /*e5b0*/  F2FP.SATFINITE.E4M3.F32.PACK_AB_MERGE_C R40, R67, R40, RZ ;  /* 0x000000284328723e */ /* 0x000fe200048070ff */
[----:B------:R-:W-:Y:S01]  /*e5c0*/  IMAD.MOV.U32 R12, RZ, RZ, R52 ;  /* 0x000000ffff0c7224 */ /* 0x000fe200078e0034 */
[----:B------:R-:W-:Y:S01]  /*e5d0*/  F2FP.SATFINITE.E4M3.F32.PACK_AB_MERGE_C R53, R56, R53, R14 ;  /* 0x000000353835723e */ /* 0x000fe2000480700e */
[----:B------:R-:W-:Y:S01]  /*e5e0*/  IMAD.MOV.U32 R14, RZ, RZ, R50 ;  /* 0x000000ffff0e7224 */ /* 0x000fe200078e0032 */
[----:B------:R-:W-:-:S02]  /*e5f0*/  F2FP.SATFINITE.E4M3.F32.PACK_AB_MERGE_C R63, R63, R68, RZ ;  /* 0x000000443f3f723e */ /* 0x000fc400048070ff */
[----:B------:R-:W-:Y:S02]  /*e600*/  F2FP.SATFINITE.E4M3.F32.PACK_AB_MERGE_C R15, R41, R70, R15 ;  /* 0x00000046290f723e */ /* 0x000fe4000480700f */
[----:B------:R-:W-:Y:S01]  /*e610*/  F2FP.SATFINITE.E4M3.F32.PACK_AB_MERGE_C R41, R13, R54, R40 ;  /* 0x000000360d29723e */ /* 0x000fe20004807028 */
[----:B------:R-:W-:Y:S01]  /*e620*/  IMAD.MOV.U32 R13, RZ, RZ, R53 ;  /* 0x000000ffff0d7224 */ /* 0x000fe200078e0035 */
[----:B------:R-:W-:Y:S01]  /*e630*/  F2FP.SATFINITE.E4M3.F32.PACK_AB_MERGE_C R43, R57, R66, R63 ;  /* 0x00000042392b723e */ /* 0x000fe2000480703f */
[----:B------:R-:W-:-:S07]  /*e640*/  IMAD.MOV.U32 R40, RZ, RZ, R51 ;  /* 0x000000ffff287224 */ /* 0x000fce00078e0033 */
.L_x_2778:
[----:B------:R-:W-:Y:S05]  /*e650*/  BSYNC B2 ;  /* 0x0000000000027941 */ /* 0x000fea0003800000 */
.L_x_2777:
[----:B----4-:R4:W-:Y:S04]  /*e660*/  ST.E.128 desc[UR50][R44.64], R12 ;  /* 0x0000000c2c007985 */ /* 0x0109e8000c101d32 */
[----:B0-----:R4:W-:Y:S02]  /*e670*/  @!P2 ST.E.128 desc[UR50][R46.64], R40 ;  /* 0x000000282e00a985 */ /* 0x0019e4000c101d32 */
.L_x_2776:
[----:B------:R-:W-:Y:S05]  /*e680*/  BSYNC B1 ;  /* 0x0000000000017941 */ /* 0x000fea0003800000 */
.L_x_2775:
[----:B------:R-:W-:-:S13]  /*e690*/  ISETP.NE.AND P2, PT, R34, RZ, PT ;  /* 0x000000ff2200720c */ /* 0x000fda0003f45270 */
[----:B------:R-:W-:Y:S05]  /*e6a0*/  @!P2 BRA `(.L_x_2727) ;  /* 0x000000140088a947 */ /* 0x000fea0003800000 */
[----:B------:R-:W-:Y:S01]  /*e6b0*/  LOP3.LUT P4, RZ, R22, 0x1, RZ, 0xc0, !PT ;  /* 0x0000000116ff7812 */ /* 0x000fe2000788c0ff */
[----:B------:R-:W-:Y:S01]  /*e6c0*/  BSSY B1, `(.L_x_2779) ;  /* 0x00000ea000017945 */ /* 0x000fe20003800000 */
[----:B0---4-:R-:W-:Y:S02]  /*e6d0*/  IADD3 R44, P2, R31, R48, RZ ;  /* 0x000000301f2c7210 */ /* 0x011fe40007f5e0ff */
[----:B------:R-:W-:-:S03]  /*e6e0*/  SEL R145, R118, R145, !P4 ;  /* 0x0000009176917207 */ /* 0x000fc60006000000 */
[----:B------:R-:W-:Y:S01]  /*e6f0*/  IMAD.X R45, R49, 0x1, R110, P2 ;  /* 0x00000001312d7824 */ /* 0x000fe200010e066e */
        /* <DEDUP_REMOVED lines=17> */
[----:B------:R-:W4:Y:S01]  /*e810*/  LDS.128 R40, [R40+0x1a400] ;  /* 0x01a4000028287984 */ /* 0x000f220000000c00 */
[----:B------:R-:W-:Y:S05]  /*e820*/  @P2 BRA `(.L_x_2780) ;  /* 0x0000000c004c2947 */ /* 0x000fea0003800000 */
[----:B------:R-:W-:Y:S01]  /*e830*/  SHF.R.U32.HI R47, RZ, 0x8, R85 ;  /* 0x00000008ff2f7819 */ /* 0x000fe20000011655 */
[----:B0-----:R-:W-:Y:S01]  /*e840*/  IMAD.MOV.U32 R46, RZ, RZ, R13 ;  /* 0x000000ffff2e7224 */ /* 0x001fe200078e000d */
[----:B------:R-:W-:Y:S01]  /*e850*/  SHF.R.U32.HI R60, RZ, 0x10, R85 ;  /* 0x00000010ff3c7819 */ /* 0x000fe20000011655 */
[----:B----4-:R-:W-:Y:S01]  /*e860*/  IMAD.MOV.U32 R54, RZ, RZ, R40 ;  /* 0x000000ffff367224 */ /* 0x010fe200078e0028 */
[----:B------:R-:W-:Y:S01]  /*e870*/  LOP3.LUT R50, R85, 0xff0000ff, RZ, 0xc0, !PT ;  /* 0xff0000ff55327812 */ /* 0x000fe200078ec0ff */
[----:B------:R-:W-:Y:S01]  /*e880*/  IMAD.SHL.U32 R13, R47, 0x100, RZ ;  /* 0x000001002f0d7824 */ /* 0x000fe200078e00ff */
[----:B------:R-:W-:Y:S01]  /*e890*/  SHF.R.U32.HI R57, RZ, 0x8, R73 ;  /* 0x00000008ff397819 */ /* 0x000fe20000011649 */
[----:B------:R-:W-:Y:S01]  /*e8a0*/  IMAD.MOV.U32 R52, RZ, RZ, R12 ;  /* 0x000000ffff347224 */ /* 0x000fe200078e000c */
[----:B------:R-:W-:Y:S02]  /*e8b0*/  SHF.R.U32.HI R56, RZ, 0x8, R75 ;  /* 0x00000008ff387819 */ /* 0x000fe4000001164b */
[----:B------:R-:W-:Y:S01]  /*e8c0*/  SHF.R.U32.HI R58, RZ, 0x8, R87 ;  /* 0x00000008ff3a7819 */ /* 0x000fe20000011657 */
[----:B------:R-:W-:Y:S01]  /*e8d0*/  IMAD.SHL.U32 R40, R57, 0x100, RZ ;  /* 0x0000010039287824 */ /* 0x000fe200078e00ff */
[----:B------:R-:W-:Y:S01]  /*e8e0*/  MOV R47, R14 ;  /* 0x0000000e002f7202 */ /* 0x000fe20000000f00 */
[----:B------:R-:W-:Y:S01]  /*e8f0*/  IMAD.U32 R14, R60, 0x10000, RZ ;  /* 0x000100003c0e7824 */ /* 0x000fe200078e00ff */
[----:B------:R-:W-:Y:S01]  /*e900*/  LOP3.LUT R13, R50, 0xff00, R13, 0xf8, !PT ;  /* 0x0000ff00320d7812 */ /* 0x000fe200078ef80d */
[----:B------:R-:W-:Y:S01]  /*e910*/  IMAD.SHL.U32 R50, R56, 0x100, RZ ;  /* 0x0000010038327824 */ /* 0x000fe200078e00ff */
[----:B------:R-:W-:Y:S01]  /*e920*/  SHF.R.U32.HI R59, RZ, 0x10, R87 ;  /* 0x00000010ff3b7819 */ /* 0x000fe20000011657 */
[----:B------:R-:W-:Y:S01]  /*e930*/  IMAD.SHL.U32 R12, R58, 0x100, RZ ;  /* 0x000001003a0c7824 */ /* 0x000fe200078e00ff */
[----:B------:R-:W-:-:S02]  /*e940*/  LOP3.LUT R53, R73, 0xff0000ff, RZ, 0xc0, !PT ;  /* 0xff0000ff49357812 */ /* 0x000fc400078ec0ff */
[----:B------:R-:W-:Y:S02]  /*e950*/  LOP3.LUT R55, R75, 0xff0000ff, RZ, 0xc0, !PT ;  /* 0xff0000ff4b377812 */ /* 0x000fe400078ec0ff */
[----:B------:R-:W-:Y:S02]  /*e960*/  LOP3.LUT R51, R87, 0xff0000ff, RZ, 0xc0, !PT ;  /* 0xff0000ff57337812 */ /* 0x000fe400078ec0ff */
[----:B------:R-:W-:Y:S01]  /*e970*/  LOP3.LUT R14, R13, 0xff0000, R14, 0xf8, !PT ;  /* 0x00ff00000d0e7812 */ /* 0x000fe200078ef80e */
[----:B------:R-:W-:Y:S01]  /*e980*/  IMAD.U32 R13, R59, 0x10000, RZ ;  /* 0x000100003b0d7824 */ /* 0x000fe200078e00ff */
[----:B------:R-:W-:Y:S02]  /*e990*/  LOP3.LUT R40, R53, 0xff00, R40, 0xf8, !PT ;  /* 0x0000ff0035287812 */ /* 0x000fe400078ef828 */
[----:B------:R-:W-:Y:S02]  /*e9a0*/  LOP3.LUT R58, R55, 0xff00, R50, 0xf8, !PT ;  /* 0x0000ff00373a7812 */ /* 0x000fe400078ef832 */
[----:B------:R-:W-:-:S02]  /*e9b0*/  LOP3.LUT R12, R51, 0xff00, R12, 0xf8, !PT ;  /* 0x0000ff00330c7812 */ /* 0x000fc400078ef80c */
[----:B------:R-:W-:Y:S02]  /*e9c0*/  F2FP.F16.E4M3.UNPACK_B R59, R140.H1 ;  /* 0x0000008cff3b723e */ /* 0x000fe400030006ff */
[----:B------:R-:W-:Y:S02]  /*e9d0*/  F2FP.F16.E4M3.UNPACK_B R55, R54.H1 ;  /* 0x00000036ff37723e */ /* 0x000fe400030006ff */
[----:B------:R-:W-:Y:S02]  /*e9e0*/  F2FP.F16.E4M3.UNPACK_B R53, R52.H1 ;  /* 0x00000034ff35723e */ /* 0x000fe400030006ff */
[----:B------:R-:W-:Y:S01]  /*e9f0*/  LOP3.LUT R12, R12, 0xff0000, R13, 0xf8, !PT ;  /* 0x00ff00000c0c7812 */ /* 0x000fe200078ef80d */
[----:B------:R-:W-:Y:S01]  /*ea00*/  HADD2.F32 R13, -RZ, R59.H0_H0 ;  /* 0x2000003bff0d7230 */ /* 0x000fe20000004100 */
[----:B------:R-:W-:Y:S01]  /*ea10*/  F2FP.F16.E4M3.UNPACK_B R56, R138.H1 ;  /* 0x0000008aff38723e */ /* 0x000fe200030006ff */
[----:B------:R-:W-:Y:S01]  /*ea20*/  HADD2.F32 R51, -RZ, R55.H0_H0 ;  /* 0x20000037ff337230 */ /* 0x000fe20000004100 */
[----:B------:R-:W-:Y:S01]  /*ea30*/  SHF.R.U32.HI R63, RZ, 0x10, R75 ;  /* 0x00000010ff3f7819 */ /* 0x000fe2000001164b */
[--C-:B------:R-:W-:Y:S01]  /*ea40*/  HADD2.F32 R50, -RZ, R53.reuse.H0_H0 ;  /* 0x20000035ff327230 */ /* 0x100fe20000004100 */
[----:B------:R-:W-:Y:S01]  /*ea50*/  SHF.R.U32.HI R61, RZ, 0x10, R73 ;  /* 0x00000010ff3d7819 */ /* 0x000fe20000011649 */
[--C-:B------:R-:W-:Y:S01]  /*ea60*/  HADD2.F32 R57, -RZ, R56.reuse.H0_H0 ;  /* 0x20000038ff397230 */ /* 0x100fe20000004100 */
[----:B------:R-:W-:Y:S01]  /*ea70*/  SHF.L.U32 R63, R63, 0x10, RZ ;  /* 0x000000103f3f7819 */ /* 0x000fe200000006ff */
[CC--:B------:R-:W-:Y:S01]  /*ea80*/  FMUL.FTZ R65, R51.reuse, R13.reuse ;  /* 0x0000000d33417220 */ /* 0x0c0fe20000410000 */
[----:B------:R-:W-:Y:S01]  /*ea90*/  FMUL.FTZ R60, R50, R13 ;  /* 0x0000000d323c7220 */ /* 0x000fe20000410000 */
[----:B------:R-:W-:Y:S01]  /*eaa0*/  HADD2.F32 R53, -RZ, R53.H1_H1 ;  /* 0x30000035ff357230 */ /* 0x000fe20000004100 */
        /* <DEDUP_REMOVED lines=9> */
[----:B------:R-:W-:-:S02]  /*eb40*/  IMAD.U32 R61, R61, 0x10000, RZ ;  /* 0x000100003d3d7824 */ /* 0x000fc400078e00ff */
[----:B------:R-:W-:Y:S01]  /*eb50*/  FMUL.FTZ R62, R53, R56 ;  /* 0x00000038353e7220 */ /* 0x000fe20000410000 */
[----:B------:R-:W-:Y:S01]  /*eb60*/  F2FP.F16.E4M3.UNPACK_B R138, R138 ;  /* 0x0000008aff8a723e */ /* 0x000fe200020006ff */
[C---:B------:R-:W-:Y:S01]  /*eb70*/  FMUL.FTZ R60, R57.reuse, R56 ;  /* 0x00000038393c7220 */ /* 0x040fe20000410000 */
[----:B------:R-:W-:Y:S01]  /*eb80*/  HADD2.F32 R59, -RZ, R140.H0_H0 ;  /* 0x2000008cff3b7230 */ /* 0x000fe20000004100 */
[----:B------:R-:W-:Y:S01]  /*eb90*/  LOP3.LUT R40, R40, 0xff0000, R61, 0xf8, !PT ;  /* 0x00ff000028287812 */ /* 0x000fe200078ef83d */
        /* <DEDUP_REMOVED lines=14> */
[----:B------:R-:W-:Y:S01]  /*ec80*/  F2FP.F16.E4M3.UNPACK_B R54, R139.H1 ;  /* 0x0000008bff36723e */ /* 0x000fe200030006ff */
[C---:B------:R-:W-:Y:S01]  /*ec90*/  FMUL.FTZ R140, R52.reuse, R140 ;  /* 0x0000008c348c7220 */ /* 0x040fe20000410000 */
[----:B------:R-:W-:Y:S01]  /*eca0*/  F2FP.F16.E4M3.UNPACK_B R56, R42.H1 ;  /* 0x0000002aff38723e */ /* 0x000fe200030006ff */
[-C--:B------:R-:W-:Y:S01]  /*ecb0*/  FFMA.FTZ R63, R52, R138.reuse, -R57 ;  /* 0x0000008a343f7223 */ /* 0x080fe20000010839 */
[----:B------:R-:W-:Y:S01]  /*ecc0*/  F2FP.F16.E4M3.UNPACK_B R52, R47.H1 ;  /* 0x0000002fff34723e */ /* 0x000fe200030006ff */
[--C-:B------:R-:W-:Y:S01]  /*ecd0*/  HADD2.F32 R59, -RZ, R54.reuse.H0_H0 ;  /* 0x20000036ff3b7230 */ /* 0x100fe20000004100 */
[----:B------:R-:W-:Y:S01]  /*ece0*/  F2FP.F16.E4M3.UNPACK_B R58, R137.H1 ;  /* 0x00000089ff3a723e */ /* 0x000fe200030006ff */
[----:B------:R-:W-:Y:S02]  /*ecf0*/  HADD2.F32 R61, -RZ, R54.H1_H1 ;  /* 0x30000036ff3d7230 */ /* 0x000fe40000004100 */
[----:B------:R-:W-:Y:S01]  /*ed00*/  FFMA.FTZ R65, R55, R138, R140 ;  /* 0x0000008a37417223 */ /* 0x000fe2000001008c */
[----:B------:R-:W-:Y:S01]  /*ed10*/  HADD2.F32 R57, -RZ, R56.H0_H0 ;  /* 0x20000038ff397230 */ /* 0x000fe20000004100 */
[----:B------:R-:W-:Y:S01]  /*ed20*/  F2FP.F16.E4M3.UNPACK_B R139, R139 ;  /* 0x0000008bff8b723e */ /* 0x000fe200020006ff */
[----:B------:R-:W-:Y:S01]  /*ed30*/  HADD2.F32 R54, -RZ, R52.H0_H0 ;  /* 0x20000034ff367230 */ /* 0x000fe20000004100 */
[----:B------:R-:W-:Y:S01]  /*ed40*/  F2FP.F16.E4M3.UNPACK_B R47, R47 ;  /* 0x0000002fff2f723e */ /* 0x000fe200020006ff */
[----:B------:R-:W-:-:S02]  /*ed50*/  HADD2.F32 R56, -RZ, R56.H1_H1 ;  /* 0x30000038ff387230 */ /* 0x000fc40000004100 */
[CC--:B------:R-:W-:Y:S01]  /*ed60*/  FMUL.FTZ R67, R57.reuse, R59.reuse ;  /* 0x0000003b39437220 */ /* 0x0c0fe20000410000 */
[----:B------:R-:W-:Y:S02]  /*ed70*/  HADD2.F32 R52, -RZ, R52.H1_H1 ;  /* 0x30000034ff347230 */ /* 0x000fe40000004100 */
[----:B------:R-:W-:Y:S01]  /*ed80*/  FMUL.FTZ R66, R54, R59 ;  /* 0x0000003b36427220 */ /* 0x000fe20000410000 */
[--C-:B------:R-:W-:Y:S02]  /*ed90*/  HADD2.F32 R59, -RZ, R58.reuse.H1_H1 ;  /* 0x3000003aff3b7230 */ /* 0x100fe40000004100 */
[-C--:B------:R-:W-:Y:S01]  /*eda0*/  FMUL.FTZ R69, R56, R61.reuse ;  /* 0x0000003d38457220 */ /* 0x080fe20000410000 */
[----:B------:R-:W-:Y:S02]  /*edb0*/  HADD2.F32 R55, -RZ, R58.H0_H0 ;  /* 0x2000003aff377230 */ /* 0x000fe40000004100 */
[C---:B------:R-:W-:Y:S01]  /*edc0*/  FMUL.FTZ R61, R52.reuse, R61 ;  /* 0x0000003d343d7220 */ /* 0x040fe20000410000 */
[----:B------:R-:W-:Y:S01]  /*edd0*/  F2FP.F16.E4M3.UNPACK_B R137, R137 ;  /* 0x00000089ff89723e */ /* 0x000fe200020006ff */
[----:B------:R-:W-:Y:S01]  /*ede0*/  FFMA.FTZ R68, R52, R59, -R69 ;  /* 0x0000003b34447223 */ /* 0x000fe20000010845 */
[----:B------:R-:W-:Y:S01]  /*edf0*/  F2FP.F16.E4M3.UNPACK_B R52, R42 ;  /* 0x0000002aff34723e */ /* 0x000fe200020006ff */
[-C--:B------:R-:W-:Y:S01]  /*ee00*/  FFMA.FTZ R67, R54, R55.reuse, -R67 ;  /* 0x0000003736437223 */ /* 0x080fe20000010843 */
[----:B------:R-:W-:Y:S01]  /*ee10*/  FFMA.FTZ R66, R57, R55, R66 ;  /* 0x0000003739427223 */ /* 0x000fe20000010042 */
[----:B------:R-:W-:-:S02]  /*ee20*/  HADD2.F32 R57, -RZ, R139.H0_H0 ;  /* 0x2000008bff397230 */ /* 0x000fc40000004100 */
[----:B------:R-:W-:Y:S01]  /*ee30*/  FFMA.FTZ R61, R56, R59, R61 ;  /* 0x0000003b383d7223 */ /* 0x000fe2000001003d */
[--C-:B------:R-:W-:Y:S01]  /*ee40*/  HADD2.F32 R54, -RZ, R52.reuse.H0_H0 ;  /* 0x20000034ff367230 */ /* 0x100fe20000004100 */
[----:B------:R-:W-:Y:S01]  /*ee50*/  F2FP.SATFINITE.E4M3.F32.PACK_AB_MERGE_C R50, R53, R50, RZ ;  /* 0x000000323532723e */ /* 0x000fe200048070ff */
        /* <DEDUP_REMOVED lines=9> */
[----:B------:R-:W-:Y:S01]  /*eef0*/  FMUL.FTZ R58, R52, R139 ;  /* 0x0000008b343a7220 */ /* 0x000fe20000410000 */
[----:B------:R-:W-:Y:S02]  /*ef00*/  HADD2.F32 R137, -RZ, R137.H1_H1 ;  /* 0x30000089ff897230 */ /* 0x000fe40000004100 */
[-C--:B------:R-:W-:Y:S01]  /*ef10*/  FFMA.FTZ R42, R42, R55.reuse, -R59 ;  /* 0x000000372a2a7223 */ /* 0x080fe2000001083b */
[----:B------:R-:W-:Y:S01]  /*ef20*/  FFMA.FTZ R56, R54, R55, R57 ;  /* 0x0000003736387223 */ /* 0x000fe20000010039 */
[C---:B------:R-:W-:Y:S01]  /*ef30*/  FMUL.FTZ R139, R47.reuse, R139 ;  /* 0x0000008b2f8b7220 */ /* 0x040fe20000410000 */
[----:B------:R-:W-:Y:S01]  /*ef40*/  F2FP.F16.E4M3.UNPACK_B R54, R41 ;  /* 0x00000029ff36723e */ /* 0x000fe200020006ff */
[-C--:B------:R-:W-:Y:S01]  /*ef50*/  FFMA.FTZ R47, R47, R137.reuse, -R58 ;  /* 0x000000892f2f7223 */ /* 0x080fe2000001083a */
[----:B------:R-:W-:Y:S01]  /*ef60*/  F2FP.F16.E4M3.UNPACK_B R59, R40 ;  /* 0x00000028ff3b723e */ /* 0x000fe200020006ff */
[----:B------:R-:W-:Y:S01]  /*ef70*/  FFMA.FTZ R139, R52, R137, R139 ;  /* 0x00000089348b7223 */ /* 0x000fe2000001008b */
[----:B------:R-:W-:Y:S01]  /*ef80*/  F2FP.SATFINITE.E4M3.F32.PACK_AB_MERGE_C R50, R63, R60, R50 ;  /* 0x0000003c3f32723e */ /* 0x000fe20004807032 */
[--C-:B------:R-:W-:Y:S01]  /*ef90*/  HADD2.F32 R55, -RZ, R54.reuse.H0_H0 ;  /* 0x20000036ff377230 */ /* 0x100fe20000004100 */
[----:B------:R-:W-:Y:S01]  /*efa0*/  F2FP.F16.E4M3.UNPACK_B R57, R14 ;  /* 0x0000000eff39723e */ /* 0x000fe200020006ff */
[----:B------:R-:W-:Y:S01]  /*efb0*/  HADD2.F32 R60, -RZ, R59.H0_H0 ;  /* 0x2000003bff3c7230 */ /* 0x000fe20000004100 */
[----:B------:R-:W-:Y:S01]  /*efc0*/  F2FP.SATFINITE.E4M3.F32.PACK_AB_MERGE_C R61, R61, R66, RZ ;  /* 0x000000423d3d723e */ /* 0x000fe200048070ff */
[----:B------:R-:W-:Y:S01]  /*efd0*/  HADD2.F32 R52, -RZ, R53.H0_H0 ;  /* 0x20000035ff347230 */ /* 0x000fe20000004100 */
[----:B------:R-:W-:Y:S01]  /*efe0*/  F2FP.SATFINITE.E4M3.F32.PACK_AB_MERGE_C R47, R47, R42, R67 ;  /* 0x0000002a2f2f723e */ /* 0x000fe20004807043 */
[----:B------:R-:W-:Y:S01]  /*eff0*/  HADD2.F32 R58, -RZ, R57.H0_H0 ;  /* 0x20000039ff3a7230 */ /* 0x000fe20000004100 */
[----:B------:R-:W-:Y:S01]  /*f000*/  F2FP.SATFINITE.E4M3.F32.PACK_AB_MERGE_C R42, R139, R56, R61 ;  /* 0x000000388b2a723e */ /* 0x000fe2000480703d */
        /* <DEDUP_REMOVED lines=13> */
[----:B------:R-:W-:Y:S01]  /*f0e0*/  F2FP.F16.E4M3.UNPACK_B R58, R40.H1 ;  /* 0x00000028ff3a723e */ /* 0x000fe200030006ff */
[----:B------:R-:W-:Y:S01]  /*f0f0*/  FFMA.FTZ R40, R56, R57, R59 ;  /* 0x0000003938287223 */ /* 0x000fe2000001003b */
[--C-:B------:R-:W-:Y:S01]  /*f100*/  HADD2.F32 R56, -RZ, R55.reuse.H0_H0 ;  /* 0x20000037ff387230 */ /* 0x100fe20000004100 */
[----:B------:R-:W-:Y:S01]  /*f110*/  F2FP.F16.E4M3.UNPACK_B R14, R14.H1 ;  /* 0x0000000eff0e723e */ /* 0x000fe200030006ff */
[----:B------:R-:W-:Y:S01]  /*f120*/  HADD2.F32 R54, -RZ, R46.H0_H0 ;  /* 0x2000002eff367230 */ /* 0x000fe20000004100 */
[----:B------:R-:W-:Y:S01]  /*f130*/  F2FP.SATFINITE.E4M3.F32.PACK_AB_MERGE_C R51, R64, R51, RZ ;  /* 0x000000334033723e */ /* 0x000fe200048070ff */
[----:B------:R-:W-:-:S02]  /*f140*/  HADD2.F32 R55, -RZ, R55.H1_H1 ;  /* 0x30000037ff377230 */ /* 0x000fc40000004100 */
[--C-:B------:R-:W-:Y:S01]  /*f150*/  HADD2.F32 R60, -RZ, R58.reuse.H1_H1 ;  /* 0x3000003aff3c7230 */ /* 0x100fe20000004100 */
[----:B------:R-:W-:Y:S01]  /*f160*/  F2FP.SATFINITE.E4M3.F32.PACK_AB_MERGE_C R51, R65, R62, R51 ;  /* 0x0000003e4133723e */ /* 0x000fe20004807033 */
[----:B------:R-:W-:Y:S02]  /*f170*/  HADD2.F32 R59, -RZ, R58.H0_H0 ;  /* 0x2000003aff3b7230 */ /* 0x000fe40000004100 */
[----:B------:R-:W-:Y:S02]  /*f180*/  HADD2.F32 R46, -RZ, R46.H1_H1 ;  /* 0x3000002eff2e7230 */ /* 0x000fe40000004100 */
[----:B------:R-:W-:Y:S01]  /*f190*/  FMUL.FTZ R63, R55, R60 ;  /* 0x0000003c373f7220 */ /* 0x000fe20000410000 */
[--C-:B------:R-:W-:Y:S02]  /*f1a0*/  HADD2.F32 R57, -RZ, R14.reuse.H0_H0 ;  /* 0x2000000eff397230 */ /* 0x100fe40000004100 */
[----:B------:R-:W-:Y:S01]  /*f1b0*/  FMUL.FTZ R61, R56, R59 ;  /* 0x0000003b383d7220 */ /* 0x000fe20000410000 */
[----:B------:R-:W-:-:S02]  /*f1c0*/  HADD2.F32 R58, -RZ, R14.H1_H1 ;  /* 0x3000000eff3a7230 */ /* 0x000fc40000004100 */
[----:B------:R-:W-:Y:S01]  /*f1d0*/  FMUL.FTZ R60, R46, R60 ;  /* 0x0000003c2e3c7220 */ /* 0x000fe20000410000 */
[C---:B------:R-:W-:Y:S01]  /*f1e0*/  FMUL.FTZ R59, R54.reuse, R59 ;  /* 0x0000003b363b7220 */ /* 0x040fe20000410000 */
[----:B------:R-:W-:Y:S01]  /*f1f0*/  FFMA.FTZ R64, R54, R57, -R61 ;  /* 0x0000003936407223 */ /* 0x000fe2000001083d */
[----:B------:R-:W-:Y:S01]  /*f200*/  F2FP.F16.E4M3.UNPACK_B R61, R13.H1 ;  /* 0x0000000dff3d723e */ /* 0x000fe200030006ff */
[-C--:B------:R-:W-:Y:S01]  /*f210*/  FFMA.FTZ R66, R55, R58.reuse, R60 ;  /* 0x0000003a37427223 */ /* 0x080fe2000001003c */
[----:B------:R-:W-:Y:S01]  /*f220*/  F2FP.F16.E4M3.UNPACK_B R55, R43.H1 ;  /* 0x0000002bff37723e */ /* 0x000fe200030006ff */
[----:B------:R-:W-:Y:S01]  /*f230*/  FFMA.FTZ R65, R56, R57, R59 ;  /* 0x0000003938417223 */ /* 0x000fe2000001003b */
[----:B------:R-:W-:Y:S01]  /*f240*/  F2FP.F16.E4M3.UNPACK_B R14, R15 ;  /* 0x0000000fff0e723e */ /* 0x000fe200020006ff */
[----:B------:R-:W-:Y:S01]  /*f250*/  FFMA.FTZ R67, R46, R58, -R63 ;  /* 0x0000003a2e437223 */ /* 0x000fe2000001083f */
[----:B------:R-:W-:Y:S01]  /*f260*/  F2FP.F16.E4M3.UNPACK_B R60, R13 ;  /* 0x0000000dff3c723e */ /* 0x000fe200020006ff */
[----:B------:R-:W-:Y:S01]  /*f270*/  HADD2.F32 R63, -RZ, R61.H0_H0 ;  /* 0x2000003dff3f7230 */ /* 0x000fe20000004100 */
[----:B------:R-:W-:Y:S01]  /*f280*/  F2FP.F16.E4M3.UNPACK_B R54, R43 ;  /* 0x0000002bff36723e */ /* 0x000fe200020006ff */
        /* <DEDUP_REMOVED lines=10> */
[----:B------:R-:W-:Y:S02]  /*f330*/  HADD2.F32 R59, -RZ, R57.H0_H0 ;  /* 0x20000039ff3b7230 */ /* 0x000fe40000004100 */
[-C--:B------:R-:W-:Y:S01]  /*f340*/  FMUL.FTZ R71, R12, R63.reuse ;  /* 0x0000003f0c477220 */ /* 0x080fe20000410000 */
[----:B------:R-:W-:Y:S02]  /*f350*/  HADD2.F32 R58, -RZ, R13.H0_H0 ;  /* 0x2000000dff3a7230 */ /* 0x000fe40000004100 */
[----:B------:R-:W-:Y:S01]  /*f360*/  FMUL.FTZ R63, R46, R63 ;  /* 0x0000003f2e3f7220 */ /* 0x000fe20000410000 */
[----:B------:R-:W-:-:S02]  /*f370*/  HADD2.F32 R55, -RZ, R55.H1_H1 ;  /* 0x30000037ff377230 */ /* 0x000fc40000004100 */
[-C--:B------:R-:W-:Y:S01]  /*f380*/  FFMA.FTZ R71, R46, R59.reuse, -R71 ;  /* 0x0000003b2e477223 */ /* 0x080fe20000010847 */
[----:B------:R-:W-:Y:S02]  /*f390*/  HADD2.F32 R46, -RZ, R61.H1_H1 ;  /* 0x3000003dff2e7230 */ /* 0x000fe40000004100 */
[-C--:B------:R-:W-:Y:S01]  /*f3a0*/  FFMA.FTZ R68, R43, R58.reuse, -R68 ;  /* 0x0000003a2b447223 */ /* 0x080fe20000010844 */
[----:B------:R-:W-:Y:S02]  /*f3b0*/  HADD2.F32 R15, -RZ, R15.H1_H1 ;  /* 0x3000000fff0f7230 */ /* 0x000fe40000004100 */
[----:B------:R-:W-:Y:S01]  /*f3c0*/  FFMA.FTZ R69, R56, R58, R69 ;  /* 0x0000003a38457223 */ /* 0x000fe20000010045 */
[----:B------:R-:W-:Y:S01]  /*f3d0*/  FFMA.FTZ R63, R12, R59, R63 ;  /* 0x0000003b0c3f7223 */ /* 0x000fe2000001003f */
[----:B------:R-:W-:Y:S02]  /*f3e0*/  HADD2.F32 R54, -RZ, R54.H1_H1 ;  /* 0x30000036ff367230 */ /* 0x000fe40000004100 */
[----:B------:R-:W-:Y:S01]  /*f3f0*/  FMUL.FTZ R56, R55, R46 ;  /* 0x0000002e37387220 */ /* 0x000fe20000410000 */
[----:B------:R-:W-:-:S02]  /*f400*/  HADD2.F32 R43, -RZ, R60.H1_H1 ;  /* 0x3000003cff2b7230 */ /* 0x000fc40000004100 */
[----:B------:R-:W-:Y:S01]  /*f410*/  FMUL.FTZ R46, R15, R46 ;  /* 0x0000002e0f2e7220 */ /* 0x000fe20000410000 */
[----:B------:R-:W-:Y:S01]  /*f420*/  HADD2.F32 R14, -RZ, R14.H1_H1 ;  /* 0x3000000eff0e7230 */ /* 0x000fe20000004100 */
[----:B------:R-:W-:Y:S01]  /*f430*/  F2FP.SATFINITE.E4M3.F32.PACK_AB_MERGE_C R64, R67, R64, RZ ;  /* 0x000000404340723e */ /* 0x000fe200048070ff */
[----:B------:R-:W-:Y:S02]  /*f440*/  HADD2.F32 R12, -RZ, R57.H1_H1 ;  /* 0x30000039ff0c7230 */ /* 0x000fe40000004100 */
[-C--:B------:R-:W-:Y:S01]  /*f450*/  FMUL.FTZ R57, R54, R43.reuse ;  /* 0x0000002b36397220 */ /* 0x080fe20000410000 */
[----:B------:R-:W-:Y:S02]  /*f460*/  HADD2.F32 R13, -RZ, R13.H1_H1 ;  /* 0x3000000dff0d7230 */ /* 0x000fe40000004100 */
[----:B------:R-:W-:Y:S01]  /*f470*/  FMUL.FTZ R43, R14, R43 ;  /* 0x0000002b0e2b7220 */ /* 0x000fe20000410000 */
[----:B------:R-:W-:Y:S01]  /*f480*/  F2FP.SATFINITE.E4M3.F32.PACK_AB_MERGE_C R65, R66, R65, RZ ;  /* 0x000000414241723e */ /* 0x000fe200048070ff */
        /* <DEDUP_REMOVED lines=11> */
[----:B------:R-:W-:Y:S02]  /*f540*/  F2FP.SATFINITE.E4M3.F32.PACK_AB_MERGE_C R15, R57, R68, R56 ;  /* 0x00000044390f723e */ /* 0x000fe40004807038 */
[----:B------:R-:W-:-:S07]  /*f550*/  F2FP.SATFINITE.E4M3.F32.PACK_AB_MERGE_C R43, R54, R69, R46 ;  /* 0x00000045362b723e */ /* 0x000fce000480702e */
.L_x_2780:
[----:B------:R-:W-:Y:S05]  /*f560*/  BSYNC B1 ;  /* 0x0000000000017941 */ /* 0x000fea0003800000 */
.L_x_2779:
[----:B0-----:R0:W-:Y:S01]  /*f570*/  ST.E.128 desc[UR50][R44.64], R12 ;  /* 0x0000000c2c007985 */ /* 0x0011e2000c101d32 */
[----:B------:R-:W-:-:S13]  /*f580*/  ISETP.GE.AND P2, PT, R11, R136, PT ;  /* 0x000000880b00720c */ /* 0x000fda0003f46270 */
[----:B------:R-:W-:Y:S05]  /*f590*/  @P2 BRA `(.L_x_2727) ;  /* 0x0000000400cc2947 */ /* 0x000fea0003800000 */
[----:B0-----:R-:W-:-:S04]  /*f5a0*/  IADD3 R12, P2, R11, R48, RZ ;  /* 0x000000300b0c7210 */ /* 0x001fc80007f5e0ff */
[----:B------:R-:W-:-:S05]  /*f5b0*/  LEA.HI.X.SX32 R13, R11, R49, 0x1, P2 ;  /* 0x000000310b0d7211 */ /* 0x000fca00010f0eff */
[----:B----4-:R0:W-:Y:S01]  /*f5c0*/  ST.E.128 desc[UR50][R12.64], R40 ;  /* 0x000000280c007985 */ /* 0x0101e2000c101d32 */
[----:B------:R-:W-:Y:S05]  /*f5d0*/  BRA `(.L_x_2727) ;  /* 0x0000000400bc7947 */ /* 0x000fea0003800000 */
.L_x_2692:
[----:B------:R-:W-:-:S06]  /*f5e0*/  UISETP.NE.AND UP0, UPT, UR48, 0x3, UPT ;  /* 0x000000033000788c */ /* 0x000fcc000bf05270 */
[----:B------:R-:W-:-:S13]  /*f5f0*/  PLOP3.LUT P1, PT, PT, PT, UP0, 0x80, 0x0 ;  /* 0x000000000000781c */ /* 0x000fda0003f2f008 */
[----:B------:R-:W-:Y:S05]  /*f600*/  @!P1 BRA `(.L_x_2781) ;  /* 0x0000000000049947 */ /* 0x000fea0003800000 */
[----:B------:R-:W-:Y:S01]  /*f610*/  BPT.TRAP 0x1 ;  /* 0x000000040000795c */ /* 0x000fe20000300000 */
.L_x_2781:
[----:B------:R-:W-:Y:S01]  /*f620*/  IMAD R95, R19, 0x8, R18 ;  /* 0x00000008135f7824 */ /* 0x000fe200078e0212 */
[----:B------:R-:W-:Y:S01]  /*f630*/  SHF.L.U32 R96, R199, 0x1f, RZ ;  /* 0x0000001fc7607819 */ /* 0x000fe200000006ff */
[----:B------:R-:W-:Y:S01]  /*f640*/  BSSY B1, `(.L_x_2782) ;  /* 0x0000004000017945 */ /* 0x000fe20003800000 */
[----:B------:R-:W-:Y:S02]  /*f650*/  SHF.R.S32.HI R92, RZ, 0x1f, R39 ;  /* 0x0000001fff5c7819 */ /* 0x000fe40000011427 */
[----:B------:R-:W0:Y:S02]  /*f660*/  SYNCS.PHASECHK.TRANS64.TRYWAIT P2, [R95+URZ+0x29890], R96 ;  /* 0x029890605f0075a7 */ /* 0x000e24000804017f */
[----:B0-----:R-:W-:Y:S05]  /*f670*/  @!P2 BRA `(.L_x_2783) ;  /* 0x000002100050a947 */ /* 0x001fea0003800000 */
.L_x_3068:
[----:B------:R-:W-:Y:S05]  /*f680*/  BSYNC B1 ;  /* 0x0000000000017941 */ /* 0x000fea0003800000 */
.L_x_2782:
        /* <DEDUP_REMOVED lines=13> */
[----:B------:R-:W-:Y:S01]  /*f760*/  ULDC.64 UR4, c[0x0][0x308] ;  /* 0x0000c20000047ab9 */ /* 0x000fe20000000a00 */
[----:B------:R-:W-:-:S02]  /*f770*/  IADD3 R52, -R198, R94, RZ ;  /* 0x0000005ec6347210 */ /* 0x000fc40007ffe1ff */
[----:B------:R-:W-:Y:S02]  /*f780*/  IMAD.IADD R13, R13, 0x1, R15 ;  /* 0x000000010d0d7824 */ /* 0x000fe400078e020f */
        /* <DEDUP_REMOVED lines=9> */
.L_x_3072:
[----:B------:R-:W-:Y:S04]  /*f820*/  BSSY B1, `(.L_x_2785) ;  /* 0x0000023000017945 */ /* 0x000fe80003800000 */
[----:B------:R-:W-:Y:S05]  /*f830*/  @!P2 BRA `(.L_x_2786) ;  /* 0x000000000084a947 */ /* 0x000fea0003800000 */
[----:B------:R-:W-:Y:S02]  /*f840*/  ULDC UR4, c[0x0][0x2f4] ;  /* 0x0000bd0000047ab9 */ /* 0x000fe40000000800 */
[----:B------:R-:W-:-:S13]  /*f850*/  ISETP.GE.AND P5, PT, R16, UR4, PT ;  /* 0x0000000410007c0c */ /* 0x000fda000bfa6270 */
[----:B------:R-:W4:Y:S01]  /*f860*/  @!P5 LDS.128 R12, [R41+0x1a400] ;  /* 0x01a40000290cd984 */ /* 0x000f220000000c00 */
[----:B---3--:R-:W-:-:S05]  /*f870*/  @!P5 IADD3 R46, P2, R16, R49, RZ ;  /* 0x00000031102ed210 */ /* 0x008fca0007f5e0ff */
[----:B--2---:R-:W-:Y:S01]  /*f880*/  @!P5 IMAD.X R47, R48, 0x1, R17, P2 ;  /* 0x00000001302fd824 */ /* 0x004fe200010e0611 */
        /* <DEDUP_REMOVED lines=21> */
[----:B--2---:R-:W-:-:S05]  /*f9e0*/  @!P5 IADD3 R46, P6, R196, R49, RZ ;  /* 0x00000031c42ed210 */ /* 0x004fca0007fde0ff */
[----:B------:R-:W-:Y:S01]  /*f9f0*/  @!P5 IMAD.X R47, R48, 0x1, R205, P6 ;  /* 0x00000001302fd824 */ /* 0x000fe200030e06cd */
[----:B---3--:R-:W-:Y:S04]  /*fa00*/  @!P2 ST.E.128 desc[UR50][R44.64], R12 ;  /* 0x0000000c2c00a985 */ /* 0x008fe8000c101d32 */
[----:B------:R-:W2:Y:S04]  /*fa10*/  @!P4 LDS.128 R12, [R41+0x1f400] ;  /* 0x01f40000290cc984 */ /* 0x000ea80000000c00 */
[----:B--2---:R-:W-:Y:S04]  /*fa20*/  @!P4 ST.E.128 desc[UR50][R42.64], R12 ;  /* 0x0000000c2a00c985 */ /* 0x004fe8000c101d32 */
[----:B------:R-:W2:Y:S04]  /*fa30*/  @!P5 LDS.128 R12, [R40+0x1f400] ;  /* 0x01f40000280cd984 */ /* 0x000ea80000000c00 */
[----:B--2---:R4:W-:Y:S02]  /*fa40*/  @!P5 ST.E.128 desc[UR50][R46.64], R12 ;  /* 0x0000000c2e00d985 */ /* 0x0049e4000c101d32 */
.L_x_2786:
[----:B------:R-:W-:Y:S05]  /*fa50*/  BSYNC B1 ;  /* 0x0000000000017941 */ /* 0x000fea0003800000 */
.L_x_2785:
[----:B------:R-:W-:-:S03]  /*fa60*/  UMOV UR4, 0xffffffff ;  /* 0xffffffff00047882 */ /* 0x000fc60000000000 */
[----:B------:R-:W-:Y:S05]  /*fa70*/  BRA.DIV UR4, `(.L_x_2787) ;  /* 0x0000020e04b07947 */ /* 0x000fea000b800000 */
[----:B--2---:R2:W0:Y:S04]  /*fa80*/  SHFL.IDX PT, R48, R51, 0x1, 0x1e1f ;  /* 0x003e1f0033307f89 */ /* 0x00442800000e0000 */
[----:B---3--:R2:W3:Y:S02]  /*fa90*/  SHFL.IDX PT, R49, R50, 0x1, 0x1e1f ;  /* 0x003e1f0032317f89 */ /* 0x0084e400000e0000 */
.L_x_3076:
[----:B------:R-:W-:-:S13]  /*faa0*/  ISETP.GE.AND P2, PT, R52, 0x81, PT ;  /* 0x000000813400780c */ /* 0x000fda0003f46270 */
[----:B------:R-:W-:Y:S05]  /*fab0*/  @!P2 BRA `(.L_x_2727) ;  /* 0x000000000084a947 */ /* 0x000fea0003800000 */
[----:B------:R-:W-:Y:S02]  /*fac0*/  ULDC UR4, c[0x0][0x2f4] ;  /* 0x0000bd0000047ab9 */ /* 0x000fe40000000800 */
[----:B------:R-:W-:-:S13]  /*fad0*/  ISETP.GE.AND P5, PT, R16, UR4, PT ;  /* 0x0000000410007c0c */ /* 0x000fda000bfa6270 */
[----:B----4-:R-:W4:Y:S01]  /*fae0*/  @!P5 LDS.128 R12, [R41+0x1c400] ;  /* 0x01c40000290cd984 */ /* 0x010f220000000c00 */
[----:B---3--:R-:W-:-:S04]  /*faf0*/  @!P5 IADD3 R46, P2, R16, R49, RZ ;  /* 0x00000031102ed210 */ /* 0x008fc80007f5e0ff */
[----:B0-----:R-:W-:Y:S02]  /*fb00*/  @!P5 IADD3.X R47, R48, R17, RZ, P2, !PT ;  /* 0x00000011302fd210 */ /* 0x001fe400017fe4ff */
        /* <DEDUP_REMOVED lines=10> */
[----:B0-----:R-:W-:-:S04]  /*fbb0*/  @!P5 IADD3 R46, P6, R11, R49, RZ ;  /* 0x000000310b2ed210 */ /* 0x001fc80007fde0ff */
[----:B------:R-:W-:-:S05]  /*fbc0*/  @!P5 LEA.HI.X.SX32 R47, R11, R48, 0x1, P6 ;  /* 0x000000300b2fd211 */ /* 0x000fca00030f0eff */
[----:B---3--:R0:W-:Y:S01]  /*fbd0*/  @!P5 ST.E.128 desc[UR50][R46.64], R12 ;  /* 0x0000000c2e00d985 */ /* 0x0081e2000c101d32 */
[----:B------:R-:W-:-:S13]  /*fbe0*/  ISETP.GE.AND P5, PT, R4, UR4, PT ;  /* 0x0000000404007c0c */ /* 0x000fda000bfa6270 */
[----:B------:R-:W3:Y:S01]  /*fbf0*/  @!P5 LDS.128 R12, [R41+0x1ec00] ;  /* 0x01ec0000290cd984 */ /* 0x000ee20000000c00 */
[----:B------:R-:W-:-:S05]  /*fc00*/  @!P5 IMAD.SHL.U32 R11, R193, 0x10, RZ ;  /* 0x00000010c10bd824 */ /* 0x000fca00078e00ff */
[----:B0-----:R-:W-:-:S04]  /*fc10*/  @!P5 IADD3 R46, P6, R11, R49, RZ ;  /* 0x000000310b2ed210 */ /* 0x001fc80007fde0ff */
[----:B------:R-:W-:-:S05]  /*fc20*/  @!P5 LEA.HI.X.SX32 R47, R11, R48, 0x1, P6 ;  /* 0x000000300b2fd211 */ /* 0x000fca00030f0eff */
[----:B---3--:R0:W-:Y:S01]  /*fc30*/  @!P5 ST.E.128 desc[UR50][R46.64], R12 ;  /* 0x0000000c2e00d985 */ /* 0x0081e2000c101d32 */
[----:B------:R-:W-:-:S03]  /*fc40*/  ISETP.GE.AND P5, PT, R196, UR4, PT ;  /* 0x00000004c4007c0c */ /* 0x000fc6000bfa6270 */
[----:B------:R-:W3:Y:S10]  /*fc50*/  @!P2 LDS.128 R12, [R40+0x1ec00] ;  /* 0x01ec0000280ca984 */ /* 0x000ef40000000c00 */
[----:B0-----:R-:W-:-:S05]  /*fc60*/  @!P5 IADD3 R46, P6, R196, R49, RZ ;  /* 0x00000031c42ed210 */ /* 0x001fca0007fde0ff */
[----:B------:R-:W-:Y:S01]  /*fc70*/  @!P5 IMAD.X R47, R48, 0x1, R205, P6 ;  /* 0x00000001302fd824 */ /* 0x000fe200030e06cd */
[----:B---3--:R-:W-:Y:S04]  /*fc80*/  @!P2 ST.E.128 desc[UR50][R44.64], R12 ;  /* 0x0000000c2c00a985 */ /* 0x008fe8000c101d32 */
[----:B------:R-:W0:Y:S04]  /*fc90*/  @!P4 LDS.128 R12, [R41+0x21400] ;  /* 0x02140000290cc984 */ /* 0x000e280000000c00 */
[----:B0-----:R-:W-:Y:S04]  /*fca0*/  @!P4 ST.E.128 desc[UR50][R42.64], R12 ;  /* 0x0000000c2a00c985 */ /* 0x001fe8000c101d32 */
[----:B------:R-:W0:Y:S04]  /*fcb0*/  @!P5 LDS.128 R12, [R40+0x21400] ;  /* 0x02140000280cd984 */ /* 0x000e280000000c00 */
[----:B0-----:R0:W-:Y:S02]  /*fcc0*/  @!P5 ST.E.128 desc[UR50][R46.64], R12 ;  /* 0x0000000c2e00d985 */ /* 0x0011e4000c101d32 */
.L_x_2727:
[----:B------:R-:W-:Y:S05]  /*fcd0*/  BSYNC B0 ;  /* 0x0000000000007941 */ /* 0x000fea0003800000 */
.L_x_2691:
        /* <DEDUP_REMOVED lines=16> */
.L_x_2789:
[----:B------:R-:W-:Y:S05]  /*fde0*/  BSYNC B0 ;  /* 0x0000000000007941 */ /* 0x000fea0003800000 */
.L_x_2788:
[----:B------:R-:W0:Y:S01]  /*fdf0*/  SYNCS.PHASECHK.TRANS64.TRYWAIT P1, [R95+URZ+0x298b0], R96 ;  /* 0x0298b0605f0075a7 */ /* 0x000e22000802017f */
[----:B------:R-:W-:Y:S04]  /*fe00*/  BSSY B0, `(.L_x_2790) ;  /* 0x0000002000007945 */ /* 0x000fe80003800000 */
[----:B0-----:R-:W-:Y:S05]  /*fe10*/  @!P1 BRA `(.L_x_2791) ;  /* 0x0000020c00149947 */ /* 0x001fea0003800000 */
.L_x_3077:
[----:B------:R-:W-:Y:S05]  /*fe20*/  BSYNC B0 ;  /* 0x0000000000007941 */ /* 0x000fea0003800000 */
.L_x_2790:
[----:B------:R-:W-:Y:S01]  /*fe30*/  ULDC.64 UR4, c[0x0][0x328] ;  /* 0x0000ca0000047ab9 */ /* 0x000fe20000000a00 */
[----:B------:R-:W-:Y:S01]  /*fe40*/  ULDC.64 UR6, c[0x0][0x318] ;  /* 0x0000c60000067ab9 */ /* 0x000fe20000000a00 */
[----:B------:R-:W-:Y:S01]  /*fe50*/  IMAD R92, R92, UR4, RZ ;  /* 0x000000045c5c7c24 */ /* 0x000fe2000f8e02ff */
[----:B------:R-:W-:Y:S01]  /*fe60*/  BSSY B0, `(.L_x_2792) ;  /* 0x000002e000007945 */ /* 0x000fe20003800000 */
[----:B------:R-:W-:-:S04]  /*fe70*/  IMAD.WIDE.U32 R12, R39, UR4, RZ ;  /* 0x00000004270c7c25 */ /* 0x000fc8000f8e00ff */
[----:B------:R-:W-:Y:S01]  /*fe80*/  IMAD R39, R39, UR5, R92 ;  /* 0x0000000527277c24 */ /* 0x000fe2000f8e025c */
[----:B------:R-:W-:Y:S01]  /*fe90*/  ULDC.64 UR4, c[0x0][0x338] ;  /* 0x0000ce0000047ab9 */ /* 0x000fe20000000a00 */
[----:B------:R-:W-:Y:S02]  /*fea0*/  IMAD.IADD R94, R94, 0x1, -R198 ;  /* 0x000000015e5e7824 */ /* 0x000fe400078e0ac6 */
[----:B------:R-:W-:Y:S01]  /*feb0*/  IMAD R93, R93, UR4, RZ ;  /* 0x000000045d5d7c24 */ /* 0x000fe2000f8e02ff */
[----:B------:R-:W-:Y:S01]  /*fec0*/  IADD3 R13, R13, R39, RZ ;  /* 0x000000270d0d7210 */ /* 0x000fe20007ffe0ff */
[----:B----4-:R-:W-:Y:S02]  /*fed0*/  IMAD R11, R19, 0x5000, R222 ;  /* 0x00005000130b7824 */ /* 0x010fe400078e02de */
[C---:B------:R-:W-:Y:S02]  /*fee0*/  IMAD R93, R38.reuse, UR5, R93 ;  /* 0x00000005265d7c24 */ /* 0x040fe4000f8e025d */
[----:B------:R-:W-:Y:S01]  /*fef0*/  IMAD.WIDE.U32 R12, R38, UR4, R12 ;  /* 0x00000004260c7c25 */ /* 0x000fe2000f8e000c */
[----:B------:R-:W-:Y:S01]  /*ff00*/  ULDC.64 UR4, c[0x0][0x330] ;  /* 0x0000cc0000047ab9 */ /* 0x000fe20000000a00 */
[----:B------:R-:W-:-:S02]  /*ff10*/  IADD3 R48, R18, R11, R122 ;  /* 0x0000000b12307210 */ /* 0x000fc40007ffe07a */
[----:B------:R-:W-:Y:S01]  /*ff20*/  IMAD.IADD R13, R13, 0x1, R93 ;  /* 0x000000010d0d7824 */ /* 0x000fe200078e025d */
[CC--:B---3--:R-:W-:Y:S01]  /*ff30*/  IADD3 R49, R18.reuse, R11.reuse, R123 ;  /* 0x0000000b12317210 */ /* 0x0c8fe20007ffe07b */
[C---:B------:R-:W-:Y:S01]  /*ff40*/  IMAD.IADD R46, R18.reuse, 0x1, R11 ;  /* 0x00000001122e7824 */ /* 0x040fe200078e020b */
[----:B-12---:R-:W-:Y:S01]  /*ff50*/  IADD3 R50, R18, R11, R128 ;  /* 0x0000000b12327210 */ /* 0x006fe20007ffe080 */
[----:B------:R-:W-:-:S04]  /*ff60*/  IMAD.WIDE.U32 R12, R191, UR4, R12 ;  /* 0x00000004bf0c7c25 */ /* 0x000fc8000f8e000c */
[----:B------:R-:W-:Y:S01]  /*ff70*/  IMAD R13, R191, UR5, R13 ;  /* 0x00000005bf0d7c24 */ /* 0x000fe2000f8e020d */
[----:B------:R-:W-:-:S04]  /*ff80*/  IADD3 R44, P1, R12, UR6, RZ ;  /* 0x000000060c2c7c10 */ /* 0x000fc8000ff3e0ff */
[----:B------:R-:W-:Y:S01]  /*ff90*/  IADD3.X R45, R13, UR7, RZ, P1, !PT ;  /* 0x000000070d2d7c10 */ /* 0x000fe20008ffe4ff */
[----:B------:R0:W1:Y:S01]  /*ffa0*/  SHFL.IDX PT, R47, R44, RZ, 0x1e1f ;  /* 0x001e1fff2c2f7589 */ /* 0x00006200000e0000 */
[----:B------:R-:W-:-:S03]  /*ffb0*/  ISETP.GE.AND P1, PT, R94, 0x1, PT ;  /* 0x000000015e00780c */ /* 0x000fc60003f26270 */
[----:B------:R0:W2:Y:S10]  /*ffc0*/  SHFL.IDX PT, R11, R45, RZ, 0x1e1f ;  /* 0x001e1fff2d0b7589 */ /* 0x0000b400000e0000 */
[----:B0-----:R-:W-:Y:S05]  /*ffd0*/  @!P1 BRA `(.L_x_2793) ;  /* 0x0000000000589947 */ /* 0x001fea0003800000 */
[----:B------:R-:W-:Y:S02]  /*ffe0*/  ISETP.NE.AND P5, PT, R9, RZ, PT ;  /* 0x000000ff0900720c */ /* 0x000fe40003fa5270 */
[----:B------:R-:W-:-:S11]  /*fff0*/  ISETP.NE.AND P4, PT, R10, RZ, PT ;  /* 0x000000ff0a00720c */ /* 0x000fd60003f85270 */
[----:B-1----:R-:W-:Y:S02]  /*10000*/  @P5 IADD3 R40, P1, R16, R47, RZ ;  /* 0x0000002f10285210 */ /* 0x002fe40007f3e0ff */
        /* <DEDUP_REMOVED lines=12> */
[----:B0-----:R-:W-:-:S04]  /*100d0*/  @P5 IADD3 R40, P6, R190, R47, RZ ;  /* 0x0000002fbe285210 */ /* 0x001fc80007fde0ff */
[----:B------:R-:W-:Y:S01]  /*100e0*/  @P5 IADD3.X R41, R11, R197, RZ, P6, !PT ;  /* 0x000000c50b295210 */ /* 0x000fe200037fe4ff */
[----:B-1----:R-:W-:Y:S04]  /*100f0*/  @P4 ST.E.128 desc[UR50][R42.64], R12 ;  /* 0x0000000c2a004985 */ /* 0x002fe8000c101d32 */
[----:B------:R-:W0:Y:S04]  /*10100*/  @P1 LDS.128 R12, [R49+0xa400] ;  /* 0x00a40000310c1984 */ /* 0x000e280000000c00 */
[----:B0-----:R-:W-:Y:S04]  /*10110*/  @P1 ST.E.128 desc[UR50][R38.64], R12 ;  /* 0x0000000c26001985 */ /* 0x001fe8000c101d32 */
[----:B------:R-:W0:Y:S04]  /*10120*/  @P5 LDS.128 R12, [R50+0xa400] ;  /* 0x00a40000320c5984 */ /* 0x000e280000000c00 */
[----:B0-----:R0:W-:Y:S02]  /*10130*/  @P5 ST.E.128 desc[UR50][R40.64], R12 ;  /* 0x0000000c28005985 */ /* 0x0011e4000c101d32 */
.L_x_2793:
[----:B------:R-:W-:Y:S05]  /*10140*/  BSYNC B0 ;  /* 0x0000000000007941 */ /* 0x000fea0003800000 */
.L_x_2792:
[----:B------:R-:W-:Y:S01]  /*10150*/  ISETP.GE.AND P1, PT, R94, 0x81, PT ;  /* 0x000000815e00780c */ /* 0x000fe20003f26270 */
[----:B------:R-:W3:Y:S01]  /*10160*/  SHFL.IDX PT, R45, R45, 0x1, 0x1e1f ;  /* 0x003e1f002d2d7f89 */ /* 0x000ee200000e0000 */
[----:B------:R-:W-:Y:S03]  /*10170*/  BSSY B0, `(.L_x_2794) ;  /* 0x0000019000007945 */ /* 0x000fe60003800000 */
[----:B--2---:R2:W4:Y:S08]  /*10180*/  SHFL.IDX PT, R11, R44, 0x1, 0x1e1f ;  /* 0x003e1f002c0b7f89 */ /* 0x00453000000e0000 */
[----:B--2---:R-:W-:Y:S05]  /*10190*/  @!P1 BRA `(.L_x_2795) ;  /* 0x0000000000589947 */ /* 0x004fea0003800000 */
[----:B------:R-:W-:Y:S02]  /*101a0*/  ISETP.NE.AND P5, PT, R9, RZ, PT ;  /* 0x000000ff0900720c */ /* 0x000fe40003fa5270 */
[----:B------:R-:W-:-:S11]  /*101b0*/  ISETP.NE.AND P4, PT, R10, RZ, PT ;  /* 0x000000ff0a00720c */ /* 0x000fd60003f85270 */
[----:B0---4-:R-:W-:Y:S02]  /*101c0*/  @P5 IADD3 R40, P1, R16, R11, RZ ;  /* 0x0000000b10285210 */ /* 0x011fe40007f3e0ff */
[----:B------:R-:W-:-:S03]  /*101d0*/  @P4 IMAD.SHL.U32 R12, R192, 0x10, RZ ;  /* 0x00000010c00c4824 */ /* 0x000fc600078e00ff */
[----:B---3--:R-:W-:Y:S02]  /*101e0*/  @P5 IMAD.X R41, R45, 0x1, R17, P1 ;  /* 0x000000012d295824 */ /* 0x008fe400008e0611 */
        /* <DEDUP_REMOVED lines=9> */
[----:B------:R-:W2:Y:S10]  /*10280*/  @P4 LDS.128 R12, [R48+0xe400] ;  /* 0x00e40000300c4984 */ /* 0x000eb40000000c00 */
[----:B0-----:R-:W-:-:S05]  /*10290*/  @P5 IADD3 R40, P6, R190, R11, RZ ;  /* 0x0000000bbe285210 */ /* 0x001fca0007fde0ff */
[----:B------:R-:W-:Y:S01]  /*102a0*/  @P5 IMAD.X R41, R45, 0x1, R197, P6 ;  /* 0x000000012d295824 */ /* 0x000fe200030e06c5 */
[----:B--2---:R-:W-:Y:S04]  /*102b0*/  @P4 ST.E.128 desc[UR50][R42.64], R12 ;  /* 0x0000000c2a004985 */ /* 0x004fe8000c101d32 */
[----:B------:R-:W0:Y:S04]  /*102c0*/  @P1 LDS.128 R12, [R49+0xe400] ;  /* 0x00e40000310c1984 */ /* 0x000e280000000c00 */
[----:B0-----:R-:W-:Y:S04]  /*102d0*/  @P1 ST.E.128 desc[UR50][R38.64], R12 ;  /* 0x0000000c26001985 */ /* 0x001fe8000c101d32 */
[----:B------:R-:W0:Y:S04]  /*102e0*/  @P5 LDS.128 R12, [R50+0xe400] ;  /* 0x00e40000320c5984 */ /* 0x000e280000000c00 */
[----:B0-----:R2:W-:Y:S02]  /*102f0*/  @P5 ST.E.128 desc[UR50][R40.64], R12 ;  /* 0x0000000c28005985 */ /* 0x0015e4000c101d32 */
.L_x_2795:
[----:B------:R-:W-:Y:S05]  /*10300*/  BSYNC B0 ;  /* 0x0000000000007941 */ /* 0x000fea0003800000 */
.L_x_2794:
[----:B------:R-:W-:Y:S01]  /*10310*/  @!PT LDS RZ, [RZ] ;  /* 0x00000000fffff984 */ /* 0x000fe20000000800 */
[----:B------:R-:W-:Y:S01]  /*10320*/  @!PT LDS RZ, [RZ] ;  /* 0x00000000fffff984 */ /* 0x000fe20000000800 */
[----:B------:R-:W-:Y:S01]  /*10330*/  @!PT LDS RZ, [RZ] ;  /* 0x00000000fffff984 */ /* 0x000fe20000000800 */
[----:B------:R-:W-:Y:S01]  /*10340*/  @!PT LDS RZ, [RZ] ;  /* 0x00000000fffff984 */ /* 0x000fe20000000800 */
[----:B------:R5:W-:Y:S06]  /*10350*/  MEMBAR.ALL.CTA ;  /* 0x0000000000007992 */ /* 0x000bec0000008000 */
[----:B-----5:R-:W5:Y:S02]  /*10360*/  FENCE.VIEW.ASYNC.S ;  /* 0x00000000000073c6 */ /* 0x020f640000000000 */
[----:B-----5:R0:W-:Y:S01]  /*10370*/  BAR.SYNC.DEFER_BLOCKING R150, 0x80 ;  /* 0x000200960000751d */ /* 0x0201e20000010000 */
[----:B------:R-:W-:Y:S01]  /*10380*/  LOP3.LUT P4, RZ, R22, 0x2, RZ, 0xc0, !PT ;  /* 0x0000000216ff7812 */ /* 0x000fe2000788c0ff */
[----:B------:R-:W-:-:S02]  /*10390*/  VIADD R19, R19, 0x1 ;  /* 0x0000000113137836 */ /* 0x000fc40000000000 */
[----:B------:R-:W-:-:S03]  /*103a0*/  @!P2 VIADD R95, R95, 0x298c0 ;  /* 0x000298c05f5fa836 */ /* 0x000fc60000000000 */
[C---:B------:R-:W-:Y:S02]  /*103b0*/  ISETP.NE.AND P1, PT, R19.reuse, 0x2, PT ;  /* 0x000000021300780c */ /* 0x040fe40003f25270 */
[----:B------:R-:W-:Y:S02]  /*103c0*/  @!P2 PRMT R95, RZ, 0x654, R95 ;  /* 0x00000654ff5fa816 */ /* 0x000fe4000000005f */
[----:B0-2---:R-:W-:Y:S02]  /*103d0*/  SEL R12, RZ, 0x1, P1 ;  /* 0x00000001ff0c7807 */ /* 0x005fe40000800000 */
[----:B------:R-:W-:Y:S02]  /*103e0*/  SEL R19, R19, RZ, P1 ;  /* 0x000000ff13137207 */ /* 0x000fe40000800000 */
[----:B------:R-:W-:Y:S01]  /*103f0*/  LOP3.LUT R199, R199, R12, RZ, 0x3c, !PT ;  /* 0x0000000cc7c77212 */ /* 0x000fe200078e3cff */
[----:B------:R0:W-:Y:S01]  /*10400*/  @!P2 SYNCS.ARRIVE.TRANS64.RED.A1T0 RZ, [R95+URZ], RZ ;  /* 0x000000ff5fffa9a7 */ /* 0x0001e2000810043f */
[----:B------:R-:W-:Y:S05]  /*10410*/  @P4 BRA `(.L_x_2796) ;  /* 0xffffff2400f44947 */ /* 0x000fea000383ffff */
[----:B----4-:R-:W2:Y:S01]  /*10420*/  S2R R11, SR_TID.X ;  /* 0x00000000000b7919 */ /* 0x010ea20000002100 */
[----:B------:R-:W-:Y:S02]  /*10430*/  PLOP3.LUT P0, PT, PT, PT, PT, 0x8, 0x0 ;  /* 0x000000000000781c */ /* 0x000fe40003f0e170 */
[----:B--2---:R-:W-:-:S04]  /*10440*/  SHF.R.U32.HI R11, RZ, 0x7, R11 ;  /* 0x00000007ff0b7819 */ /* 0x004fc8000001160b */
[----:B------:R-:W-:-:S13]  /*10450*/  ISETP.NE.AND P4, PT, R11, 0x1, PT ;  /* 0x000000010b00780c */ /* 0x000fda0003f85270 */
[----:B------:R-:W-:Y:S06]  /*10460*/  @!P4 BAR.ARV 0x9, 0x100 ;  /* 0x024400000000cb1d */ /* 0x000fec0000002000 */
.L_x_2686:
[----:B------:R-:W-:Y:S05]  /*10470*/  @P0 BRA `(.L_x_2797) ;  /* 0x00000000000c0947 */ /* 0x000fea0003800000 */
[----:B------:R-:W2:Y:S01]  /*10480*/  FENCE.VIEW.ASYNC.G ;  /* 0x00000000000073c6 */ /* 0x000ea20000000100 */
[----:B------:R-:W-:Y:S05]  /*10490*/  WARPSYNC.ALL ;  /* 0x0000000000007948 */ /* 0x000fea0003800000 */
[----:B--2---:R-:W-:Y:S06]  /*104a0*/  BAR.ARV 0xc, 0x180 ;  /* 0x0306000000007b1d */ /* 0x004fec0000002000 */
.L_x_2797:
[----:B------:R-:W-:Y:S01]  /*104b0*/  ULDC.64 UR6, c[0x0][0x998] ;  /* 0x0002660000067ab9 */ /* 0x000fe20000000a00 */
[----:B------:R-:W-:Y:S01]  /*104c0*/  ULDC.64 UR4, c[0x0][0x990] ;  /* 0x0002640000047ab9 */ /* 0x000fe20000000a00 */
[----:B------:R-:W-:Y:S02]  /*104d0*/  ISETP.NE.U32.AND P1, PT, RZ, UR6, PT ;  /* 0x00000006ff007c0c */ /* 0x000fe4000bf25070 */
[----:B------:R-:W-:Y:S02]  /*104e0*/  ISETP.NE.U32.AND P0, PT, RZ, UR4, PT ;  /* 0x00000004ff007c0c */ /* 0x000fe4000bf05070 */
[----:B------:R-:W-:Y:S02]  /*104f0*/  ISETP.NE.AND.EX P1, PT, RZ, UR7, PT, P1 ;  /* 0x00000007ff007c0c */ /* 0x000fe4000bf25310 */
[----:B------:R-:W-:-:S11]  /*10500*/  ISETP.NE.AND.EX P0, PT, RZ, UR5, PT, P0 ;  /* 0x00000005ff007c0c */ /* 0x000fd6000bf05300 */
[----:B------:R-:W2:Y:S08]  /*10510*/  @P1 LDC.64 R8, c[0x0][0x9b8] ;  /* 0x00026e00ff081b82 */ /* 0x000eb00000000a00 */
[----:B------:R-:W4:Y:S08]  /*10520*/  @P0 LDC.64 R6, c[0x0][0x9a8] ;  /* 0x00026a00ff060b82 */ /* 0x000f300000000a00 */
[----:B------:R-:W0:Y:S08]  /*10530*/  @P0 LDC.64 R10, c[0x0][0x9b0] ;  /* 0x00026c00ff0a0b82 */ /* 0x000e300000000a00 */
[----:B------:R-:W1:Y:S01]  /*10540*/  @P1 LDC.64 R12, c[0x0][0x9c0] ;  /* 0x00027000ff0c1b82 */ /* 0x000e620000000a00 */
[----:B--2---:R-:W-:-:S02]  /*10550*/  @P1 IMAD R2, R227, R8, RZ ;  /* 0x00000008e3021224 */ /* 0x004fc400078e02ff */
[----:B------:R-:W-:-:S04]  /*10560*/  @P1 IMAD.WIDE.U32 R4, R220, R8, RZ ;  /* 0x00000008dc041225 */ /* 0x000fc800078e00ff */
[C---:B------:R-:W-:Y:S02]  /*10570*/  @P1 IMAD R9, R220.reuse, R9, R2 ;  /* 0x00000009dc091224 */ /* 0x040fe400078e0202 */
[-C--:B----4-:R-:W-:Y:S02]  /*10580*/  @P0 IMAD R0, R227, R6.reuse, RZ ;  /* 0x00000006e3000224 */ /* 0x090fe400078e02ff */
[----:B------:R-:W-:-:S04]  /*10590*/  @P0 IMAD.WIDE.U32 R2, R220, R6, RZ ;  /* 0x00000006dc020225 */ /* 0x000fc800078e00ff */
[----:B------:R-:W-:Y:S02]  /*105a0*/  @P0 IMAD R7, R220, R7, R0 ;  /* 0x00000007dc070224 */ /* 0x000fe400078e0200 */
[----:B------:R-:W-:Y:S02]  /*105b0*/  @P1 IMAD.IADD R5, R5, 0x1, R9 ;  /* 0x0000000105051824 */ /* 0x000fe400078e0209 */
[----:B------:R-:W-:Y:S01]  /*105c0*/  IMAD.MOV.U32 R0, RZ, RZ, 0x3f800000 ;  /* 0x3f800000ff007424 */ /* 0x000fe200078e00ff */
[----:B------:R-:W-:Y:S01]  /*105d0*/  @P0 IADD3 R3, R3, R7, RZ ;  /* 0x0000000703030210 */ /* 0x000fe20007ffe0ff */
[----:B-1----:R-:W-:-:S04]  /*105e0*/  @P1 IMAD.WIDE.U32 R6, R191, R12, R4 ;  /* 0x0000000cbf061225 */ /* 0x002fc800078e0004 */
[----:B0-----:R-:W-:Y:S01]  /*105f0*/  @P0 IMAD.WIDE.U32 R2, R191, R10, R2 ;  /* 0x0000000abf020225 */ /* 0x001fe200078e0002 */
[----:B------:R-:W-:-:S03]  /*10600*/  @P1 LEA R8, P3, R6, UR6, 0x2 ;  /* 0x0000000606081c11 */ /* 0x000fc6000f8610ff */
[C---:B------:R-:W-:Y:S01]  /*10610*/  @P0 IMAD R5, R191.reuse, R11, R3 ;  /* 0x0000000bbf050224 */ /* 0x040fe200078e0203 */
[C---:B------:R-:W-:Y:S01]  /*10620*/  @P0 LEA R4, P2, R2.reuse, UR4, 0x2 ;  /* 0x0000000402040c11 */ /* 0x040fe2000f8410ff */
[----:B------:R-:W-:Y:S01]  /*10630*/  @P1 IMAD R3, R191, R13, R7 ;  /* 0x0000000dbf031224 */ /* 0x000fe200078e0207 */
[----:B------:R-:W-:Y:S02]  /*10640*/  ULDC UR4, c[0x0][0x988] ;  /* 0x0002620000047ab9 */ /* 0x000fe40000000800 */
[----:B------:R-:W-:Y:S02]  /*10650*/  @P0 LEA.HI.X R5, R2, UR5, R5, 0x2, P2 ;  /* 0x0000000502050c11 */ /* 0x000fe400090f1405 */
[----:B------:R-:W-:Y:S01]  /*10660*/  @P1 LEA.HI.X R9, R6, UR7, R3, 0x2, P3 ;  /* 0x0000000706091c11 */ /* 0x000fe200098f1403 */
[----:B------:R-:W-:Y:S01]  /*10670*/  IMAD.MOV.U32 R3, RZ, RZ, 0x3f800000 ;  /* 0x3f800000ff037424 */ /* 0x000fe200078e00ff */
[----:B------:R-:W0:Y:S03]  /*10680*/  LDC R2, c[0x0][0x448] ;  /* 0x00011200ff027b82 */ /* 0x000e260000000800 */
[----:B------:R-:W2:Y:S04]  /*10690*/  @P1 LDG.E R0, desc[UR50][R8.64] ;  /* 0x0000003208001981 */ /* 0x000ea8000c1e1900 */
[----:B------:R1:W2:Y:S01]  /*106a0*/  @P0 LDG.E R3, desc[UR50][R4.64] ;  /* 0x0000003204030981 */ /* 0x0002a2000c1e1900 */
[----:B0-----:R-:W-:-:S13]  /*106b0*/  ISETP.NE.AND P0, PT, R2, 0x1, PT ;  /* 0x000000010200780c */ /* 0x001fda0003f05270 */
[----:B------:R-:W0:Y:S08]  /*106c0*/  @P0 LDC R7, c[0x0][0x44c] ;  /* 0x00011300ff070b82 */ /* 0x000e300000000800 */
[----:B------:R-:W4:Y:S01]  /*106d0*/  @P0 LDC R6, c[0x0][0x450] ;  /* 0x00011400ff060b82 */ /* 0x000f220000000800 */
[----:B------:R-:W-:-:S04]  /*106e0*/  VIADD R2, R214, 0x7f ;  /* 0x0000007fd6027836 */ /* 0x000fc80000000000 */
[----:B0-----:R-:W-:-:S05]  /*106f0*/  @P0 IMAD.HI.U32 R7, R2, R7, RZ ;  /* 0x0000000702070227 */ /* 0x001fca00078e00ff */
[----:B----4-:R-:W-:Y:S02]  /*10700*/  @P0 SHF.R.U32.HI R2, RZ, R6, R7 ;  /* 0x00000006ff020219 */ /* 0x010fe40000011607 */
[----:B------:R-:W-:-:S05]  /*10710*/  IADD3 R7, R217, 0xa0, -R215 ;  /* 0x000000a0d9077810 */ /* 0x000fca0007ffe8d7 */
[----:B------:R-:W-:-:S04]  /*10720*/  IMAD.IADD R2, R7, 0x1, R2 ;  /* 0x0000000107027824 */ /* 0x000fc800078e0202 */
[----:B------:R-:W-:-:S05]  /*10730*/  IMAD.HI R2, R2, 0x66666667, RZ ;  /* 0x6666666702027827 */ /* 0x000fca00078e02ff */
[----:B-1----:R-:W-:-:S04]  /*10740*/  SHF.R.U32.HI R5, RZ, 0x1f, R2 ;  /* 0x0000001fff057819 */ /* 0x002fc80000011602 */
[----:B------:R-:W-:-:S04]  /*10750*/  LEA.HI.SX32 R5, R2, R5, 0x1a ;  /* 0x0000000502057211 */ /* 0x000fc800078fd2ff */
[----:B------:R-:W-:-:S04]  /*10760*/  VIMNMX R156, R156, R5, PT ;  /* 0x000000059c9c7248 */ /* 0x000fc80003fe0100 */
[----:B------:R-:W-:Y:S01]  /*10770*/  ISETP.GE.AND P0, PT, R156, 0x1, PT ;  /* 0x000000019c00780c */ /* 0x000fe20003f06270 */
[----:B------:R-:W-:Y:S01]  /*10780*/  BSSY B0, `(.L_x_2798) ;  /* 0x0000022000007945 */ /* 0x000fe20003800000 */
[----:B------:R-:W-:Y:S02]  /*10790*/  IMAD.MOV.U32 R104, RZ, RZ, RZ ;  /* 0x000000ffff687224 */ /* 0x000fe400078e00ff */
[----:B--2---:R-:W-:-:S04]  /*107a0*/  FMUL.FTZ R0, R3, R0 ;  /* 0x0000000003007220 */ /* 0x004fc80000410000 */
[----:B------:R-:W-:-:S05]  /*107b0*/  FMUL.FTZ R2, R0, UR4 ;  /* 0x0000000400027c20 */ /* 0x000fca0008410000 */
[----:B------:R-:W-:Y:S05]  /*107c0*/  @!P0 BRA `(.L_x_2799) ;  /* 0x0000000000748947 */ /* 0x000fea0003800000 */
        /* <DEDUP_REMOVED lines=11> */
[----:B0-----:R-:W-:Y:S01]  /*10880*/  IADD3 R4, R3, 0xffffffe, RZ ;  /* 0x0ffffffe03047810 */ /* 0x001fe20007ffe0ff */
[----:B------:R-:W-:-:S05]  /*10890*/  IMAD.MOV R3, RZ, RZ, -R10 ;  /* 0x000000ffff037224 */ /* 0x000fca00078e0a0a */
        /* <DEDUP_REMOVED lines=12> */
[----:B------:R-:W-:-:S05]  /*10960*/  @P0 VIADD R5, R5, 0x1 ;  /* 0x0000000105050836 */ /* 0x000fca0000000000 */
[----:B------:R-:W-:Y:S02]  /*10970*/  @!P2 IADD3 R5, -R5, RZ, RZ ;  /* 0x000000ff0505a210 */ /* 0x000fe40007ffe1ff */
[----:B------:R-:W-:-:S05]  /*10980*/  @!P1 LOP3.LUT R5, RZ, R9, RZ, 0x33, !PT ;  /* 0x00000009ff059212 */ /* 0x000fca00078e33ff */
[----:B------:R-:W-:-:S07]  /*10990*/  IMAD.MOV.U32 R104, RZ, RZ, R5 ;  /* 0x000000ffff687224 */ /* 0x000fce00078e0005 */
.L_x_2799:
[----:B------:R-:W-:Y:S05]  /*109a0*/  BSYNC B0 ;  /* 0x0000000000007941 */ /* 0x000fea0003800000 */
.L_x_2798:
[----:B------:R-:W2:Y:S01]  /*109b0*/  LDL R0, [R1] ;  /* 0x0000000001007983 */ /* 0x000ea20000100800 */
[----:B------:R-:W-:Y:S01]  /*109c0*/  PLOP3.LUT P0, PT, PT, PT, PT, 0x80, 0x0 ;  /* 0x000000000000781c */ /* 0x000fe20003f0f070 */
[----:B------:R-:W-:Y:S01]  /*109d0*/  IMAD.MOV.U32 R14, RZ, RZ, RZ ;  /* 0x000000ffff0e7224 */ /* 0x000fe200078e00ff */
[----:B------:R-:W-:Y:S02]  /*109e0*/  CS2R R88, SRZ ;  /* 0x0000000000587805 */ /* 0x000fe4000001ff00 */
[----:B------:R-:W-:Y:S01]  /*109f0*/  CS2R R12, SRZ ;  /* 0x00000000000c7805 */ /* 0x000fe2000001ff00 */
[----:B------:R-:W-:Y:S01]  /*10a00*/  IMAD.MOV.U32 R123, RZ, RZ, RZ ;  /* 0x000000ffff7b7224 */ /* 0x000fe200078e00ff */
[----:B------:R-:W-:Y:S02]  /*10a10*/  CS2R R90, SRZ ;  /* 0x00000000005a7805 */ /* 0x000fe4000001ff00 */
[----:B------:R-:W-:Y:S02]  /*10a20*/  CS2R R20, SRZ ;  /* 0x0000000000147805 */ /* 0x000fe4000001ff00 */
[----:B------:R-:W-:-:S02]  /*10a30*/  CS2R R80, SRZ ;  /* 0x0000000000507805 */ /* 0x000fc4000001ff00 */
[----:B------:R-:W-:Y:S01]  /*10a40*/  CS2R R60, SRZ ;  /* 0x00000000003c7805 */ /* 0x000fe2000001ff00 */
[----:B------:R-:W-:Y:S01]  /*10a50*/  IMAD.MOV.U32 R58, RZ, RZ, RZ ;  /* 0x000000ffff3a7224 */ /* 0x000fe200078e00ff */
[----:B------:R-:W-:Y:S02]  /*10a60*/  CS2R R96, SRZ ;  /* 0x0000000000607805 */ /* 0x000fe4000001ff00 */
[----:B------:R-:W-:Y:S01]  /*10a70*/  CS2R R98, SRZ ;  /* 0x0000000000627805 */ /* 0x000fe2000001ff00 */
[----:B------:R-:W-:Y:S01]  /*10a80*/  IMAD.MOV.U32 R125, RZ, RZ, RZ ;  /* 0x000000ffff7d7224 */ /* 0x000fe200078e00ff */
[----:B------:R-:W-:Y:S02]  /*10a90*/  CS2R R52, SRZ ;  /* 0x0000000000347805 */ /* 0x000fe4000001ff00 */
[----:B------:R-:W-:Y:S02]  /*10aa0*/  CS2R R114, SRZ ;  /* 0x0000000000727805 */ /* 0x000fe4000001ff00 */
[----:B------:R-:W-:-:S02]  /*10ab0*/  CS2R R100, SRZ ;  /* 0x0000000000647805 */ /* 0x000fc4000001ff00 */
[----:B------:R-:W-:Y:S02]  /*10ac0*/  MOV R55, RZ ;  /* 0x000000ff00377202 */ /* 0x000fe40000000f00 */
[----:B---3--:R-:W-:Y:S01]  /*10ad0*/  CS2R R44, SRZ ;  /* 0x00000000002c7805 */ /* 0x008fe2000001ff00 */
        /* <DEDUP_REMOVED lines=12> */
[----:B------:R-:W-:-:S02]  /*10ba0*/  MOV R121, RZ ;  /* 0x000000ff00797202 */ /* 0x000fc40000000f00 */
[----:B------:R-:W-:Y:S02]  /*10bb0*/  CS2R R28, SRZ ;  /* 0x00000000001c7805 */ /* 0x000fe4000001ff00 */
[----:B------:R-:W-:Y:S02]  /*10bc0*/  CS2R R94, SRZ ;  /* 0x00000000005e7805 */ /* 0x000fe4000001ff00 */
[----:B------:R-:W-:Y:S01]  /*10bd0*/  CS2R R64, SRZ ;  /* 0x0000000000407805 */ /* 0x000fe2000001ff00 */
[----:B------:R-:W-:Y:S01]  /*10be0*/  IMAD.MOV.U32 R8, RZ, RZ, RZ ;  /* 0x000000ffff087224 */ /* 0x000fe200078e00ff */
[----:B------:R-:W-:Y:S02]  /*10bf0*/  CS2R R92, SRZ ;  /* 0x00000000005c7805 */ /* 0x000fe4000001ff00 */
[----:B------:R-:W-:Y:S02]  /*10c00*/  CS2R R68, SRZ ;  /* 0x0000000000447805 */ /* 0x000fe4000001ff00 */
[----:B------:R-:W-:-:S02]  /*10c10*/  CS2R R84, SRZ ;  /* 0x0000000000547805 */ /* 0x000fc4000001ff00 */
[----:B------:R-:W-:Y:S01]  /*10c20*/  CS2R R24, SRZ ;  /* 0x0000000000187805 */ /* 0x000fe2000001ff00 */
[----:B------:R-:W-:Y:S02]  /*10c30*/  IMAD.MOV.U32 R3, RZ, RZ, RZ ;  /* 0x000000ffff037224 */ /* 0x000fe400078e00ff */
[----:B------:R-:W-:Y:S02]  /*10c40*/  IMAD.MOV.U32 R117, RZ, RZ, RZ ;  /* 0x000000ffff757224 */ /* 0x000fe400078e00ff */
[----:B--2---:R-:W-:Y:S02]  /*10c50*/  IMAD R213, R0, R104, RZ ;  /* 0x0000006800d57224 */ /* 0x004fe400078e02ff */
[----:B------:R-:W-:-:S03]  /*10c60*/  IMAD.MOV.U32 R0, RZ, RZ, RZ ;  /* 0x000000ffff007224 */ /* 0x000fc600078e00ff */
[----:B------:R-:W-:-:S04]  /*10c70*/  VIADDMNMX R104, R213, R104, R156, PT ;  /* 0x00000068d5687246 */ /* 0x000fc8000380019c */
[----:B------:R-:W-:-:S13]  /*10c80*/  ISETP.GT.AND P1, PT, R104, R213, PT ;  /* 0x000000d56800720c */ /* 0x000fda0003f24270 */
[----:B------:R-:W-:Y:S05]  /*10c90*/  @!P1 BRA `(.L_x_2800) ;  /* 0x0000012400bc9947 */ /* 0x000fea0003800000 */
        /* <DEDUP_REMOVED lines=8> */
.L_x_3080:
        /* <DEDUP_REMOVED lines=25> */
.L_x_2802:
        /* <DEDUP_REMOVED lines=13> */
.L_x_2806:
[----:B-1----:R1:W2:Y:S02]  /*10f80*/  SYNCS.PHASECHK.TRANS64.TRYWAIT P0, [R18+URZ+0x29800], R3 ;  /* 0x02980003120075a7 */ /* 0x0022a4000800017f */
[----:B--2---:R-:W-:Y:S05]  /*10f90*/  @!P0 NANOSLEEP.SYNCS 0x989680 ;  /* 0x009896800000895d */ /* 0x004fea0003900000 */
[----:B------:R-:W2:Y:S02]  /*10fa0*/  @!P0 SYNCS.PHASECHK.TRANS64 P0, [R18+URZ+0x29800], R3 ;  /* 0x02980003120085a7 */ /* 0x000ea4000800007f */
[----:B--2---:R-:W-:Y:S05]  /*10fb0*/  @!P0 BRA `(.L_x_2806) ;  /* 0xfffffffc00f08947 */ /* 0x004fea000383ffff */
.L_x_2805:
[----:B------:R-:W-:Y:S05]  /*10fc0*/  BSYNC B0 ;  /* 0x0000000000007941 */ /* 0x000fea0003800000 */
.L_x_2804:
[----:B------:R-:W-:Y:S05]  /*10fd0*/  BRA `(.L_x_2807) ;  /* 0x0000006c00d87947 */ /* 0x000fea0003800000 */
.L_x_2803:
        /* <DEDUP_REMOVED lines=30> */
.L_x_2808:
[----:B------:R-:W-:Y:S01]  /*111c0*/  ULDC.U8 UR4, c[0x0][0x410] ;  /* 0x0001040000047ab9 */ /* 0x000fe20000000000 */
[----:B------:R-:W-:Y:S01]  /*111d0*/  BSSY B0, `(.L_x_2809) ;  /* 0x00006ce000007945 */ /* 0x000fe20003800000 */
[----:B------:R-:W-:Y:S01]  /*111e0*/  ISETP.NE.AND P0, PT, RZ, UR4, PT ;  /* 0x00000004ff007c0c */ /* 0x000fe2000bf05270 */
[----:B------:R-:W-:-:S12]  /*111f0*/  IMAD.IADD R10, R198, 0x1, R214 ;  /* 0x00000001c60a7824 */ /* 0x000fd800078e02d6 */
[----:B------:R-:W-:Y:S05]  /*11200*/  @!P0 BRA `(.L_x_2810) ;  /* 0x0000003400988947 */ /* 0x000fea0003800000 */
[----:B------:R-:W0:Y:S01]  /*11210*/  LDC R20, c[0x0][0x448] ;  /* 0x00011200ff147b82 */ /* 0x000e220000000800 */
[----:B------:R-:W-:Y:S01]  /*11220*/  MOV R11, R10 ;  /* 0x0000000a000b7202 */ /* 0x000fe20000000f00 */
[----:B------:R-:W-:Y:S01]  /*11230*/  IMAD.MOV.U32 R8, RZ, RZ, R26 ;  /* 0x000000ffff087224 */ /* 0x000fe200078e001a */
[----:B------:R-:W-:Y:S01]  /*11240*/  ULDC.64 UR4, c[0x0][0x3f8] ;  /* 0x0000fe0000047ab9 */ /* 0x000fe20000000a00 */
[----:B------:R-:W-:Y:S01]  /*11250*/  IMAD.MOV.U32 R9, RZ, RZ, R31 ;  /* 0x000000ffff097224 */ /* 0x000fe200078e001f */
[----:B------:R-:W-:Y:S01]  /*11260*/  ULDC.64 UR6, c[0x0][0x408] ;  /* 0x0001020000067ab9 */ /* 0x000fe20000000a00 */
[----:B------:R-:W-:Y:S01]  /*11270*/  IMAD.MOV.U32 R6, RZ, RZ, R24 ;  /* 0x000000ffff067224 */ /* 0x000fe200078e0018 */
[----:B------:R-:W-:Y:S01]  /*11280*/  ULDC.64 UR8, c[0x0][0x400] ;  /* 0x0001000000087ab9 */ /* 0x000fe20000000a00 */
[----:B------:R-:W-:Y:S01]  /*11290*/  IMAD.MOV.U32 R7, RZ, RZ, R29 ;  /* 0x000000ffff077224 */ /* 0x000fe200078e001d */
[----:B0-----:R-:W-:-:S13]  /*112a0*/  ISETP.NE.AND P0, PT, R20, 0x1, PT ;  /* 0x000000011400780c */ /* 0x001fda0003f05270 */
[----:B------:R-:W0:Y:S08]  /*112b0*/  @P0 LDC R3, c[0x0][0x44c] ;  /* 0x00011300ff030b82 */ /* 0x000e300000000800 */
[----:B------:R-:W1:Y:S01]  /*112c0*/  @P0 LDC R5, c[0x0][0x450] ;  /* 0x00011400ff050b82 */ /* 0x000e620000000800 */
[----:B0-----:R-:W-:-:S05]  /*112d0*/  @P0 IMAD.HI.U32 R0, R10, R3, RZ ;  /* 0x000000030a000227 */ /* 0x001fca00078e00ff */
[----:B-1----:R-:W-:-:S04]  /*112e0*/  @P0 SHF.R.U32.HI R11, RZ, R5, R0 ;  /* 0x00000005ff0b0219 */ /* 0x002fc80000011600 */
[----:B------:R-:W-:Y:S01]  /*112f0*/  SHF.R.S32.HI R0, RZ, 0x1f, R11 ;  /* 0x0000001fff007819 */ /* 0x000fe2000001140b */
[----:B------:R-:W-:-:S04]  /*11300*/  IMAD.WIDE.U32 R8, R11, UR6, R8 ;  /* 0x000000060b087c25 */ /* 0x000fc8000f8e0008 */
[----:B------:R-:W-:Y:S01]  /*11310*/  IMAD R4, R0, UR4, RZ ;  /* 0x0000000400047c24 */ /* 0x000fe2000f8e02ff */
[----:B------:R-:W-:Y:S01]  /*11320*/  IADD3 R5, P1, R8, UR8, RZ ;  /* 0x0000000808057c10 */ /* 0x000fe2000ff3e0ff */
[----:B------:R-:W-:-:S04]  /*11330*/  IMAD.WIDE.U32 R6, R11, UR4, R6 ;  /* 0x000000040b067c25 */ /* 0x000fc8000f8e0006 */
[----:B------:R-:W-:Y:S02]  /*11340*/  IMAD R0, R0, UR6, RZ ;  /* 0x0000000600007c24 */ /* 0x000fe4000f8e02ff */
        /* <DEDUP_REMOVED lines=11> */
[----:B------:R0:W4:Y:S02]  /*11400*/  SHFL.IDX PT, R14, R5, RZ, 0x1e1f ;  /* 0x001e1fff050e7589 */ /* 0x00012400000e0000 */
.L_x_3086:
        /* <DEDUP_REMOVED lines=24> */
[----:B----4-:R-:W-:-:S03]  /*11590*/  @!P4 IADD3 R8, P1, R200, R14, RZ ;  /* 0x0000000ec808c210 */ /* 0x010fc60007f3e0ff */
[--C-:B-1----:R-:W-:Y:S02]  /*115a0*/  @!P4 IMAD.X R7, R0, 0x1, R5.reuse, P0 ;  /* 0x000000010007c824 */ /* 0x102fe400000e0605 */
[----:B---3--:R-:W-:Y:S01]  /*115b0*/  @!P4 IMAD.X R9, R4, 0x1, R5, P1 ;  /* 0x000000010409c824 */ /* 0x008fe200008e0605 */
[----:B------:R-:W-:Y:S02]  /*115c0*/  ISETP.GE.AND P1, PT, R201, UR4, PT ;  /* 0x00000004c9007c0c */ /* 0x000fe4000bf26270 */
[----:B------:R-:W5:Y:S01]  /*115d0*/  @!P4 LD.E.64 R34, desc[UR50][R6.64] ;  /* 0x000000320622c980 */ /* 0x000f62000c101b00 */
[----:B------:R-:W-:-:S03]  /*115e0*/  SHF.R.S32.HI R5, RZ, 0x1f, R202 ;  /* 0x0000001fff057819 */ /* 0x000fc600000114ca */
[----:B------:R0:W5:Y:S01]  /*115f0*/  @!P4 LD.E.64 R32, desc[UR50][R8.64] ;  /* 0x000000320820c980 */ /* 0x000162000c101b00 */
[C---:B------:R-:W-:Y:S02]  /*11600*/  @!P3 IADD3 R10, P4, R202.reuse, R3, RZ ;  /* 0x00000003ca0ab210 */ /* 0x040fe40007f9e0ff */
[----:B------:R-:W-:Y:S02]  /*11610*/  CS2R R30, SRZ ;  /* 0x00000000001e7805 */ /* 0x000fe4000001ff00 */
[----:B------:R-:W-:Y:S02]  /*11620*/  @!P3 IADD3 R42, P5, R202, R14, RZ ;  /* 0x0000000eca2ab210 */ /* 0x000fe40007fbe0ff */
[----:B------:R-:W-:Y:S02]  /*11630*/  CS2R R28, SRZ ;  /* 0x00000000001c7805 */ /* 0x000fe4000001ff00 */
[----:B------:R-:W-:Y:S02]  /*11640*/  @!P3 IADD3.X R11, R0, R5, RZ, P4, !PT ;  /* 0x00000005000bb210 */ /* 0x000fe400027fe4ff */
[----:B------:R-:W-:Y:S01]  /*11650*/  SHF.R.S32.HI R13, RZ, 0x1f, R203 ;  /* 0x0000001fff0d7819 */ /* 0x000fe200000114cb */
[----:B------:R-:W-:Y:S01]  /*11660*/  @!P3 IMAD.X R43, R4, 0x1, R5, P5 ;  /* 0x00000001042bb824 */ /* 0x000fe200028e0605 */
[----:B------:R-:W-:Y:S01]  /*11670*/  @!P2 IADD3 R46, P4, R203, R3, RZ ;  /* 0x00000003cb2ea210 */ /* 0x000fe20007f9e0ff */
[----:B------:R1:W5:Y:S01]  /*11680*/  @!P3 LD.E.64 R30, desc[UR50][R10.64] ;  /* 0x000000320a1eb980 */ /* 0x000362000c101b00 */
[----:B------:R-:W-:-:S02]  /*11690*/  ISETP.GE.AND P0, PT, R188, UR4, PT ;  /* 0x00000004bc007c0c */ /* 0x000fc4000bf06270 */
[-C--:B------:R-:W-:Y:S01]  /*116a0*/  @!P2 IADD3 R48, P5, R203, R14.reuse, RZ ;  /* 0x0000000ecb30a210 */ /* 0x080fe20007fbe0ff */
[----:B------:R-:W-:Y:S01]  /*116b0*/  @!P2 IMAD.X R47, R0, 0x1, R13, P4 ;  /* 0x00000001002fa824 */ /* 0x000fe200020e060d */
[----:B------:R-:W-:Y:S02]  /*116c0*/  SHF.R.S32.HI R15, RZ, 0x1f, R201 ;  /* 0x0000001fff0f7819 */ /* 0x000fe400000114c9 */
[----:B------:R-:W-:Y:S02]  /*116d0*/  CS2R R24, SRZ ;  /* 0x0000000000187805 */ /* 0x000fe4000001ff00 */
[C---:B------:R-:W-:Y:S01]  /*116e0*/  @!P1 IADD3 R50, P4, R201.reuse, R3, RZ ;  /* 0x00000003c9329210 */ /* 0x040fe20007f9e0ff */
[----:B------:R-:W-:Y:S01]  /*116f0*/  @!P2 IMAD.X R49, R4, 0x1, R13, P5 ;  /* 0x000000010431a824 */ /* 0x000fe200028e060d */
[----:B------:R-:W-:Y:S02]  /*11700*/  @!P1 IADD3 R52, P5, R201, R14, RZ ;  /* 0x0000000ec9349210 */ /* 0x000fe40007fbe0ff */
[----:B------:R-:W-:-:S02]  /*11710*/  CS2R R26, SRZ ;  /* 0x00000000001a7805 */ /* 0x000fc4000001ff00 */
[----:B0-----:R-:W-:Y:S01]  /*11720*/  SHF.R.S32.HI R9, RZ, 0x1f, R204 ;  /* 0x0000001fff097819 */ /* 0x001fe200000114cc */
[--C-:B------:R-:W-:Y:S01]  /*11730*/  @!P1 IMAD.X R51, R0, 0x1, R15.reuse, P4 ;  /* 0x0000000100339824 */ /* 0x100fe200020e060f */
[----:B------:R-:W-:Y:S01]  /*11740*/  ISETP.GE.AND P4, PT, R204, UR4, PT ;  /* 0x00000004cc007c0c */ /* 0x000fe2000bf86270 */
[----:B------:R-:W-:Y:S01]  /*11750*/  @!P1 IMAD.X R53, R4, 0x1, R15, P5 ;  /* 0x0000000104359824 */ /* 0x000fe200028e060f */
[----:B------:R-:W-:Y:S02]  /*11760*/  @!P0 SHF.R.S32.HI R5, RZ, 0x1f, R188 ;  /* 0x0000001fff058819 */ /* 0x000fe400000114bc */
[----:B------:R-:W-:Y:S02]  /*11770*/  CS2R R12, SRZ ;  /* 0x00000000000c7805 */ /* 0x000fe4000001ff00 */
[----:B------:R-:W-:Y:S02]  /*11780*/  @!P0 IADD3 R6, P5, R188, R3, RZ ;  /* 0x00000003bc068210 */ /* 0x000fe40007fbe0ff */
[----:B------:R-:W-:-:S02]  /*11790*/  CS2R R20, SRZ ;  /* 0x0000000000147805 */ /* 0x000fc4000001ff00 */
[----:B------:R-:W-:Y:S02]  /*117a0*/  CS2R R36, SRZ ;  /* 0x0000000000247805 */ /* 0x000fe4000001ff00 */
[----:B------:R-:W-:Y:S02]  /*117b0*/  CS2R R38, SRZ ;  /* 0x0000000000267805 */ /* 0x000fe4000001ff00 */
[----:B-1----:R-:W-:Y:S01]  /*117c0*/  CS2R R10, SRZ ;  /* 0x00000000000a7805 */ /* 0x002fe2000001ff00 */
[----:B------:R-:W-:Y:S01]  /*117d0*/  @!P0 IMAD.X R7, R0, 0x1, R5, P5 ;  /* 0x0000000100078824 */ /* 0x000fe200028e0605 */
[----:B------:R-:W-:Y:S01]  /*117e0*/  @!P0 IADD3 R40, P5, R188, R14, RZ ;  /* 0x0000000ebc288210 */ /* 0x000fe20007fbe0ff */
[----:B------:R0:W5:Y:S03]  /*117f0*/  @!P3 LD.E.64 R28, desc[UR50][R42.64] ;  /* 0x000000322a1cb980 */ /* 0x000166000c101b00 */
[----:B------:R-:W-:Y:S01]  /*11800*/  @!P0 IADD3.X R41, R4, R5, RZ, P5, !PT ;  /* 0x0000000504298210 */ /* 0x000fe20002ffe4ff */
[----:B------:R0:W5:Y:S01]  /*11810*/  @!P2 LD.E.64 R24, desc[UR50][R46.64] ;  /* 0x000000322e18a980 */ /* 0x000162000c101b00 */
[----:B------:R-:W-:-:S03]  /*11820*/  @!P4 IADD3 R54, P5, R204, R3, RZ ;  /* 0x00000003cc36c210 */ /* 0x000fc60007fbe0ff */
[----:B------:R0:W5:Y:S02]  /*11830*/  @!P2 LD.E.64 R26, desc[UR50][R48.64] ;  /* 0x00000032301aa980 */ /* 0x000164000c101b00 */
[--C-:B------:R-:W-:Y:S01]  /*11840*/  @!P4 IMAD.X R55, R0, 0x1, R9.reuse, P5 ;  /* 0x000000010037c824 */ /* 0x100fe200028e0609 */
[----:B------:R-:W-:Y:S01]  /*11850*/  @!P4 IADD3 R14, P5, R204, R14, RZ ;  /* 0x0000000ecc0ec210 */ /* 0x000fe20007fbe0ff */
[----:B------:R0:W5:Y:S04]  /*11860*/  @!P1 LD.E.64 R12, desc[UR50][R50.64] ;  /* 0x00000032320c9980 */ /* 0x000168000c101b00 */
[----:B------:R-:W-:Y:S01]  /*11870*/  @!P4 IMAD.X R15, R4, 0x1, R9, P5 ;  /* 0x00000001040fc824 */ /* 0x000fe200028e0609 */
[----:B------:R-:W-:Y:S01]  /*11880*/  CS2R R8, SRZ ;  /* 0x0000000000087805 */ /* 0x000fe2000001ff00 */
[----:B------:R0:W5:Y:S04]  /*11890*/  @!P1 LD.E.64 R20, desc[UR50][R52.64] ;  /* 0x0000003234149980 */ /* 0x000168000c101b00 */
[----:B------:R0:W5:Y:S04]  /*118a0*/  @!P0 LD.E.64 R36, desc[UR50][R6.64] ;  /* 0x0000003206248980 */ /* 0x000168000c101b00 */
[----:B------:R0:W5:Y:S04]  /*118b0*/  @!P0 LD.E.64 R38, desc[UR50][R40.64] ;  /* 0x0000003228268980 */ /* 0x000168000c101b00 */
[----:B------:R0:W5:Y:S04]  /*118c0*/  @!P4 LD.E.64 R10, desc[UR50][R54.64] ;  /* 0x00000032360ac980 */ /* 0x000168000c101b00 */
[----:B------:R0:W5:Y:S02]  /*118d0*/  @!P4 LD.E.64 R8, desc[UR50][R14.64] ;  /* 0x000000320e08c980 */ /* 0x000164000c101b00 */
.L_x_2813:
[----:B------:R-:W-:Y:S05]  /*118e0*/  BSYNC B1 ;  /* 0x0000000000017941 */ /* 0x000fea0003800000 */
.L_x_2812:
[----:B------:R-:W-:Y:S01]  /*118f0*/  ULEA.HI UR4, UR37, UR37, URZ, 0x1 ;  /* 0x0000002525047291 */ /* 0x000fe2000f8f083f */
[----:B--2---:R-:W-:Y:S01]  /*11900*/  VIADDMNMX R3, R45, -R214, 0x80, PT ;  /* 0x000000802d037446 */ /* 0x004fe200038009d6 */
[----:B------:R-:W-:Y:S02]  /*11910*/  BSSY B1, `(.L_x_2814) ;  /* 0x0000008000017945 */ /* 0x000fe40003800000 */
[----:B------:R-:W-:Y:S01]  /*11920*/  ULOP3.LUT UR4, UR4, 0xfffffffe, URZ, 0xc0, !UPT ;  /* 0xfffffffe04047892 */ /* 0x000fe2000f8ec03f */
[----:B------:R-:W-:-:S03]  /*11930*/  ISETP.GE.AND P1, PT, R198, R3, PT ;  /* 0x00000003c600720c */ /* 0x000fc60003f26270 */
[----:B------:R-:W-:-:S06]  /*11940*/  UIADD3 UR4, UR37, -UR4, URZ ;  /* 0x8000000425047290 */ /* 0x000fcc000fffe03f */
[----:B------:R-:W-:-:S05]  /*11950*/  IMAD.U32 R5, RZ, RZ, UR4 ;  /* 0x00000004ff057e24 */ /* 0x000fca000f8e00ff */
[----:B------:R-:W-:-:S04]  /*11960*/  SHF.L.U32 R5, R5, 0x1f, RZ ;  /* 0x0000001f05057819 */ /* 0x000fc800000006ff */
[----:B------:R-:W2:Y:S02]  /*11970*/  SYNCS.PHASECHK.TRANS64.TRYWAIT P0, [R18+URZ+0x29800], R5 ;  /* 0x02980005120075a7 */ /* 0x000ea4000800017f */
[----:B--2---:R-:W-:Y:S05]  /*11980*/  @!P0 BRA `(.L_x_2815) ;  /* 0x000001f000f88947 */ /* 0x004fea0003800000 */
.L_x_3087:
[----:B------:R-:W-:Y:S05]  /*11990*/  BSYNC B1 ;  /* 0x0000000000017941 */ /* 0x000fea0003800000 */
.L_x_2814:
[----:B------:R-:W-:Y:S05]  /*119a0*/  @P1 BRA `(.L_x_2816) ;  /* 0x0000006400401947 */ /* 0x000fea0003800000 */
[----:B------:R-:W0:Y:S01]  /*119b0*/  LDC R3, c[0x0][0x3f4] ;  /* 0x0000fd00ff037b82 */ /* 0x000e220000000800 */
[----:B------:R-:W-:Y:S01]  /*119c0*/  BSSY B1, `(.L_x_2817) ;  /* 0x000007f000017945 */ /* 0x000fe20003800000 */
[----:B-1----:R-:W-:Y:S01]  /*119d0*/  IMAD.IADD R0, R18, 0x1, R218 ;  /* 0x0000000112007824 */ /* 0x002fe200078e02da */
[-C--:B0-----:R-:W-:Y:S02]  /*119e0*/  ISETP.GE.AND P0, PT, R188, R3.reuse, PT ;  /* 0x00000003bc00720c */ /* 0x081fe40003f06270 */
[-C--:B------:R-:W-:Y:S02]  /*119f0*/  ISETP.GE.AND P1, PT, R200, R3.reuse, PT ;  /* 0x00000003c800720c */ /* 0x080fe40003f26270 */
[-C--:B------:R-:W-:Y:S02]  /*11a00*/  ISETP.GE.AND P2, PT, R202, R3.reuse, PT ;  /* 0x00000003ca00720c */ /* 0x080fe40003f46270 */
[-C--:B------:R-:W-:Y:S02]  /*11a10*/  ISETP.GE.AND P3, PT, R203, R3.reuse, PT ;  /* 0x00000003cb00720c */ /* 0x080fe40003f66270 */
[----:B------:R-:W-:-:S02]  /*11a20*/  ISETP.GE.AND P4, PT, R201, R3, PT ;  /* 0x00000003c900720c */ /* 0x000fc40003f86270 */
[----:B------:R-:W-:-:S03]  /*11a30*/  ISETP.GE.AND P5, PT, R204, R3, PT ;  /* 0x00000003cc00720c */ /* 0x000fc60003fa6270 */
[----:B------:R-:W-:Y:S10]  /*11a40*/  @P0 BRA `(.L_x_2818) ;  /* 0x0000000400d80947 */ /* 0x000ff40003800000 */
[----:B--23--:R-:W0:Y:S01]  /*11a50*/  LDS.128 R4, [R0+0x14400] ;  /* 0x0144000000047984 */ /* 0x00ce220000000c00 */
        /* <DEDUP_REMOVED lines=25> */
[----:B------:R-:W-:-:S02]  /*11bf0*/  LOP3.LUT R15, R3, 0xff0000, R36, 0xf8, !PT ;  /* 0x00ff0000030f7812 */ /* 0x000fc400078ef824 */
        /* <DEDUP_REMOVED lines=91> */
.L_x_2818:
[----:B------:R-:W-:Y:S05]  /*121b0*/  BSYNC B1 ;  /* 0x0000000000017941 */ /* 0x000fea0003800000 */
.L_x_2817:
[----:B------:R-:W-:Y:S04]  /*121c0*/  BSSY B1, `(.L_x_2819) ;  /* 0x000007d000017945 */ /* 0x000fe80003800000 */
[----:B------:R-:W-:Y:S05]  /*121d0*/  @P1 BRA `(.L_x_2820) ;  /* 0x0000000400ec1947 */ /* 0x000fea0003800000 */
[----:B------:R-:W0:Y:S01]  /*121e0*/  LDL R49, [R1+0x18] ;  /* 0x0000180001317983 */ /* 0x000e220000100800 */
        /* <DEDUP_REMOVED lines=13> */
[----:B----4-:R-:W-:Y:S02]  /*122c0*/  LOP3.LUT R14, R34, 0xff, RZ, 0xc0, !PT ;  /* 0x000000ff220e7812 */ /* 0x010fe400078ec0ff */
        /* <DEDUP_REMOVED lines=19> */
[--C-:B------:R-:W-:Y:S01]  /*12400*/  HADD2.F32 R40, -RZ, R38.reuse.H1_H1 ;  /* 0x30000026ff287230 */ /* 0x100fe20000004100 */
[----:B------:R-:W-:Y:S01]  /*12410*/  LOP3.LUT R34, R15, 0xff000000, R34, 0xf8, !PT ;  /* 0xff0000000f227812 */ /* 0x000fe200078ef822 */
[--C-:B------:R-:W-:Y:S01]  /*12420*/  HADD2.F32 R36, -RZ, R35.reuse.H1_H1 ;  /* 0x30000023ff247230 */ /* 0x100fe20000004100 */
[----:B------:R-:W-:Y:S01]  /*12430*/  F2FP.F16.E4M3.UNPACK_B R41, R41.H1 ;  /* 0x00000029ff29723e */ /* 0x000fe200030006ff */
[----:B------:R-:W-:Y:S01]  /*12440*/  HADD2.F32 R38, -RZ, R38.H0_H0 ;  /* 0x20000026ff267230 */ /* 0x000fe20000004100 */
[----:B------:R-:W-:Y:S01]  /*12450*/  F2FP.F16.E4M3.UNPACK_B R37, R37.H1 ;  /* 0x00000025ff25723e */ /* 0x000fe200030006ff */
[----:B------:R-:W-:Y:S01]  /*12460*/  HADD2.F32 R35, -RZ, R35.H0_H0 ;  /* 0x20000023ff237230 */ /* 0x000fe20000004100 */
[----:B0-23--:R-:W0:Y:S02]  /*12470*/  LDS.128 R4, [R49] ;  /* 0x0000000031047984 */ /* 0x00de240000000c00 */
[----:B0-----:R-:W-:-:S02]  /*12480*/  F2FP.F16.E4M3.UNPACK_B R3, R6.H1 ;  /* 0x00000006ff03723e */ /* 0x001fc400030006ff */
[----:B------:R-:W-:Y:S02]  /*12490*/  F2FP.F16.E4M3.UNPACK_B R6, R6 ;  /* 0x00000006ff06723e */ /* 0x000fe400020006ff */
[-C--:B------:R-:W-:Y:S01]  /*124a0*/  F2FP.F16.E4M3.UNPACK_B R32, R7.reuse ;  /* 0x00000007ff20723e */ /* 0x080fe200020006ff */
[--C-:B------:R-:W-:Y:S01]  /*124b0*/  HADD2.F32 R14, -RZ, R3.reuse.H1_H1 ;  /* 0x30000003ff0e7230 */ /* 0x100fe20000004100 */
[----:B------:R-:W-:Y:S01]  /*124c0*/  F2FP.F16.E4M3.UNPACK_B R33, R7.H1 ;  /* 0x00000007ff21723e */ /* 0x000fe200030006ff */
[----:B------:R-:W-:Y:S01]  /*124d0*/  HADD2.F32 R15, -RZ, R3.H0_H0 ;  /* 0x20000003ff0f7230 */ /* 0x000fe20000004100 */
[-C--:B------:R-:W-:Y:S02]  /*124e0*/  F2FP.F16.E4M3.UNPACK_B R7, R5.reuse ;  /* 0x00000005ff07723e */ /* 0x080fe400020006ff */
[C---:B------:R-:W-:Y:S01]  /*124f0*/  FMUL.FTZ R42, R14.reuse, R40 ;  /* 0x000000280e2a7220 */ /* 0x040fe20000410000 */
[----:B------:R-:W-:Y:S01]  /*12500*/  FMUL.FTZ R43, R14, R36 ;  /* 0x000000240e2b7220 */ /* 0x000fe20000410000 */
[----:B------:R-:W-:Y:S01]  /*12510*/  F2FP.F16.E4M3.UNPACK_B R14, R5.H1 ;  /* 0x00000005ff0e723e */ /* 0x000fe200030006ff */
[----:B------:R-:W-:-:S02]  /*12520*/  HADD2.F32 R5, -RZ, R6.H1_H1 ;  /* 0x30000006ff057230 */ /* 0x000fc40000004100 */
[C---:B------:R-:W-:Y:S01]  /*12530*/  FFMA.FTZ R42, R15.reuse, R36, -R42 ;  /* 0x000000240f2a7223 */ /* 0x040fe2000001082a */
[----:B------:R-:W-:Y:S01]  /*12540*/  FFMA.FTZ R45, R15, R40, R43 ;  /* 0x000000280f2d7223 */ /* 0x000fe2000001002b */
[----:B------:R-:W-:Y:S01]  /*12550*/  HADD2.F32 R6, -RZ, R6.H0_H0 ;  /* 0x20000006ff067230 */ /* 0x000fe20000004100 */
[----:B------:R-:W-:Y:S01]  /*12560*/  F2FP.F16.E4M3.UNPACK_B R3, R4 ;  /* 0x00000004ff03723e */ /* 0x000fe200020006ff */
[C---:B------:R-:W-:Y:S01]  /*12570*/  FMUL.FTZ R15, R5.reuse, R38 ;  /* 0x00000026050f7220 */ /* 0x040fe20000410000 */
[-C--:B------:R-:W-:Y:S01]  /*12580*/  FMUL.FTZ R43, R5, R35.reuse ;  /* 0x00000023052b7220 */ /* 0x080fe20000410000 */
[----:B------:R-:W-:Y:S01]  /*12590*/  HADD2.F32 R5, -RZ, R32.H1_H1 ;  /* 0x30000020ff057230 */ /* 0x000fe20000004100 */
[----:B------:R-:W-:Y:S01]  /*125a0*/  F2FP.F16.E4M3.UNPACK_B R4, R4.H1 ;  /* 0x00000004ff04723e */ /* 0x000fe200030006ff */
[----:B------:R-:W-:Y:S02]  /*125b0*/  HADD2.F32 R36, -RZ, R41.H0_H0 ;  /* 0x20000029ff247230 */ /* 0x000fe40000004100 */
[----:B------:R-:W-:Y:S01]  /*125c0*/  FFMA.FTZ R40, R6, R35, -R15 ;  /* 0x0000002306287223 */ /* 0x000fe2000001080f */
[----:B------:R-:W-:-:S02]  /*125d0*/  HADD2.F32 R15, -RZ, R37.H0_H0 ;  /* 0x20000025ff0f7230 */ /* 0x000fc40000004100 */
[----:B------:R-:W-:Y:S01]  /*125e0*/  FFMA.FTZ R43, R6, R38, R43 ;  /* 0x00000026062b7223 */ /* 0x000fe2000001002b */
        /* <DEDUP_REMOVED lines=12> */
[-C--:B------:R-:W-:Y:S01]  /*126b0*/  F2FP.F16.E4M3.UNPACK_B R15, R34.reuse ;  /* 0x00000022ff0f723e */ /* 0x080fe200020006ff */
[C---:B------:R-:W-:Y:S01]  /*126c0*/  FFMA.FTZ R48, R33.reuse, R37, -R38 ;  /* 0x0000002521307223 */ /* 0x040fe20000010826 */
[----:B------:R-:W-:Y:S02]  /*126d0*/  HADD2.F32 R6, -RZ, R4.H1_H1 ;  /* 0x30000004ff067230 */ /* 0x000fe40000004100 */
[----:B------:R-:W-:Y:S01]  /*126e0*/  FFMA.FTZ R41, R33, R41, R32 ;  /* 0x0000002921297223 */ /* 0x000fe20000010020 */
[--C-:B------:R-:W-:Y:S01]  /*126f0*/  HADD2.F32 R35, -RZ, R5.reuse.H1_H1 ;  /* 0x30000005ff237230 */ /* 0x100fe20000004100 */
[----:B------:R-:W-:Y:S01]  /*12700*/  F2FP.F16.E4M3.UNPACK_B R34, R34.H1 ;  /* 0x00000022ff22723e */ /* 0x000fe200030006ff */
[----:B------:R-:W-:Y:S01]  /*12710*/  HADD2.F32 R33, -RZ, R5.H0_H0 ;  /* 0x20000005ff217230 */ /* 0x000fe20000004100 */
[----:B------:R-:W-:Y:S01]  /*12720*/  F2FP.F16.E4M3.UNPACK_B R39, R39.H1 ;  /* 0x00000027ff27723e */ /* 0x000fe200030006ff */
[----:B------:R-:W-:-:S02]  /*12730*/  HADD2.F32 R32, -RZ, R15.H1_H1 ;  /* 0x3000000fff207230 */ /* 0x000fc40000004100 */
[C---:B------:R-:W-:Y:S01]  /*12740*/  FMUL.FTZ R36, R6.reuse, R35 ;  /* 0x0000002306247220 */ /* 0x040fe20000410000 */
[----:B------:R-:W-:Y:S02]  /*12750*/  HADD2.F32 R5, -RZ, R4.H0_H0 ;  /* 0x20000004ff057230 */ /* 0x000fe40000004100 */
[----:B------:R-:W-:Y:S02]  /*12760*/  HADD2.F32 R4, -RZ, R3.H1_H1 ;  /* 0x30000003ff047230 */ /* 0x000fe40000004100 */
[-C--:B------:R-:W-:Y:S01]  /*12770*/  FMUL.FTZ R38, R6, R32.reuse ;  /* 0x0000002006267220 */ /* 0x080fe20000410000 */
[----:B------:R-:W-:Y:S02]  /*12780*/  HADD2.F32 R15, -RZ, R15.H0_H0 ;  /* 0x2000000fff0f7230 */ /* 0x000fe40000004100 */
[C---:B------:R-:W-:Y:S01]  /*12790*/  FFMA.FTZ R36, R5.reuse, R32, -R36 ;  /* 0x0000002005247223 */ /* 0x040fe20000010824 */
[----:B------:R-:W-:Y:S02]  /*127a0*/  HADD2.F32 R3, -RZ, R3.H0_H0 ;  /* 0x20000003ff037230 */ /* 0x000fe40000004100 */
[C---:B------:R-:W-:Y:S01]  /*127b0*/  FMUL.FTZ R6, R4.reuse, R33 ;  /* 0x0000002104067220 */ /* 0x040fe20000410000 */
[----:B------:R-:W-:Y:S01]  /*127c0*/  FFMA.FTZ R35, R5, R35, R38 ;  /* 0x0000002305237223 */ /* 0x000fe20000010026 */
[----:B------:R-:W-:Y:S01]  /*127d0*/  FMUL.FTZ R4, R4, R15 ;  /* 0x0000000f04047220 */ /* 0x000fe20000410000 */
[----:B------:R-:W-:-:S02]  /*127e0*/  HADD2.F32 R5, -RZ, R34.H1_H1 ;  /* 0x30000022ff057230 */ /* 0x000fc40000004100 */
[C---:B------:R-:W-:Y:S01]  /*127f0*/  FFMA.FTZ R32, R3.reuse, R15, -R6 ;  /* 0x0000000f03207223 */ /* 0x040fe20000010806 */
[--C-:B------:R-:W-:Y:S02]  /*12800*/  HADD2.F32 R15, -RZ, R39.reuse.H1_H1 ;  /* 0x30000027ff0f7230 */ /* 0x100fe40000004100 */
[----:B------:R-:W-:Y:S01]  /*12810*/  FFMA.FTZ R33, R3, R33, R4 ;  /* 0x0000002103217223 */ /* 0x000fe20000010004 */
[----:B------:R-:W-:Y:S02]  /*12820*/  HADD2.F32 R4, -RZ, R14.H1_H1 ;  /* 0x3000000eff047230 */ /* 0x000fe40000004100 */
[----:B------:R-:W-:Y:S02]  /*12830*/  HADD2.F32 R6, -RZ, R39.H0_H0 ;  /* 0x20000027ff067230 */ /* 0x000fe40000004100 */
[----:B------:R-:W-:Y:S02]  /*12840*/  HADD2.F32 R3, -RZ, R7.H1_H1 ;  /* 0x30000007ff037230 */ /* 0x000fe40000004100 */
[----:B------:R-:W-:Y:S01]  /*12850*/  FMUL.FTZ R37, R4, R15 ;  /* 0x0000000f04257220 */ /* 0x000fe20000410000 */
[----:B------:R-:W-:-:S02]  /*12860*/  HADD2.F32 R34, -RZ, R34.H0_H0 ;  /* 0x20000022ff227230 */ /* 0x000fc40000004100 */
        /* <DEDUP_REMOVED lines=18> */
.L_x_2820:
[----:B------:R-:W-:Y:S05]  /*12990*/  BSYNC B1 ;  /* 0x0000000000017941 */ /* 0x000fea0003800000 */
.L_x_2819:
[----:B------:R-:W-:Y:S04]  /*129a0*/  BSSY B1, `(.L_x_2821) ;  /* 0x0000078000017945 */ /* 0x000fe80003800000 */
[----:B------:R-:W-:Y:S05]  /*129b0*/  @P2 BRA `(.L_x_2822) ;  /* 0x0000000400d82947 */ /* 0x000fea0003800000 */
[----:B0123--:R-:W0:Y:S01]  /*129c0*/  LDS.128 R4, [R0+0x16400] ;  /* 0x0164000000047984 */ /* 0x00fe220000000c00 */
[----:B----45:R-:W-:Y:S02]  /*129d0*/  SHF.R.U32.HI R14, RZ, 0x8, R30 ;  /* 0x00000008ff0e7819 */ /* 0x030fe4000001161e */
[----:B------:R-:W-:Y:S02]  /*129e0*/  SHF.R.U32.HI R32, RZ, 0x8, R31 ;  /* 0x00000008ff207819 */ /* 0x000fe4000001161f */
[----:B------:R-:W-:Y:S02]  /*129f0*/  LOP3.LUT R3, R30, 0xff, RZ, 0xc0, !PT ;  /* 0x000000ff1e037812 */ /* 0x000fe400078ec0ff */
[----:B------:R-:W-:Y:S02]  /*12a00*/  LOP3.LUT R14, R14, 0xff, RZ, 0xc0, !PT ;  /* 0x000000ff0e0e7812 */ /* 0x000fe400078ec0ff */
[----:B------:R-:W-:Y:S02]  /*12a10*/  SHF.R.U32.HI R35, RZ, 0x8, R29 ;  /* 0x00000008ff237819 */ /* 0x000fe4000001161d */
[----:B------:R-:W-:-:S02]  /*12a20*/  LOP3.LUT R15, R31, 0xff, RZ, 0xc0, !PT ;  /* 0x000000ff1f0f7812 */ /* 0x000fc400078ec0ff */
[----:B------:R-:W-:Y:S02]  /*12a30*/  LOP3.LUT R32, R32, 0xff, RZ, 0xc0, !PT ;  /* 0x000000ff20207812 */ /* 0x000fe400078ec0ff */
[----:B------:R-:W-:Y:S02]  /*12a40*/  PRMT R3, R14, 0x7604, R3 ;  /* 0x000076040e037816 */ /* 0x000fe40000000003 */
[----:B------:R-:W-:Y:S02]  /*12a50*/  SHF.R.U32.HI R37, RZ, 0x10, R29 ;  /* 0x00000010ff257819 */ /* 0x000fe4000001161d */
[----:B------:R-:W-:Y:S02]  /*12a60*/  SHF.R.U32.HI R14, RZ, 0x8, R28 ;  /* 0x00000008ff0e7819 */ /* 0x000fe4000001161c */
[----:B------:R-:W-:Y:S01]  /*12a70*/  SHF.R.U32.HI R36, RZ, 0x10, R31 ;  /* 0x00000010ff247819 */ /* 0x000fe2000001161f */
[----:B------:R-:W-:Y:S01]  /*12a80*/  IMAD.U32 R37, R37, 0x10000, RZ ;  /* 0x0001000025257824 */ /* 0x000fe200078e00ff */
[----:B------:R-:W-:-:S02]  /*12a90*/  LOP3.LUT R34, R29, 0xff, RZ, 0xc0, !PT ;  /* 0x000000ff1d227812 */ /* 0x000fc400078ec0ff */
[----:B------:R-:W-:Y:S02]  /*12aa0*/  LOP3.LUT R35, R35, 0xff, RZ, 0xc0, !PT ;  /* 0x000000ff23237812 */ /* 0x000fe400078ec0ff */
[----:B------:R-:W-:Y:S02]  /*12ab0*/  PRMT R15, R32, 0x7604, R15 ;  /* 0x00007604200f7816 */ /* 0x000fe4000000000f */
[----:B------:R-:W-:Y:S02]  /*12ac0*/  LOP3.LUT R32, R28, 0xff, RZ, 0xc0, !PT ;  /* 0x000000ff1c207812 */ /* 0x000fe400078ec0ff */
[----:B------:R-:W-:Y:S02]  /*12ad0*/  LOP3.LUT R33, R14, 0xff, RZ, 0xc0, !PT ;  /* 0x000000ff0e217812 */ /* 0x000fe400078ec0ff */
[----:B------:R-:W-:Y:S02]  /*12ae0*/  SHF.L.U32 R14, R36, 0x10, RZ ;  /* 0x00000010240e7819 */ /* 0x000fe400000006ff */
[----:B------:R-:W-:-:S02]  /*12af0*/  PRMT R34, R35, 0x7604, R34 ;  /* 0x0000760423227816 */ /* 0x000fc40000000022 */
[----:B------:R-:W-:Y:S02]  /*12b00*/  PRMT R35, R33, 0x7604, R32 ;  /* 0x0000760421237816 */ /* 0x000fe40000000020 */
[----:B------:R-:W-:Y:S02]  /*12b10*/  LOP3.LUT R33, R15, 0xff0000, R14, 0xf8, !PT ;  /* 0x00ff00000f217812 */ /* 0x000fe400078ef80e */
[----:B------:R-:W-:Y:S02]  /*12b20*/  LOP3.LUT R37, R34, 0xff0000, R37, 0xf8, !PT ;  /* 0x00ff000022257812 */ /* 0x000fe400078ef825 */
[----:B------:R-:W-:Y:S02]  /*12b30*/  LOP3.LUT R33, R33, 0xff000000, R31, 0xf8, !PT ;  /* 0xff00000021217812 */ /* 0x000fe400078ef81f */
[----:B------:R-:W-:Y:S02]  /*12b40*/  LOP3.LUT R37, R37, 0xff000000, R29, 0xf8, !PT ;  /* 0xff00000025257812 */ /* 0x000fe400078ef81d */
[----:B------:R-:W-:-:S02]  /*12b50*/  LOP3.LUT R15, R3, 0xff0000, R30, 0xf8, !PT ;  /* 0x00ff0000030f7812 */ /* 0x000fc400078ef81e */
[-C--:B0-----:R-:W-:Y:S02]  /*12b60*/  F2FP.F16.E4M3.UNPACK_B R3, R6.reuse.H1 ;  /* 0x00000006ff03723e */ /* 0x081fe400030006ff */
        /* <DEDUP_REMOVED lines=91> */
.L_x_2822:
[----:B------:R-:W-:Y:S05]  /*13120*/  BSYNC B1 ;  /* 0x0000000000017941 */ /* 0x000fea0003800000 */
.L_x_2821:
        /* <DEDUP_REMOVED lines=43> */
[----:B0123--:R-:W0:Y:S02]  /*133e0*/  LDS.128 R4, [R41+0x2000] ;  /* 0x0020000029047984 */ /* 0x00fe240000000c00 */
        /* <DEDUP_REMOVED lines=81> */
.L_x_2824:
[----:B------:R-:W-:Y:S05]  /*13900*/  BSYNC B1 ;  /* 0x0000000000017941 */ /* 0x000fea0003800000 */
.L_x_2823:
[----:B------:R-:W-:Y:S04]  /*13910*/  BSSY B1, `(.L_x_2825) ;  /* 0x0000078000017945 */ /* 0x000fe80003800000 */
[----:B------:R-:W-:Y:S05]  /*13920*/  @P4 BRA `(.L_x_2826) ;  /* 0x0000000400d84947 */ /* 0x000fea0003800000 */
[----:B0123--:R-:W0:Y:S01]  /*13930*/  LDS.128 R4, [R0+0x18400] ;  /* 0x0184000000047984 */ /* 0x00fe220000000c00 */
        /* <DEDUP_REMOVED lines=35> */
[-C--:B------:R-:W-:Y:S01]  /*13b70*/  F2FP.F16.E4M3.UNPACK_B R14, R7.reuse ;  /* 0x00000007ff0e723e */ /* 0x080fe200020006ff */
[----:B------:R-:W-:Y:S01]  /*13b80*/  HADD2.F32 R21, -RZ, R20.H1_H1 ;  /* 0x30000014ff157230 */ /* 0x000fe20000004100 */
[----:B------:R-:W-:Y:S01]  /*13b90*/  F2FP.F16.E4M3.UNPACK_B R15, R7.H1 ;  /* 0x00000007ff0f723e */ /* 0x000fe200030006ff */
[----:B------:R-:W-:-:S02]  /*13ba0*/  HADD2.F32 R26, -RZ, R26.H0_H0 ;  /* 0x2000001aff1a7230 */ /* 0x000fc40000004100 */
[CC--:B------:R-:W-:Y:S01]  /*13bb0*/  FMUL.FTZ R30, R12.reuse, R28.reuse ;  /* 0x0000001c0c1e7220 */ /* 0x0c0fe20000410000 */
[----:B------:R-:W-:Y:S01]  /*13bc0*/  F2FP.F16.E4M3.UNPACK_B R7, R5 ;  /* 0x00000005ff07723e */ /* 0x000fe200020006ff */
[----:B------:R-:W-:Y:S01]  /*13bd0*/  FMUL.FTZ R31, R12, R21 ;  /* 0x000000150c1f7220 */ /* 0x000fe20000410000 */
[----:B------:R-:W-:Y:S01]  /*13be0*/  F2FP.F16.E4M3.UNPACK_B R12, R5.H1 ;  /* 0x00000005ff0c723e */ /* 0x000fe200030006ff */
[----:B------:R-:W-:Y:S02]  /*13bf0*/  HADD2.F32 R5, -RZ, R6.H1_H1 ;  /* 0x30000006ff057230 */ /* 0x000fe40000004100 */
[C---:B------:R-:W-:Y:S01]  /*13c00*/  FFMA.FTZ R32, R13.reuse, R21, -R30 ;  /* 0x000000150d207223 */ /* 0x040fe2000001081e */
[----:B------:R-:W-:Y:S02]  /*13c10*/  HADD2.F32 R20, -RZ, R20.H0_H0 ;  /* 0x20000014ff147230 */ /* 0x000fe40000004100 */
[----:B------:R-:W-:Y:S01]  /*13c20*/  FFMA.FTZ R33, R13, R28, R31 ;  /* 0x0000001c0d217223 */ /* 0x000fe2000001001f */
[----:B------:R-:W-:Y:S01]  /*13c30*/  HADD2.F32 R6, -RZ, R6.H0_H0 ;  /* 0x20000006ff067230 */ /* 0x000fe20000004100 */
[----:B------:R-:W-:Y:S01]  /*13c40*/  F2FP.F16.E4M3.UNPACK_B R29, R29.H1 ;  /* 0x0000001dff1d723e */ /* 0x000fe200030006ff */
[C---:B------:R-:W-:Y:S01]  /*13c50*/  FMUL.FTZ R13, R5.reuse, R26 ;  /* 0x0000001a050d7220 */ /* 0x040fe20000410000 */
[----:B------:R-:W-:Y:S01]  /*13c60*/  F2FP.F16.E4M3.UNPACK_B R25, R25.H1 ;  /* 0x00000019ff19723e */ /* 0x000fe200030006ff */
[----:B------:R-:W-:Y:S01]  /*13c70*/  FMUL.FTZ R31, R5, R20 ;  /* 0x00000014051f7220 */ /* 0x000fe20000410000 */
[----:B------:R-:W-:-:S02]  /*13c80*/  HADD2.F32 R5, -RZ, R14.H1_H1 ;  /* 0x3000000eff057230 */ /* 0x000fc40000004100 */
        /* <DEDUP_REMOVED lines=64> */
.L_x_2826:
[----:B------:R-:W-:Y:S05]  /*14090*/  BSYNC B1 ;  /* 0x0000000000017941 */ /* 0x000fea0003800000 */
.L_x_2825:
[----:B------:R-:W-:Y:S05]  /*140a0*/  @P5 BRA `(.L_x_2816) ;  /* 0x0000003c00805947 */ /* 0x000fea0003800000 */
[----:B-----5:R-:W1:Y:S01]  /*140b0*/  LDL R31, [R1+0x18] ;  /* 0x00001800011f7983 */ /* 0x020e620000100800 */
[----:B------:R-:W-:Y:S02]  /*140c0*/  SHF.R.U32.HI R12, RZ, 0x8, R11 ;  /* 0x00000008ff0c7819 */ /* 0x000fe4000001160b */
[----:B------:R-:W-:Y:S02]  /*140d0*/  SHF.R.U32.HI R20, RZ, 0x8, R9 ;  /* 0x00000008ff147819 */ /* 0x000fe40000011609 */
[----:B------:R-:W-:Y:S02]  /*140e0*/  LOP3.LUT R13, R11, 0xff, RZ, 0xc0, !PT ;  /* 0x000000ff0b0d7812 */ /* 0x000fe400078ec0ff */
[----:B------:R-:W-:Y:S02]  /*140f0*/  LOP3.LUT R21, R9, 0xff, RZ, 0xc0, !PT ;  /* 0x000000ff09157812 */ /* 0x000fe400078ec0ff */
[----:B------:R-:W-:Y:S02]  /*14100*/  LOP3.LUT R12, R12, 0xff, RZ, 0xc0, !PT ;  /* 0x000000ff0c0c7812 */ /* 0x000fe400078ec0ff */
[----:B------:R-:W-:-:S02]  /*14110*/  LOP3.LUT R20, R20, 0xff, RZ, 0xc0, !PT ;  /* 0x000000ff14147812 */ /* 0x000fc400078ec0ff */
[----:B0-----:R-:W-:Y:S02]  /*14120*/  SHF.R.U32.HI R0, RZ, 0x8, R10 ;  /* 0x00000008ff007819 */ /* 0x001fe4000001160a */
[----:B----4-:R-:W-:Y:S02]  /*14130*/  SHF.R.U32.HI R14, RZ, 0x8, R8 ;  /* 0x00000008ff0e7819 */ /* 0x010fe40000011608 */
        /* <DEDUP_REMOVED lines=32> */
[----:B-123--:R-:W0:Y:S02]  /*14340*/  LDS.128 R4, [R31+0x4000] ;  /* 0x004000001f047984 */ /* 0x00ee240000000c00 */
        /* <DEDUP_REMOVED lines=82> */
.L_x_2810:
[----:B------:R-:W0:Y:S01]  /*14870*/  LDC R20, c[0x0][0x448] ;  /* 0x00011200ff147b82 */ /* 0x000e220000000800 */
[----:B------:R-:W-:Y:S01]  /*14880*/  MOV R6, R26 ;  /* 0x0000001a00067202 */ /* 0x000fe20000000f00 */
[----:B------:R-:W-:Y:S01]  /*14890*/  IMAD.MOV.U32 R4, RZ, RZ, R24 ;  /* 0x000000ffff047224 */ /* 0x000fe200078e0018 */
[----:B------:R-:W-:Y:S01]  /*148a0*/  ULDC.64 UR4, c[0x0][0x3f8] ;  /* 0x0000fe0000047ab9 */ /* 0x000fe20000000a00 */
[----:B------:R-:W-:Y:S01]  /*148b0*/  IMAD.MOV.U32 R7, RZ, RZ, R31 ;  /* 0x000000ffff077224 */ /* 0x000fe200078e001f */
[----:B------:R-:W-:Y:S01]  /*148c0*/  ULDC.64 UR6, c[0x0][0x408] ;  /* 0x0001020000067ab9 */ /* 0x000fe20000000a00 */
        /* <DEDUP_REMOVED lines=26> */
.L_x_3093:
        /* <DEDUP_REMOVED lines=28> */
[----:B--2---:R-:W-:Y:S01]  /*14c30*/  @!P2 IADD3 R40, P3, R16, R21, RZ ;  /* 0x000000151028a210 */ /* 0x004fe20007f7e0ff */
[----:B------:R-:W-:Y:S02]  /*14c40*/  @!P1 IMAD.SHL.U32 R46, R192, 0x10, RZ ;  /* 0x00000010c02e9824 */ /* 0x000fe400078e00ff */
[----:B------:R-:W-:-:S02]  /*14c50*/  @!P0 IMAD.SHL.U32 R48, R193, 0x10, RZ ;  /* 0x00000010c1308824 */ /* 0x000fc400078e00ff */
[----:B-1----:R-:W-:Y:S01]  /*14c60*/  @!P2 IMAD.X R41, R3, 0x1, R17, P3 ;  /* 0x000000010329a824 */ /* 0x002fe200018e0611 */
[----:B------:R-:W-:Y:S02]  /*14c70*/  @!P1 SHF.R.S32.HI R0, RZ, 0x1f, R46 ;  /* 0x0000001fff009819 */ /* 0x000fe4000001142e */
[C---:B------:R-:W-:Y:S02]  /*14c80*/  @!P1 IADD3 R42, P5, R46.reuse, R21, RZ ;  /* 0x000000152e2a9210 */ /* 0x040fe40007fbe0ff */
[----:B----4-:R-:W-:Y:S02]  /*14c90*/  @!P1 IADD3 R46, P4, R46, R39, RZ ;  /* 0x000000272e2e9210 */ /* 0x010fe40007f9e0ff */
[----:B------:R-:W-:Y:S02]  /*14ca0*/  CS2R R10, SRZ ;  /* 0x00000000000a7805 */ /* 0x000fe4000001ff00 */
[----:B------:R-:W-:Y:S02]  /*14cb0*/  @!P0 IADD3 R38, P3, R48, R21, RZ ;  /* 0x0000001530268210 */ /* 0x000fe40007f7e0ff */
[----:B------:R-:W-:-:S02]  /*14cc0*/  CS2R R32, SRZ ;  /* 0x0000000000207805 */ /* 0x000fc4000001ff00 */
[----:B------:R-:W-:Y:S01]  /*14cd0*/  @!P0 SHF.R.S32.HI R8, RZ, 0x1f, R48 ;  /* 0x0000001fff088819 */ /* 0x000fe20000011430 */
[----:B---3--:R-:W-:Y:S01]  /*14ce0*/  @!P1 IMAD.X R47, R37, 0x1, R0, P4 ;  /* 0x00000001252f9824 */ /* 0x008fe200020e0600 */
        /* <DEDUP_REMOVED lines=16> */
.L_x_2829:
[----:B------:R-:W-:Y:S05]  /*14df0*/  BSYNC B1 ;  /* 0x0000000000017941 */ /* 0x000fea0003800000 */
.L_x_2828:
[----:B------:R-:W-:Y:S01]  /*14e00*/  ULEA.HI UR4, UR37, UR37, URZ, 0x1 ;  /* 0x0000002525047291 */ /* 0x000fe2000f8f083f */
[----:B-1----:R-:W-:Y:S01]  /*14e10*/  VIADDMNMX R3, R45, -R214, 0x80, PT ;  /* 0x000000802d037446 */ /* 0x002fe200038009d6 */
[----:B------:R-:W-:Y:S02]  /*14e20*/  BSSY B1, `(.L_x_2830) ;  /* 0x0000008000017945 */ /* 0x000fe40003800000 */
[----:B------:R-:W-:Y:S01]  /*14e30*/  ULOP3.LUT UR4, UR4, 0xfffffffe, URZ, 0xc0, !UPT ;  /* 0xfffffffe04047892 */ /* 0x000fe2000f8ec03f */
[----:B------:R-:W-:-:S03]  /*14e40*/  ISETP.GE.AND P1, PT, R198, R3, PT ;  /* 0x00000003c600720c */ /* 0x000fc60003f26270 */
[----:B------:R-:W-:-:S06]  /*14e50*/  UIADD3 UR4, UR37, -UR4, URZ ;  /* 0x8000000425047290 */ /* 0x000fcc000fffe03f */
[----:B0-2---:R-:W-:-:S05]  /*14e60*/  IMAD.U32 R21, RZ, RZ, UR4 ;  /* 0x00000004ff157e24 */ /* 0x005fca000f8e00ff */
[----:B------:R-:W-:-:S04]  /*14e70*/  SHF.L.U32 R21, R21, 0x1f, RZ ;  /* 0x0000001f15157819 */ /* 0x000fc800000006ff */
[----:B------:R-:W0:Y:S02]  /*14e80*/  SYNCS.PHASECHK.TRANS64.TRYWAIT P0, [R18+URZ+0x29800], R21 ;  /* 0x02980015120075a7 */ /* 0x000e24000800017f */
[----:B0-----:R-:W-:Y:S05]  /*14e90*/  @!P0 BRA `(.L_x_2831) ;  /* 0x000001c000388947 */ /* 0x001fea0003800000 */
.L_x_3094:
[----:B------:R-:W-:Y:S05]  /*14ea0*/  BSYNC B1 ;  /* 0x0000000000017941 */ /* 0x000fea0003800000 */
.L_x_2830:
[----:B------:R-:W-:Y:S05]  /*14eb0*/  @P1 BRA `(.L_x_2816) ;  /* 0x0000002c00fc1947 */ /* 0x000fea0003800000 */
[----:B------:R-:W1:Y:S01]  /*14ec0*/  LDC R3, c[0x0][0x3f4] ;  /* 0x0000fd00ff037b82 */ /* 0x000e620000000800 */
[C---:B------:R-:W-:Y:S01]  /*14ed0*/  VIADD R0, R16.reuse, 0x20 ;  /* 0x0000002010007836 */ /* 0x040fe20000000000 */
[C---:B------:R-:W-:Y:S01]  /*14ee0*/  IADD3 R20, R16.reuse, 0x40, RZ ;  /* 0x0000004010147810 */ /* 0x040fe20007ffe0ff */
[----:B------:R-:W-:Y:S01]  /*14ef0*/  BSSY B1, `(.L_x_2832) ;  /* 0x0000101000017945 */ /* 0x000fe20003800000 */
[-C--:B-1----:R-:W-:Y:S02]  /*14f00*/  ISETP.GE.AND P0, PT, R16, R3.reuse, PT ;  /* 0x000000031000720c */ /* 0x082fe40003f06270 */
[-C--:B------:R-:W-:Y:S02]  /*14f10*/  ISETP.GE.AND P1, PT, R0, R3.reuse, PT ;  /* 0x000000030000720c */ /* 0x080fe40003f26270 */
[----:B------:R-:W-:-:S09]  /*14f20*/  ISETP.GE.AND P2, PT, R20, R3, PT ;  /* 0x000000031400720c */ /* 0x000fd20003f46270 */
[----:B------:R-:W-:Y:S05]  /*14f30*/  @P0 BRA `(.L_x_2833) ;  /* 0x0000000c00f00947 */ /* 0x000fea0003800000 */
[----:B------:R-:W2:Y:S01]  /*14f40*/  LDL R68, [R1+0x48] ;  /* 0x0000480001447983 */ /* 0x000ea20000100800 */
[----:B------:R-:W1:Y:S01]  /*14f50*/  S2R R36, SR_TID.X ;  /* 0x0000000000247919 */ /* 0x000e620000002100 */
[----:B-----5:R-:W-:Y:S02]  /*14f60*/  SHF.R.U32.HI R0, RZ, 0x8, R24 ;  /* 0x00000008ff007819 */ /* 0x020fe40000011618 */
[----:B------:R-:W-:Y:S02]  /*14f70*/  LOP3.LUT R20, R24, 0xff, RZ, 0xc0, !PT ;  /* 0x000000ff18147812 */ /* 0x000fe400078ec0ff */
[----:B0-----:R-:W-:-:S04]  /*14f80*/  LOP3.LUT R21, R0, 0xff, RZ, 0xc0, !PT ;  /* 0x000000ff00157812 */ /* 0x001fc800078ec0ff */
[----:B------:R-:W-:Y:S01]  /*14f90*/  PRMT R45, R21, 0x7604, R20 ;  /* 0x00007604152d7816 */ /* 0x000fe20000000014 */
[----:B-1----:R-:W-:-:S05]  /*14fa0*/  VIADD R38, R36, 0xffffff80 ;  /* 0xffffff8024267836 */ /* 0x002fca0000000000 */
[----:B------:R-:W-:-:S04]  /*14fb0*/  LEA.HI R40, R38, R38, RZ, 0x1 ;  /* 0x0000002626287211 */ /* 0x000fc800078f08ff */
[----:B------:R-:W-:-:S05]  /*14fc0*/  LOP3.LUT R40, R40, 0xfffffffe, RZ, 0xc0, !PT ;  /* 0xfffffffe28287812 */ /* 0x000fca00078ec0ff */
[----:B------:R-:W-:-:S05]  /*14fd0*/  IMAD.IADD R40, R38, 0x1, -R40 ;  /* 0x0000000126287824 */ /* 0x000fca00078e0a28 */
[----:B------:R-:W-:-:S04]  /*14fe0*/  LEA.HI R0, R3, R40, RZ, 0x1c ;  /* 0x0000002803007211 */ /* 0x000fc800078fe0ff */
[----:B------:R-:W-:-:S04]  /*14ff0*/  SHF.R.S32.HI R21, RZ, 0x1f, R0 ;  /* 0x0000001fff157819 */ /* 0x000fc80000011400 */
[----:B------:R-:W-:Y:S01]  /*15000*/  LEA.HI R20, R21, R0, RZ, 0x2 ;  /* 0x0000000015147211 */ /* 0x000fe200078f10ff */
[----:B------:R-:W-:-:S04]  /*15010*/  IMAD.SHL.U32 R21, R0, 0x10, RZ ;  /* 0x0000001000157824 */ /* 0x000fc800078e00ff */
[----:B------:R-:W-:Y:S01]  /*15020*/  IMAD.SHL.U32 R20, R20, 0x800, RZ ;  /* 0x0000080014147824 */ /* 0x000fe200078e00ff */
[----:B------:R-:W-:Y:S02]  /*15030*/  LOP3.LUT R0, R208, 0x30, R21, 0xf8, !PT ;  /* 0x00000030d0007812 */ /* 0x000fe400078ef815 */
[----:B---3--:R-:W-:Y:S02]  /*15040*/  SHF.R.U32.HI R37, RZ, 0x8, R25 ;  /* 0x00000008ff257819 */ /* 0x008fe40000011619 */
[----:B----4-:R-:W-:Y:S02]  /*15050*/  SHF.R.U32.HI R39, RZ, 0x8, R26 ;  /* 0x00000008ff277819 */ /* 0x010fe4000001161a */
        /* <DEDUP_REMOVED lines=22> */
[----:B------:R-:W-:Y:S02]  /*151c0*/  LOP3.LUT R52, R7, 0xff, RZ, 0xc0, !PT ;  /* 0x000000ff07347812 */ /* 0x000fe400078ec0ff */
        /* <DEDUP_REMOVED lines=8> */
[----:B------:R-:W-:Y:S01]  /*15250*/  LOP3.LUT R50, R50, 0xff, RZ, 0xc0, !PT ;  /* 0x000000ff32327812 */ /* 0x000fe200078ec0ff */
[----:B------:R-:W-:Y:S02]  /*15260*/  IMAD.U32 R53, R53, 0x10000, RZ ;  /* 0x0001000035357824 */ /* 0x000fe400078e00ff */
[----:B------:R-:W-:Y:S01]  /*15270*/  IMAD.U32 R21, R21, 0x10000, RZ ;  /* 0x0001000015157824 */ /* 0x000fe200078e00ff */
[----:B------:R-:W-:Y:S02]  /*15280*/  PRMT R57, R50, 0x7604, R49 ;  /* 0x0000760432397816 */ /* 0x000fe40000000031 */
[----:B------:R-:W-:Y:S02]  /*15290*/  SHF.R.U32.HI R49, RZ, 0x10, R27 ;  /* 0x00000010ff317819 */ /* 0x000fe4000001161b */
[----:B------:R-:W-:-:S02]  /*152a0*/  LOP3.LUT R55, R48, 0xff0000, R53, 0xf8, !PT ;  /* 0x00ff000030377812 */ /* 0x000fc400078ef835 */
[----:B------:R-:W-:Y:S02]  /*152b0*/  LOP3.LUT R45, R45, 0xff0000, R24, 0xf8, !PT ;  /* 0x00ff00002d2d7812 */ /* 0x000fe400078ef818 */
[----:B------:R-:W-:Y:S02]  /*152c0*/  SHF.L.U32 R49, R49, 0x10, RZ ;  /* 0x0000001031317819 */ /* 0x000fe400000006ff */
[----:B------:R-:W-:Y:S02]  /*152d0*/  LOP3.LUT R21, R46, 0xff0000, R21, 0xf8, !PT ;  /* 0x00ff00002e157812 */ /* 0x000fe400078ef815 */
[----:B------:R-:W-:Y:S02]  /*152e0*/  LOP3.LUT R47, R47, 0xff0000, R26, 0xf8, !PT ;  /* 0x00ff00002f2f7812 */ /* 0x000fe400078ef81a */
[----:B------:R-:W-:Y:S02]  /*152f0*/  LOP3.LUT R55, R55, 0xff000000, R5, 0xf8, !PT ;  /* 0xff00000037377812 */ /* 0x000fe400078ef805 */
[----:B------:R-:W-:-:S02]  /*15300*/  SHF.R.U32.HI R59, RZ, 0x10, R7 ;  /* 0x00000010ff3b7819 */ /* 0x000fc40000011607 */
[----:B------:R-:W-:Y:S02]  /*15310*/  LOP3.LUT R45, R45, 0xff000000, R24, 0xf8, !PT ;  /* 0xff0000002d2d7812 */ /* 0x000fe400078ef818 */
[----:B------:R-:W-:Y:S02]  /*15320*/  LOP3.LUT R49, R20, 0xff0000, R49, 0xf8, !PT ;  /* 0x00ff000014317812 */ /* 0x000fe400078ef831 */
[----:B------:R-:W-:Y:S02]  /*15330*/  LOP3.LUT R24, R21, 0xff000000, R25, 0xf8, !PT ;  /* 0xff00000015187812 */ /* 0x000fe400078ef819 */
[----:B------:R-:W-:Y:S02]  /*15340*/  LOP3.LUT R21, R57, 0xff0000, R6, 0xf8, !PT ;  /* 0x00ff000039157812 */ /* 0x000fe400078ef806 */
[----:B------:R-:W-:Y:S02]  /*15350*/  LOP3.LUT R20, R47, 0xff000000, R26, 0xf8, !PT ;  /* 0xff0000002f147812 */ /* 0x000fe400078ef81a */
[----:B------:R-:W-:-:S02]  /*15360*/  F2FP.F16.E4M3.UNPACK_B R54, R55 ;  /* 0x00000037ff36723e */ /* 0x000fc400020006ff */
[----:B0-----:R-:W-:Y:S01]  /*15370*/  F2FP.F16.E4M3.UNPACK_B R26, R41 ;  /* 0x00000029ff1a723e */ /* 0x001fe200020006ff */
[----:B------:R-:W-:Y:S01]  /*15380*/  IMAD.U32 R59, R59, 0x10000, RZ ;  /* 0x000100003b3b7824 */ /* 0x000fe200078e00ff */
[----:B------:R-:W-:Y:S02]  /*15390*/  LOP3.LUT R53, R49, 0xff000000, R27, 0xf8, !PT ;  /* 0xff00000031357812 */ /* 0x000fe400078ef81b */
[----:B------:R-:W-:Y:S02]  /*153a0*/  LOP3.LUT R51, R51, 0xff0000, R4, 0xf8, !PT ;  /* 0x00ff000033337812 */ /* 0x000fe400078ef804 */
[----:B------:R-:W-:Y:S02]  /*153b0*/  LOP3.LUT R5, R21, 0xff000000, R6, 0xf8, !PT ;  /* 0xff00000015057812 */ /* 0x000fe400078ef806 */
[----:B------:R-:W-:Y:S01]  /*153c0*/  F2FP.F16.E4M3.UNPACK_B R27, R24 ;  /* 0x00000018ff1b723e */ /* 0x000fe200020006ff */
[----:B------:R-:W-:Y:S01]  /*153d0*/  HADD2.F32 R6, -RZ, R26.H0_H0 ;  /* 0x2000001aff067230 */ /* 0x000fe20000004100 */
[----:B------:R-:W-:-:S02]  /*153e0*/  LOP3.LUT R59, R52, 0xff0000, R59, 0xf8, !PT ;  /* 0x00ff0000343b7812 */ /* 0x000fc400078ef83b */
[----:B------:R-:W-:Y:S02]  /*153f0*/  LOP3.LUT R57, R51, 0xff000000, R4, 0xf8, !PT ;  /* 0xff00000033397812 */ /* 0x000fe400078ef804 */
[-C--:B------:R-:W-:Y:S02]  /*15400*/  F2FP.F16.E4M3.UNPACK_B R51, R43.reuse ;  /* 0x0000002bff33723e */ /* 0x080fe400020006ff */
[----:B------:R-:W-:Y:S02]  /*15410*/  F2FP.F16.E4M3.UNPACK_B R52, R43.H1 ;  /* 0x0000002bff34723e */ /* 0x000fe400030006ff */
[-C--:B------:R-:W-:Y:S02]  /*15420*/  F2FP.F16.E4M3.UNPACK_B R43, R40.reuse ;  /* 0x00000028ff2b723e */ /* 0x080fe400020006ff */
[----:B------:R-:W-:Y:S02]  /*15430*/  F2FP.F16.E4M3.UNPACK_B R50, R40.H1 ;  /* 0x00000028ff32723e */ /* 0x000fe400030006ff */
[----:B------:R-:W-:-:S02]  /*15440*/  F2FP.F16.E4M3.UNPACK_B R41, R41.H1 ;  /* 0x00000029ff29723e */ /* 0x000fc400030006ff */
[----:B------:R-:W-:Y:S01]  /*15450*/  F2FP.F16.E4M3.UNPACK_B R55, R55.H1 ;  /* 0x00000037ff37723e */ /* 0x000fe200030006ff */
[----:B------:R-:W-:Y:S01]  /*15460*/  HADD2.F32 R26, -RZ, R26.H1_H1 ;  /* 0x3000001aff1a7230 */ /* 0x000fe20000004100 */
[----:B------:R-:W-:Y:S01]  /*15470*/  LOP3.LUT R58, R59, 0xff000000, R7, 0xf8, !PT ;  /* 0xff0000003b3a7812 */ /* 0x000fe200078ef807 */
[----:B------:R-:W-:-:S05]  /*15480*/  HADD2.F32 R59, -RZ, R54.H1_H1 ;  /* 0x30000036ff3b7230 */ /* 0x000fca0000004100 */
[----:B------:R-:W-:Y:S01]  /*15490*/  FMUL.FTZ R61, R26, R59 ;  /* 0x0000003b1a3d7220 */ /* 0x000fe20000410000 */
[----:B--2---:R-:W0:Y:S02]  /*154a0*/  LDS.128 R36, [R68+0x14400] ;  /* 0x0144000044247984 */ /* 0x004e240000000c00 */
[----:B0-----:R-:W-:Y:S02]  /*154b0*/  F2FP.F16.E4M3.UNPACK_B R21, R37 ;  /* 0x00000025ff15723e */ /* 0x001fe400020006ff */
[-C--:B------:R-:W-:Y:S02]  /*154c0*/  F2FP.F16.E4M3.UNPACK_B R48, R39.reuse ;  /* 0x00000027ff30723e */ /* 0x080fe400020006ff */
[----:B------:R-:W-:Y:S01]  /*154d0*/  F2FP.F16.E4M3.UNPACK_B R49, R39.H1 ;  /* 0x00000027ff31723e */ /* 0x000fe200030006ff */
[----:B------:R-:W-:Y:S01]  /*154e0*/  HADD2.F32 R39, -RZ, R54.H0_H0 ;  /* 0x20000036ff277230 */ /* 0x000fe20000004100 */
[-C--:B------:R-:W-:Y:S02]  /*154f0*/  F2FP.F16.E4M3.UNPACK_B R46, R36.reuse ;  /* 0x00000024ff2e723e */ /* 0x080fe400020006ff */
[----:B------:R-:W-:Y:S01]  /*15500*/  F2FP.F16.E4M3.UNPACK_B R47, R36.H1 ;  /* 0x00000024ff2f723e */ /* 0x000fe200030006ff */
[----:B------:R-:W-:-:S02]  /*15510*/  HADD2.F32 R36, -RZ, R27.H0_H0 ;  /* 0x2000001bff247230 */ /* 0x000fc40000004100 */
[C---:B------:R-:W-:Y:S01]  /*15520*/  FMUL.FTZ R40, R6.reuse, R39 ;  /* 0x0000002706287220 */ /* 0x040fe20000410000 */
[----:B------:R-:W-:Y:S02]  /*15530*/  HADD2.F32 R25, -RZ, R21.H0_H0 ;  /* 0x20000015ff197230 */ /* 0x000fe40000004100 */
[----:B------:R-:W-:-:S03]  /*15540*/  FMUL.FTZ R56, R6, R36 ;  /* 0x0000002406387220 */ /* 0x000fc60000410000 */
[C---:B------:R-:W-:Y:S01]  /*15550*/  FFMA.FTZ R6, R25.reuse, R36, -R40 ;  /* 0x0000002419067223 */ /* 0x040fe20000010828 */
[----:B------:R-:W-:Y:S01]  /*15560*/  F2FP.F16.E4M3.UNPACK_B R36, R24.H1 ;  /* 0x00000018ff24723e */ /* 0x000fe200030006ff */
[----:B------:R-:W-:Y:S01]  /*15570*/  FFMA.FTZ R25, R25, R39, R56 ;  /* 0x0000002719197223 */ /* 0x000fe20000010038 */
[----:B------:R-:W-:Y:S01]  /*15580*/  F2FP.F16.E4M3.UNPACK_B R37, R37.H1 ;  /* 0x00000025ff25723e */ /* 0x000fe200030006ff */
[----:B------:R-:W-:Y:S02]  /*15590*/  HADD2.F32 R39, -RZ, R27.H1_H1 ;  /* 0x3000001bff277230 */ /* 0x000fe40000004100 */
[----:B------:R-:W-:Y:S02]  /*155a0*/  HADD2.F32 R24, -RZ, R21.H1_H1 ;  /* 0x30000015ff187230 */ /* 0x000fe40000004100 */
[----:B------:R-:W-:Y:S02]  /*155b0*/  HADD2.F32 R54, -RZ, R55.H0_H0 ;  /* 0x20000037ff367230 */ /* 0x000fe40000004100 */
[----:B------:R-:W-:-:S02]  /*155c0*/  HADD2.F32 R21, -RZ, R41.H0_H0 ;  /* 0x20000029ff157230 */ /* 0x000fc40000004100 */
[--C-:B------:R-:W-:Y:S02]  /*155d0*/  HADD2.F32 R40, -RZ, R36.reuse.H0_H0 ;  /* 0x20000024ff287230 */ /* 0x100fe40000004100 */
[-C--:B------:R-:W-:Y:S01]  /*155e0*/  FMUL.FTZ R26, R26, R39.reuse ;  /* 0x000000271a1a7220 */ /* 0x080fe20000410000 */
[----:B------:R-:W-:Y:S02]  /*155f0*/  HADD2.F32 R27, -RZ, R37.H0_H0 ;  /* 0x20000025ff1b7230 */ /* 0x000fe40000004100 */
[C---:B------:R-:W-:Y:S01]  /*15600*/  FMUL.FTZ R56, R21.reuse, R54 ;  /* 0x0000003615387220 */ /* 0x040fe20000410000 */
[-C--:B------:R-:W-:Y:S01]  /*15610*/  FMUL.FTZ R63, R21, R40.reuse ;  /* 0x00000028153f7220 */ /* 0x080fe20000410000 */
[C---:B------:R-:W-:Y:S01]  /*15620*/  FFMA.FTZ R21, R24.reuse, R39, -R61 ;  /* 0x0000002718157223 */ /* 0x040fe2000001083d */
[----:B------:R-:W-:Y:S01]  /*15630*/  FFMA.FTZ R24, R24, R59, R26 ;  /* 0x0000003b18187223 */ /* 0x000fe2000001001a */
[C---:B------:R-:W-:Y:S01]  /*15640*/  FFMA.FTZ R26, R27.reuse, R40, -R56 ;  /* 0x000000281b1a7223 */ /* 0x040fe20000010838 */
[----:B------:R-:W-:Y:S01]  /*15650*/  F2FP.F16.E4M3.UNPACK_B R59, R58 ;  /* 0x0000003aff3b723e */ /* 0x000fe200020006ff */
[----:B------:R-:W-:Y:S01]  /*15660*/  FFMA.FTZ R27, R27, R54, R63 ;  /* 0x000000361b1b7223 */ /* 0x000fe2000001003f */
[----:B------:R-:W-:Y:S01]  /*15670*/  F2FP.F16.E4M3.UNPACK_B R54, R53 ;  /* 0x00000035ff36723e */ /* 0x000fe200020006ff */
[----:B------:R-:W-:-:S02]  /*15680*/  HADD2.F32 R39, -RZ, R36.H1_H1 ;  /* 0x30000024ff277230 */ /* 0x000fc40000004100 */
[----:B------:R-:W-:Y:S02]  /*15690*/  HADD2.F32 R56, -RZ, R55.H1_H1 ;  /* 0x30000037ff387230 */ /* 0x000fe40000004100 */
[----:B------:R-:W-:Y:S02]  /*156a0*/  HADD2.F32 R36, -RZ, R37.H1_H1 ;  /* 0x30000025ff247230 */ /* 0x000fe40000004100 */
[----:B------:R-:W-:Y:S02]  /*156b0*/  HADD2.F32 R41, -RZ, R41.H1_H1 ;  /* 0x30000029ff297230 */ /* 0x000fe40000004100 */
[----:B------:R-:W-:Y:S02]  /*156c0*/  HADD2.F32 R60, -RZ, R59.H0_H0 ;  /* 0x2000003bff3c7230 */ /* 0x000fe40000004100 */
[----:B------:R-:W-:Y:S02]  /*156d0*/  HADD2.F32 R37, -RZ, R51.H0_H0 ;  /* 0x20000033ff257230 */ /* 0x000fe40000004100 */
[----:B------:R-:W-:-:S02]  /*156e0*/  HADD2.F32 R55, -RZ, R54.H0_H0 ;  /* 0x20000036ff377230 */ /* 0x000fc40000004100 */
[----:B------:R-:W-:Y:S01]  /*156f0*/  FMUL.FTZ R61, R41, R56 ;  /* 0x00000038293d7220 */ /* 0x000fe20000410000 */
[----:B------:R-:W-:Y:S02]  /*15700*/  HADD2.F32 R40, -RZ, R48.H0_H0 ;  /* 0x20000030ff287230 */ /* 0x000fe40000004100 */
[----:B------:R-:W-:Y:S01]  /*15710*/  FMUL.FTZ R63, R37, R60 ;  /* 0x0000003c253f7220 */ /* 0x000fe20000410000 */
[----:B------:R-:W-:Y:S01]  /*15720*/  FMUL.FTZ R41, R41, R39 ;  /* 0x0000002729297220 */ /* 0x000fe20000410000 */
[----:B------:R-:W-:Y:S01]  /*15730*/  FMUL.FTZ R65, R37, R55 ;  /* 0x0000003725417220 */ /* 0x000fe20000410000 */
[----:B------:R-:W-:Y:S01]  /*15740*/  FFMA.FTZ R37, R36, R39, -R61 ;  /* 0x0000002724257223 */ /* 0x000fe2000001083d */
[----:B------:R-:W-:Y:S01]  /*15750*/  FFMA.FTZ R39, R40, R55, -R63 ;  /* 0x0000003728277223 */ /* 0x000fe2000001083f */
[----:B------:R-:W-:Y:S01]  /*15760*/  HADD2.F32 R55, -RZ, R54.H1_H1 ;  /* 0x30000036ff377230 */ /* 0x000fe20000004100 */
[----:B------:R-:W-:Y:S01]  /*15770*/  F2FP.F16.E4M3.UNPACK_B R58, R58.H1 ;  /* 0x0000003aff3a723e */ /* 0x000fe200030006ff */
[----:B------:R-:W-:Y:S01]  /*15780*/  HADD2.F32 R59, -RZ, R59.H1_H1 ;  /* 0x3000003bff3b7230 */ /* 0x000fe20000004100 */
[----:B------:R-:W-:Y:S01]  /*15790*/  F2FP.F16.E4M3.UNPACK_B R54, R53.H1 ;  /* 0x00000035ff36723e */ /* 0x000fe200030006ff */
[----:B------:R-:W-:-:S02]  /*157a0*/  HADD2.F32 R51, -RZ, R51.H1_H1 ;  /* 0x30000033ff337230 */ /* 0x000fc40000004100 */
[----:B------:R-:W-:Y:S01]  /*157b0*/  FFMA.FTZ R40, R40, R60, R65 ;  /* 0x0000003c28287223 */ /* 0x000fe20000010041 */
[----:B------:R-:W-:Y:S02]  /*157c0*/  HADD2.F32 R48, -RZ, R48.H1_H1 ;  /* 0x30000030ff307230 */ /* 0x000fe40000004100 */
[----:B------:R-:W-:Y:S01]  /*157d0*/  FFMA.FTZ R36, R36, R56, R41 ;  /* 0x0000003824247223 */ /* 0x000fe20000010029 */
[----:B------:R-:W-:Y:S02]  /*157e0*/  HADD2.F32 R60, -RZ, R58.H0_H0 ;  /* 0x2000003aff3c7230 */ /* 0x000fe40000004100 */
[C---:B------:R-:W-:Y:S01]  /*157f0*/  FMUL.FTZ R61, R51.reuse, R59 ;  /* 0x0000003b333d7220 */ /* 0x040fe20000410000 */
[----:B------:R-:W-:Y:S02]  /*15800*/  HADD2.F32 R53, -RZ, R52.H0_H0 ;  /* 0x20000034ff357230 */ /* 0x000fe40000004100 */
[----:B------:R-:W-:Y:S02]  /*15810*/  HADD2.F32 R56, -RZ, R54.H0_H0 ;  /* 0x20000036ff387230 */ /* 0x000fe40000004100 */
[----:B------:R-:W-:Y:S01]  /*15820*/  FMUL.FTZ R64, R51, R55 ;  /* 0x0000003733407220 */ /* 0x000fe20000410000 */
[----:B------:R-:W-:-:S02]  /*15830*/  HADD2.F32 R41, -RZ, R49.H0_H0 ;  /* 0x20000031ff297230 */ /* 0x000fc40000004100 */
[C---:B------:R-:W-:Y:S01]  /*15840*/  FFMA.FTZ R62, R48.reuse, R55, -R61 ;  /* 0x00000037303e7223 */ /* 0x040fe2000001083d */
[C---:B------:R-:W-:Y:S01]  /*15850*/  FMUL.FTZ R66, R53.reuse, R60 ;  /* 0x0000003c35427220 */ /* 0x040fe20000410000 */
[----:B------:R-:W-:Y:S01]  /*15860*/  F2FP.F16.E4M3.UNPACK_B R55, R57.H1 ;  /* 0x00000039ff37723e */ /* 0x000fe200030006ff */
[-C--:B------:R-:W-:Y:S01]  /*15870*/  FMUL.FTZ R53, R53, R56.reuse ;  /* 0x0000003835357220 */ /* 0x080fe20000410000 */
[----:B------:R-:W-:Y:S01]  /*15880*/  HADD2.F32 R58, -RZ, R58.H1_H1 ;  /* 0x3000003aff3a7230 */ /* 0x000fe20000004100 */
[----:B------:R-:W-:Y:S01]  /*15890*/  F2FP.F16.E4M3.UNPACK_B R51, R45.H1 ;  /* 0x0000002dff33723e */ /* 0x000fe200030006ff */
[----:B------:R-:W-:Y:S02]  /*158a0*/  HADD2.F32 R52, -RZ, R52.H1_H1 ;  /* 0x30000034ff347230 */ /* 0x000fe40000004100 */
[----:B------:R-:W-:Y:S01]  /*158b0*/  FFMA.FTZ R61, R48, R59, R64 ;  /* 0x0000003b303d7223 */ /* 0x000fe20000010040 */
[C---:B------:R-:W-:Y:S01]  /*158c0*/  FFMA.FTZ R66, R41.reuse, R56, -R66 ;  /* 0x0000003829427223 */ /* 0x040fe20000010842 */
[----:B------:R-:W-:Y:S01]  /*158d0*/  FFMA.FTZ R63, R41, R60, R53 ;  /* 0x0000003c293f7223 */ /* 0x000fe20000010035 */
[----:B------:R-:W-:-:S02]  /*158e0*/  HADD2.F32 R54, -RZ, R54.H1_H1 ;  /* 0x30000036ff367230 */ /* 0x000fc40000004100 */
[----:B------:R-:W-:Y:S01]  /*158f0*/  FMUL.FTZ R60, R52, R58 ;  /* 0x0000003a343c7220 */ /* 0x000fe20000410000 */
[----:B------:R-:W-:Y:S02]  /*15900*/  HADD2.F32 R49, -RZ, R49.H1_H1 ;  /* 0x30000031ff317230 */ /* 0x000fe40000004100 */
[----:B------:R-:W-:Y:S02]  /*15910*/  HADD2.F32 R56, -RZ, R55.H0_H0 ;  /* 0x20000037ff387230 */ /* 0x000fe40000004100 */
[--C-:B------:R-:W-:Y:S02]  /*15920*/  HADD2.F32 R48, -RZ, R50.reuse.H0_H0 ;  /* 0x20000032ff307230 */ /* 0x100fe40000004100 */
[----:B------:R-:W-:Y:S02]  /*15930*/  HADD2.F32 R53, -RZ, R51.H0_H0 ;  /* 0x20000033ff357230 */ /* 0x000fe40000004100 */
[----:B------:R-:W-:Y:S02]  /*15940*/  HADD2.F32 R55, -RZ, R55.H1_H1 ;  /* 0x30000037ff377230 */ /* 0x000fe40000004100 */
[----:B------:R-:W-:-:S02]  /*15950*/  HADD2.F32 R50, -RZ, R50.H1_H1 ;  /* 0x30000032ff327230 */ /* 0x000fc40000004100 */
[----:B------:R-:W-:Y:S02]  /*15960*/  HADD2.F32 R51, -RZ, R51.H1_H1 ;  /* 0x30000033ff337230 */ /* 0x000fe40000004100 */
[-C--:B------:R-:W-:Y:S01]  /*15970*/  FMUL.FTZ R67, R52, R54.reuse ;  /* 0x0000003634437220 */ /* 0x080fe20000410000 */
[--C-:B------:R-:W-:Y:S02]  /*15980*/  HADD2.F32 R41, -RZ, R47.reuse.H0_H0 ;  /* 0x2000002fff297230 */ /* 0x100fe40000004100 */
[----:B------:R-:W-:Y:S01]  /*15990*/  FFMA.FTZ R65, R49, R54, -R60 ;  /* 0x0000003631417223 */ /* 0x000fe2000001083c */
[C---:B------:R-:W-:Y:S01]  /*159a0*/  FMUL.FTZ R52, R48.reuse, R56 ;  /* 0x0000003830347220 */ /* 0x040fe20000410000 */
[----:B------:R-:W-:Y:S01]  /*159b0*/  FMUL.FTZ R59, R48, R53 ;  /* 0x00000035303b7220 */ /* 0x000fe20000410000 */
[----:B------:R-:W-:Y:S02]  /*159c0*/  HADD2.F32 R47, -RZ, R47.H1_H1 ;  /* 0x3000002fff2f7230 */ /* 0x000fe40000004100 */
[C---:B------:R-:W-:Y:S01]  /*159d0*/  FMUL.FTZ R54, R50.reuse, R55 ;  /* 0x0000003732367220 */ /* 0x040fe20000410000 */
[----:B------:R-:W-:Y:S01]  /*159e0*/  F2FP.F16.E4M3.UNPACK_B R57, R57 ;  /* 0x00000039ff39723e */ /* 0x000fe200020006ff */
[----:B------:R-:W-:Y:S01]  /*159f0*/  FMUL.FTZ R50, R50, R51 ;  /* 0x0000003332327220 */ /* 0x000fe20000410000 */
[----:B------:R-:W-:Y:S01]  /*15a00*/  F2FP.F16.E4M3.UNPACK_B R48, R45 ;  /* 0x0000002dff30723e */ /* 0x000fe200020006ff */
[----:B------:R-:W-:Y:S01]  /*15a10*/  FFMA.FTZ R53, R41, R53, -R52 ;  /* 0x0000003529357223 */ /* 0x000fe20000010834 */
[----:B------:R-:W-:-:S02]  /*15a20*/  HADD2.F32 R45, -RZ, R43.H0_H0 ;  /* 0x2000002bff2d7230 */ /* 0x000fc40000004100 */
[----:B------:R-:W-:Y:S01]  /*15a30*/  FFMA.FTZ R60, R47, R55, R50 ;  /* 0x000000372f3c7223 */ /* 0x000fe20000010032 */
[--C-:B------:R-:W-:Y:S02]  /*15a40*/  HADD2.F32 R52, -RZ, R57.reuse.H0_H0 ;  /* 0x20000039ff347230 */ /* 0x100fe40000004100 */
[----:B------:R-:W-:Y:S02]  /*15a50*/  HADD2.F32 R50, -RZ, R48.H0_H0 ;  /* 0x20000030ff327230 */ /* 0x000fe40000004100 */
[----:B------:R-:W-:Y:S01]  /*15a60*/  FFMA.FTZ R64, R49, R58, R67 ;  /* 0x0000003a31407223 */ /* 0x000fe20000010043 */
[----:B------:R-:W-:Y:S01]  /*15a70*/  FFMA.FTZ R59, R41, R56, R59 ;  /* 0x00000038293b7223 */ /* 0x000fe2000001003b */
[----:B------:R-:W-:Y:S01]  /*15a80*/  FFMA.FTZ R58, R47, R51, -R54 ;  /* 0x000000332f3a7223 */ /* 0x000fe20000010836 */
[----:B------:R-:W-:Y:S02]  /*15a90*/  HADD2.F32 R41, -RZ, R46.H0_H0 ;  /* 0x2000002eff297230 */ /* 0x000fe40000004100 */
[----:B------:R-:W-:Y:S01]  /*15aa0*/  FMUL.FTZ R54, R45, R52 ;  /* 0x000000342d367220 */ /* 0x000fe20000410000 */
[----:B------:R-:W-:-:S02]  /*15ab0*/  HADD2.F32 R57, -RZ, R57.H1_H1 ;  /* 0x30000039ff397230 */ /* 0x000fc40000004100 */
[----:B------:R-:W-:Y:S01]  /*15ac0*/  FMUL.FTZ R56, R45, R50 ;  /* 0x000000322d387220 */ /* 0x000fe20000410000 */
[----:B------:R-:W-:Y:S02]  /*15ad0*/  HADD2.F32 R43, -RZ, R43.H1_H1 ;  /* 0x3000002bff2b7230 */ /* 0x000fe40000004100 */
[----:B------:R-:W-:Y:S01]  /*15ae0*/  HADD2.F32 R48, -RZ, R48.H1_H1 ;  /* 0x30000030ff307230 */ /* 0x000fe20000004100 */
[----:B------:R-:W-:Y:S01]  /*15af0*/  F2FP.F16.E4M3.UNPACK_B R7, R42 ;  /* 0x0000002aff07723e */ /* 0x000fe200020006ff */
[C---:B------:R-:W-:Y:S01]  /*15b00*/  FFMA.FTZ R54, R41.reuse, R50, -R54 ;  /* 0x0000003229367223 */ /* 0x040fe20000010836 */
[----:B------:R-:W-:Y:S02]  /*15b10*/  HADD2.F32 R46, -RZ, R46.H1_H1 ;  /* 0x3000002eff2e7230 */ /* 0x000fe40000004100 */
[----:B------:R-:W-:Y:S01]  /*15b20*/  FFMA.FTZ R56, R41, R52, R56 ;  /* 0x0000003429387223 */ /* 0x000fe20000010038 */
[----:B------:R-:W-:Y:S01]  /*15b30*/  F2FP.F16.E4M3.UNPACK_B R42, R42.H1 ;  /* 0x0000002aff2a723e */ /* 0x000fe200030006ff */
[C---:B------:R-:W-:Y:S01]  /*15b40*/  FMUL.FTZ R45, R43.reuse, R57 ;  /* 0x000000392b2d7220 */ /* 0x040fe20000410000 */
[----:B------:R-:W-:Y:S01]  /*15b50*/  F2FP.F16.E4M3.UNPACK_B R47, R5.H1 ;  /* 0x00000005ff2f723e */ /* 0x000fe200030006ff */
[----:B------:R-:W-:Y:S01]  /*15b60*/  FMUL.FTZ R50, R43, R48 ;  /* 0x000000302b327220 */ /* 0x000fe20000410000 */
[----:B------:R-:W-:Y:S01]  /*15b70*/  F2FP.F16.E4M3.UNPACK_B R41, R20.H1 ;  /* 0x00000014ff29723e */ /* 0x000fe200030006ff */
[C---:B------:R-:W-:Y:S01]  /*15b80*/  FFMA.FTZ R49, R46.reuse, R48, -R45 ;  /* 0x000000302e317223 */ /* 0x040fe2000001082d */
[-C--:B------:R-:W-:Y:S01]  /*15b90*/  F2FP.F16.E4M3.UNPACK_B R4, R38.reuse ;  /* 0x00000026ff04723e */ /* 0x080fe200020006ff */
[----:B------:R-:W-:Y:S01]  /*15ba0*/  FFMA.FTZ R57, R46, R57, R50 ;  /* 0x000000392e397223 */ /* 0x000fe20000010032 */
[----:B------:R-:W-:Y:S01]  /*15bb0*/  F2FP.F16.E4M3.UNPACK_B R38, R38.H1 ;  /* 0x00000026ff26723e */ /* 0x000fe200030006ff */
[----:B------:R-:W-:-:S02]  /*15bc0*/  HADD2.F32 R48, -RZ, R47.H0_H0 ;  /* 0x2000002fff307230 */ /* 0x000fc40000004100 */
[--C-:B------:R-:W-:Y:S02]  /*15bd0*/  HADD2.F32 R43, -RZ, R42.reuse.H0_H0 ;  /* 0x2000002aff2b7230 */ /* 0x100fe40000004100 */
[----:B------:R-:W-:Y:S02]  /*15be0*/  HADD2.F32 R46, -RZ, R41.H0_H0 ;  /* 0x20000029ff2e7230 */ /* 0x000fe40000004100 */
[----:B------:R-:W-:Y:S02]  /*15bf0*/  HADD2.F32 R47, -RZ, R47.H1_H1 ;  /* 0x3000002fff2f7230 */ /* 0x000fe40000004100 */
[----:B------:R-:W-:Y:S02]  /*15c00*/  HADD2.F32 R42, -RZ, R42.H1_H1 ;  /* 0x3000002aff2a7230 */ /* 0x000fe40000004100 */
[----:B------:R-:W-:Y:S02]  /*15c10*/  HADD2.F32 R45, -RZ, R41.H1_H1 ;  /* 0x30000029ff2d7230 */ /* 0x000fe40000004100 */
[----:B------:R-:W-:Y:S01]  /*15c20*/  FMUL.FTZ R50, R43, R48 ;  /* 0x000000302b327220 */ /* 0x000fe20000410000 */
[----:B------:R-:W-:-:S02]  /*15c30*/  HADD2.F32 R41, -RZ, R38.H0_H0 ;  /* 0x20000026ff297230 */ /* 0x000fc40000004100 */
[----:B------:R-:W-:Y:S01]  /*15c40*/  FMUL.FTZ R52, R43, R46 ;  /* 0x0000002e2b347220 */ /* 0x000fe20000410000 */
[----:B------:R-:W-:Y:S02]  /*15c50*/  HADD2.F32 R38, -RZ, R38.H1_H1 ;  /* 0x30000026ff267230 */ /* 0x000fe40000004100 */
[C---:B------:R-:W-:Y:S01]  /*15c60*/  FMUL.FTZ R43, R42.reuse, R47 ;  /* 0x0000002f2a2b7220 */ /* 0x040fe20000410000 */
[----:B------:R-:W-:Y:S01]  /*15c70*/  F2FP.F16.E4M3.UNPACK_B R20, R20 ;  /* 0x00000014ff14723e */ /* 0x000fe200020006ff */
[----:B------:R-:W-:Y:S01]  /*15c80*/  FMUL.FTZ R42, R42, R45 ;  /* 0x0000002d2a2a7220 */ /* 0x000fe20000410000 */
[----:B------:R-:W-:Y:S01]  /*15c90*/  F2FP.F16.E4M3.UNPACK_B R5, R5 ;  /* 0x00000005ff05723e */ /* 0x000fe200020006ff */
[C---:B------:R-:W-:Y:S01]  /*15ca0*/  FFMA.FTZ R50, R41.reuse, R46, -R50 ;  /* 0x0000002e29327223 */ /* 0x040fe20000010832 */
[----:B------:R-:W-:Y:S01]  /*15cb0*/  FFMA.FTZ R52, R41, R48, R52 ;  /* 0x0000003029347223 */ /* 0x000fe20000010034 */
[C---:B------:R-:W-:Y:S01]  /*15cc0*/  FFMA.FTZ R51, R38.reuse, R45, -R43 ;  /* 0x0000002d26337223 */ /* 0x040fe2000001082b */
[----:B------:R-:W-:Y:S01]  /*15cd0*/  FFMA.FTZ R55, R38, R47, R42 ;  /* 0x0000002f26377223 */ /* 0x000fe2000001002a */
[----:B------:R-:W-:-:S02]  /*15ce0*/  HADD2.F32 R38, -RZ, R20.H0_H0 ;  /* 0x20000014ff267230 */ /* 0x000fc40000004100 */
[----:B------:R-:W-:Y:S02]  /*15cf0*/  HADD2.F32 R41, -RZ, R20.H1_H1 ;  /* 0x30000014ff297230 */ /* 0x000fe40000004100 */
[----:B------:R-:W-:Y:S02]  /*15d00*/  HADD2.F32 R42, -RZ, R5.H0_H0 ;  /* 0x20000005ff2a7230 */ /* 0x000fe40000004100 */
[----:B------:R-:W-:Y:S02]  /*15d10*/  HADD2.F32 R20, -RZ, R7.H0_H0 ;  /* 0x20000007ff147230 */ /* 0x000fe40000004100 */
        /* <DEDUP_REMOVED lines=30> */
.L_x_2833:
[----:B------:R-:W-:Y:S05]  /*15f00*/  BSYNC B1 ;  /* 0x0000000000017941 */ /* 0x000fea0003800000 */
.L_x_2832:
[----:B------:R-:W-:Y:S04]  /*15f10*/  BSSY B1, `(.L_x_2834) ;  /* 0x0000101000017945 */ /* 0x000fe80003800000 */
[----:B------:R-:W-:Y:S05]  /*15f20*/  @P1 BRA `(.L_x_2835) ;  /* 0x0000000c00fc1947 */ /* 0x000fea0003800000 */
[----:B------:R-:W2:Y:S01]  /*15f30*/  LDL R61, [R1+0x44] ;  /* 0x00004400013d7983 */ /* 0x000ea20000100800 */
[----:B-1---5:R-:W-:Y:S02]  /*15f40*/  SHF.R.U32.HI R0, RZ, 0x8, R28 ;  /* 0x00000008ff007819 */ /* 0x022fe4000001161c */
[----:B------:R-:W-:Y:S02]  /*15f50*/  LOP3.LUT R5, R28, 0xff, RZ, 0xc0, !PT ;  /* 0x000000ff1c057812 */ /* 0x000fe400078ec0ff */
[----:B------:R-:W-:Y:S02]  /*15f60*/  LOP3.LUT R4, R0, 0xff, RZ, 0xc0, !PT ;  /* 0x000000ff00047812 */ /* 0x000fe400078ec0ff */
[----:B------:R-:W-:Y:S02]  /*15f70*/  LEA.HI R0, R3, R192, RZ, 0x1c ;  /* 0x000000c003007211 */ /* 0x000fe400078fe0ff */
[----:B---3--:R-:W-:Y:S02]  /*15f80*/  PRMT R37, R4, 0x7604, R5 ;  /* 0x0000760404257816 */ /* 0x008fe40000000005 */
[----:B------:R-:W-:-:S02]  /*15f90*/  SHF.R.S32.HI R5, RZ, 0x1f, R0 ;  /* 0x0000001fff057819 */ /* 0x000fc40000011400 */
[----:B------:R-:W-:Y:S02]  /*15fa0*/  SHF.R.U32.HI R20, RZ, 0x8, R31 ;  /* 0x00000008ff147819 */ /* 0x000fe4000001161f */
[----:B------:R-:W-:Y:S01]  /*15fb0*/  LEA.HI R4, R5, R0, RZ, 0x2 ;  /* 0x0000000005047211 */ /* 0x000fe200078f10ff */
[----:B------:R-:W-:Y:S01]  /*15fc0*/  IMAD.SHL.U32 R5, R0, 0x10, RZ ;  /* 0x0000001000057824 */ /* 0x000fe200078e00ff */
[----:B0-----:R-:W-:Y:S02]  /*15fd0*/  LOP3.LUT R21, R31, 0xff, RZ, 0xc0, !PT ;  /* 0x000000ff1f157812 */ /* 0x001fe400078ec0ff */
[----:B------:R-:W-:Y:S01]  /*15fe0*/  LOP3.LUT R20, R20, 0xff, RZ, 0xc0, !PT ;  /* 0x000000ff14147812 */ /* 0x000fe200078ec0ff */
[----:B------:R-:W-:Y:S01]  /*15ff0*/  IMAD.SHL.U32 R4, R4, 0x800, RZ ;  /* 0x0000080004047824 */ /* 0x000fe200078e00ff */
[----:B------:R-:W-:Y:S02]  /*16000*/  LOP3.LUT R0, R208, 0x30, R5, 0xf8, !PT ;  /* 0x00000030d0007812 */ /* 0x000fe400078ef805 */
[----:B------:R-:W-:-:S02]  /*16010*/  SHF.R.U32.HI R24, RZ, 0x8, R8 ;  /* 0x00000008ff187819 */ /* 0x000fc40000011608 */
[----:B------:R-:W-:Y:S02]  /*16020*/  LOP3.LUT R0, R0, R209, RZ, 0x3c, !PT ;  /* 0x000000d100007212 */ /* 0x000fe400078e3cff */
[----:B------:R-:W-:Y:S02]  /*16030*/  LOP3.LUT R5, R4, 0xffffe000, RZ, 0xc0, !PT ;  /* 0xffffe00004057812 */ /* 0x000fe400078ec0ff */
[----:B------:R-:W-:Y:S02]  /*16040*/  PRMT R41, R20, 0x7604, R21 ;  /* 0x0000760414297816 */ /* 0x000fe40000000015 */
[----:B------:R-:W-:Y:S02]  /*16050*/  SHF.R.U32.HI R6, RZ, 0x8, R29 ;  /* 0x00000008ff067819 */ /* 0x000fe4000001161d */
[----:B------:R-:W-:Y:S02]  /*16060*/  LOP3.LUT R25, R8, 0xff, RZ, 0xc0, !PT ;  /* 0x000000ff08197812 */ /* 0x000fe400078ec0ff */
[----:B------:R-:W-:-:S02]  /*16070*/  LOP3.LUT R24, R24, 0xff, RZ, 0xc0, !PT ;  /* 0x000000ff18187812 */ /* 0x000fc400078ec0ff */
[----:B------:R-:W-:Y:S02]  /*16080*/  IADD3 R21, R0, R210, R5 ;  /* 0x000000d200157210 */ /* 0x000fe40007ffe005 */
[----:B------:R-:W-:Y:S02]  /*16090*/  SHF.R.U32.HI R0, RZ, 0x8, R9 ;  /* 0x00000008ff007819 */ /* 0x000fe40000011609 */
[----:B------:R-:W-:Y:S02]  /*160a0*/  LOP3.LUT R7, R29, 0xff, RZ, 0xc0, !PT ;  /* 0x000000ff1d077812 */ /* 0x000fe400078ec0ff */
[----:B------:R-:W-:Y:S02]  /*160b0*/  LOP3.LUT R6, R6, 0xff, RZ, 0xc0, !PT ;  /* 0x000000ff06067812 */ /* 0x000fe400078ec0ff */
[----:B------:R-:W-:Y:S02]  /*160c0*/  PRMT R43, R24, 0x7604, R25 ;  /* 0x00007604182b7816 */ /* 0x000fe40000000019 */
        /* <DEDUP_REMOVED lines=17> */
[----:B----4-:R-:W-:Y:S02]  /*161e0*/  PRMT R39, R6, 0x7604, R7 ;  /* 0x0000760406277816 */ /* 0x010fe40000000007 */
[----:B------:R-:W-:Y:S02]  /*161f0*/  SHF.R.U32.HI R21, RZ, 0x10, R29 ;  /* 0x00000010ff157819 */ /* 0x000fe4000001161d */
[----:B------:R-:W-:Y:S02]  /*16200*/  SHF.R.U32.HI R20, RZ, 0x10, R28 ;  /* 0x00000010ff147819 */ /* 0x000fe4000001161c */
[----:B------:R-:W-:-:S02]  /*16210*/  SHF.R.U32.HI R40, RZ, 0x10, R31 ;  /* 0x00000010ff287819 */ /* 0x000fc4000001161f */
[----:B------:R-:W-:Y:S02]  /*16220*/  LOP3.LUT R21, R21, 0xff, RZ, 0xc0, !PT ;  /* 0x000000ff15157812 */ /* 0x000fe400078ec0ff */
[----:B------:R-:W-:Y:S02]  /*16230*/  SHF.R.U32.HI R38, RZ, 0x10, R30 ;  /* 0x00000010ff267819 */ /* 0x000fe4000001161e */
[----:B------:R-:W-:Y:S02]  /*16240*/  LOP3.LUT R20, R20, 0xff, RZ, 0xc0, !PT ;  /* 0x000000ff14147812 */ /* 0x000fe400078ec0ff */
[----:B------:R-:W-:Y:S02]  /*16250*/  LOP3.LUT R40, R40, 0xff, RZ, 0xc0, !PT ;  /* 0x000000ff28287812 */ /* 0x000fe400078ec0ff */
[----:B------:R-:W-:Y:S02]  /*16260*/  PRMT R21, R21, 0x7054, R36 ;  /* 0x0000705415157816 */ /* 0x000fe40000000024 */
[----:B------:R-:W-:-:S02]  /*16270*/  SHF.R.U32.HI R36, RZ, 0x10, R9 ;  /* 0x00000010ff247819 */ /* 0x000fc40000011609 */
[----:B------:R-:W-:Y:S02]  /*16280*/  LOP3.LUT R38, R38, 0xff, RZ, 0xc0, !PT ;  /* 0x000000ff26267812 */ /* 0x000fe400078ec0ff */
[----:B------:R-:W-:Y:S02]  /*16290*/  PRMT R37, R20, 0x7054, R37 ;  /* 0x0000705414257816 */ /* 0x000fe40000000025 */
[----:B------:R-:W-:Y:S02]  /*162a0*/  PRMT R41, R40, 0x7054, R41 ;  /* 0x0000705428297816 */ /* 0x000fe40000000029 */
[----:B------:R-:W-:Y:S02]  /*162b0*/  SHF.R.U32.HI R20, RZ, 0x10, R8 ;  /* 0x00000010ff147819 */ /* 0x000fe40000011608 */
[----:B------:R-:W-:Y:S02]  /*162c0*/  SHF.R.U32.HI R40, RZ, 0x10, R11 ;  /* 0x00000010ff287819 */ /* 0x000fe4000001160b */
[----:B------:R-:W-:-:S02]  /*162d0*/  LOP3.LUT R36, R36, 0xff, RZ, 0xc0, !PT ;  /* 0x000000ff24247812 */ /* 0x000fc400078ec0ff */
[----:B------:R-:W-:Y:S02]  /*162e0*/  PRMT R39, R38, 0x7054, R39 ;  /* 0x0000705426277816 */ /* 0x000fe40000000027 */
[----:B------:R-:W-:Y:S02]  /*162f0*/  SHF.R.U32.HI R38, RZ, 0x10, R10 ;  /* 0x00000010ff267819 */ /* 0x000fe4000001160a */
[----:B------:R-:W-:Y:S02]  /*16300*/  LOP3.LUT R20, R20, 0xff, RZ, 0xc0, !PT ;  /* 0x000000ff14147812 */ /* 0x000fe400078ec0ff */
[----:B------:R-:W-:Y:S02]  /*16310*/  LOP3.LUT R40, R40, 0xff, RZ, 0xc0, !PT ;  /* 0x000000ff28287812 */ /* 0x000fe400078ec0ff */
[----:B------:R-:W-:Y:S02]  /*16320*/  PRMT R49, R36, 0x7054, R45 ;  /* 0x0000705424317816 */ /* 0x000fe4000000002d */
[----:B------:R-:W-:-:S02]  /*16330*/  LOP3.LUT R38, R38, 0xff, RZ, 0xc0, !PT ;  /* 0x000000ff26267812 */ /* 0x000fc400078ec0ff */
[----:B------:R-:W-:Y:S02]  /*16340*/  PRMT R43, R20, 0x7054, R43 ;  /* 0x00007054142b7816 */ /* 0x000fe4000000002b */
[----:B------:R-:W-:Y:S02]  /*16350*/  PRMT R53, R40, 0x7054, R53 ;  /* 0x0000705428357816 */ /* 0x000fe40000000035 */
[----:B------:R-:W-:Y:S02]  /*16360*/  LOP3.LUT R49, R49, 0xff000000, R9, 0xf8, !PT ;  /* 0xff00000031317812 */ /* 0x000fe400078ef809 */
[----:B------:R-:W-:Y:S02]  /*16370*/  PRMT R51, R38, 0x7054, R47 ;  /* 0x0000705426337816 */ /* 0x000fe4000000002f */
[----:B------:R-:W-:Y:S02]  /*16380*/  LOP3.LUT R21, R21, 0xff000000, R29, 0xf8, !PT ;  /* 0xff00000015157812 */ /* 0x000fe400078ef81d */
[----:B------:R-:W-:-:S02]  /*16390*/  LOP3.LUT R47, R43, 0xff000000, R8, 0xf8, !PT ;  /* 0xff0000002b2f7812 */ /* 0x000fc400078ef808 */
[----:B------:R-:W-:Y:S02]  /*163a0*/  LOP3.LUT R53, R53, 0xff000000, R11, 0xf8, !PT ;  /* 0xff00000035357812 */ /* 0x000fe400078ef80b */
[----:B------:R-:W-:Y:S02]  /*163b0*/  F2FP.F16.E4M3.UNPACK_B R43, R49 ;  /* 0x00000031ff2b723e */ /* 0x000fe400020006ff */
[----:B0-----:R-:W-:Y:S02]  /*163c0*/  F2FP.F16.E4M3.UNPACK_B R11, R25 ;  /* 0x00000019ff0b723e */ /* 0x001fe400020006ff */
[----:B------:R-:W-:Y:S01]  /*163d0*/  LOP3.LUT R45, R41, 0xff000000, R31, 0xf8, !PT ;  /* 0xff000000292d7812 */ /* 0x000fe200078ef81f */
[----:B------:R-:W-:Y:S01]  /*163e0*/  HADD2.F32 R48, -RZ, R43.H0_H0 ;  /* 0x2000002bff307230 */ /* 0x000fe20000004100 */
[----:B------:R-:W-:Y:S02]  /*163f0*/  F2FP.F16.E4M3.UNPACK_B R41, R21 ;  /* 0x00000015ff29723e */ /* 0x000fe400020006ff */
[----:B------:R-:W-:-:S02]  /*16400*/  LOP3.LUT R20, R39, 0xff000000, R30, 0xf8, !PT ;  /* 0xff00000027147812 */ /* 0x000fc400078ef81e */
[----:B------:R-:W-:Y:S01]  /*16410*/  LOP3.LUT R8, R51, 0xff000000, R10, 0xf8, !PT ;  /* 0xff00000033087812 */ /* 0x000fe200078ef80a */
[--C-:B------:R-:W-:Y:S01]  /*16420*/  HADD2.F32 R46, -RZ, R41.reuse.H0_H0 ;  /* 0x20000029ff2e7230 */ /* 0x100fe20000004100 */
[----:B------:R-:W-:Y:S01]  /*16430*/  LOP3.LUT R42, R37, 0xff000000, R28, 0xf8, !PT ;  /* 0xff000000252a7812 */ /* 0x000fe200078ef81c */
[----:B------:R-:W-:Y:S01]  /*16440*/  HADD2.F32 R41, -RZ, R41.H1_H1 ;  /* 0x30000029ff297230 */ /* 0x000fe20000004100 */
[-C--:B------:R-:W-:Y:S02]  /*16450*/  F2FP.F16.E4M3.UNPACK_B R39, R27.reuse ;  /* 0x0000001bff27723e */ /* 0x080fe400020006ff */
[----:B------:R-:W-:Y:S02]  /*16460*/  F2FP.F16.E4M3.UNPACK_B R40, R27.H1 ;  /* 0x0000001bff28723e */ /* 0x000fe400030006ff */
[-C--:B------:R-:W-:Y:S02]  /*16470*/  F2FP.F16.E4M3.UNPACK_B R27, R24.reuse ;  /* 0x00000018ff1b723e */ /* 0x080fe400020006ff */
[----:B------:R-:W-:-:S02]  /*16480*/  F2FP.F16.E4M3.UNPACK_B R37, R24.H1 ;  /* 0x00000018ff25723e */ /* 0x000fc400030006ff */
[----:B------:R-:W-:Y:S02]  /*16490*/  F2FP.F16.E4M3.UNPACK_B R25, R25.H1 ;  /* 0x00000019ff19723e */ /* 0x000fe400030006ff */
[----:B------:R-:W-:Y:S02]  /*164a0*/  F2FP.F16.E4M3.UNPACK_B R38, R26.H1 ;  /* 0x0000001aff26723e */ /* 0x000fe400030006ff */
[----:B------:R-:W-:Y:S01]  /*164b0*/  F2FP.F16.E4M3.UNPACK_B R49, R49.H1 ;  /* 0x00000031ff31723e */ /* 0x000fe200030006ff */
[----:B--2---:R-:W0:Y:S02]  /*164c0*/  LDS.128 R4, [R61+0x14400] ;  /* 0x014400003d047984 */ /* 0x004e240000000c00 */
[-C--:B0-----:R-:W-:Y:S02]  /*164d0*/  F2FP.F16.E4M3.UNPACK_B R10, R5.reuse ;  /* 0x00000005ff0a723e */ /* 0x081fe400020006ff */
[----:B------:R-:W-:Y:S01]  /*164e0*/  F2FP.F16.E4M3.UNPACK_B R30, R5.H1 ;  /* 0x00000005ff1e723e */ /* 0x000fe200030006ff */
[--C-:B------:R-:W-:Y:S01]  /*164f0*/  HADD2.F32 R5, -RZ, R11.reuse.H0_H0 ;  /* 0x2000000bff057230 */ /* 0x100fe20000004100 */
[-C--:B------:R-:W-:Y:S01]  /*16500*/  F2FP.F16.E4M3.UNPACK_B R31, R7.reuse ;  /* 0x00000007ff1f723e */ /* 0x080fe200020006ff */
[--C-:B------:R-:W-:Y:S01]  /*16510*/  HADD2.F32 R9, -RZ, R10.reuse.H0_H0 ;  /* 0x2000000aff097230 */ /* 0x100fe20000004100 */
[----:B------:R-:W-:Y:S01]  /*16520*/  F2FP.F16.E4M3.UNPACK_B R36, R7.H1 ;  /* 0x00000007ff24723e */ /* 0x000fe200030006ff */
[----:B------:R-:W-:Y:S01]  /*16530*/  HADD2.F32 R11, -RZ, R11.H1_H1 ;  /* 0x3000000bff0b7230 */ /* 0x000fe20000004100 */
[----:B------:R-:W-:Y:S01]  /*16540*/  F2FP.F16.E4M3.UNPACK_B R28, R4 ;  /* 0x00000004ff1c723e */ /* 0x000fe200020006ff */
[C---:B------:R-:W-:Y:S01]  /*16550*/  FMUL.FTZ R24, R5.reuse, R48 ;  /* 0x0000003005187220 */ /* 0x040fe20000410000 */
[----:B------:R-:W-:Y:S01]  /*16560*/  F2FP.F16.E4M3.UNPACK_B R29, R4.H1 ;  /* 0x00000004ff1d723e */ /* 0x000fe200030006ff */
[----:B------:R-:W-:Y:S01]  /*16570*/  FMUL.FTZ R51, R5, R46 ;  /* 0x0000002e05337220 */ /* 0x000fe20000410000 */
[----:B------:R-:W-:Y:S01]  /*16580*/  F2FP.F16.E4M3.UNPACK_B R4, R6 ;  /* 0x00000006ff04723e */ /* 0x000fe200020006ff */
[C---:B------:R-:W-:Y:S01]  /*16590*/  FFMA.FTZ R5, R9.reuse, R46, -R24 ;  /* 0x0000002e09057223 */ /* 0x040fe20000010818 */
[----:B------:R-:W-:Y:S01]  /*165a0*/  F2FP.F16.E4M3.UNPACK_B R7, R6.H1 ;  /* 0x00000006ff07723e */ /* 0x000fe200030006ff */
[----:B------:R-:W-:Y:S01]  /*165b0*/  HADD2.F32 R46, -RZ, R43.H1_H1 ;  /* 0x3000002bff2e7230 */ /* 0x000fe20000004100 */
[----:B------:R-:W-:Y:S01]  /*165c0*/  F2FP.F16.E4M3.UNPACK_B R6, R26 ;  /* 0x0000001aff06723e */ /* 0x000fe200020006ff */
[----:B------:R-:W-:Y:S01]  /*165d0*/  FFMA.FTZ R9, R9, R48, R51 ;  /* 0x0000003009097223 */ /* 0x000fe20000010033 */
[----:B------:R-:W-:Y:S01]  /*165e0*/  F2FP.F16.E4M3.UNPACK_B R26, R21.H1 ;  /* 0x00000015ff1a723e */ /* 0x000fe200030006ff */
[----:B------:R-:W-:-:S02]  /*165f0*/  HADD2.F32 R24, -RZ, R10.H1_H1 ;  /* 0x3000000aff187230 */ /* 0x000fc40000004100 */
[C---:B------:R-:W-:Y:S01]  /*16600*/  FMUL.FTZ R51, R11.reuse, R46 ;  /* 0x0000002e0b337220 */ /* 0x040fe20000410000 */
[----:B------:R-:W-:Y:S02]  /*16610*/  HADD2.F32 R48, -RZ, R49.H0_H0 ;  /* 0x20000031ff307230 */ /* 0x000fe40000004100 */
[----:B------:R-:W-:Y:S01]  /*16620*/  FMUL.FTZ R11, R11, R41 ;  /* 0x000000290b0b7220 */ /* 0x000fe20000410000 */
[----:B------:R-:W-:Y:S02]  /*16630*/  HADD2.F32 R10, -RZ, R25.H0_H0 ;  /* 0x20000019ff0a7230 */ /* 0x000fe40000004100 */
[----:B------:R-:W-:Y:S02]  /*16640*/  HADD2.F32 R43, -RZ, R26.H0_H0 ;  /* 0x2000001aff2b7230 */ /* 0x000fe40000004100 */
[----:B------:R-:W-:Y:S02]  /*16650*/  HADD2.F32 R21, -RZ, R30.H0_H0 ;  /* 0x2000001eff157230 */ /* 0x000fe40000004100 */
[----:B------:R-:W-:Y:S01]  /*16660*/  FMUL.FTZ R50, R10, R48 ;  /* 0x000000300a327220 */ /* 0x000fe20000410000 */
[----:B------:R-:W-:-:S02]  /*16670*/  HADD2.F32 R49, -RZ, R49.H1_H1 ;  /* 0x30000031ff317230 */ /* 0x000fc40000004100 */
[----:B------:R-:W-:Y:S01]  /*16680*/  FMUL.FTZ R55, R10, R43 ;  /* 0x0000002b0a377220 */ /* 0x000fe20000410000 */
[C---:B------:R-:W-:Y:S01]  /*16690*/  FFMA.FTZ R10, R24.reuse, R41, -R51 ;  /* 0x00000029180a7223 */ /* 0x040fe20000010833 */
[----:B------:R-:W-:Y:S01]  /*166a0*/  FFMA.FTZ R24, R24, R46, R11 ;  /* 0x0000002e18187223 */ /* 0x000fe2000001000b */
[C---:B------:R-:W-:Y:S01]  /*166b0*/  FFMA.FTZ R11, R21.reuse, R43, -R50 ;  /* 0x0000002b150b7223 */ /* 0x040fe20000010832 */
[----:B------:R-:W-:Y:S01]  /*166c0*/  F2FP.F16.E4M3.UNPACK_B R50, R53 ;  /* 0x00000035ff32723e */ /* 0x000fe200020006ff */
[----:B------:R-:W-:Y:S01]  /*166d0*/  HADD2.F32 R43, -RZ, R26.H1_H1 ;  /* 0x3000001aff2b7230 */ /* 0x000fe20000004100 */
[----:B------:R-:W-:Y:S01]  /*166e0*/  F2FP.F16.E4M3.UNPACK_B R46, R45 ;  /* 0x0000002dff2e723e */ /* 0x000fe200020006ff */
[----:B------:R-:W-:Y:S01]  /*166f0*/  FFMA.FTZ R21, R21, R48, R55 ;  /* 0x0000003015157223 */ /* 0x000fe20000010037 */
[----:B------:R-:W-:Y:S01]  /*16700*/  HADD2.F32 R26, -RZ, R25.H1_H1 ;  /* 0x30000019ff1a7230 */ /* 0x000fe20000004100 */
[----:B------:R-:W-:Y:S01]  /*16710*/  F2FP.F16.E4M3.UNPACK_B R53, R53.H1 ;  /* 0x00000035ff35723e */ /* 0x000fe200030006ff */
[----:B------:R-:W-:Y:S01]  /*16720*/  HADD2.F32 R52, -RZ, R50.H0_H0 ;  /* 0x20000032ff347230 */ /* 0x000fe20000004100 */
[----:B------:R-:W-:Y:S01]  /*16730*/  F2FP.F16.E4M3.UNPACK_B R45, R45.H1 ;  /* 0x0000002dff2d723e */ /* 0x000fe200030006ff */
[----:B------:R-:W-:-:S02]  /*16740*/  HADD2.F32 R41, -RZ, R39.H0_H0 ;  /* 0x20000027ff297230 */ /* 0x000fc40000004100 */
[C---:B------:R-:W-:Y:S01]  /*16750*/  FMUL.FTZ R51, R26.reuse, R49 ;  /* 0x000000311a337220 */ /* 0x040fe20000410000 */
[----:B------:R-:W-:Y:S02]  /*16760*/  HADD2.F32 R48, -RZ, R46.H0_H0 ;  /* 0x2000002eff307230 */ /* 0x000fe40000004100 */
[----:B------:R-:W-:Y:S01]  /*16770*/  FMUL.FTZ R26, R26, R43 ;  /* 0x0000002b1a1a7220 */ /* 0x000fe20000410000 */
[----:B------:R-:W-:Y:S02]  /*16780*/  HADD2.F32 R30, -RZ, R30.H1_H1 ;  /* 0x3000001eff1e7230 */ /* 0x000fe40000004100 */
[C---:B------:R-:W-:Y:S01]  /*16790*/  FMUL.FTZ R58, R41.reuse, R52 ;  /* 0x00000034293a7220 */ /* 0x040fe20000410000 */
[----:B------:R-:W-:Y:S02]  /*167a0*/  HADD2.F32 R25, -RZ, R31.H0_H0 ;  /* 0x2000001fff197230 */ /* 0x000fe40000004100 */
[----:B------:R-:W-:Y:S01]  /*167b0*/  FMUL.FTZ R41, R41, R48 ;  /* 0x0000003029297220 */ /* 0x000fe20000410000 */
[----:B------:R-:W-:-:S02]  /*167c0*/  HADD2.F32 R50, -RZ, R50.H1_H1 ;  /* 0x30000032ff327230 */ /* 0x000fc40000004100 */
[C---:B------:R-:W-:Y:S01]  /*167d0*/  FFMA.FTZ R56, R30.reuse, R49, R26 ;  /* 0x000000311e387223 */ /* 0x040fe2000001001a */
[----:B------:R-:W-:Y:S02]  /*167e0*/  HADD2.F32 R39, -RZ, R39.H1_H1 ;  /* 0x30000027ff277230 */ /* 0x000fe40000004100 */
[C---:B------:R-:W-:Y:S01]  /*167f0*/  FFMA.FTZ R58, R25.reuse, R48, -R58 ;  /* 0x00000030193a7223 */ /* 0x040fe2000001083a */
[----:B------:R-:W-:Y:S02]  /*16800*/  HADD2.F32 R46, -RZ, R46.H1_H1 ;  /* 0x3000002eff2e7230 */ /* 0x000fe40000004100 */
[----:B------:R-:W-:Y:S01]  /*16810*/  FFMA.FTZ R52, R25, R52, R41 ;  /* 0x0000003419347223 */ /* 0x000fe20000010029 */
[----:B------:R-:W-:Y:S01]  /*16820*/  FFMA.FTZ R54, R30, R43, -R51 ;  /* 0x0000002b1e367223 */ /* 0x000fe20000010833 */
        /* <DEDUP_REMOVED lines=9> */
[----:B------:R-:W-:Y:S01]  /*168c0*/  FMUL.FTZ R60, R26, R41 ;  /* 0x000000291a3c7220 */ /* 0x000fe20000410000 */
[----:B------:R-:W-:-:S02]  /*168d0*/  HADD2.F32 R45, -RZ, R45.H1_H1 ;  /* 0x3000002dff2d7230 */ /* 0x000fc40000004100 */
[-C--:B------:R-:W-:Y:S01]  /*168e0*/  FMUL.FTZ R26, R26, R30.reuse ;  /* 0x0000001e1a1a7220 */ /* 0x080fe20000410000 */
[----:B------:R-:W-:Y:S01]  /*168f0*/  F2FP.F16.E4M3.UNPACK_B R39, R47.H1 ;  /* 0x0000002fff27723e */ /* 0x000fe200030006ff */
[----:B------:R-:W-:Y:S02]  /*16900*/  HADD2.F32 R53, -RZ, R53.H1_H1 ;  /* 0x30000035ff357230 */ /* 0x000fe40000004100 */
[C---:B------:R-:W-:Y:S01]  /*16910*/  FFMA.FTZ R60, R25.reuse, R30, -R60 ;  /* 0x0000001e193c7223 */ /* 0x040fe2000001083c */
[----:B------:R-:W-:Y:S02]  /*16920*/  HADD2.F32 R40, -RZ, R40.H1_H1 ;  /* 0x30000028ff287230 */ /* 0x000fe40000004100 */
[----:B------:R-:W-:Y:S01]  /*16930*/  FFMA.FTZ R57, R25, R41, R26 ;  /* 0x0000002919397223 */ /* 0x000fe2000001001a */
[----:B------:R-:W-:Y:S01]  /*16940*/  F2FP.F16.E4M3.UNPACK_B R30, R42.H1 ;  /* 0x0000002aff1e723e */ /* 0x000fe200030006ff */
[----:B------:R-:W-:Y:S01]  /*16950*/  HADD2.F32 R36, -RZ, R36.H1_H1 ;  /* 0x30000024ff247230 */ /* 0x000fe20000004100 */
[----:B------:R-:W-:Y:S01]  /*16960*/  F2FP.F16.E4M3.UNPACK_B R47, R47 ;  /* 0x0000002fff2f723e */ /* 0x000fe200020006ff */
[----:B------:R-:W-:-:S02]  /*16970*/  HADD2.F32 R41, -RZ, R39.H0_H0 ;  /* 0x20000027ff297230 */ /* 0x000fc40000004100 */
[C---:B------:R-:W-:Y:S01]  /*16980*/  FMUL.FTZ R43, R40.reuse, R53 ;  /* 0x00000035282b7220 */ /* 0x040fe20000410000 */
[----:B------:R-:W-:Y:S02]  /*16990*/  HADD2.F32 R26, -RZ, R37.H0_H0 ;  /* 0x20000025ff1a7230 */ /* 0x000fe40000004100 */
[-C--:B------:R-:W-:Y:S01]  /*169a0*/  FMUL.FTZ R46, R40, R45.reuse ;  /* 0x0000002d282e7220 */ /* 0x080fe20000410000 */
[----:B------:R-:W-:Y:S02]  /*169b0*/  HADD2.F32 R31, -RZ, R30.H0_H0 ;  /* 0x2000001eff1f7230 */ /* 0x000fe40000004100 */
[C---:B------:R-:W-:Y:S01]  /*169c0*/  FFMA.FTZ R59, R36.reuse, R45, -R43 ;  /* 0x0000002d243b7223 */ /* 0x040fe2000001082b */
[----:B------:R-:W-:Y:S02]  /*169d0*/  HADD2.F32 R25, -RZ, R29.H0_H0 ;  /* 0x2000001dff197230 */ /* 0x000fe40000004100 */
[----:B------:R-:W-:Y:S01]  /*169e0*/  FFMA.FTZ R62, R36, R53, R46 ;  /* 0x00000035243e7223 */ /* 0x000fe2000001002e */
[----:B------:R-:W-:Y:S01]  /*169f0*/  FMUL.FTZ R40, R26, R41 ;  /* 0x000000291a287220 */ /* 0x000fe20000410000 */
[----:B------:R-:W-:-:S02]  /*16a00*/  HADD2.F32 R36, -RZ, R39.H1_H1 ;  /* 0x30000027ff247230 */ /* 0x000fc40000004100 */
[-C--:B------:R-:W-:Y:S01]  /*16a10*/  FMUL.FTZ R26, R26, R31.reuse ;  /* 0x0000001f1a1a7220 */ /* 0x080fe20000410000 */
        /* <DEDUP_REMOVED lines=9> */
[C---:B------:R-:W-:Y:S01]  /*16ab0*/  FFMA.FTZ R46, R29.reuse, R30, -R40 ;  /* 0x0000001e1d2e7223 */ /* 0x040fe20000010828 */
[----:B------:R-:W-:Y:S02]  /*16ac0*/  HADD2.F32 R26, -RZ, R27.H0_H0 ;  /* 0x2000001bff1a7230 */ /* 0x000fe40000004100 */
[----:B------:R-:W-:Y:S01]  /*16ad0*/  FFMA.FTZ R48, R29, R36, R37 ;  /* 0x000000241d307223 */ /* 0x000fe20000010025 */
[----:B------:R-:W-:Y:S01]  /*16ae0*/  HADD2.F32 R29, -RZ, R42.H0_H0 ;  /* 0x2000002aff1d7230 */ /* 0x000fe20000004100 */
[----:B------:R-:W-:Y:S01]  /*16af0*/  F2FP.SATFINITE.E4M3.F32.PACK_AB_MERGE_C R11, R54, R11, RZ ;  /* 0x0000000b360b723e */ /* 0x000fe200048070ff */
[----:B------:R-:W-:Y:S02]  /*16b00*/  HADD2.F32 R25, -RZ, R28.H0_H0 ;  /* 0x2000001cff197230 */ /* 0x000fe40000004100 */
[C---:B------:R-:W-:Y:S01]  /*16b10*/  FMUL.FTZ R30, R26.reuse, R31 ;  /* 0x0000001f1a1e7220 */ /* 0x040fe20000410000 */
[----:B------:R-:W-:Y:S02]  /*16b20*/  HADD2.F32 R47, -RZ, R47.H1_H1 ;  /* 0x3000002fff2f7230 */ /* 0x000fe40000004100 */
[----:B------:R-:W-:Y:S01]  /*16b30*/  FMUL.FTZ R26, R26, R29 ;  /* 0x0000001d1a1a7220 */ /* 0x000fe20000410000 */
[----:B------:R-:W-:-:S02]  /*16b40*/  HADD2.F32 R27, -RZ, R27.H1_H1 ;  /* 0x3000001bff1b7230 */ /* 0x000fc40000004100 */
        /* <DEDUP_REMOVED lines=20> */
[----:B------:R-:W-:Y:S01]  /*16c90*/  F2FP.SATFINITE.E4M3.F32.PACK_AB_MERGE_C R21, R56, R21, RZ ;  /* 0x000000153815723e */ /* 0x000fe200048070ff */
        /* <DEDUP_REMOVED lines=40> */
.L_x_2835:
[----:B------:R-:W-:Y:S05]  /*16f20*/  BSYNC B1 ;  /* 0x0000000000017941 */ /* 0x000fea0003800000 */
.L_x_2834:
[----:B------:R-:W-:Y:S05]  /*16f30*/  @P2 BRA `(.L_x_2816) ;  /* 0x0000000c00dc2947 */ /* 0x000fea0003800000 */
[----:B------:R-:W4:Y:S01]  /*16f40*/  LDL R51, [R1+0x40] ;  /* 0x0000400001337983 */ /* 0x000f220000100800 */
[----:B-12--5:R-:W-:Y:S02]  /*16f50*/  SHF.R.U32.HI R4, RZ, 0x8, R32 ;  /* 0x00000008ff047819 */ /* 0x026fe40000011620 */
[----:B------:R-:W-:Y:S02]  /*16f60*/  LOP3.LUT R0, R32, 0xff, RZ, 0xc0, !PT ;  /* 0x000000ff20007812 */ /* 0x000fe400078ec0ff */
[----:B------:R-:W-:Y:S02]  /*16f70*/  SHF.R.U32.HI R8, RZ, 0x8, R34 ;  /* 0x00000008ff087819 */ /* 0x000fe40000011622 */
[----:B------:R-:W-:Y:S02]  /*16f80*/  LOP3.LUT R5, R4, 0xff, RZ, 0xc0, !PT ;  /* 0x000000ff04057812 */ /* 0x000fe400078ec0ff */
[----:B------:R-:W-:Y:S02]  /*16f90*/  LEA.HI R3, R3, R193, RZ, 0x1c ;  /* 0x000000c103037211 */ /* 0x000fe400078fe0ff */
[----:B------:R-:W-:-:S02]  /*16fa0*/  LOP3.LUT R4, R34, 0xff, RZ, 0xc0, !PT ;  /* 0x000000ff22047812 */ /* 0x000fc400078ec0ff */
[----:B------:R-:W-:Y:S02]  /*16fb0*/  LOP3.LUT R9, R8, 0xff, RZ, 0xc0, !PT ;  /* 0x000000ff08097812 */ /* 0x000fe400078ec0ff */
[----:B0-----:R-:W-:Y:S02]  /*16fc0*/  PRMT R21, R5, 0x7604, R0 ;  /* 0x0000760405157816 */ /* 0x001fe40000000000 */
[----:B------:R-:W-:Y:S02]  /*16fd0*/  SHF.R.S32.HI R0, RZ, 0x1f, R3 ;  /* 0x0000001fff007819 */ /* 0x000fe40000011403 */
[----:B------:R-:W-:Y:S02]  /*16fe0*/  PRMT R25, R9, 0x7604, R4 ;  /* 0x0000760409197816 */ /* 0x000fe40000000004 */
[----:B------:R-:W-:Y:S01]  /*16ff0*/  LEA.HI R4, R0, R3, RZ, 0x2 ;  /* 0x0000000300047211 */ /* 0x000fe200078f10ff */
[----:B------:R-:W-:Y:S01]  /*17000*/  IMAD.SHL.U32 R3, R3, 0x10, RZ ;  /* 0x0000001003037824 */ /* 0x000fe200078e00ff */
[----:B------:R-:W-:-:S02]  /*17010*/  SHF.R.U32.HI R7, RZ, 0x8, R33 ;  /* 0x00000008ff077819 */ /* 0x000fc40000011621 */
[----:B------:R-:W-:Y:S02]  /*17020*/  SHF.L.U32 R4, R4, 0xb, RZ ;  /* 0x0000000b04047819 */ /* 0x000fe400000006ff */
        /* <DEDUP_REMOVED lines=10> */
[----:B------:R-:W-:-:S02]  /*170d0*/  SHF.R.U32.HI R6, RZ, 0x8, R35 ;  /* 0x00000008ff067819 */ /* 0x000fc40000011623 */
[----:B------:R-:W-:Y:S01]  /*170e0*/  PRMT R29, R8, 0x7604, R7 ;  /* 0x00007604081d7816 */ /* 0x000fe20000000007 */
        /* <DEDUP_REMOVED lines=8> */
[----:B------:R-:W-:Y:S02]  /*17170*/  SHF.R.U32.HI R31, RZ, 0x8, R15 ;  /* 0x00000008ff1f7819 */ /* 0x000fe4000001160f */
[----:B------:R-:W-:Y:S02]  /*17180*/  LOP3.LUT R27, R14, 0xff, RZ, 0xc0, !PT ;  /* 0x000000ff0e1b7812 */ /* 0x000fe400078ec0ff */
[----:B------:R-:W-:Y:S02]  /*17190*/  LOP3.LUT R28, R28, 0xff, RZ, 0xc0, !PT ;  /* 0x000000ff1c1c7812 */ /* 0x000fe400078ec0ff */
[----:B------:R-:W-:Y:S02]  /*171a0*/  LOP3.LUT R30, R15, 0xff, RZ, 0xc0, !PT ;  /* 0x000000ff0f1e7812 */ /* 0x000fe400078ec0ff */
[----:B------:R-:W-:-:S02]  /*171b0*/  LOP3.LUT R31, R31, 0xff, RZ, 0xc0, !PT ;  /* 0x000000ff1f1f7812 */ /* 0x000fc400078ec0ff */
[----:B------:R-:W-:Y:S02]  /*171c0*/  LOP3.LUT R26, R13, 0xff, RZ, 0xc0, !PT ;  /* 0x000000ff0d1a7812 */ /* 0x000fe400078ec0ff */
[----:B---3--:R-:W-:Y:S02]  /*171d0*/  PRMT R37, R28, 0x7604, R27 ;  /* 0x000076041c257816 */ /* 0x008fe4000000001b */
[----:B------:R-:W-:Y:S02]  /*171e0*/  PRMT R30, R31, 0x7604, R30 ;  /* 0x000076041f1e7816 */ /* 0x000fe4000000001e */
[----:B------:R-:W-:Y:S02]  /*171f0*/  SHF.R.U32.HI R27, RZ, 0x10, R35 ;  /* 0x00000010ff1b7819 */ /* 0x000fe40000011623 */
[----:B------:R-:W-:Y:S02]  /*17200*/  PRMT R26, R3, 0x7604, R26 ;  /* 0x00007604031a7816 */ /* 0x000fe4000000001a */
[----:B------:R-:W-:Y:S01]  /*17210*/  SHF.R.U32.HI R31, RZ, 0x10, R13 ;  /* 0x00000010ff1f7819 */ /* 0x000fe2000001160d */
[----:B------:R-:W-:Y:S01]  /*17220*/  IMAD.U32 R27, R27, 0x10000, RZ ;  /* 0x000100001b1b7824 */ /* 0x000fe200078e00ff */
[----:B------:R-:W-:-:S02]  /*17230*/  SHF.R.U32.HI R3, RZ, 0x10, R33 ;  /* 0x00000010ff037819 */ /* 0x000fc40000011621 */
[----:B----4-:R-:W-:Y:S01]  /*17240*/  SHF.R.U32.HI R39, RZ, 0x10, R15 ;  /* 0x00000010ff277819 */ /* 0x010fe2000001160f */
[----:B------:R-:W-:Y:S01]  /*17250*/  IMAD.U32 R31, R31, 0x10000, RZ ;  /* 0x000100001f1f7824 */ /* 0x000fe200078e00ff */
[----:B------:R-:W-:Y:S01]  /*17260*/  LOP3.LUT R27, R24, 0xff0000, R27, 0xf8, !PT ;  /* 0x00ff0000181b7812 */ /* 0x000fe200078ef81b */
[----:B------:R-:W-:Y:S01]  /*17270*/  IMAD.U32 R3, R3, 0x10000, RZ ;  /* 0x0001000003037824 */ /* 0x000fe200078e00ff */
        /* <DEDUP_REMOVED lines=13> */
[----:B------:R-:W-:Y:S02]  /*17350*/  F2FP.F16.E4M3.UNPACK_B R34, R33 ;  /* 0x00000021ff22723e */ /* 0x000fe400020006ff */
[----:B------:R-:W-:Y:S02]  /*17360*/  LOP3.LUT R37, R29, 0xff000000, R12, 0xf8, !PT ;  /* 0xff0000001d257812 */ /* 0x000fe400078ef80c */
[----:B------:R-:W-:Y:S02]  /*17370*/  LOP3.LUT R21, R21, 0xff0000, R32, 0xf8, !PT ;  /* 0x00ff000015157812 */ /* 0x000fe400078ef820 */
[----:B------:R-:W-:-:S02]  /*17380*/  LOP3.LUT R12, R3, 0xff000000, R14, 0xf8, !PT ;  /* 0xff000000030c7812 */ /* 0x000fc400078ef80e */
[----:B------:R-:W-:Y:S01]  /*17390*/  LOP3.LUT R40, R39, 0xff000000, R15, 0xf8, !PT ;  /* 0xff00000027287812 */ /* 0x000fe200078ef80f */
[--C-:B------:R-:W-:Y:S01]  /*173a0*/  HADD2.F32 R39, -RZ, R38.reuse.H0_H0 ;  /* 0x20000026ff277230 */ /* 0x100fe20000004100 */
[----:B------:R-:W-:Y:S01]  /*173b0*/  LOP3.LUT R32, R21, 0xff000000, R32, 0xf8, !PT ;  /* 0xff00000015207812 */ /* 0x000fe200078ef820 */
[----:B------:R-:W-:Y:S01]  /*173c0*/  HADD2.F32 R38, -RZ, R38.H1_H1 ;  /* 0x30000026ff267230 */ /* 0x000fe20000004100 */
[----:B------:R-:W-:Y:S02]  /*173d0*/  F2FP.F16.E4M3.UNPACK_B R28, R9.H1 ;  /* 0x00000009ff1c723e */ /* 0x000fe400030006ff */
[-C--:B------:R-:W-:Y:S02]  /*173e0*/  F2FP.F16.E4M3.UNPACK_B R30, R11.reuse ;  /* 0x0000000bff1e723e */ /* 0x080fe400020006ff */
[----:B------:R-:W-:Y:S02]  /*173f0*/  F2FP.F16.E4M3.UNPACK_B R31, R11.H1 ;  /* 0x0000000bff1f723e */ /* 0x000fe400030006ff */
[----:B------:R-:W-:-:S02]  /*17400*/  F2FP.F16.E4M3.UNPACK_B R11, R8 ;  /* 0x00000008ff0b723e */ /* 0x000fc400020006ff */
[----:B------:R-:W-:Y:S02]  /*17410*/  F2FP.F16.E4M3.UNPACK_B R26, R8.H1 ;  /* 0x00000008ff1a723e */ /* 0x000fe400030006ff */
[----:B------:R-:W-:Y:S02]  /*17420*/  F2FP.F16.E4M3.UNPACK_B R33, R33.H1 ;  /* 0x00000021ff21723e */ /* 0x000fe400030006ff */
[----:B------:R-:W-:Y:S01]  /*17430*/  F2FP.F16.E4M3.UNPACK_B R29, R10.H1 ;  /* 0x0000000aff1d723e */ /* 0x000fe200030006ff */
[----:B------:R-:W0:Y:S02]  /*17440*/  LDS.128 R4, [R51+0x14400] ;  /* 0x0144000033047984 */ /* 0x000e240000000c00 */
[-C--:B0-----:R-:W-:Y:S02]  /*17450*/  F2FP.F16.E4M3.UNPACK_B R24, R7.reuse ;  /* 0x00000007ff18723e */ /* 0x081fe400020006ff */
[----:B------:R-:W-:Y:S02]  /*17460*/  F2FP.F16.E4M3.UNPACK_B R25, R7.H1 ;  /* 0x00000007ff19723e */ /* 0x000fe400030006ff */
[----:B------:R-:W-:-:S02]  /*17470*/  F2FP.F16.E4M3.UNPACK_B R14, R5 ;  /* 0x00000005ff0e723e */ /* 0x000fc400020006ff */
[-C--:B------:R-:W-:Y:S02]  /*17480*/  F2FP.F16.E4M3.UNPACK_B R7, R4.reuse ;  /* 0x00000004ff07723e */ /* 0x080fe400020006ff */
[----:B------:R-:W-:Y:S01]  /*17490*/  F2FP.F16.E4M3.UNPACK_B R13, R4.H1 ;  /* 0x00000004ff0d723e */ /* 0x000fe200030006ff */
[--C-:B------:R-:W-:Y:S01]  /*174a0*/  HADD2.F32 R4, -RZ, R27.reuse.H0_H0 ;  /* 0x2000001bff047230 */ /* 0x100fe20000004100 */
[----:B------:R-:W-:Y:S01]  /*174b0*/  F2FP.F16.E4M3.UNPACK_B R15, R5.H1 ;  /* 0x00000005ff0f723e */ /* 0x000fe200030006ff */
[----:B------:R-:W-:Y:S01]  /*174c0*/  HADD2.F32 R5, -RZ, R34.H0_H0 ;  /* 0x20000022ff057230 */ /* 0x000fe20000004100 */
[-C--:B------:R-:W-:Y:S01]  /*174d0*/  F2FP.F16.E4M3.UNPACK_B R3, R6.reuse ;  /* 0x00000006ff03723e */ /* 0x080fe200020006ff */
[----:B------:R-:W-:Y:S01]  /*174e0*/  HADD2.F32 R27, -RZ, R27.H1_H1 ;  /* 0x3000001bff1b7230 */ /* 0x000fe20000004100 */
[----:B------:R-:W-:Y:S01]  /*174f0*/  F2FP.F16.E4M3.UNPACK_B R21, R6.H1 ;  /* 0x00000006ff15723e */ /* 0x000fe200030006ff */
[----:B------:R-:W-:Y:S02]  /*17500*/  HADD2.F32 R6, -RZ, R14.H0_H0 ;  /* 0x2000000eff067230 */ /* 0x000fe40000004100 */
[C---:B------:R-:W-:Y:S01]  /*17510*/  FMUL.FTZ R9, R4.reuse, R39 ;  /* 0x0000002704097220 */ /* 0x040fe20000410000 */
[----:B------:R-:W-:Y:S01]  /*17520*/  FMUL.FTZ R8, R4, R5 ;  /* 0x0000000504087220 */ /* 0x000fe20000410000 */
[----:B------:R-:W-:-:S02]  /*17530*/  HADD2.F32 R34, -RZ, R34.H1_H1 ;  /* 0x30000022ff227230 */ /* 0x000fc40000004100 */
[C---:B------:R-:W-:Y:S01]  /*17540*/  FMUL.FTZ R43, R27.reuse, R38 ;  /* 0x000000261b2b7220 */ /* 0x040fe20000410000 */
[C---:B------:R-:W-:Y:S01]  /*17550*/  FFMA.FTZ R5, R6.reuse, R5, -R9 ;  /* 0x0000000506057223 */ /* 0x040fe20000010809 */
[----:B------:R-:W-:Y:S01]  /*17560*/  FFMA.FTZ R9, R6, R39, R8 ;  /* 0x0000002706097223 */ /* 0x000fe20000010008 */
[----:B------:R-:W-:Y:S01]  /*17570*/  F2FP.F16.E4M3.UNPACK_B R39, R35.H1 ;  /* 0x00000023ff27723e */ /* 0x000fe200030006ff */
[----:B------:R-:W-:Y:S02]  /*17580*/  HADD2.F32 R6, -RZ, R28.H0_H0 ;  /* 0x2000001cff067230 */ /* 0x000fe40000004100 */
[----:B------:R-:W-:Y:S01]  /*17590*/  FMUL.FTZ R27, R27, R34 ;  /* 0x000000221b1b7220 */ /* 0x000fe20000410000 */
[----:B------:R-:W-:Y:S01]  /*175a0*/  HADD2.F32 R35, -RZ, R33.H0_H0 ;  /* 0x20000021ff237230 */ /* 0x000fe20000004100 */
[----:B------:R-:W-:Y:S01]  /*175b0*/  F2FP.F16.E4M3.UNPACK_B R4, R10 ;  /* 0x0000000aff04723e */ /* 0x000fe200020006ff */
[----:B------:R-:W-:Y:S02]  /*175c0*/  HADD2.F32 R41, -RZ, R39.H0_H0 ;  /* 0x20000027ff297230 */ /* 0x000fe40000004100 */
[----:B------:R-:W-:-:S02]  /*175d0*/  HADD2.F32 R14, -RZ, R14.H1_H1 ;  /* 0x3000000eff0e7230 */ /* 0x000fc40000004100 */
[C---:B------:R-:W-:Y:S01]  /*175e0*/  FMUL.FTZ R42, R6.reuse, R35 ;  /* 0x00000023062a7220 */ /* 0x040fe20000410000 */
[----:B------:R-:W-:Y:S02]  /*175f0*/  HADD2.F32 R10, -RZ, R15.H0_H0 ;  /* 0x2000000fff0a7230 */ /* 0x000fe40000004100 */
[-C--:B------:R-:W-:Y:S01]  /*17600*/  FMUL.FTZ R45, R6, R41.reuse ;  /* 0x00000029062d7220 */ /* 0x080fe20000410000 */
[----:B------:R-:W-:Y:S02]  /*17610*/  HADD2.F32 R39, -RZ, R39.H1_H1 ;  /* 0x30000027ff277230 */ /* 0x000fe40000004100 */
[C---:B------:R-:W-:Y:S01]  /*17620*/  FFMA.FTZ R6, R14.reuse, R34, -R43 ;  /* 0x000000220e067223 */ /* 0x040fe2000001082b */
[----:B------:R-:W-:Y:S01]  /*17630*/  FFMA.FTZ R8, R14, R38, R27 ;  /* 0x000000260e087223 */ /* 0x000fe2000001001b */
[----:B------:R-:W-:Y:S01]  /*17640*/  F2FP.F16.E4M3.UNPACK_B R34, R40 ;  /* 0x00000028ff22723e */ /* 0x000fe200020006ff */
[----:B------:R-:W-:Y:S01]  /*17650*/  FFMA.FTZ R42, R10, R41, R42 ;  /* 0x000000290a2a7223 */ /* 0x000fe2000001002a */
[----:B------:R-:W-:Y:S01]  /*17660*/  F2FP.F16.E4M3.UNPACK_B R27, R36 ;  /* 0x00000024ff1b723e */ /* 0x000fe200020006ff */
[----:B------:R-:W-:-:S02]  /*17670*/  HADD2.F32 R28, -RZ, R28.H1_H1 ;  /* 0x3000001cff1c7230 */ /* 0x000fc40000004100 */
[----:B------:R-:W-:Y:S01]  /*17680*/  FFMA.FTZ R45, R10, R35, -R45 ;  /* 0x000000230a2d7223 */ /* 0x000fe2000001082d */
[----:B------:R-:W-:Y:S01]  /*17690*/  HADD2.F32 R41, -RZ, R34.H0_H0 ;  /* 0x20000022ff297230 */ /* 0x000fe20000004100 */
[----:B------:R-:W-:Y:S01]  /*176a0*/  F2FP.F16.E4M3.UNPACK_B R40, R40.H1 ;  /* 0x00000028ff28723e */ /* 0x000fe200030006ff */
[----:B------:R-:W-:Y:S02]  /*176b0*/  HADD2.F32 R14, -RZ, R30.H0_H0 ;  /* 0x2000001eff0e7230 */ /* 0x000fe40000004100 */
[----:B------:R-:W-:Y:S01]  /*176c0*/  FMUL.FTZ R38, R28, R39 ;  /* 0x000000271c267220 */ /* 0x000fe20000410000 */
[----:B------:R-:W-:Y:S01]  /*176d0*/  HADD2.F32 R35, -RZ, R27.H0_H0 ;  /* 0x2000001bff237230 */ /* 0x000fe20000004100 */
[----:B------:R-:W-:Y:S01]  /*176e0*/  F2FP.F16.E4M3.UNPACK_B R36, R36.H1 ;  /* 0x00000024ff24723e */ /* 0x000fe200030006ff */
[----:B------:R-:W-:Y:S02]  /*176f0*/  HADD2.F32 R33, -RZ, R33.H1_H1 ;  /* 0x30000021ff217230 */ /* 0x000fe40000004100 */
[----:B------:R-:W-:Y:S01]  /*17700*/  FMUL.FTZ R43, R14, R41 ;  /* 0x000000290e2b7220 */ /* 0x000fe20000410000 */
[----:B------:R-:W-:-:S02]  /*17710*/  HADD2.F32 R15, -RZ, R15.H1_H1 ;  /* 0x3000000fff0f7230 */ /* 0x000fc40000004100 */
[----:B------:R-:W-:Y:S01]  /*17720*/  FMUL.FTZ R14, R14, R35 ;  /* 0x000000230e0e7220 */ /* 0x000fe20000410000 */
[----:B------:R-:W-:Y:S02]  /*17730*/  HADD2.F32 R10, -RZ, R24.H0_H0 ;  /* 0x20000018ff0a7230 */ /* 0x000fe40000004100 */
[-C--:B------:R-:W-:Y:S01]  /*17740*/  FMUL.FTZ R28, R28, R33.reuse ;  /* 0x000000211c1c7220 */ /* 0x080fe20000410000 */
[----:B------:R-:W-:Y:S02]  /*17750*/  HADD2.F32 R30, -RZ, R30.H1_H1 ;  /* 0x3000001eff1e7230 */ /* 0x000fe40000004100 */
[----:B------:R-:W-:Y:S01]  /*17760*/  FFMA.FTZ R38, R15, R33, -R38 ;  /* 0x000000210f267223 */ /* 0x000fe20000010826 */
[----:B------:R-:W-:Y:S02]  /*17770*/  HADD2.F32 R33, -RZ, R34.H1_H1 ;  /* 0x30000022ff217230 */ /* 0x000fe40000004100 */
[C---:B------:R-:W-:Y:S01]  /*17780*/  FFMA.FTZ R43, R10.reuse, R35, -R43 ;  /* 0x000000230a2b7223 */ /* 0x040fe2000001082b */
[----:B------:R-:W-:Y:S01]  /*17790*/  FFMA.FTZ R41, R10, R41, R14 ;  /* 0x000000290a297223 */ /* 0x000fe2000001000e */
[----:B------:R-:W-:-:S02]  /*177a0*/  HADD2.F32 R27, -RZ, R27.H1_H1 ;  /* 0x3000001bff1b7230 */ /* 0x000fc40000004100 */
[----:B------:R-:W-:Y:S01]  /*177b0*/  FFMA.FTZ R39, R15, R39, R28 ;  /* 0x000000270f277223 */ /* 0x000fe2000001001c */
[----:B------:R-:W-:Y:S02]  /*177c0*/  HADD2.F32 R35, -RZ, R40.H0_H0 ;  /* 0x20000028ff237230 */ /* 0x000fe40000004100 */
[C---:B------:R-:W-:Y:S01]  /*177d0*/  FMUL.FTZ R47, R30.reuse, R33 ;  /* 0x000000211e2f7220 */ /* 0x040fe20000410000 */
[----:B------:R-:W-:Y:S02]  /*177e0*/  HADD2.F32 R14, -RZ, R31.H0_H0 ;  /* 0x2000001fff0e7230 */ /* 0x000fe40000004100 */
[----:B------:R-:W-:Y:S01]  /*177f0*/  FMUL.FTZ R30, R30, R27 ;  /* 0x0000001b1e1e7220 */ /* 0x000fe20000410000 */
[----:B------:R-:W-:Y:S01]  /*17800*/  HADD2.F32 R24, -RZ, R24.H1_H1 ;  /* 0x30000018ff187230 */ /* 0x000fe20000004100 */
[----:B------:R-:W-:Y:S01]  /*17810*/  F2FP.SATFINITE.E4M3.F32.PACK_AB_MERGE_C R38, R38, R45, RZ ;  /* 0x0000002d2626723e */ /* 0x000fe200048070ff */
[----:B------:R-:W-:Y:S02]  /*17820*/  HADD2.F32 R15, -RZ, R36.H0_H0 ;  /* 0x20000024ff0f7230 */ /* 0x000fe40000004100 */
[----:B------:R-:W-:Y:S01]  /*17830*/  FMUL.FTZ R49, R14, R35 ;  /* 0x000000230e317220 */ /* 0x000fe20000410000 */
[----:B------:R-:W-:-:S02]  /*17840*/  HADD2.F32 R10, -RZ, R25.H0_H0 ;  /* 0x20000019ff0a7230 */ /* 0x000fc40000004100 */
[C---:B------:R-:W-:Y:S01]  /*17850*/  FFMA.FTZ R46, R24.reuse, R27, -R47 ;  /* 0x0000001b182e7223 */ /* 0x040fe2000001082f */
[----:B------:R-:W-:Y:S01]  /*17860*/  FFMA.FTZ R48, R24, R33, R30 ;  /* 0x0000002118307223 */ /* 0x000fe2000001001e */
[----:B------:R-:W-:Y:S01]  /*17870*/  FMUL.FTZ R14, R14, R15 ;  /* 0x0000000f0e0e7220 */ /* 0x000fe20000410000 */
[----:B------:R-:W-:Y:S01]  /*17880*/  F2FP.F16.E4M3.UNPACK_B R24, R37.H1 ;  /* 0x00000025ff18723e */ /* 0x000fe200030006ff */
[C---:B------:R-:W-:Y:S01]  /*17890*/  FFMA.FTZ R49, R10.reuse, R15, -R49 ;  /* 0x0000000f0a317223 */ /* 0x040fe20000010831 */
[-C--:B------:R-:W-:Y:S01]  /*178a0*/  F2FP.F16.E4M3.UNPACK_B R15, R32.reuse.H1 ;  /* 0x00000020ff0f723e */ /* 0x080fe200030006ff */
[----:B------:R-:W-:Y:S01]  /*178b0*/  FFMA.FTZ R47, R10, R35, R14 ;  /* 0x000000230a2f7223 */ /* 0x000fe2000001000e */
[----:B------:R-:W-:Y:S01]  /*178c0*/  HADD2.F32 R36, -RZ, R36.H1_H1 ;  /* 0x30000024ff247230 */ /* 0x000fe20000004100 */
[----:B------:R-:W-:Y:S01]  /*178d0*/  F2FP.F16.E4M3.UNPACK_B R37, R37 ;  /* 0x00000025ff25723e */ /* 0x000fe200020006ff */
[----:B------:R-:W-:Y:S01]  /*178e0*/  HADD2.F32 R40, -RZ, R40.H1_H1 ;  /* 0x30000028ff287230 */ /* 0x000fe20000004100 */
[----:B------:R-:W-:Y:S01]  /*178f0*/  F2FP.F16.E4M3.UNPACK_B R32, R32 ;  /* 0x00000020ff20723e */ /* 0x000fe200020006ff */
[----:B------:R-:W-:Y:S01]  /*17900*/  HADD2.F32 R31, -RZ, R31.H1_H1 ;  /* 0x3000001fff1f7230 */ /* 0x000fe20000004100 */
[----:B------:R-:W-:Y:S01]  /*17910*/  F2FP.SATFINITE.E4M3.F32.PACK_AB_MERGE_C R39, R39, R42, RZ ;  /* 0x0000002a2727723e */ /* 0x000fe200048070ff */
[----:B------:R-:W-:Y:S01]  /*17920*/  HADD2.F32 R33, -RZ, R24.H0_H0 ;  /* 0x20000018ff217230 */ /* 0x000fe20000004100 */
[----:B------:R-:W-:Y:S01]  /*17930*/  F2FP.SATFINITE.E4M3.F32.PACK_AB_MERGE_C R5, R6, R5, R38 ;  /* 0x000000050605723e */ /* 0x000fe20004807026 */
        /* <DEDUP_REMOVED lines=12> */
[----:B------:R-:W-:Y:S02]  /*17a00*/  HADD2.F32 R15, -RZ, R15.H1_H1 ;  /* 0x3000000fff0f7230 */ /* 0x000fe40000004100 */
[C---:B------:R-:W-:Y:S01]  /*17a10*/  FFMA.FTZ R50, R25.reuse, R36, -R28 ;  /* 0x0000002419327223 */ /* 0x040fe2000001081c */
[----:B------:R-:W-:Y:S02]  /*17a20*/  HADD2.F32 R13, -RZ, R13.H1_H1 ;  /* 0x3000000dff0d7230 */ /* 0x000fe40000004100 */
[----:B------:R-:W-:Y:S01]  /*17a30*/  FFMA.FTZ R40, R25, R40, R35 ;  /* 0x0000002819287223 */ /* 0x000fe20000010023 */
[C---:B------:R-:W-:Y:S01]  /*17a40*/  FMUL.FTZ R10, R26.reuse, R24 ;  /* 0x000000181a0a7220 */ /* 0x040fe20000410000 */
[----:B------:R-:W-:Y:S01]  /*17a50*/  FMUL.FTZ R27, R26, R15 ;  /* 0x0000000f1a1b7220 */ /* 0x000fe20000410000 */
[----:B------:R-:W-:Y:S01]  /*17a60*/  HADD2.F32 R25, -RZ, R37.H0_H0 ;  /* 0x20000025ff197230 */ /* 0x000fe20000004100 */
[----:B------:R-:W-:Y:S01]  /*17a70*/  F2FP.SATFINITE.E4M3.F32.PACK_AB_MERGE_C R9, R8, R9, R39 ;  /* 0x000000090809723e */ /* 0x000fe20004807027 */
[----:B------:R-:W-:-:S02]  /*17a80*/  HADD2.F32 R14, -RZ, R11.H0_H0 ;  /* 0x2000000bff0e7230 */ /* 0x000fc40000004100 */
[C---:B------:R-:W-:Y:S01]  /*17a90*/  FFMA.FTZ R35, R13.reuse, R15, -R10 ;  /* 0x0000000f0d237223 */ /* 0x040fe2000001080a */
[----:B------:R-:W-:Y:S01]  /*17aa0*/  FFMA.FTZ R34, R13, R24, R27 ;  /* 0x000000180d227223 */ /* 0x000fe2000001001b */
[----:B------:R-:W-:Y:S02]  /*17ab0*/  HADD2.F32 R13, -RZ, R32.H0_H0 ;  /* 0x20000020ff0d7230 */ /* 0x000fe40000004100 */
        /* <DEDUP_REMOVED lines=8> */
[----:B------:R-:W-:Y:S02]  /*17b40*/  HADD2.F32 R7, -RZ, R7.H1_H1 ;  /* 0x30000007ff077230 */ /* 0x000fe40000004100 */
[C---:B------:R-:W-:Y:S01]  /*17b50*/  FMUL.FTZ R14, R11.reuse, R24 ;  /* 0x000000180b0e7220 */ /* 0x040fe20000410000 */
        /* <DEDUP_REMOVED lines=18> */
[----:B------:R-:W-:Y:S01]  /*17c80*/  FMUL.FTZ R36, R29, R24 ;  /* 0x000000181d247220 */ /* 0x000fe20000410000 */
[----:B------:R-:W-:Y:S01]  /*17c90*/  FFMA.FTZ R25, R7, R25, R10 ;  /* 0x0000001907197223 */ /* 0x000fe2000001000a */
[-C--:B------:R-:W-:Y:S01]  /*17ca0*/  FMUL.FTZ R11, R29, R14.reuse ;  /* 0x0000000e1d0b7220 */ /* 0x080fe20000410000 */
[----:B------:R-:W-:Y:S02]  /*17cb0*/  HADD2.F32 R13, -RZ, R12.H0_H0 ;  /* 0x2000000cff0d7230 */ /* 0x000fe40000004100 */
[C---:B------:R-:W-:Y:S01]  /*17cc0*/  FFMA.FTZ R29, R21.reuse, R14, -R36 ;  /* 0x0000000e151d7223 */ /* 0x040fe20000010824 */
[----:B------:R-:W-:Y:S02]  /*17cd0*/  HADD2.F32 R7, -RZ, R4.H0_H0 ;  /* 0x20000004ff077230 */ /* 0x000fe40000004100 */
[----:B------:R-:W-:Y:S01]  /*17ce0*/  FFMA.FTZ R36, R21, R24, R11 ;  /* 0x0000001815247223 */ /* 0x000fe2000001000b */
[----:B------:R-:W-:Y:S01]  /*17cf0*/  HADD2.F32 R11, -RZ, R20.H0_H0 ;  /* 0x20000014ff0b7230 */ /* 0x000fe20000004100 */
[----:B------:R-:W-:Y:S01]  /*17d00*/  F2FP.SATFINITE.E4M3.F32.PACK_AB_MERGE_C R33, R34, R33, RZ ;  /* 0x000000212221723e */ /* 0x000fe200048070ff */
[----:B------:R-:W-:-:S02]  /*17d10*/  HADD2.F32 R12, -RZ, R12.H1_H1 ;  /* 0x3000000cff0c7230 */ /* 0x000fc40000004100 */
[C---:B------:R-:W-:Y:S01]  /*17d20*/  FMUL.FTZ R15, R7.reuse, R13 ;  /* 0x0000000d070f7220 */ /* 0x040fe20000410000 */
[----:B------:R-:W-:Y:S02]  /*17d30*/  HADD2.F32 R10, -RZ, R4.H1_H1 ;  /* 0x30000004ff0a7230 */ /* 0x000fe40000004100 */
[----:B------:R-:W-:Y:S01]  /*17d40*/  FMUL.FTZ R14, R7, R11 ;  /* 0x0000000b070e7220 */ /* 0x000fe20000410000 */
[----:B------:R-:W-:Y:S01]  /*17d50*/  HADD2.F32 R20, -RZ, R20.H1_H1 ;  /* 0x30000014ff147230 */ /* 0x000fe20000004100 */
[----:B------:R-:W-:Y:S01]  /*17d60*/  F2FP.SATFINITE.E4M3.F32.PACK_AB_MERGE_C R29, R29, R32, RZ ;  /* 0x000000201d1d723e */ /* 0x000fe200048070ff */
[--C-:B------:R-:W-:Y:S02]  /*17d70*/  HADD2.F32 R4, -RZ, R3.reuse.H0_H0 ;  /* 0x20000003ff047230 */ /* 0x100fe40000004100 */
[C---:B------:R-:W-:Y:S01]  /*17d80*/  FMUL.FTZ R24, R10.reuse, R12 ;  /* 0x0000000c0a187220 */ /* 0x040fe20000410000 */
[----:B------:R-:W-:Y:S02]  /*17d90*/  HADD2.F32 R3, -RZ, R3.H1_H1 ;  /* 0x30000003ff037230 */ /* 0x000fe40000004100 */
[-C--:B------:R-:W-:Y:S01]  /*17da0*/  FMUL.FTZ R7, R10, R20.reuse ;  /* 0x000000140a077220 */ /* 0x080fe20000410000 */
[----:B------:R-:W-:Y:S01]  /*17db0*/  F2FP.SATFINITE.E4M3.F32.PACK_AB_MERGE_C R25, R36, R25, RZ ;  /* 0x000000192419723e */ /* 0x000fe200048070ff */
        /* <DEDUP_REMOVED lines=12> */
[----:B------:R0:W-:Y:S01]  /*17e80*/  STS.128 [R51+0x14400], R4 ;  /* 0x0144000433007388 */ /* 0x0001e20000000c00 */
[----:B------:R-:W-:-:S05]  /*17e90*/  F2FP.SATFINITE.E4M3.F32.PACK_AB_MERGE_C R10, R3, R10, R25 ;  /* 0x0000000a030a723e */ /* 0x000fca0004807019 */
[----:B------:R0:W-:Y:S02]  /*17ea0*/  STS.128 [R0+0x14400], R8 ;  /* 0x0144000800007388 */ /* 0x0001e40000000c00 */
.L_x_2816:
[----:B------:R-:W-:Y:S05]  /*17eb0*/  BSYNC B0 ;  /* 0x0000000000007941 */ /* 0x000fea0003800000 */
.L_x_2809:
        /* <DEDUP_REMOVED lines=8> */
.L_x_2807:
[----:B0-2---:R-:W-:-:S05]  /*17f40*/  IMAD.U32 R0, RZ, RZ, UR48 ;  /* 0x00000030ff007e24 */ /* 0x005fca000f8e00ff */
[----:B------:R-:W-:-:S13]  /*17f50*/  ISETP.NE.AND P0, PT, R0, 0x3, PT ;  /* 0x000000030000780c */ /* 0x000fda0003f05270 */
[----:B------:R-:W-:Y:S05]  /*17f60*/  @!P0 BRA `(.L_x_2836) ;  /* 0x0000000000048947 */ /* 0x000fea0003800000 */
[----:B------:R-:W-:Y:S01]  /*17f70*/  BPT.TRAP 0x1 ;  /* 0x000000040000795c */ /* 0x000fe20000300000 */
.L_x_2836:
[----:B------:R-:W-:Y:S02]  /*17f80*/  LEA R0, R23, R18, 0x3 ;  /* 0x0000001217007211 */ /* 0x000fe400078e18ff */
[----:B-1----:R-:W-:-:S04]  /*17f90*/  SHF.L.U32 R3, R194, 0x1f, RZ ;  /* 0x0000001fc2037819 */ /* 0x002fc800000006ff */
[----:B------:R0:W1:Y:S01]  /*17fa0*/  SYNCS.PHASECHK.TRANS64.TRYWAIT P1, [R0+URZ+0x29830], R3 ;  /* 0x02983003000075a7 */ /* 0x000062000802017f */
[----:B------:R-:W-:Y:S05]  /*17fb0*/  @!P0 BRA `(.L_x_2837) ;  /* 0x0000000000048947 */ /* 0x000fea0003800000 */
[----:B------:R-:W-:Y:S01]  /*17fc0*/  BPT.TRAP 0x1 ;  /* 0x000000040000795c */ /* 0x000fe20000300000 */
.L_x_2837:
[----:B-1----:R-:W-:Y:S05]  /*17fd0*/  @P1 BRA `(.L_x_2838) ;  /* 0x0000000000081947 */ /* 0x002fea0003800000 */
[----:B------:R-:W1:Y:S02]  /*17fe0*/  SYNCS.PHASECHK.TRANS64.TRYWAIT P1, [R0+URZ+0x29830], R3 ;  /* 0x02983003000075a7 */ /* 0x000e64000802017f */
[----:B-1----:R-:W-:Y:S05]  /*17ff0*/  @!P1 BRA `(.L_x_2839) ;  /* 0x0000018c00f49947 */ /* 0x002fea0003800000 */
.L_x_2838:
[----:B------:R-:W-:Y:S05]  /*18000*/  WARPSYNC.ALL ;  /* 0x0000000000007948 */ /* 0x000fea0003800000 */
[----:B01----:R-:W-:Y:S01]  /*18010*/  VIADD R3, R18, 0x1a400 ;  /* 0x0001a40012037836 */ /* 0x003fe20000000000 */
[----:B------:R-:W-:Y:S01]  /*18020*/  R2UR UR24, R44 ;  /* 0x000000002c1872ca */ /* 0x000fe200000e0000 */
[----:B-----5:R-:W-:Y:S01]  /*18030*/  IMAD.MOV.U32 R5, RZ, RZ, -0x7fffffe0 ;  /* 0x80000020ff057424 */ /* 0x020fe200078e00ff */
[----:B------:R-:W-:Y:S01]  /*18040*/  WARPGROUP.ARRIVE ;  /* 0x00000000000079c5 */ /* 0x000fe20000000000 */
[----:B------:R-:W-:Y:S01]  /*18050*/  UMOV UR25, 0x80000020 ;  /* 0x8000002000197882 */ /* 0x000fe20000000000 */
[----:B------:R-:W-:Y:S01]  /*18060*/  SHF.R.U32.HI R3, RZ, 0x4, R3 ;  /* 0x00000004ff037819 */ /* 0x000fe20000011603 */
[----:B------:R-:W-:Y:S01]  /*18070*/  IMAD.MOV.U32 R7, RZ, RZ, -0x7fffffe0 ;  /* 0x80000020ff077424 */ /* 0x000fe200078e00ff */
[----:B------:R-:W-:Y:S01]  /*18080*/  R2UR UR27, R5 ;  /* 0x00000000051b72ca */ /* 0x000fe200000e0000 */
[----:B------:R-:W-:Y:S01]  /*18090*/  UMOV UR5, UR25 ;  /* 0x0000001900057c82 */ /* 0x000fe20008000000 */
[----:B------:R-:W-:Y:S01]  /*180a0*/  LOP3.LUT R3, R3, 0x3fff, RZ, 0xc0, !PT ;  /* 0x00003fff03037812 */ /* 0x000fe200078ec0ff */
[----:B------:R-:W-:Y:S01]  /*180b0*/  UMOV UR9, UR25 ;  /* 0x0000001900097c82 */ /* 0x000fe20008000000 */
[----:B------:R-:W-:Y:S01]  /*180c0*/  R2UR UR7, R7 ;  /* 0x00000000070772ca */ /* 0x000fe200000e0000 */
[----:B------:R-:W-:Y:S01]  /*180d0*/  UMOV UR13, UR25 ;  /* 0x00000019000d7c82 */ /* 0x000fe20008000000 */
[----:B----4-:R-:W-:Y:S01]  /*180e0*/  LOP3.LUT R14, R3, 0x10000, RZ, 0xfc, !PT ;  /* 0x00010000030e7812 */ /* 0x010fe200078efcff */
[----:B------:R-:W-:Y:S01]  /*180f0*/  ULOP3.LUT UR24, UR24, 0x10000, URZ, 0xfc, !UPT ;  /* 0x0001000018187892 */ /* 0x000fe2000f8efc3f */
[----:B------:R-:W-:Y:S01]  /*18100*/  MOV R9, 0x80000020 ;  /* 0x8000002000097802 */ /* 0x000fe20000000f00 */
[----:B------:R-:W-:Y:S01]  /*18110*/  UMOV UR17, UR25 ;  /* 0x0000001900117c82 */ /* 0x000fe20008000000 */
[----:B------:R-:W-:Y:S01]  /*18120*/  R2UR UR15, R7 ;  /* 0x00000000070f72ca */ /* 0x000fe200000e0000 */
[----:B---3--:R-:W-:Y:S01]  /*18130*/  IMAD R4, R23, 0x780, R14 ;  /* 0x0000078017047824 */ /* 0x008fe200078e020e */
[C---:B------:R-:W-:Y:S01]  /*18140*/  R2UR UR11, R9.reuse ;  /* 0x00000000090b72ca */ /* 0x040fe200000e0000 */
[----:B------:R-:W-:Y:S01]  /*18150*/  IMAD.MOV.U32 R7, RZ, RZ, -0x7fffffe0 ;  /* 0x80000020ff077424 */ /* 0x000fe200078e00ff */
[----:B------:R-:W-:Y:S01]  /*18160*/  UMOV UR4, UR24 ;  /* 0x0000001800047c82 */ /* 0x000fe20008000000 */
[C---:B------:R-:W-:Y:S01]  /*18170*/  VIADD R6, R4.reuse, 0x80 ;  /* 0x0000008004067836 */ /* 0x040fe20000000000 */
[C---:B------:R-:W-:Y:S01]  /*18180*/  R2UR UR26, R4.reuse ;  /* 0x00000000041a72ca */ /* 0x040fe200000e0000 */
[----:B------:R-:W-:Y:S01]  /*18190*/  VIADD R8, R4, 0x100 ;  /* 0x0000010004087836 */ /* 0x000fe20000000000 */
[----:B------:R-:W-:Y:S01]  /*181a0*/  UMOV UR8, UR24 ;  /* 0x0000001800087c82 */ /* 0x000fe20008000000 */
[----:B------:R-:W-:Y:S01]  /*181b0*/  UMOV UR12, UR24 ;  /* 0x00000018000c7c82 */ /* 0x000fe20008000000 */
[----:B------:R-:W-:Y:S01]  /*181c0*/  R2UR UR6, R6 ;  /* 0x00000000060672ca */ /* 0x000fe200000e0000 */
[----:B------:R-:W-:Y:S01]  /*181d0*/  VIADD R6, R4, 0x180 ;  /* 0x0000018004067836 */ /* 0x000fe20000000000 */
[----:B------:R-:W-:Y:S01]  /*181e0*/  R2UR UR10, R8 ;  /* 0x00000000080a72ca */ /* 0x000fe200000e0000 */
[----:B------:R-:W-:Y:S01]  /*181f0*/  VIADD R8, R4, 0x200 ;  /* 0x0000020004087836 */ /* 0x000fe20000000000 */
[----:B------:R-:W-:Y:S01]  /*18200*/  R2UR UR19, R9 ;  /* 0x00000000091372ca */ /* 0x000fe200000e0000 */
[----:B------:R-:W-:Y:S01]  /*18210*/  UMOV UR16, UR24 ;  /* 0x0000001800107c82 */ /* 0x000fe20008000000 */
[----:B------:R-:W-:Y:S01]  /*18220*/  R2UR UR14, R6 ;  /* 0x00000000060e72ca */ /* 0x000fe200000e0000 */
[----:B------:R-:W-:Y:S01]  /*18230*/  VIADD R6, R4, 0x2 ;  /* 0x0000000204067836 */ /* 0x000fe20000000000 */
[----:B------:R-:W-:Y:S01]  /*18240*/  R2UR UR18, R8 ;  /* 0x00000000081272ca */ /* 0x000fe200000e0000 */
[----:B------:R-:W-:Y:S01]  /*18250*/  QGMMA.64x32x32.F32.E4M3.E4M3 R88, gdesc[UR24], RZ, !UPT, gsb0 ;  /* 0x00600000185879f3 */ /* 0x000fe2000c0008ff */
[----:B------:R-:W-:-:S02]  /*18260*/  VIADD R8, R4, 0x82 ;  /* 0x0000008204087836 */ /* 0x000fc40000000000 */
[----:B------:R-:W-:Y:S02]  /*18270*/  IMAD.MOV.U32 R9, RZ, RZ, -0x7fffffe0 ;  /* 0x80000020ff097424 */ /* 0x000fe400078e00ff */
[----:B------:R-:W-:Y:S02]  /*18280*/  VIADD R10, R4, 0x102 ;  /* 0x00000102040a7836 */ /* 0x000fe40000000000 */
[----:B------:R-:W-:Y:S02]  /*18290*/  IMAD.MOV.U32 R11, RZ, RZ, -0x7fffffe0 ;  /* 0x80000020ff0b7424 */ /* 0x000fe400078e00ff */
[----:B------:R-:W-:-:S05]  /*182a0*/  IMAD.MOV.U32 R5, RZ, RZ, -0x7fffffe0 ;  /* 0x80000020ff057424 */ /* 0x000fca00078e00ff */
[----:B------:R-:W-:Y:S01]  /*182b0*/  R2UR UR47, R5 ;  /* 0x00000000052f72ca */ /* 0x000fe200000e0000 */
[----:B------:R-:W-:Y:S02]  /*182c0*/  WARPGROUP.DEPBAR.LE gsb0, 0x0 ;  /* 0x00008000000079c5 */ /* 0x000fe40000010000 */
[----:B------:R-:W-:-:S06]  /*182d0*/  WARPGROUP.ARRIVE ;  /* 0x00000000000079c5 */ /* 0x000fcc0000000000 */
[----:B------:R-:W-:Y:S01]  /*182e0*/  QGMMA.64x32x32.F32.E4M3.E4M3 R72, gdesc[UR4], RZ, !UPT, gsb0 ;  /* 0x00600000044879f3 */ /* 0x000fe2000c0008ff */
[----:B------:R-:W-:Y:S01]  /*182f0*/  R2UR UR6, R6 ;  /* 0x00000000060672ca */ /* 0x000fe200000e0000 */
[----:B------:R-:W-:Y:S01]  /*18300*/  UIADD3 UR4, UR24, 0x2, URZ ;  /* 0x0000000218047890 */ /* 0x000fe2000fffe03f */
[----:B------:R-:W-:Y:S01]  /*18310*/  R2UR UR7, R7 ;  /* 0x00000000070772ca */ /* 0x000fe200000e0000 */
[----:B------:R-:W-:Y:S01]  /*18320*/  UMOV UR5, 0x80000020 ;  /* 0x8000002000057882 */ /* 0x000fe20000000000 */
[----:B------:R-:W-:Y:S01]  /*18330*/  IMAD.MOV.U32 R7, RZ, RZ, -0x7fffffe0 ;  /* 0x80000020ff077424 */ /* 0x000fe200078e00ff */
[----:B------:R-:W-:Y:S01]  /*18340*/  IADD3 R6, R4, 0x182, RZ ;  /* 0x0000018204067810 */ /* 0x000fe20007ffe0ff */
[----:B------:R-:W-:Y:S02]  /*18350*/  UMOV UR21, UR5 ;  /* 0x0000000500157c82 */ /* 0x000fe40008000000 */
[----:B------:R-:W-:Y:S01]  /*18360*/  UMOV UR20, UR4 ;  /* 0x0000000400147c82 */ /* 0x000fe20008000000 */
[----:B------:R-:W-:-:S02]  /*18370*/  WARPGROUP.DEPBAR.LE gsb0, 0x0 ;  /* 0x00008000000079c5 */ /* 0x000fc40000010000 */
[----:B------:R-:W-:-:S06]  /*18380*/  WARPGROUP.ARRIVE ;  /* 0x00000000000079c5 */ /* 0x000fcc0000000000 */
[----:B------:R-:W-:Y:S01]  /*18390*/  QGMMA.64x32x32.F32.E4M3.E4M3 R56, gdesc[UR8], RZ, !UPT, gsb0 ;  /* 0x00600000083879f3 */ /* 0x000fe2000c0008ff */
[----:B------:R-:W-:Y:S01]  /*183a0*/  R2UR UR10, R8 ;  /* 0x00000000080a72ca */ /* 0x000fe200000e0000 */
[----:B------:R-:W-:Y:S01]  /*183b0*/  UMOV UR8, UR4 ;  /* 0x0000000400087c82 */ /* 0x000fe20008000000 */
[----:B------:R-:W-:Y:S01]  /*183c0*/  R2UR UR11, R9 ;  /* 0x00000000090b72ca */ /* 0x000fe200000e0000 */
[----:B------:R-:W-:Y:S01]  /*183d0*/  UMOV UR9, UR5 ;  /* 0x0000000500097c82 */ /* 0x000fe20008000000 */
[----:B------:R-:W-:Y:S02]  /*183e0*/  VIADD R8, R4, 0x202 ;  /* 0x0000020204087836 */ /* 0x000fe40000000000 */
[----:B------:R-:W-:-:S03]  /*183f0*/  IMAD.MOV.U32 R9, RZ, RZ, -0x7fffffe0 ;  /* 0x80000020ff097424 */ /* 0x000fc600078e00ff */
[----:B------:R-:W-:Y:S01]  /*18400*/  R2UR UR22, R8 ;  /* 0x00000000081672ca */ /* 0x000fe200000e0000 */
[----:B------:R-:W-:Y:S01]  /*18410*/  VIADD R8, R4, 0x300 ;  /* 0x0000030004087836 */ /* 0x000fe20000000000 */
[----:B------:R-:W-:Y:S01]  /*18420*/  R2UR UR23, R9 ;  /* 0x00000000091772ca */ /* 0x000fe200000e0000 */
[----:B------:R-:W-:Y:S01]  /*18430*/  IMAD.MOV.U32 R9, RZ, RZ, -0x7fffffe0 ;  /* 0x80000020ff097424 */ /* 0x000fe200078e00ff */
        /* <DEDUP_REMOVED lines=53> */
[----:B------:R-:W-:Y:S01]  /*18790*/  MOV R11, 0x80000020 ;  /* 0x80000020000b7802 */ /* 0x000fe20000000f00 */
        /* <DEDUP_REMOVED lines=154> */
.L_x_2840:
[----:B------:R-:W0:Y:S01]  /*19140*/  LDC R3, c[0x0][0x448] ;  /* 0x00011200ff037b82 */ /* 0x000e220000000800 */
[----:B------:R-:W-:Y:S01]  /*19150*/  IMAD.IADD R106, R219, 0x1, R214 ;  /* 0x00000001db6a7824 */ /* 0x000fe200078e02d6 */
[----:B------:R-:W-:Y:S01]  /*19160*/  LOP3.LUT R22, R22, 0xfffffff7, RZ, 0xc0, !PT ;  /* 0xfffffff716167812 */ /* 0x000fe200078ec0ff */
[----:B------:R-:W-:Y:S02]  /*19170*/  IMAD R5, R104, -0xa0, R217 ;  /* 0xffffff6068057824 */ /* 0x000fe400078e02d9 */
[----:B------:R-:W-:-:S03]  /*19180*/  VIADD R0, R0, 0x29840 ;  /* 0x0002984000007836 */ /* 0x000fc60000000000 */
[----:B------:R-:W-:Y:S02]  /*19190*/  IADD3 R20, -R216, 0xa0, R5 ;  /* 0x000000a0d8147810 */ /* 0x000fe40007ffe105 */
[----:B0-----:R-:W-:-:S13]  /*191a0*/  ISETP.NE.AND P4, PT, R3, 0x1, PT ;  /* 0x000000010300780c */ /* 0x001fda0003f85270 */
[----:B------:R-:W0:Y:S01]  /*191b0*/  @P4 LDC R3, c[0x0][0x44c] ;  /* 0x00011300ff034b82 */ /* 0x000e220000000800 */
[----:B------:R-:W-:-:S07]  /*191c0*/  @P4 LOP3.LUT R22, R22, 0x8, RZ, 0xfc, !PT ;  /* 0x0000000816164812 */ /* 0x000fce00078efcff */
[----:B------:R-:W1:Y:S01]  /*191d0*/  @P4 LDC R4, c[0x0][0x450] ;  /* 0x00011400ff044b82 */ /* 0x000e620000000800 */
[----:B0-----:R-:W-:-:S05]  /*191e0*/  @P4 IMAD.HI.U32 R3, R106, R3, RZ ;  /* 0x000000036a034227 */ /* 0x001fca00078e00ff */
[----:B-1----:R-:W-:Y:S01]  /*191f0*/  @P4 SHF.R.U32.HI R106, RZ, R4, R3 ;  /* 0x00000004ff6a4219 */ /* 0x002fe20000011603 */
[----:B------:R-:W-:-:S04]  /*19200*/  IMAD R3, R104, -0xa0, RZ ;  /* 0xffffff6068037824 */ /* 0x000fc800078e02ff */
[----:B------:R-:W0:Y:S01]  /*19210*/  SHFL.IDX PT, R6, R106, 0x1, 0x1c1f ;  /* 0x003c1f006a067f89 */ /* 0x000e2200000e0000 */
[----:B------:R-:W-:-:S04]  /*19220*/  IADD3 R4, -R216, 0xa1, R3 ;  /* 0x000000a1d8047810 */ /* 0x000fc80007ffe103 */
[----:B------:R-:W-:-:S04]  /*19230*/  IADD3 R105, -R215, R4, R217 ;  /* 0x00000004d7697210 */ /* 0x000fc80007ffe1d9 */
[----:B0-----:R-:W-:-:S04]  /*19240*/  VIADDMNMX R4, R6, R105, R20, PT ;  /* 0x0000006906047246 */ /* 0x001fc80003800114 */
        /* <DEDUP_REMOVED lines=20> */
[C---:B------:R-:W-:Y:S02]  /*19390*/  ISETP.GT.AND P2, PT, R4.reuse, 0x20, PT ;  /* 0x000000200400780c */ /* 0x040fe40003f44270 */
        /* <DEDUP_REMOVED lines=58> */
[----:B------:R-:W-:Y:S01]  /*19740*/  FMNMX.FTZ R6, R43, R6, !PT ;  /* 0x000000062b067209 */ /* 0x000fe20007810000 */
[----:B------:R-:W0:Y:S01]  /*19750*/  SHFL.IDX PT, R46, R106, RZ, 0x1c1f ;  /* 0x001c1fff6a2e7589 */ /* 0x000e2200000e0000 */
        /* <DEDUP_REMOVED lines=36> */
[----:B------:R-:W-:Y:S02]  /*199a0*/  FSEL R6, R39, -INF , P1 ;  /* 0xff80000027067808 */ /* 0x000fe40000800000 */
[----:B------:R-:W-:Y:S02]  /*199b0*/  FMNMX.FTZ R39, R87, R4, !PT ;  /* 0x0000000457277209 */ /* 0x000fe40007810000 */
[----:B0-----:R-:W-:Y:S02]  /*199c0*/  VIADDMNMX R46, R46, R105, R20, PT ;  /* 0x000000692e2e7246 */ /* 0x001fe40003800114 */
[----:B------:R-:W-:-:S02]  /*199d0*/  FMNMX.FTZ R26, R6, R39, !PT ;  /* 0x00000027061a7209 */ /* 0x000fc40007810000 */
[C---:B------:R-:W-:Y:S02]  /*199e0*/  ISETP.GT.AND P2, PT, R46.reuse, 0x1, PT ;  /* 0x000000012e00780c */ /* 0x040fe40003f44270 */
[----:B------:R-:W-:Y:S01]  /*199f0*/  ISETP.GT.AND P3, PT, R46, 0x8, PT ;  /* 0x000000082e00780c */ /* 0x000fe20003f64270 */
[----:B------:R-:W0:Y:S01]  /*19a00*/  SHFL.BFLY PT, R39, R26, 0x2, 0x1f ;  /* 0x0c401f001a277f89 */ /* 0x000e2200000e0000 */
[----:B------:R-:W-:Y:S02]  /*19a10*/  FSEL R89, R89, -INF , P2 ;  /* 0xff80000059597808 */ /* 0x000fe40001000000 */
[----:B------:R-:W-:Y:S02]  /*19a20*/  FSEL R103, R92, -INF , P3 ;  /* 0xff8000005c677808 */ /* 0x000fe40001800000 */
[----:B------:R-:W-:Y:S02]  /*19a30*/  ISETP.GT.AND P2, PT, R46, 0x10, PT ;  /* 0x000000102e00780c */ /* 0x000fe40003f44270 */
[----:B0-----:R-:W-:-:S05]  /*19a40*/  FMNMX.FTZ R30, R26, R39, !PT ;  /* 0x000000271a1e7209 */ /* 0x001fca0007810000 */
[----:B------:R-:W0:Y:S02]  /*19a50*/  SHFL.BFLY PT, R39, R30, 0x1, 0x1f ;  /* 0x0c201f001e277f89 */ /* 0x000e2400000e0000 */
[----:B0-----:R-:W-:-:S04]  /*19a60*/  FMNMX.FTZ R4, R30, R39, !PT ;  /* 0x000000271e047209 */ /* 0x001fc80007810000 */
[----:B------:R-:W-:Y:S01]  /*19a70*/  FSETP.NEU.FTZ.AND P1, PT, R4, -INF , PT ;  /* 0xff8000000400780b */ /* 0x000fe20003f3d000 */
[----:B------:R-:W-:-:S05]  /*19a80*/  FFMA.FTZ R39, R2, R4, -8 ;  /* 0xc100000002277423 */ /* 0x000fca0000010004 */
[----:B------:R-:W-:Y:S02]  /*19a90*/  FSEL R39, R39, RZ, P1 ;  /* 0x000000ff27277208 */ /* 0x000fe40000800000 */
[----:B------:R-:W-:-:S03]  /*19aa0*/  ISETP.GT.AND P1, PT, R46, RZ, PT ;  /* 0x000000ff2e00720c */ /* 0x000fc60003f24270 */
[--C-:B------:R-:W-:Y:S01]  /*19ab0*/  FFMA.FTZ R34, R2, R107, -R39.reuse ;  /* 0x0000006b02227223 */ /* 0x100fe20000010827 */
[----:B------:R-:W-:Y:S01]  /*19ac0*/  FSEL R99, R88, -INF , P1 ;  /* 0xff80000058637808 */ /* 0x000fe20000800000 */
[--C-:B------:R-:W-:Y:S01]  /*19ad0*/  FFMA.FTZ R8, R2, R109, -R39.reuse ;  /* 0x0000006d02087223 */ /* 0x100fe20000010827 */
[----:B------:R-:W-:Y:S01]  /*19ae0*/  ISETP.GT.AND P1, PT, R46, 0x9, PT ;  /* 0x000000092e00780c */ /* 0x000fe20003f24270 */
[C-C-:B------:R-:W-:Y:S01]  /*19af0*/  FFMA.FTZ R91, R2.reuse, R114, -R39.reuse ;  /* 0x00000072025b7223 */ /* 0x140fe20000010827 */
[----:B------:R-:W-:Y:S01]  /*19b00*/  FMNMX.FTZ R26, R99, R89, !PT ;  /* 0x00000059631a7209 */ /* 0x000fe20007810000 */
[C-C-:B------:R-:W-:Y:S01]  /*19b10*/  FFMA.FTZ R12, R2.reuse, R12, -R39.reuse ;  /* 0x0000000c020c7223 */ /* 0x140fe20000010827 */
[----:B------:R-:W-:Y:S01]  /*19b20*/  FSEL R93, R93, -INF , P1 ;  /* 0xff8000005d5d7808 */ /* 0x000fe20000800000 */
[----:B------:R-:W-:Y:S01]  /*19b30*/  MUFU.EX2 R8, R8 ;  /* 0x0000000800087308 */ /* 0x000fe20000000800 */
[----:B------:R-:W-:Y:S01]  /*19b40*/  FMNMX.FTZ R30, R103, R26, !PT ;  /* 0x0000001a671e7209 */ /* 0x000fe20007810000 */
[--C-:B------:R-:W-:Y:S01]  /*19b50*/  FFMA.FTZ R95, R2, R110, -R39.reuse ;  /* 0x0000006e025f7223 */ /* 0x100fe20000010827 */
[----:B------:R-:W-:Y:S01]  /*19b60*/  ISETP.GT.AND P1, PT, R46, 0x11, PT ;  /* 0x000000112e00780c */ /* 0x000fe20003f24270 */
[--C-:B------:R-:W-:Y:S01]  /*19b70*/  FFMA.FTZ R20, R2, R112, -R39.reuse ;  /* 0x0000007002147223 */ /* 0x100fe20000010827 */
[----:B------:R-:W-:Y:S01]  /*19b80*/  FSEL R107, R96, -INF , P2 ;  /* 0xff800000606b7808 */ /* 0x000fe20001000000 */
[--C-:B------:R-:W-:Y:S01]  /*19b90*/  FFMA.FTZ R105, R2, R108, -R39.reuse ;  /* 0x0000006c02697223 */ /* 0x100fe20000010827 */
[----:B------:R-:W-:Y:S01]  /*19ba0*/  FMNMX.FTZ R30, R93, R30, !PT ;  /* 0x0000001e5d1e7209 */ /* 0x000fe20007810000 */
[----:B------:R0:W-:Y:S01]  /*19bb0*/  MUFU.EX2 R26, R34 ;  /* 0x00000022001a7308 */ /* 0x0001e20000000800 */
[----:B------:R-:W-:Y:S01]  /*19bc0*/  ISETP.GT.AND P2, PT, R46, 0x18, PT ;  /* 0x000000182e00780c */ /* 0x000fe20003f44270 */
[C-C-:B------:R-:W-:Y:S01]  /*19bd0*/  FFMA.FTZ R54, R2.reuse, R35, -R39.reuse ;  /* 0x0000002302367223 */ /* 0x140fe20000010827 */
[----:B------:R-:W-:Y:S01]  /*19be0*/  FSEL R97, R97, -INF , P1 ;  /* 0xff80000061617808 */ /* 0x000fe20000800000 */
[C-C-:B------:R-:W-:Y:S01]  /*19bf0*/  FFMA.FTZ R111, R2.reuse, R102, -R39.reuse ;  /* 0x00000066026f7223 */ /* 0x140fe20000010827 */
[----:B------:R-:W-:Y:S01]  /*19c00*/  FMNMX.FTZ R30, R107, R30, !PT ;  /* 0x0000001e6b1e7209 */ /* 0x000fe20007810000 */
[--C-:B------:R-:W-:Y:S01]  /*19c10*/  FFMA.FTZ R98, R2, R98, -R39.reuse ;  /* 0x0000006202627223 */ /* 0x100fe20000010827 */
[----:B------:R-:W-:Y:S01]  /*19c20*/  ISETP.GT.AND P1, PT, R46, 0x19, PT ;  /* 0x000000192e00780c */ /* 0x000fe20003f24270 */
[----:B------:R-:W-:Y:S01]  /*19c30*/  MUFU.EX2 R91, R91 ;  /* 0x0000005b005b7308 */ /* 0x000fe20000000800 */
[----:B------:R-:W-:Y:S01]  /*19c40*/  FSEL R109, R100, -INF , P2 ;  /* 0xff800000646d7808 */ /* 0x000fe20001000000 */
[C-C-:B------:R-:W-:Y:S01]  /*19c50*/  FFMA.FTZ R115, R2.reuse, R94, -R39.reuse ;  /* 0x0000005e02737223 */ /* 0x140fe20000010827 */
[----:B------:R-:W-:Y:S01]  /*19c60*/  FMNMX.FTZ R30, R97, R30, !PT ;  /* 0x0000001e611e7209 */ /* 0x000fe20007810000 */
[C-C-:B------:R-:W-:Y:S01]  /*19c70*/  FFMA.FTZ R90, R2.reuse, R90, -R39.reuse ;  /* 0x0000005a025a7223 */ /* 0x140fe20000010827 */
[----:B------:R-:W-:Y:S01]  /*19c80*/  FSEL R101, R101, -INF , P1 ;  /* 0xff80000065657808 */ /* 0x000fe20000800000 */
[--C-:B------:R-:W-:Y:S01]  /*19c90*/  FFMA.FTZ R121, R2, R78, -R39.reuse ;  /* 0x0000004e02797223 */ /* 0x100fe20000010827 */
[----:B------:R-:W-:Y:S01]  /*19ca0*/  ISETP.GT.AND P1, PT, R46, 0x20, PT ;  /* 0x000000202e00780c */ /* 0x000fe20003f24270 */
[----:B------:R-:W-:Y:S01]  /*19cb0*/  MUFU.EX2 R12, R12 ;  /* 0x0000000c000c7308 */ /* 0x000fe20000000800 */
[----:B0-----:R-:W-:Y:S01]  /*19cc0*/  FMNMX.FTZ R34, R109, R30, !PT ;  /* 0x0000001e6d227209 */ /* 0x001fe20007810000 */
[--C-:B------:R-:W-:Y:S01]  /*19cd0*/  FFMA.FTZ R82, R2, R82, -R39.reuse ;  /* 0x0000005202527223 */ /* 0x100fe20000010827 */
[----:B------:R-:W-:Y:S01]  /*19ce0*/  ISETP.GT.AND P2, PT, R46, 0x21, PT ;  /* 0x000000212e00780c */ /* 0x000fe20003f44270 */
[--C-:B------:R-:W-:Y:S01]  /*19cf0*/  FFMA.FTZ R86, R2, R86, -R39.reuse ;  /* 0x0000005602567223 */ /* 0x100fe20000010827 */
[----:B------:R-:W-:Y:S01]  /*19d00*/  FSEL R113, R72, -INF , P1 ;  /* 0xff80000048717808 */ /* 0x000fe20000800000 */
[--C-:B------:R-:W-:Y:S01]  /*19d10*/  FFMA.FTZ R11, R2, R11, -R39.reuse ;  /* 0x0000000b020b7223 */ /* 0x100fe20000010827 */
[----:B------:R-:W-:Y:S01]  /*19d20*/  FMNMX.FTZ R34, R101, R34, !PT ;  /* 0x0000002265227209 */ /* 0x000fe20007810000 */
[----:B------:R-:W0:Y:S01]  /*19d30*/  MUFU.EX2 R95, R95 ;  /* 0x0000005f005f7308 */ /* 0x000e220000000800 */
        /* <DEDUP_REMOVED lines=11> */
[--C-:B------:R-:W-:Y:S01]  /*19df0*/  FFMA.FTZ R31, R2, R31, -R39.reuse ;  /* 0x0000001f021f7223 */ /* 0x100fe20000010827 */
[----:B------:R-:W-:Y:S01]  /*19e00*/  ISETP.GT.AND P1, PT, R46, 0x30, PT ;  /* 0x000000302e00780c */ /* 0x000fe20003f24270 */
[C-C-:B------:R-:W-:Y:S01]  /*19e10*/  FFMA.FTZ R35, R2.reuse, R87, -R39.reuse ;  /* 0x0000005702237223 */ /* 0x140fe20000010827 */
[----:B------:R-:W-:Y:S01]  /*19e20*/  FSEL R77, R77, -INF , P2 ;  /* 0xff8000004d4d7808 */ /* 0x000fe20001000000 */
[----:B------:R-:W-:Y:S01]  /*19e30*/  FFMA.FTZ R6, R2, R6, -R39 ;  /* 0x0000000602067223 */ /* 0x000fe20000010827 */
[----:B------:R-:W-:Y:S01]  /*19e40*/  FMNMX.FTZ R38, R117, R34, !PT ;  /* 0x0000002275267209 */ /* 0x000fe20007810000 */
[----:B------:R-:W-:Y:S01]  /*19e50*/  MUFU.EX2 R105, R105 ;  /* 0x0000006900697308 */ /* 0x000fe20000000800 */
[----:B------:R-:W-:-:S02]  /*19e60*/  ISETP.GT.AND P2, PT, R46, 0x31, PT ;  /* 0x000000312e00780c */ /* 0x000fc40003f44270 */
[----:B------:R-:W-:Y:S02]  /*19e70*/  FSEL R119, R80, -INF , P1 ;  /* 0xff80000050777808 */ /* 0x000fe40000800000 */
[----:B------:R-:W-:Y:S02]  /*19e80*/  FMNMX.FTZ R38, R77, R38, !PT ;  /* 0x000000264d267209 */ /* 0x000fe40007810000 */
[C---:B------:R-:W-:Y:S01]  /*19e90*/  ISETP.GT.AND P1, PT, R46.reuse, 0x38, PT ;  /* 0x000000382e00780c */ /* 0x040fe20003f24270 */
[----:B------:R-:W1:Y:S01]  /*19ea0*/  MUFU.EX2 R111, R111 ;  /* 0x0000006f006f7308 */ /* 0x000e620000000800 */
[----:B------:R-:W-:Y:S02]  /*19eb0*/  FSEL R81, R81, -INF , P2 ;  /* 0xff80000051517808 */ /* 0x000fe40001000000 */
[----:B------:R-:W-:Y:S02]  /*19ec0*/  FMNMX.FTZ R38, R119, R38, !PT ;  /* 0x0000002677267209 */ /* 0x000fe40007810000 */
[----:B------:R-:W-:-:S02]  /*19ed0*/  ISETP.GT.AND P2, PT, R46, 0x39, PT ;  /* 0x000000392e00780c */ /* 0x000fc40003f44270 */
[----:B------:R-:W-:Y:S01]  /*19ee0*/  FSEL R123, R84, -INF , P1 ;  /* 0xff800000547b7808 */ /* 0x000fe20000800000 */
[----:B------:R-:W-:Y:S01]  /*19ef0*/  MUFU.EX2 R30, R98 ;  /* 0x00000062001e7308 */ /* 0x000fe20000000800 */
[----:B------:R-:W-:Y:S02]  /*19f00*/  FMNMX.FTZ R38, R81, R38, !PT ;  /* 0x0000002651267209 */ /* 0x000fe40007810000 */
[----:B------:R-:W-:Y:S02]  /*19f10*/  FSEL R85, R85, -INF , P2 ;  /* 0xff80000055557808 */ /* 0x000fe40001000000 */
[C---:B------:R-:W-:Y:S02]  /*19f20*/  ISETP.GT.AND P1, PT, R46.reuse, 0x40, PT ;  /* 0x000000402e00780c */ /* 0x040fe40003f24270 */
[----:B------:R-:W-:Y:S01]  /*19f30*/  FMNMX.FTZ R42, R123, R38, !PT ;  /* 0x000000267b2a7209 */ /* 0x000fe20007810000 */
[----:B------:R-:W-:Y:S01]  /*19f40*/  MUFU.EX2 R115, R115 ;  /* 0x0000007300737308 */ /* 0x000fe20000000800 */
[----:B------:R-:W-:-:S02]  /*19f50*/  ISETP.GT.AND P2, PT, R46, 0x41, PT ;  /* 0x000000412e00780c */ /* 0x000fc40003f44270 */
[----:B------:R-:W-:Y:S02]  /*19f60*/  FSEL R127, R56, -INF , P1 ;  /* 0xff800000387f7808 */ /* 0x000fe40000800000 */
[----:B------:R-:W-:Y:S02]  /*19f70*/  FMNMX.FTZ R42, R85, R42, !PT ;  /* 0x0000002a552a7209 */ /* 0x000fe40007810000 */
[----:B------:R-:W-:Y:S01]  /*19f80*/  ISETP.GT.AND P1, PT, R46, 0x48, PT ;  /* 0x000000482e00780c */ /* 0x000fe20003f24270 */
[----:B------:R-:W-:Y:S01]  /*19f90*/  MUFU.EX2 R38, R82 ;  /* 0x0000005200267308 */ /* 0x000fe20000000800 */
[----:B------:R-:W-:Y:S01]  /*19fa0*/  FSEL R125, R57, -INF , P2 ;  /* 0xff800000397d7808 */ /* 0x000fe20001000000 */
[----:B------:R-:W-:Y:S01]  /*19fb0*/  FFMA.FTZ R57, R2, R74, -R39 ;  /* 0x0000004a02397223 */ /* 0x000fe20000010827 */
[----:B------:R-:W-:Y:S02]  /*19fc0*/  FMNMX.FTZ R42, R127, R42, !PT ;  /* 0x0000002a7f2a7209 */ /* 0x000fe40007810000 */
[----:B------:R-:W-:-:S02]  /*19fd0*/  ISETP.GT.AND P2, PT, R46, 0x49, PT ;  /* 0x000000492e00780c */ /* 0x000fc40003f44270 */
[----:B------:R-:W-:Y:S01]  /*19fe0*/  FSEL R129, R60, -INF , P1 ;  /* 0xff8000003c817808 */ /* 0x000fe20000800000 */
[----:B------:R-:W-:Y:S01]  /*19ff0*/  MUFU.EX2 R34, R90 ;  /* 0x0000005a00227308 */ /* 0x000fe20000000800 */
[----:B------:R-:W-:Y:S02]  /*1a000*/  FMNMX.FTZ R42, R125, R42, !PT ;  /* 0x0000002a7d2a7209 */ /* 0x000fe40007810000 */
[C---:B------:R-:W-:Y:S02]  /*1a010*/  ISETP.GT.AND P1, PT, R46.reuse, 0x50, PT ;  /* 0x000000502e00780c */ /* 0x040fe40003f24270 */
[----:B------:R-:W-:Y:S02]  /*1a020*/  FSEL R61, R61, -INF , P2 ;  /* 0xff8000003d3d7808 */ /* 0x000fe40001000000 */
        /* <DEDUP_REMOVED lines=12> */
[----:B------:R2:W-:Y:S01]  /*1a0f0*/  MUFU.EX2 R42, R86 ;  /* 0x00000056002a7308 */ /* 0x0005e20000000800 */
[----:B------:R-:W-:Y:S02]  /*1a100*/  FMNMX.FTZ R50, R133, R50, !PT ;  /* 0x0000003285327209 */ /* 0x000fe40007810000 */
[----:B------:R-:W-:Y:S02]  /*1a110*/  FSEL R69, R69, -INF , P2 ;  /* 0xff80000045457808 */ /* 0x000fe40001000000 */
[C---:B------:R-:W-:Y:S02]  /*1a120*/  ISETP.GT.AND P1, PT, R46.reuse, 0x60, PT ;  /* 0x000000602e00780c */ /* 0x040fe40003f24270 */
[----:B------:R-:W-:Y:S01]  /*1a130*/  FMNMX.FTZ R50, R135, R50, !PT ;  /* 0x0000003287327209 */ /* 0x000fe20007810000 */
[----:B------:R-:W-:Y:S01]  /*1a140*/  MUFU.EX2 R65, R65 ;  /* 0x0000004100417308 */ /* 0x000fe20000000800 */
[----:B------:R-:W-:-:S02]  /*1a150*/  ISETP.GT.AND P2, PT, R46, 0x61, PT ;  /* 0x000000612e00780c */ /* 0x000fc40003f44270 */
[----:B--2---:R-:W-:Y:S02]  /*1a160*/  CS2R R86, SRZ ;  /* 0x0000000000567805 */ /* 0x004fe4000001ff00 */
[----:B------:R-:W-:Y:S01]  /*1a170*/  FSEL R137, R40, -INF , P1 ;  /* 0xff80000028897808 */ /* 0x000fe20000800000 */
[----:B------:R-:W-:Y:S01]  /*1a180*/  FFMA.FTZ R40, R2, R59, -R39 ;  /* 0x0000003b02287223 */ /* 0x000fe20000010827 */
[----:B------:R-:W-:Y:S02]  /*1a190*/  FMNMX.FTZ R50, R69, R50, !PT ;  /* 0x0000003245327209 */ /* 0x000fe40007810000 */
[----:B------:R-:W-:Y:S01]  /*1a1a0*/  ISETP.GT.AND P1, PT, R46, 0x68, PT ;  /* 0x000000682e00780c */ /* 0x000fe20003f24270 */
[----:B------:R-:W-:Y:S01]  /*1a1b0*/  MUFU.EX2 R11, R11 ;  /* 0x0000000b000b7308 */ /* 0x000fe20000000800 */
[----:B------:R-:W-:Y:S02]  /*1a1c0*/  FSEL R41, R41, -INF , P2 ;  /* 0xff80000029297808 */ /* 0x000fe40001000000 */
[----:B------:R-:W-:-:S02]  /*1a1d0*/  FMNMX.FTZ R50, R137, R50, !PT ;  /* 0x0000003289327209 */ /* 0x000fc40007810000 */
[----:B------:R-:W-:Y:S02]  /*1a1e0*/  ISETP.GT.AND P2, PT, R46, 0x69, PT ;  /* 0x000000692e00780c */ /* 0x000fe40003f44270 */
[----:B------:R-:W-:Y:S01]  /*1a1f0*/  FSEL R59, R44, -INF , P1 ;  /* 0xff8000002c3b7808 */ /* 0x000fe20000800000 */
[----:B------:R-:W-:-:S01]  /*1a200*/  FFMA.FTZ R44, R2, R63, -R39 ;  /* 0x0000003f022c7223 */ /* 0x000fc20000010827 */
[----:B------:R-:W-:Y:S01]  /*1a210*/  FMNMX.FTZ R50, R41, R50, !PT ;  /* 0x0000003229327209 */ /* 0x000fe20007810000 */
[----:B------:R-:W-:Y:S01]  /*1a220*/  MUFU.EX2 R40, R40 ;  /* 0x0000002800287308 */ /* 0x000fe20000000800 */
[----:B------:R-:W-:Y:S02]  /*1a230*/  ISETP.GT.AND P1, PT, R46, 0x70, PT ;  /* 0x000000702e00780c */ /* 0x000fe40003f24270 */
[----:B------:R-:W-:Y:S02]  /*1a240*/  FSEL R45, R45, -INF , P2 ;  /* 0xff8000002d2d7808 */ /* 0x000fe40001000000 */
[----:B------:R-:W-:-:S02]  /*1a250*/  FMNMX.FTZ R50, R59, R50, !PT ;  /* 0x000000323b327209 */ /* 0x000fc40007810000 */
[----:B------:R-:W-:Y:S01]  /*1a260*/  ISETP.GT.AND P2, PT, R46, 0x71, PT ;  /* 0x000000712e00780c */ /* 0x000fe20003f44270 */
[----:B------:R-:W-:Y:S01]  /*1a270*/  MUFU.EX2 R3, R3 ;  /* 0x0000000300037308 */ /* 0x000fe20000000800 */
[----:B------:R-:W-:Y:S01]  /*1a280*/  FSEL R139, R48, -INF , P1 ;  /* 0xff800000308b7808 */ /* 0x000fe20000800000 */
[C-C-:B------:R-:W-:Y:S01]  /*1a290*/  FFMA.FTZ R48, R2.reuse, R21, -R39.reuse ;  /* 0x0000001502307223 */ /* 0x140fe20000010827 */
[----:B------:R-:W-:Y:S01]  /*1a2a0*/  FMNMX.FTZ R50, R45, R50, !PT ;  /* 0x000000322d327209 */ /* 0x000fe20007810000 */
[----:B------:R-:W-:Y:S01]  /*1a2b0*/  FFMA.FTZ R21, R2, R75, -R39 ;  /* 0x0000004b02157223 */ /* 0x000fe20000010827 */
[----:B------:R-:W-:Y:S02]  /*1a2c0*/  ISETP.GT.AND P1, PT, R46, 0x78, PT ;  /* 0x000000782e00780c */ /* 0x000fe40003f24270 */
[----:B------:R-:W-:Y:S01]  /*1a2d0*/  FSEL R49, R49, -INF , P2 ;  /* 0xff80000031317808 */ /* 0x000fe20001000000 */
[----:B------:R-:W2:Y:S01]  /*1a2e0*/  MUFU.EX2 R44, R44 ;  /* 0x0000002c002c7308 */ /* 0x000ea20000000800 */
[----:B------:R-:W-:-:S02]  /*1a2f0*/  FMNMX.FTZ R50, R139, R50, !PT ;  /* 0x000000328b327209 */ /* 0x000fc40007810000 */
[----:B------:R-:W-:Y:S02]  /*1a300*/  ISETP.GT.AND P2, PT, R46, 0x79, PT ;  /* 0x000000792e00780c */ /* 0x000fe40003f44270 */
[----:B------:R-:W-:Y:S01]  /*1a310*/  FSEL R63, R52, -INF , P1 ;  /* 0xff800000343f7808 */ /* 0x000fe20000800000 */
[----:B------:R-:W-:Y:S01]  /*1a320*/  FFMA.FTZ R52, R2, R83, -R39 ;  /* 0x0000005302347223 */ /* 0x000fe20000010827 */
[----:B------:R-:W-:Y:S01]  /*1a330*/  FMNMX.FTZ R50, R49, R50, !PT ;  /* 0x0000003231327209 */ /* 0x000fe20007810000 */
[----:B------:R-:W-:Y:S01]  /*1a340*/  MUFU.EX2 R5, R5 ;  /* 0x0000000500057308 */ /* 0x000fe20000000800 */
[----:B------:R-:W-:Y:S02]  /*1a350*/  FSEL R53, R53, -INF , P2 ;  /* 0xff80000035357808 */ /* 0x000fe40001000000 */
[----:B------:R-:W-:Y:S02]  /*1a360*/  ISETP.GT.AND P1, PT, R46, 0x80, PT ;  /* 0x000000802e00780c */ /* 0x000fe40003f24270 */
[----:B------:R-:W-:-:S02]  /*1a370*/  FMNMX.FTZ R50, R63, R50, !PT ;  /* 0x000000323f327209 */ /* 0x000fc40007810000 */
[----:B------:R-:W-:Y:S01]  /*1a380*/  ISETP.GT.AND P2, PT, R46, 0x81, PT ;  /* 0x000000812e00780c */ /* 0x000fe20003f44270 */
[----:B------:R-:W-:Y:S01]  /*1a390*/  MUFU.EX2 R7, R7 ;  /* 0x0000000700077308 */ /* 0x000fe20000000800 */
[----:B------:R-:W-:Y:S01]  /*1a3a0*/  FSEL R141, R24, -INF , P1 ;  /* 0xff800000188d7808 */ /* 0x000fe20000800000 */
[----:B------:R-:W-:Y:S01]  /*1a3b0*/  FFMA.FTZ R24, R2, R67, -R39 ;  /* 0x0000004302187223 */ /* 0x000fe20000010827 */
[----:B------:R-:W-:Y:S02]  /*1a3c0*/  FMNMX.FTZ R50, R53, R50, !PT ;  /* 0x0000003235327209 */ /* 0x000fe40007810000 */
[----:B------:R-:W-:Y:S02]  /*1a3d0*/  ISETP.GT.AND P1, PT, R46, 0x88, PT ;  /* 0x000000882e00780c */ /* 0x000fe40003f24270 */
[----:B------:R-:W-:Y:S01]  /*1a3e0*/  FSEL R25, R25, -INF , P2 ;  /* 0xff80000019197808 */ /* 0x000fe20001000000 */
[----:B------:R-:W-:Y:S01]  /*1a3f0*/  MUFU.EX2 R24, R24 ;  /* 0x0000001800187308 */ /* 0x000fe20000000800 */
[----:B------:R-:W-:-:S02]  /*1a400*/  FMNMX.FTZ R50, R141, R50, !PT ;  /* 0x000000328d327209 */ /* 0x000fc40007810000 */
[----:B------:R-:W-:Y:S02]  /*1a410*/  ISETP.GT.AND P2, PT, R46, 0x89, PT ;  /* 0x000000892e00780c */ /* 0x000fe40003f44270 */
[----:B------:R-:W-:Y:S01]  /*1a420*/  FSEL R67, R28, -INF , P1 ;  /* 0xff8000001c437808 */ /* 0x000fe20000800000 */
[--C-:B------:R-:W-:Y:S01]  /*1a430*/  FFMA.FTZ R28, R2, R71, -R39.reuse ;  /* 0x00000047021c7223 */ /* 0x100fe20000010827 */
[----:B------:R-:W-:Y:S01]  /*1a440*/  FMNMX.FTZ R50, R25, R50, !PT ;  /* 0x0000003219327209 */ /* 0x000fe20007810000 */
[----:B------:R-:W-:Y:S01]  /*1a450*/  MUFU.EX2 R9, R9 ;  /* 0x0000000900097308 */ /* 0x000fe20000000800 */
[----:B------:R-:W-:Y:S02]  /*1a460*/  ISETP.GT.AND P1, PT, R46, 0x90, PT ;  /* 0x000000902e00780c */ /* 0x000fe40003f24270 */
[----:B------:R-:W-:Y:S01]  /*1a470*/  FSEL R143, R29, -INF , P2 ;  /* 0xff8000001d8f7808 */ /* 0x000fe20001000000 */
[----:B------:R-:W-:-:S01]  /*1a480*/  FFMA.FTZ R29, R2, R13, -R39 ;  /* 0x0000000d021d7223 */ /* 0x000fc20000010827 */
[----:B------:R-:W-:Y:S01]  /*1a490*/  FMNMX.FTZ R50, R67, R50, !PT ;  /* 0x0000003243327209 */ /* 0x000fe20007810000 */
[----:B------:R-:W-:-:S01]  /*1a4a0*/  FFMA.FTZ R13, R2, R15, -R39 ;  /* 0x0000000f020d7223 */ /* 0x000fc20000010827 */
[----:B------:R-:W-:Y:S01]  /*1a4b0*/  ISETP.GT.AND P2, PT, R46, 0x91, PT ;  /* 0x000000912e00780c */ /* 0x000fe20003f44270 */
[----:B------:R-:W-:-:S01]  /*1a4c0*/  FFMA.FTZ R15, R2, R55, -R39 ;  /* 0x00000037020f7223 */ /* 0x000fc20000010827 */
[----:B------:R-:W-:Y:S01]  /*1a4d0*/  FSEL R145, R32, -INF , P1 ;  /* 0xff80000020917808 */ /* 0x000fe20000800000 */
[----:B------:R-:W-:-:S01]  /*1a4e0*/  FFMA.FTZ R32, R2, R43, -R39 ;  /* 0x0000002b02207223 */ /* 0x000fc20000010827 */
[----:B------:R-:W-:Y:S01]  /*1a4f0*/  FMNMX.FTZ R50, R143, R50, !PT ;  /* 0x000000328f327209 */ /* 0x000fe20007810000 */
[----:B------:R-:W3:Y:S01]  /*1a500*/  MUFU.EX2 R28, R28 ;  /* 0x0000001c001c7308 */ /* 0x000ee20000000800 */
[----:B------:R-:W-:-:S02]  /*1a510*/  ISETP.GT.AND P1, PT, R46, 0x98, PT ;  /* 0x000000982e00780c */ /* 0x000fc40003f24270 */
[----:B------:R-:W-:Y:S02]  /*1a520*/  FSEL R33, R33, -INF , P2 ;  /* 0xff80000021217808 */ /* 0x000fe40001000000 */
[----:B------:R-:W-:Y:S02]  /*1a530*/  FMNMX.FTZ R50, R145, R50, !PT ;  /* 0x0000003291327209 */ /* 0x000fe40007810000 */
[----:B------:R-:W-:Y:S01]  /*1a540*/  ISETP.GT.AND P2, PT, R46, 0x99, PT ;  /* 0x000000992e00780c */ /* 0x000fe20003f44270 */
[----:B------:R-:W-:-:S01]  /*1a550*/  FFMA.FTZ R46, R2, R47, -R39 ;  /* 0x0000002f022e7223 */ /* 0x000fc20000010827 */
[----:B------:R-:W-:Y:S01]  /*1a560*/  FSEL R71, R36, -INF , P1 ;  /* 0xff80000024477808 */ /* 0x000fe20000800000 */
[----:B------:R-:W-:-:S01]  /*1a570*/  FFMA.FTZ R36, R2, R51, -R39 ;  /* 0x0000003302247223 */ /* 0x000fc20000010827 */
[----:B------:R-:W-:Y:S01]  /*1a580*/  FMNMX.FTZ R50, R33, R50, !PT ;  /* 0x0000003221327209 */ /* 0x000fe20007810000 */
[----:B------:R-:W-:Y:S01]  /*1a590*/  MUFU.EX2 R32, R32 ;  /* 0x0000002000207308 */ /* 0x000fe20000000800 */
[----:B------:R-:W-:-:S02]  /*1a5a0*/  FSEL R37, R37, -INF , P2 ;  /* 0xff80000025257808 */ /* 0x000fc40001000000 */
[----:B------:R-:W-:Y:S02]  /*1a5b0*/  FMNMX.FTZ R50, R71, R50, !PT ;  /* 0x0000003247327209 */ /* 0x000fe40007810000 */
[----:B0-----:R-:W-:Y:S02]  /*1a5c0*/  F2FP.SATFINITE.E4M3.F32.PACK_AB_MERGE_C R185, R95, R12, RZ ;  /* 0x0000000c5fb9723e */ /* 0x001fe400048070ff */
[----:B------:R-:W-:Y:S01]  /*1a5d0*/  FMNMX.FTZ R50, R37, R50, !PT ;  /* 0x0000003225327209 */ /* 0x000fe20007810000 */
[----:B------:R-:W-:Y:S01]  /*1a5e0*/  MUFU.EX2 R29, R29 ;  /* 0x0000001d001d7308 */ /* 0x000fe20000000800 */
[----:B-1----:R-:W-:Y:S02]  /*1a5f0*/  F2FP.SATFINITE.E4M3.F32.PACK_AB_MERGE_C R187, R111, R26, RZ ;  /* 0x0000001a6fbb723e */ /* 0x002fe400048070ff */
[----:B------:R-:W-:Y:S01]  /*1a600*/  F2FP.SATFINITE.E4M3.F32.PACK_AB_MERGE_C R185, R91, R8, R185 ;  /* 0x000000085bb9723e */ /* 0x000fe200048070b9 */
[----:B------:R-:W0:Y:S01]  /*1a610*/  SHFL.BFLY PT, R43, R50, 0x2, 0x1f ;  /* 0x0c401f00322b7f89 */ /* 0x000e2200000e0000 */
[----:B------:R-:W-:-:S02]  /*1a620*/  F2FP.SATFINITE.E4M3.F32.PACK_AB_MERGE_C R187, R105, R20, R187 ;  /* 0x0000001469bb723e */ /* 0x000fc400048070bb */
[----:B--2---:R-:W-:Y:S01]  /*1a630*/  F2FP.SATFINITE.E4M3.F32.PACK_AB_MERGE_C R177, R44, R3, RZ ;  /* 0x000000032cb1723e */ /* 0x004fe200048070ff */
[----:B------:R-:W1:Y:S01]  /*1a640*/  MUFU.EX2 R46, R46 ;  /* 0x0000002e002e7308 */ /* 0x000e620000000800 */
[----:B---3--:R-:W-:Y:S02]  /*1a650*/  F2FP.SATFINITE.E4M3.F32.PACK_AB_MERGE_C R179, R28, R7, RZ ;  /* 0x000000071cb3723e */ /* 0x008fe400048070ff */
[----:B------:R-:W-:Y:S02]  /*1a660*/  F2FP.SATFINITE.E4M3.F32.PACK_AB_MERGE_C R181, R121, R34, RZ ;  /* 0x0000002279b5723e */ /* 0x000fe400048070ff */
[----:B------:R-:W-:Y:S02]  /*1a670*/  F2FP.SATFINITE.E4M3.F32.PACK_AB_MERGE_C R179, R24, R5, R179 ;  /* 0x0000000518b3723e */ /* 0x000fe400048070b3 */
[----:B------:R-:W-:Y:S01]  /*1a680*/  F2FP.SATFINITE.E4M3.F32.PACK_AB_MERGE_C R181, R115, R30, R181 ;  /* 0x0000001e73b5723e */ /* 0x000fe200048070b5 */
[----:B------:R-:W-:Y:S01]  /*1a690*/  MUFU.EX2 R13, R13 ;  /* 0x0000000d000d7308 */ /* 0x000fe20000000800 */
[----:B------:R-:W-:-:S02]  /*1a6a0*/  F2FP.SATFINITE.E4M3.F32.PACK_AB_MERGE_C R183, R65, R42, RZ ;  /* 0x0000002a41b7723e */ /* 0x000fc400048070ff */
[----:B------:R-:W-:Y:S02]  /*1a6b0*/  F2FP.SATFINITE.E4M3.F32.PACK_AB_MERGE_C R177, R40, R11, R177 ;  /* 0x0000000b28b1723e */ /* 0x000fe400048070b1 */
[----:B------:R-:W-:-:S03]  /*1a6c0*/  F2FP.SATFINITE.E4M3.F32.PACK_AB_MERGE_C R183, R57, R38, R183 ;  /* 0x0000002639b7723e */ /* 0x000fc600048070b7 */
[----:B------:R-:W-:Y:S01]  /*1a6d0*/  MUFU.EX2 R36, R36 ;  /* 0x0000002400247308 */ /* 0x000fe20000000800 */
[----:B-1----:R-:W-:Y:S02]  /*1a6e0*/  F2FP.SATFINITE.E4M3.F32.PACK_AB_MERGE_C R173, R46, R29, RZ ;  /* 0x0000001d2ead723e */ /* 0x002fe400048070ff */
[----:B0-----:R-:W-:Y:S01]  /*1a6f0*/  FMNMX.FTZ R43, R50, R43, !PT ;  /* 0x0000002b322b7209 */ /* 0x001fe20007810000 */
[----:B------:R-:W-:-:S01]  /*1a700*/  FFMA.FTZ R50, R2, R27, -R39 ;  /* 0x0000001b02327223 */ /* 0x000fc20000010827 */
[----:B------:R-:W-:Y:S01]  /*1a710*/  FFMA.FTZ R27, R2, R79, -R39 ;  /* 0x0000004f021b7223 */ /* 0x000fe20000010827 */
[----:B------:R-:W-:Y:S02]  /*1a720*/  F2FP.SATFINITE.E4M3.F32.PACK_AB_MERGE_C R173, R32, R9, R173 ;  /* 0x0000000920ad723e */ /* 0x000fe400048070ad */
[----:B------:R-:W-:Y:S01]  /*1a730*/  MUFU.EX2 R48, R48 ;  /* 0x0000003000307308 */ /* 0x000fe20000000800 */
[----:B------:R-:W0:Y:S07]  /*1a740*/  SHFL.BFLY PT, R10, R43, 0x1, 0x1f ;  /* 0x0c201f002b0a7f89 */ /* 0x000e2e00000e0000 */
[----:B------:R-:W1:Y:S08]  /*1a750*/  MUFU.EX2 R15, R15 ;  /* 0x0000000f000f7308 */ /* 0x000e700000000800 */
[----:B------:R-:W-:Y:S08]  /*1a760*/  MUFU.EX2 R21, R21 ;  /* 0x0000001500157308 */ /* 0x000ff00000000800 */
[----:B------:R-:W-:Y:S01]  /*1a770*/  MUFU.EX2 R50, R50 ;  /* 0x0000003200327308 */ /* 0x000fe20000000800 */
[----:B0-----:R-:W-:-:S02]  /*1a780*/  FMNMX.FTZ R10, R43, R10, !PT ;  /* 0x0000000a2b0a7209 */ /* 0x001fc40007810000 */
[----:B-1----:R-:W-:Y:S02]  /*1a790*/  F2FP.SATFINITE.E4M3.F32.PACK_AB_MERGE_C R175, R15, R48, RZ ;  /* 0x000000300faf723e */ /* 0x002fe400048070ff */
[----:B------:R-:W-:Y:S01]  /*1a7a0*/  FSETP.NEU.FTZ.AND P1, PT, R10, -INF , PT ;  /* 0xff8000000a00780b */ /* 0x000fe20003f3d000 */
[----:B------:R-:W-:Y:S01]  /*1a7b0*/  FFMA.FTZ R56, R2, R10, -8 ;  /* 0xc100000002387423 */ /* 0x000fe2000001000a */
[----:B------:R-:W-:Y:S01]  /*1a7c0*/  F2FP.SATFINITE.E4M3.F32.PACK_AB_MERGE_C R175, R36, R13, R175 ;  /* 0x0000000d24af723e */ /* 0x000fe200048070af */
[----:B------:R-:W-:Y:S03]  /*1a7d0*/  MUFU.EX2 R27, R27 ;  /* 0x0000001b001b7308 */ /* 0x000fe60000000800 */
[----:B------:R-:W-:-:S05]  /*1a7e0*/  FSEL R56, R56, RZ, P1 ;  /* 0x000000ff38387208 */ /* 0x000fca0000800000 */
        /* <DEDUP_REMOVED lines=10> */
[----:B------:R-:W-:-:S02]  /*1a890*/  IMAD.U32 R85, RZ, RZ, UR38 ;  /* 0x00000026ff557e24 */ /* 0x000fc4000f8e00ff */
[----:B------:R-:W-:-:S01]  /*1a8a0*/  FFMA.FTZ R39, R2, R41, -R56 ;  /* 0x0000002902277223 */ /* 0x000fc20000010838 */
[C-C-:B------:R-:W-:Y:S01]  /*1a8b0*/  FFMA.FTZ R41, R2.reuse, R59, -R56.reuse ;  /* 0x0000003b02297223 */ /* 0x140fe20000010838 */
[----:B------:R-:W-:-:S01]  /*1a8c0*/  FFMA.FTZ R64, R2, R109, -R56 ;  /* 0x0000006d02407223 */ /* 0x000fc20000010838 */
[----:B------:R-:W0:Y:S01]  /*1a8d0*/  MUFU.EX2 R58, R58 ;  /* 0x0000003a003a7308 */ /* 0x000e220000000800 */
[----:B------:R-:W-:-:S01]  /*1a8e0*/  FADD.FTZ R59, R8, R91 ;  /* 0x0000005b083b7221 */ /* 0x000fc20000010000 */
[----:B------:R-:W-:Y:S01]  /*1a8f0*/  PRMT R80, R85, 0x654, R0 ;  /* 0x0000065455507816 */ /* 0x000fe20000000000 */
[----:B------:R-:W-:-:S01]  /*1a900*/  FFMA.FTZ R75, R2, R101, -R56 ;  /* 0x00000065024b7223 */ /* 0x000fc20000010838 */
[----:B------:R-:W-:Y:S01]  /*1a910*/  FFMA.FTZ R180, R2, R113, -R56 ;  /* 0x0000007102b47223 */ /* 0x000fe20000010838 */
[----:B------:R-:W-:-:S01]  /*1a920*/  FADD.FTZ R84, R12, R59 ;  /* 0x0000003b0c547221 */ /* 0x000fc20000010000 */
[----:B------:R1:W-:Y:S01]  /*1a930*/  SYNCS.ARRIVE.TRANS64.RED.A1T0 RZ, [R80+URZ], RZ ;  /* 0x000000ff50ff79a7 */ /* 0x0003e2000810043f */
[----:B------:R-:W-:-:S01]  /*1a940*/  FFMA.FTZ R70, R2, R117, -R56 ;  /* 0x0000007502467223 */ /* 0x000fc20000010838 */
[----:B------:R-:W2:Y:S01]  /*1a950*/  MUFU.EX2 R51, R51 ;  /* 0x0000003300337308 */ /* 0x000ea20000000800 */
[----:B------:R-:W-:-:S01]  /*1a960*/  FADD.FTZ R59, R95, R84 ;  /* 0x000000545f3b7221 */ /* 0x000fc20000010000 */
[C-C-:B------:R-:W-:Y:S01]  /*1a970*/  FFMA.FTZ R79, R2.reuse, R77, -R56.reuse ;  /* 0x0000004d024f7223 */ /* 0x140fe20000010838 */
[----:B------:R-:W-:-:S01]  /*1a980*/  FFMA.FTZ R66, R2, R119, -R56 ;  /* 0x0000007702427223 */ /* 0x000fc20000010838 */
[----:B------:R-:W-:Y:S01]  /*1a990*/  FFMA.FTZ R72, R2, R123, -R56 ;  /* 0x0000007b02487223 */ /* 0x000fe20000010838 */
[----:B------:R-:W-:-:S01]  /*1a9a0*/  FADD.FTZ R84, R20, R59 ;  /* 0x0000003b14547221 */ /* 0x000fc20000010000 */
[C-C-:B-1----:R-:W-:Y:S01]  /*1a9b0*/  FFMA.FTZ R80, R2.reuse, R45, -R56.reuse ;  /* 0x0000002d02507223 */ /* 0x142fe20000010838 */
[----:B------:R-:W-:-:S01]  /*1a9c0*/  FFMA.FTZ R68, R2, R127, -R56 ;  /* 0x0000007f02447223 */ /* 0x000fc20000010838 */
[----:B------:R-:W1:Y:S01]  /*1a9d0*/  MUFU.EX2 R62, R62 ;  /* 0x0000003e003e7308 */ /* 0x000e620000000800 */
[----:B0-----:R-:W-:-:S01]  /*1a9e0*/  FADD.FTZ R82, R43, R58 ;  /* 0x0000003a2b527221 */ /* 0x001fc20000010000 */
[----:B------:R-:W-:Y:S01]  /*1a9f0*/  FADD.FTZ R85, R105, R84 ;  /* 0x0000005469557221 */ /* 0x000fe20000010000 */
[----:B------:R-:W-:-:S01]  /*1aa00*/  FFMA.FTZ R77, R2, R125, -R56 ;  /* 0x0000007d024d7223 */ /* 0x000fc20000010838 */
[C-C-:B------:R-:W-:Y:S01]  /*1aa10*/  FFMA.FTZ R49, R2.reuse, R49, -R56.reuse ;  /* 0x0000003102317223 */ /* 0x140fe20000010838 */
[----:B------:R-:W-:-:S01]  /*1aa20*/  FFMA.FTZ R76, R2, R129, -R56 ;  /* 0x00000081024c7223 */ /* 0x000fc20000010838 */
[----:B------:R-:W-:Y:S01]  /*1aa30*/  FADD.FTZ R84, R26, R85 ;  /* 0x000000551a547221 */ /* 0x000fe20000010000 */
[----:B------:R-:W-:-:S01]  /*1aa40*/  FFMA.FTZ R83, R2, R61, -R56 ;  /* 0x0000003d02537223 */ /* 0x000fc20000010838 */
[----:B------:R-:W0:Y:S01]  /*1aa50*/  MUFU.EX2 R47, R47 ;  /* 0x0000002f002f7308 */ /* 0x000e220000000800 */
[----:B--2---:R-:W-:-:S01]  /*1aa60*/  FADD.FTZ R45, R51, R82 ;  /* 0x00000052332d7221 */ /* 0x004fc20000010000 */
[----:B------:R-:W-:Y:S01]  /*1aa70*/  FADD.FTZ R85, R111, R84 ;  /* 0x000000546f557221 */ /* 0x000fe20000010000 */
[----:B------:R-:W-:-:S01]  /*1aa80*/  FFMA.FTZ R61, R2, R131, -R56 ;  /* 0x00000083023d7223 */ /* 0x000fc20000010838 */
[C-C-:B------:R-:W-:Y:S01]  /*1aa90*/  FFMA.FTZ R74, R2.reuse, R133, -R56.reuse ;  /* 0x00000085024a7223 */ /* 0x140fe20000010838 */
[----:B------:R-:W-:-:S01]  /*1aaa0*/  FFMA.FTZ R78, R2, R135, -R56 ;  /* 0x00000087024e7223 */ /* 0x000fc20000010838 */
[----:B------:R-:W-:Y:S01]  /*1aab0*/  FADD.FTZ R84, R30, R85 ;  /* 0x000000551e547221 */ /* 0x000fe20000010000 */
[----:B------:R-:W-:-:S01]  /*1aac0*/  FFMA.FTZ R69, R2, R69, -R56 ;  /* 0x0000004502457223 */ /* 0x000fc20000010838 */
[----:B------:R-:W2:Y:S01]  /*1aad0*/  MUFU.EX2 R60, R60 ;  /* 0x0000003c003c7308 */ /* 0x000ea20000000800 */
[----:B-1----:R-:W-:-:S01]  /*1aae0*/  FADD.FTZ R82, R62, R45 ;  /* 0x0000002d3e527221 */ /* 0x002fc20000010000 */
[----:B------:R-:W-:Y:S01]  /*1aaf0*/  FADD.FTZ R85, R115, R84 ;  /* 0x0000005473557221 */ /* 0x000fe20000010000 */
[----:B------:R-:W-:Y:S01]  /*1ab00*/  F2FP.SATFINITE.E4M3.F32.PACK_AB_MERGE_C R184, R62, R51, RZ ;  /* 0x000000333eb8723e */ /* 0x000fe200048070ff */
[C-C-:B------:R-:W-:Y:S01]  /*1ab10*/  FFMA.FTZ R137, R2.reuse, R137, -R56.reuse ;  /* 0x0000008902897223 */ /* 0x140fe20000010838 */
[----:B------:R-:W-:-:S01]  /*1ab20*/  FFMA.FTZ R139, R2, R139, -R56 ;  /* 0x0000008b028b7223 */ /* 0x000fc20000010838 */
[C-C-:B------:R-:W-:Y:S01]  /*1ab30*/  FFMA.FTZ R63, R2.reuse, R63, -R56.reuse ;  /* 0x0000003f023f7223 */ /* 0x140fe20000010838 */
[----:B------:R-:W-:-:S01]  /*1ab40*/  FFMA.FTZ R53, R2, R53, -R56 ;  /* 0x0000003502357223 */ /* 0x000fc20000010838 */
[----:B------:R-:W1:Y:S01]  /*1ab50*/  MUFU.EX2 R64, R64 ;  /* 0x0000004000407308 */ /* 0x000e620000000800 */
        /* <DEDUP_REMOVED lines=8> */
[----:B--2---:R-:W-:-:S01]  /*1abe0*/  FADD.FTZ R59, R60, R59 ;  /* 0x0000003b3c3b7221 */ /* 0x004fc20000010000 */
[C-C-:B------:R-:W-:Y:S01]  /*1abf0*/  FFMA.FTZ R71, R2.reuse, R71, -R56.reuse ;  /* 0x0000004702477223 */ /* 0x140fe20000010838 */
[----:B------:R-:W-:-:S01]  /*1ac00*/  FFMA.FTZ R37, R2, R37, -R56 ;  /* 0x0000002502257223 */ /* 0x000fc20000010838 */
[----:B------:R-:W-:Y:S01]  /*1ac10*/  F2FP.SATFINITE.E4M3.F32.PACK_AB_MERGE_C R184, R58, R43, R184 ;  /* 0x0000002b3ab8723e */ /* 0x000fe200048070b8 */
[----:B------:R-:W2:Y:S03]  /*1ac20*/  @P4 LDC R30, c[0x0][0x450] ;  /* 0x00011400ff1e4b82 */ /* 0x000ea60000000800 */
[----:B------:R-:W3:Y:S01]  /*1ac30*/  MUFU.EX2 R180, R180 ;  /* 0x000000b400b47308 */ /* 0x000ee20000000800 */
[----:B-1----:R-:W-:-:S07]  /*1ac40*/  FADD.FTZ R82, R64, R59 ;  /* 0x0000003b40527221 */ /* 0x002fce0000010000 */
[----:B------:R-:W1:Y:S01]  /*1ac50*/  MUFU.EX2 R55, R55 ;  /* 0x0000003700377308 */ /* 0x000e620000000800 */
[----:B0-----:R-:W-:-:S01]  /*1ac60*/  FADD.FTZ R59, R75, R82 ;  /* 0x000000524b3b7221 */ /* 0x001fc20000010000 */
[----:B------:R-:W-:-:S04]  /*1ac70*/  F2FP.SATFINITE.E4M3.F32.PACK_AB_MERGE_C R186, R75, R64, RZ ;  /* 0x000000404bba723e */ /* 0x000fc800048070ff */
[----:B------:R-:W-:Y:S02]  /*1ac80*/  F2FP.SATFINITE.E4M3.F32.PACK_AB_MERGE_C R186, R60, R47, R186 ;  /* 0x0000002f3cba723e */ /* 0x000fe400048070ba */
[----:B------:R-:W0:Y:S01]  /*1ac90*/  MUFU.EX2 R70, R70 ;  /* 0x0000004600467308 */ /* 0x000e220000000800 */
[----:B---3--:R-:W-:-:S07]  /*1aca0*/  FADD.FTZ R82, R180, R59 ;  /* 0x0000003bb4527221 */ /* 0x008fce0000010000 */
[----:B------:R-:W3:Y:S01]  /*1acb0*/  MUFU.EX2 R79, R79 ;  /* 0x0000004f004f7308 */ /* 0x000ee20000000800 */
[----:B-1----:R-:W-:-:S01]  /*1acc0*/  FADD.FTZ R59, R55, R82 ;  /* 0x00000052373b7221 */ /* 0x002fc20000010000 */
[----:B------:R-:W-:Y:S01]  /*1acd0*/  FADD.FTZ R82, R34, R85 ;  /* 0x0000005522527221 */ /* 0x000fe20000010000 */
[----:B------:R-:W-:-:S05]  /*1ace0*/  CS2R R84, SRZ ;  /* 0x0000000000547805 */ /* 0x000fca000001ff00 */
[----:B------:R-:W1:Y:S01]  /*1acf0*/  MUFU.EX2 R66, R66 ;  /* 0x0000004200427308 */ /* 0x000e620000000800 */
[----:B0-----:R-:W-:-:S01]  /*1ad00*/  FADD.FTZ R12, R70, R59 ;  /* 0x0000003b460c7221 */ /* 0x001fc20000010000 */
[----:B------:R-:W-:-:S04]  /*1ad10*/  FADD.FTZ R59, R121, R82 ;  /* 0x00000052793b7221 */ /* 0x000fc80000010000 */
[----:B------:R-:W-:Y:S01]  /*1ad20*/  FADD.FTZ R62, R38, R59 ;  /* 0x0000003b263e7221 */ /* 0x000fe20000010000 */
[----:B------:R-:W-:Y:S01]  /*1ad30*/  CS2R R58, SRZ ;  /* 0x00000000003a7805 */ /* 0x000fe2000001ff00 */
[----:B------:R-:W-:Y:S01]  /*1ad40*/  MUFU.EX2 R73, R73 ;  /* 0x0000004900497308 */ /* 0x000fe20000000800 */
[----:B---3--:R-:W-:-:S01]  /*1ad50*/  FADD.FTZ R51, R79, R12 ;  /* 0x0000000c4f337221 */ /* 0x008fc20000010000 */
[----:B------:R-:W-:-:S04]  /*1ad60*/  F2FP.SATFINITE.E4M3.F32.PACK_AB_MERGE_C R70, R79, R70, RZ ;  /* 0x000000464f46723e */ /* 0x000fc800048070ff */
[----:B------:R-:W-:Y:S02]  /*1ad70*/  F2FP.SATFINITE.E4M3.F32.PACK_AB_MERGE_C R180, R55, R180, R70 ;  /* 0x000000b437b4723e */ /* 0x000fe40004807046 */
[----:B------:R-:W-:Y:S01]  /*1ad80*/  MUFU.EX2 R72, R72 ;  /* 0x0000004800487308 */ /* 0x000fe20000000800 */
[----:B-1----:R-:W-:-:S01]  /*1ad90*/  FADD.FTZ R26, R66, R51 ;  /* 0x00000033421a7221 */ /* 0x002fc20000010000 */
[----:B------:R-:W-:-:S06]  /*1ada0*/  FADD.FTZ R51, R57, R62 ;  /* 0x0000003e39337221 */ /* 0x000fcc0000010000 */
[----:B------:R-:W0:Y:S08]  /*1adb0*/  MUFU.EX2 R81, R81 ;  /* 0x0000005100517308 */ /* 0x000e300000000800 */
[----:B------:R-:W1:Y:S08]  /*1adc0*/  MUFU.EX2 R68, R68 ;  /* 0x0000004400447308 */ /* 0x000e700000000800 */
[----:B------:R-:W3:Y:S01]  /*1add0*/  MUFU.EX2 R77, R77 ;  /* 0x0000004d004d7308 */ /* 0x000ee20000000800 */
[----:B0-----:R-:W-:-:S04]  /*1ade0*/  F2FP.SATFINITE.E4M3.F32.PACK_AB_MERGE_C R182, R81, R72, RZ ;  /* 0x0000004851b6723e */ /* 0x001fc800048070ff */
[----:B------:R-:W-:-:S03]  /*1adf0*/  F2FP.SATFINITE.E4M3.F32.PACK_AB_MERGE_C R182, R73, R66, R182 ;  /* 0x0000004249b6723e */ /* 0x000fc600048070b6 */
[----:B------:R0:W-:Y:S08]  /*1ae00*/  MUFU.EX2 R56, R49 ;  /* 0x0000003100387308 */ /* 0x0001f00000000800 */
[----:B------:R-:W4:Y:S01]  /*1ae10*/  MUFU.EX2 R76, R76 ;  /* 0x0000004c004c7308 */ /* 0x000f220000000800 */
[----:B0-----:R-:W-:-:S01]  /*1ae20*/  FADD.FTZ R49, R73, R26 ;  /* 0x0000001a49317221 */ /* 0x001fc20000010000 */
[----:B------:R-:W-:-:S03]  /*1ae30*/  FADD.FTZ R26, R42, R51 ;  /* 0x000000332a1a7221 */ /* 0x000fc60000010000 */
[----:B------:R-:W-:Y:S01]  /*1ae40*/  FADD.FTZ R8, R72, R49 ;  /* 0x0000003148087221 */ /* 0x000fe20000010000 */
[----:B------:R-:W-:-:S01]  /*1ae50*/  FADD.FTZ R26, R65, R26 ;  /* 0x0000001a411a7221 */ /* 0x000fc20000010000 */
[----:B------:R-:W-:Y:S01]  /*1ae60*/  CS2R R64, SRZ ;  /* 0x0000000000407805 */ /* 0x000fe2000001ff00 */
[----:B------:R-:W0:Y:S01]  /*1ae70*/  MUFU.EX2 R83, R83 ;  /* 0x0000005300537308 */ /* 0x000e220000000800 */
[----:B------:R-:W-:-:S01]  /*1ae80*/  FADD.FTZ R81, R81, R8 ;  /* 0x0000000851517221 */ /* 0x000fc20000010000 */
[----:B------:R-:W-:Y:S01]  /*1ae90*/  FADD.FTZ R49, R11, R26 ;  /* 0x0000001a0b317221 */ /* 0x000fe20000010000 */
[----:B------:R-:W-:Y:S02]  /*1aea0*/  CS2R R72, SRZ ;  /* 0x0000000000487805 */ /* 0x000fe4000001ff00 */
[----:B-1----:R-:W-:Y:S01]  /*1aeb0*/  FADD.FTZ R8, R68, R81 ;  /* 0x0000005144087221 */ /* 0x002fe20000010000 */
[----:B------:R-:W-:-:S02]  /*1aec0*/  FADD.FTZ R20, R40, R49 ;  /* 0x0000003128147221 */ /* 0x000fc40000010000 */
[----:B------:R-:W1:Y:S01]  /*1aed0*/  MUFU.EX2 R61, R61 ;  /* 0x0000003d003d7308 */ /* 0x000e620000000800 */
[----:B---3--:R-:W-:-:S01]  /*1aee0*/  FADD.FTZ R43, R77, R8 ;  /* 0x000000084d2b7221 */ /* 0x008fc20000010000 */
[----:B------:R-:W-:-:S03]  /*1aef0*/  FADD.FTZ R47, R3, R20 ;  /* 0x00000014032f7221 */ /* 0x000fc60000010000 */
[----:B----4-:R-:W-:Y:S01]  /*1af00*/  FADD.FTZ R20, R76, R43 ;  /* 0x0000002b4c147221 */ /* 0x010fe20000010000 */
[----:B------:R-:W-:-:S02]  /*1af10*/  FADD.FTZ R44, R44, R47 ;  /* 0x0000002f2c2c7221 */ /* 0x000fc40000010000 */
[----:B------:R-:W3:Y:S01]  /*1af20*/  MUFU.EX2 R74, R74 ;  /* 0x0000004a004a7308 */ /* 0x000ee20000000800 */
[----:B0-----:R-:W-:-:S01]  /*1af30*/  FADD.FTZ R20, R83, R20 ;  /* 0x0000001453147221 */ /* 0x001fc20000010000 */
[----:B------:R-:W-:Y:S01]  /*1af40*/  FADD.FTZ R43, R5, R44 ;  /* 0x0000002c052b7221 */ /* 0x000fe20000010000 */
[----:B------:R-:W-:Y:S02]  /*1af50*/  F2FP.SATFINITE.E4M3.F32.PACK_AB_MERGE_C R176, R83, R76, RZ ;  /* 0x0000004c53b0723e */ /* 0x000fe400048070ff */
[----:B------:R-:W-:Y:S01]  /*1af60*/  CS2R R82, SRZ ;  /* 0x0000000000527805 */ /* 0x000fe2000001ff00 */
[----:B------:R-:W-:-:S01]  /*1af70*/  FADD.FTZ R26, R24, R43 ;  /* 0x0000002b181a7221 */ /* 0x000fc20000010000 */
[----:B------:R-:W-:Y:S01]  /*1af80*/  F2FP.SATFINITE.E4M3.F32.PACK_AB_MERGE_C R176, R77, R68, R176 ;  /* 0x000000444db0723e */ /* 0x000fe200048070b0 */
[----:B------:R-:W0:Y:S01]  /*1af90*/  MUFU.EX2 R78, R78 ;  /* 0x0000004e004e7308 */ /* 0x000e220000000800 */
[----:B-1----:R-:W-:-:S01]  /*1afa0*/  FADD.FTZ R3, R61, R20 ;  /* 0x000000143d037221 */ /* 0x002fc20000010000 */
[----:B------:R-:W-:Y:S01]  /*1afb0*/  FADD.FTZ R43, R7, R26 ;  /* 0x0000001a072b7221 */ /* 0x000fe20000010000 */
[----:B------:R-:W-:Y:S01]  /*1afc0*/  CS2R R76, SRZ ;  /* 0x00000000004c7805 */ /* 0x000fe2000001ff00 */
[----:B------:R-:W1:Y:S02]  /*1afd0*/  @P4 LDC R7, c[0x0][0x44c] ;  /* 0x00011300ff074b82 */ /* 0x000e640000000800 */
[----:B------:R-:W-:-:S01]  /*1afe0*/  FADD.FTZ R28, R28, R43 ;  /* 0x0000002b1c1c7221 */ /* 0x000fc20000010000 */
[----:B------:R-:W-:Y:S01]  /*1aff0*/  CS2R R42, SRZ ;  /* 0x00000000002a7805 */ /* 0x000fe2000001ff00 */
[----:B------:R-:W4:Y:S01]  /*1b000*/  MUFU.EX2 R69, R69 ;  /* 0x0000004500457308 */ /* 0x000f220000000800 */
[----:B---3--:R-:W-:-:S07]  /*1b010*/  FADD.FTZ R3, R74, R3 ;  /* 0x000000034a037221 */ /* 0x008fce0000010000 */
[----:B------:R-:W3:Y:S01]  /*1b020*/  MUFU.EX2 R0, R137 ;  /* 0x0000008900007308 */ /* 0x000ee20000000800 */
[----:B0-----:R-:W-:-:S01]  /*1b030*/  FADD.FTZ R26, R78, R3 ;  /* 0x000000034e1a7221 */ /* 0x001fc20000010000 */
[----:B------:R-:W-:-:S04]  /*1b040*/  FADD.FTZ R3, R9, R28 ;  /* 0x0000001c09037221 */ /* 0x000fc80000010000 */
[----:B------:R-:W-:Y:S02]  /*1b050*/  FADD.FTZ R28, R32, R3 ;  /* 0x00000003201c7221 */ /* 0x000fe40000010000 */
[----:B------:R-:W0:Y:S01]  /*1b060*/  MUFU.EX2 R39, R39 ;  /* 0x0000002700277308 */ /* 0x000e220000000800 */
[C---:B----4-:R-:W-:Y:S01]  /*1b070*/  F2FP.SATFINITE.E4M3.F32.PACK_AB_MERGE_C R178, R69.reuse, R78, RZ ;  /* 0x0000004e45b2723e */ /* 0x050fe200048070ff */
[----:B------:R-:W-:Y:S01]  /*1b080*/  FADD.FTZ R69, R69, R26 ;  /* 0x0000001a45457221 */ /* 0x000fe20000010000 */
[----:B------:R-:W-:-:S01]  /*1b090*/  FADD.FTZ R5, R29, R28 ;  /* 0x0000001c1d057221 */ /* 0x000fc20000010000 */
[----:B-1----:R-:W-:Y:S01]  /*1b0a0*/  @P4 IMAD.HI.U32 R9, R214, R7, RZ ;  /* 0x00000007d6094227 */ /* 0x002fe200078e00ff */
[----:B------:R-:W-:Y:S02]  /*1b0b0*/  F2FP.SATFINITE.E4M3.F32.PACK_AB_MERGE_C R178, R74, R61, R178 ;  /* 0x0000003d4ab2723e */ /* 0x000fe400048070b2 */
[----:B------:R-:W-:Y:S01]  /*1b0c0*/  CS2R R60, SRZ ;  /* 0x00000000003c7805 */ /* 0x000fe2000001ff00 */
[----:B------:R-:W-:-:S01]  /*1b0d0*/  FADD.FTZ R46, R46, R5 ;  /* 0x000000052e2e7221 */ /* 0x000fc20000010000 */
[----:B------:R-:W1:Y:S01]  /*1b0e0*/  MUFU.EX2 R41, R41 ;  /* 0x0000002900297308 */ /* 0x000e620000000800 */
[----:B---3--:R-:W-:-:S01]  /*1b0f0*/  FADD.FTZ R26, R0, R69 ;  /* 0x00000045001a7221 */ /* 0x008fc20000010000 */
[----:B------:R-:W-:-:S02]  /*1b100*/  IMAD.MOV.U32 R28, RZ, RZ, R214 ;  /* 0x000000ffff1c7224 */ /* 0x000fc400078e00d6 */
[----:B------:R-:W-:-:S01]  /*1b110*/  FADD.FTZ R5, R13, R46 ;  /* 0x0000002e0d057221 */ /* 0x000fc20000010000 */
[----:B--2---:R-:W-:Y:S02]  /*1b120*/  @P4 SHF.R.U32.HI R28, RZ, R30, R9 ;  /* 0x0000001eff1c4219 */ /* 0x004fe40000011609 */
[----:B------:R-:W-:Y:S02]  /*1b130*/  CS2R R46, SRZ ;  /* 0x00000000002e7805 */ /* 0x000fe4000001ff00 */
[----:B------:R-:W-:Y:S01]  /*1b140*/  CS2R R68, SRZ ;  /* 0x0000000000447805 */ /* 0x000fe2000001ff00 */
[----:B------:R-:W-:-:S01]  /*1b150*/  FADD.FTZ R5, R36, R5 ;  /* 0x0000000524057221 */ /* 0x000fc20000010000 */
[----:B------:R-:W2:Y:S01]  /*1b160*/  MUFU.EX2 R80, R80 ;  /* 0x0000005000507308 */ /* 0x000ea20000000800 */
[----:B0-----:R-:W-:-:S01]  /*1b170*/  FADD.FTZ R26, R39, R26 ;  /* 0x0000001a271a7221 */ /* 0x001fc20000010000 */
[----:B------:R-:W-:Y:S01]  /*1b180*/  CS2R R74, SRZ ;  /* 0x00000000004a7805 */ /* 0x000fe2000001ff00 */
[----:B------:R-:W-:-:S01]  /*1b190*/  FADD.FTZ R48, R48, R5 ;  /* 0x0000000530307221 */ /* 0x000fc20000010000 */
[----:B------:R-:W-:-:S03]  /*1b1a0*/  CS2R R78, SRZ ;  /* 0x00000000004e7805 */ /* 0x000fc6000001ff00 */
[----:B------:R-:W-:Y:S01]  /*1b1b0*/  FADD.FTZ R48, R15, R48 ;  /* 0x000000300f307221 */ /* 0x000fe20000010000 */
[----:B------:R-:W0:Y:S01]  /*1b1c0*/  MUFU.EX2 R25, R139 ;  /* 0x0000008b00197308 */ /* 0x000e220000000800 */
[----:B-1----:R-:W-:-:S02]  /*1b1d0*/  FADD.FTZ R3, R41, R26 ;  /* 0x0000001a29037221 */ /* 0x002fc40000010000 */
[----:B------:R-:W-:Y:S01]  /*1b1e0*/  FADD.FTZ R5, R21, R48 ;  /* 0x0000003015057221 */ /* 0x000fe20000010000 */
[----:B------:R-:W-:-:S03]  /*1b1f0*/  CS2R R48, SRZ ;  /* 0x0000000000307805 */ /* 0x000fc6000001ff00 */
[----:B------:R-:W-:Y:S01]  /*1b200*/  FADD.FTZ R26, R50, R5 ;  /* 0x00000005321a7221 */ /* 0x000fe20000010000 */
[----:B------:R1:W-:Y:S01]  /*1b210*/  MUFU.EX2 R12, R63 ;  /* 0x0000003f000c7308 */ /* 0x0003e20000000800 */
[C---:B--2---:R-:W-:Y:S01]  /*1b220*/  F2FP.SATFINITE.E4M3.F32.PACK_AB_MERGE_C R172, R80.reuse, R41, RZ ;  /* 0x0000002950ac723e */ /* 0x044fe200048070ff */
[----:B------:R-:W-:Y:S01]  /*1b230*/  FADD.FTZ R80, R80, R3 ;  /* 0x0000000350507221 */ /* 0x000fe20000010000 */
[----:B------:R-:W-:Y:S02]  /*1b240*/  CS2R R40, SRZ ;  /* 0x0000000000287805 */ /* 0x000fe4000001ff00 */
[----:B------:R-:W-:Y:S02]  /*1b250*/  F2FP.SATFINITE.E4M3.F32.PACK_AB_MERGE_C R172, R39, R0, R172 ;  /* 0x0000000027ac723e */ /* 0x000fe400048070ac */
[----:B------:R-:W-:Y:S01]  /*1b260*/  CS2R R38, SRZ ;  /* 0x0000000000267805 */ /* 0x000fe2000001ff00 */
[----:B------:R-:W2:Y:S01]  /*1b270*/  MUFU.EX2 R53, R53 ;  /* 0x0000003500357308 */ /* 0x000ea20000000800 */
[----:B0-----:R-:W-:-:S01]  /*1b280*/  FADD.FTZ R3, R25, R80 ;  /* 0x0000005019037221 */ /* 0x001fc20000010000 */
[----:B-1----:R-:W-:-:S02]  /*1b290*/  CS2R R62, SRZ ;  /* 0x00000000003e7805 */ /* 0x002fc4000001ff00 */
[----:B------:R-:W-:Y:S01]  /*1b2a0*/  CS2R R80, SRZ ;  /* 0x0000000000507805 */ /* 0x000fe2000001ff00 */
[----:B------:R-:W-:-:S03]  /*1b2b0*/  FADD.FTZ R3, R56, R3 ;  /* 0x0000000338037221 */ /* 0x000fc60000010000 */
[----:B------:R-:W0:Y:S08]  /*1b2c0*/  MUFU.EX2 R141, R141 ;  /* 0x0000008d008d7308 */ /* 0x000e300000000800 */
[----:B------:R1:W3:Y:S01]  /*1b2d0*/  MUFU.EX2 R8, R45 ;  /* 0x0000002d00087308 */ /* 0x0002e20000000800 */
[----:B--2---:R-:W-:Y:S01]  /*1b2e0*/  F2FP.SATFINITE.E4M3.F32.PACK_AB_MERGE_C R174, R53, R12, RZ ;  /* 0x0000000c35ae723e */ /* 0x004fe200048070ff */
[----:B------:R-:W-:-:S03]  /*1b2f0*/  FADD.FTZ R12, R12, R3 ;  /* 0x000000030c0c7221 */ /* 0x000fc60000010000 */
[----:B------:R-:W-:Y:S01]  /*1b300*/  F2FP.SATFINITE.E4M3.F32.PACK_AB_MERGE_C R174, R56, R25, R174 ;  /* 0x0000001938ae723e */ /* 0x000fe200048070ae */
[----:B------:R-:W-:-:S01]  /*1b310*/  FADD.FTZ R0, R53, R12 ;  /* 0x0000000c35007221 */ /* 0x000fc20000010000 */
[----:B------:R-:W-:Y:S01]  /*1b320*/  CS2R R56, SRZ ;  /* 0x0000000000387805 */ /* 0x000fe2000001ff00 */
[----:B------:R-:W2:Y:S01]  /*1b330*/  MUFU.EX2 R52, R52 ;  /* 0x0000003400347308 */ /* 0x000ea20000000800 */
[----:B-1----:R-:W-:Y:S01]  /*1b340*/  CS2R R44, SRZ ;  /* 0x00000000002c7805 */ /* 0x002fe2000001ff00 */
[----:B0-----:R-:W-:-:S06]  /*1b350*/  FADD.FTZ R3, R141, R0 ;  /* 0x000000008d037221 */ /* 0x001fcc0000010000 */
[----:B------:R-:W-:Y:S01]  /*1b360*/  MUFU.EX2 R67, R67 ;  /* 0x0000004300437308 */ /* 0x000fe20000000800 */
[----:B---3--:R-:W-:-:S01]  /*1b370*/  FADD.FTZ R0, R8, R3 ;  /* 0x0000000308007221 */ /* 0x008fc20000010000 */
[----:B------:R-:W-:-:S06]  /*1b380*/  FADD.FTZ R3, R27, R26 ;  /* 0x0000001a1b037221 */ /* 0x000fcc0000010000 */
[----:B------:R-:W0:Y:S01]  /*1b390*/  MUFU.EX2 R20, R143 ;  /* 0x0000008f00147308 */ /* 0x000e220000000800 */
[C---:B--2---:R-:W-:Y:S01]  /*1b3a0*/  F2FP.SATFINITE.E4M3.F32.PACK_AB_MERGE_C R27, R52.reuse, R27, RZ ;  /* 0x0000001b341b723e */ /* 0x044fe200048070ff */
[----:B------:R-:W-:-:S03]  /*1b3b0*/  FADD.FTZ R52, R52, R3 ;  /* 0x0000000334347221 */ /* 0x000fc60000010000 */
[----:B------:R-:W-:Y:S02]  /*1b3c0*/  F2FP.SATFINITE.E4M3.F32.PACK_AB_MERGE_C R169, R50, R21, R27 ;  /* 0x0000001532a9723e */ /* 0x000fe4000480701b */
[----:B------:R-:W-:Y:S02]  /*1b3d0*/  CS2R R26, SRZ ;  /* 0x00000000001a7805 */ /* 0x000fe4000001ff00 */
[----:B------:R-:W-:Y:S01]  /*1b3e0*/  CS2R R50, SRZ ;  /* 0x0000000000327805 */ /* 0x000fe2000001ff00 */
[----:B------:R-:W1:Y:S08]  /*1b3f0*/  MUFU.EX2 R31, R31 ;  /* 0x0000001f001f7308 */ /* 0x000e700000000800 */
[----:B------:R-:W2:Y:S01]  /*1b400*/  MUFU.EX2 R54, R54 ;  /* 0x0000003600367308 */ /* 0x000ea20000000800 */
[----:B0-----:R-:W-:Y:S01]  /*1b410*/  F2FP.SATFINITE.E4M3.F32.PACK_AB_MERGE_C R7, R20, R67, RZ ;  /* 0x000000431407723e */ /* 0x001fe200048070ff */
[----:B------:R-:W-:Y:S01]  /*1b420*/  FADD.FTZ R67, R67, R0 ;  /* 0x0000000043437221 */ /* 0x000fe20000010000 */
[----:B------:R-:W-:-:S02]  /*1b430*/  IADD3 R0, R28, R217, -R215 ;  /* 0x000000d91c007210 */ /* 0x000fc40007ffe8d7 */
[----:B------:R-:W-:Y:S02]  /*1b440*/  CS2R R28, SRZ ;  /* 0x00000000001c7805 */ /* 0x000fe4000001ff00 */
[----:B------:R-:W-:Y:S01]  /*1b450*/  F2FP.SATFINITE.E4M3.F32.PACK_AB_MERGE_C R168, R8, R141, R7 ;  /* 0x0000008d08a8723e */ /* 0x000fe20004807007 */
[----:B------:R-:W-:Y:S01]  /*1b460*/  FADD.FTZ R20, R20, R67 ;  /* 0x0000004314147221 */ /* 0x000fe20000010000 */
[----:B------:R-:W-:Y:S01]  /*1b470*/  CS2R R66, SRZ ;  /* 0x0000000000427805 */ /* 0x000fe2000001ff00 */
[----:B------:R-:W-:Y:S01]  /*1b480*/  MUFU.EX2 R35, R35 ;  /* 0x0000002300237308 */ /* 0x000fe20000000800 */
[----:B-1----:R-:W-:-:S01]  /*1b490*/  FADD.FTZ R5, R31, R52 ;  /* 0x000000341f057221 */ /* 0x002fc20000010000 */
[----:B------:R-:W-:Y:S01]  /*1b4a0*/  IMAD.HI R9, R0, 0x66666667, RZ ;  /* 0x6666666700097827 */ /* 0x000fe200078e02ff */
[----:B------:R-:W-:-:S05]  /*1b4b0*/  CS2R R52, SRZ ;  /* 0x0000000000347805 */ /* 0x000fca000001ff00 */
[----:B------:R-:W0:Y:S01]  /*1b4c0*/  MUFU.EX2 R6, R6 ;  /* 0x0000000600067308 */ /* 0x000e220000000800 */
[----:B--2---:R-:W-:-:S07]  /*1b4d0*/  FADD.FTZ R8, R54, R5 ;  /* 0x0000000536087221 */ /* 0x004fce0000010000 */
[----:B------:R-:W-:Y:S08]  /*1b4e0*/  MUFU.EX2 R71, R71 ;  /* 0x0000004700477308 */ /* 0x000ff00000000800 */
[----:B------:R1:W2:Y:S01]  /*1b4f0*/  MUFU.EX2 R12, R37 ;  /* 0x00000025000c7308 */ /* 0x0002a20000000800 */
[----:B0-----:R-:W-:Y:S01]  /*1b500*/  F2FP.SATFINITE.E4M3.F32.PACK_AB_MERGE_C R5, R6, R35, RZ ;  /* 0x000000230605723e */ /* 0x001fe200048070ff */
[----:B------:R-:W-:Y:S01]  /*1b510*/  FADD.FTZ R35, R35, R8 ;  /* 0x0000000823237221 */ /* 0x000fe20000010000 */
[----:B------:R-:W-:-:S02]  /*1b520*/  SHF.R.U32.HI R8, RZ, 0x1f, R9 ;  /* 0x0000001fff087819 */ /* 0x000fc40000011609 */
[----:B------:R-:W-:Y:S02]  /*1b530*/  F2FP.SATFINITE.E4M3.F32.PACK_AB_MERGE_C R171, R54, R31, R5 ;  /* 0x0000001f36ab723e */ /* 0x000fe40004807005 */
[----:B------:R-:W-:Y:S02]  /*1b540*/  CS2R R30, SRZ ;  /* 0x00000000001e7805 */ /* 0x000fe4000001ff00 */
[----:B------:R-:W-:Y:S01]  /*1b550*/  LEA.HI.SX32 R8, R9, R8, 0x1a ;  /* 0x0000000809087211 */ /* 0x000fe200078fd2ff */
[----:B------:R-:W0:Y:S01]  /*1b560*/  MUFU.EX2 R145, R145 ;  /* 0x0000009100917308 */ /* 0x000e220000000800 */
[----:B-1----:R-:W-:Y:S02]  /*1b570*/  CS2R R36, SRZ ;  /* 0x0000000000247805 */ /* 0x002fe4000001ff00 */
[----:B------:R-:W-:Y:S02]  /*1b580*/  CS2R R54, SRZ ;  /* 0x0000000000367805 */ /* 0x000fe4000001ff00 */
[----:B------:R-:W-:-:S03]  /*1b590*/  VIMNMX R15, R213, R8, !PT ;  /* 0x00000008d50f7248 */ /* 0x000fc60007fe0100 */
[----:B------:R1:W3:Y:S01]  /*1b5a0*/  MUFU.EX2 R24, R33 ;  /* 0x0000002100187308 */ /* 0x0002e20000000800 */
[----:B--2---:R-:W-:Y:S01]  /*1b5b0*/  F2FP.SATFINITE.E4M3.F32.PACK_AB_MERGE_C R7, R12, R71, RZ ;  /* 0x000000470c07723e */ /* 0x004fe200048070ff */
[----:B0-----:R-:W-:Y:S01]  /*1b5c0*/  FADD.FTZ R3, R145, R20 ;  /* 0x0000001491037221 */ /* 0x001fe20000010000 */
[----:B-1----:R-:W-:Y:S02]  /*1b5d0*/  CS2R R32, SRZ ;  /* 0x0000000000207805 */ /* 0x002fe4000001ff00 */
[C---:B---3--:R-:W-:Y:S01]  /*1b5e0*/  F2FP.SATFINITE.E4M3.F32.PACK_AB_MERGE_C R170, R24.reuse, R145, R7 ;  /* 0x0000009118aa723e */ /* 0x048fe20004807007 */
[----:B------:R-:W-:-:S01]  /*1b5f0*/  FADD.FTZ R0, R24, R3 ;  /* 0x0000000318007221 */ /* 0x000fc20000010000 */
[----:B------:R-:W-:Y:S02]  /*1b600*/  IADD3 R7, R104, -0x2, RZ ;  /* 0xfffffffe68077810 */ /* 0x000fe40007ffe0ff */
[----:B------:R-:W-:Y:S01]  /*1b610*/  CS2R R24, SRZ ;  /* 0x0000000000187805 */ /* 0x000fe2000001ff00 */
[----:B------:R-:W-:Y:S01]  /*1b620*/  FADD.FTZ R3, R71, R0 ;  /* 0x0000000047037221 */ /* 0x000fe20000010000 */
[----:B------:R-:W-:Y:S01]  /*1b630*/  ISETP.GE.AND P1, PT, R7, R15, PT ;  /* 0x0000000f0700720c */ /* 0x000fe20003f26270 */
[----:B------:R-:W-:Y:S01]  /*1b640*/  FADD.FTZ R0, R6, R35 ;  /* 0x0000002306007221 */ /* 0x000fe20000010000 */
[----:B------:R-:W-:Y:S01]  /*1b650*/  CS2R R34, SRZ ;  /* 0x0000000000227805 */ /* 0x000fe2000001ff00 */
[----:B------:R-:W-:Y:S01]  /*1b660*/  FADD.FTZ R3, R12, R3 ;  /* 0x000000030c037221 */ /* 0x000fe20000010000 */
[----:B------:R-:W-:-:S09]  /*1b670*/  CS2R R70, SRZ ;  /* 0x0000000000467805 */ /* 0x000fd2000001ff00 */
[----:B------:R-:W-:Y:S05]  /*1b680*/  @!P1 BRA `(.L_x_2841) ;  /* 0x0000003c00fc9947 */ /* 0x000fea0003800000 */
[----:B------:R-:W-:Y:S01]  /*1b690*/  IMAD.MOV.U32 R5, RZ, RZ, R4 ;  /* 0x000000ffff057224 */ /* 0x000fe200078e0004 */
[----:B------:R-:W-:Y:S01]  /*1b6a0*/  CS2R R86, SRZ ;  /* 0x0000000000567805 */ /* 0x000fe2000001ff00 */
[----:B------:R-:W-:Y:S01]  /*1b6b0*/  IMAD.MOV.U32 R6, RZ, RZ, R10 ;  /* 0x000000ffff067224 */ /* 0x000fe200078e000a */
[----:B------:R-:W-:Y:S01]  /*1b6c0*/  CS2R R84, SRZ ;  /* 0x0000000000547805 */ /* 0x000fe2000001ff00 */
[----:B------:R-:W-:Y:S01]  /*1b6d0*/  IMAD.MOV.U32 R8, RZ, RZ, R194 ;  /* 0x000000ffff087224 */ /* 0x000fe200078e00c2 */
[----:B------:R-:W-:Y:S01]  /*1b6e0*/  CS2R R82, SRZ ;  /* 0x0000000000527805 */ /* 0x000fe2000001ff00 */
[----:B------:R-:W-:Y:S01]  /*1b6f0*/  IMAD.MOV.U32 R9, RZ, RZ, R23 ;  /* 0x000000ffff097224 */ /* 0x000fe200078e0017 */
        /* <DEDUP_REMOVED lines=29> */
.L_x_2853:
        /* <DEDUP_REMOVED lines=8> */
.L_x_2843:
        /* <DEDUP_REMOVED lines=8> */
.L_x_2844:
[----:B------:R-:W-:Y:S04]  /*1b9d0*/  BSSY B0, `(.L_x_2842) ;  /* 0x0000004000007945 */ /* 0x000fe80003800000 */
[----:B-1----:R-:W-:Y:S05]  /*1b9e0*/  @P2 BRA `(.L_x_2845) ;  /* 0x0000000000082947 */ /* 0x002fea0003800000 */
[----:B------:R-:W1:Y:S02]  /*1b9f0*/  SYNCS.PHASECHK.TRANS64.TRYWAIT P2, [R11+URZ+0x29830], R4 ;  /* 0x029830040b0075a7 */ /* 0x000e64000804017f */
[----:B-1----:R-:W-:Y:S05]  /*1ba00*/  @!P2 BRA `(.L_x_2846) ;  /* 0x000001540084a947 */ /* 0x002fea0003800000 */
.L_x_2845:
[----:B------:R-:W-:Y:S05]  /*1ba10*/  BSYNC B0 ;  /* 0x0000000000007941 */ /* 0x000fea0003800000 */
.L_x_2842:
        /* <DEDUP_REMOVED lines=8> */
[----:B------:R-:W-:Y:S01]  /*1baa0*/  IMAD.MOV.U32 R13, RZ, RZ, -0x7fffffe0 ;  /* 0x80000020ff0d7424 */ /* 0x000fe200078e00ff */
[----:B------:R-:W-:Y:S01]  /*1bab0*/  R2UR UR47, R11 ;  /* 0x000000000b2f72ca */ /* 0x000fe200000e0000 */
[----:B------:R-:W-:Y:S01]  /*1bac0*/  UMOV UR40, UR24 ;  /* 0x0000001800287c82 */ /* 0x000fe20008000000 */
[----:B------:R-:W-:Y:S01]  /*1bad0*/  UMOV UR41, UR25 ;  /* 0x0000001900297c82 */ /* 0x000fe20008000000 */
[----:B------:R-:W-:Y:S01]  /*1bae0*/  IMAD R10, R23, 0x780, R14 ;  /* 0x00000780170a7824 */ /* 0x000fe200078e020e */
[----:B------:R-:W-:Y:S01]  /*1baf0*/  R2UR UR43, R13 ;  /* 0x000000000d2b72ca */ /* 0x000fe200000e0000 */
[----:B------:R-:W-:Y:S01]  /*1bb00*/  IMAD.MOV.U32 R89, RZ, RZ, -0x7fffffe0 ;  /* 0x80000020ff597424 */ /* 0x000fe200078e00ff */
[----:B------:R-:W-:Y:S01]  /*1bb10*/  UMOV UR28, UR24 ;  /* 0x00000018001c7c82 */ /* 0x000fe20008000000 */
[C---:B------:R-:W-:Y:S01]  /*1bb20*/  VIADD R12, R10.reuse, 0x80 ;  /* 0x000000800a0c7836 */ /* 0x040fe20000000000 */
[C---:B------:R-:W-:Y:S01]  /*1bb30*/  R2UR UR46, R10.reuse ;  /* 0x000000000a2e72ca */ /* 0x040fe200000e0000 */
[C---:B------:R-:W-:Y:S01]  /*1bb40*/  VIADD R88, R10.reuse, 0x100 ;  /* 0x000001000a587836 */ /* 0x040fe20000000000 */
[----:B------:R-:W-:Y:S01]  /*1bb50*/  R2UR UR27, R89 ;  /* 0x00000000591b72ca */ /* 0x000fe200000e0000 */
[----:B------:R-:W-:Y:S01]  /*1bb60*/  VIADD R20, R10, 0x180 ;  /* 0x000001800a147836 */ /* 0x000fe20000000000 */
[----:B------:R-:W-:Y:S01]  /*1bb70*/  R2UR UR42, R12 ;  /* 0x000000000c2a72ca */ /* 0x000fe200000e0000 */
[----:B------:R-:W-:Y:S01]  /*1bb80*/  IMAD.MOV.U32 R21, RZ, RZ, -0x7fffffe0 ;  /* 0x80000020ff157424 */ /* 0x000fe200078e00ff */
[----:B------:R-:W-:Y:S01]  /*1bb90*/  R2UR UR26, R88 ;  /* 0x00000000581a72ca */ /* 0x000fe200000e0000 */
[----:B------:R-:W-:Y:S01]  /*1bba0*/  UMOV UR29, UR25 ;  /* 0x00000019001d7c82 */ /* 0x000fe20008000000 */
[----:B------:R-:W-:Y:S01]  /*1bbb0*/  R2UR UR30, R20 ;  /* 0x00000000141e72ca */ /* 0x000fe200000e0000 */
[C---:B------:R-:W-:Y:S01]  /*1bbc0*/  VIADD R88, R10.reuse, 0x2 ;  /* 0x000000020a587836 */ /* 0x040fe20000000000 */
[----:B------:R-:W-:Y:S01]  /*1bbd0*/  R2UR UR31, R21 ;  /* 0x00000000151f72ca */ /* 0x000fe200000e0000 */
[----:B------:R-:W-:Y:S01]  /*1bbe0*/  UMOV UR32, UR24 ;  /* 0x0000001800207c82 */ /* 0x000fe20008000000 */
[----:B0-----:R-:W-:Y:S01]  /*1bbf0*/  SHF.R.U32.HI R4, RZ, 0x7, R4 ;  /* 0x00000007ff047819 */ /* 0x001fe20000011604 */
[----:B------:R-:W-:Y:S01]  /*1bc00*/  UMOV UR33, UR25 ;  /* 0x0000001900217c82 */ /* 0x000fe20008000000 */
[C---:B------:R-:W-:Y:S01]  /*1bc10*/  IADD3 R12, R10.reuse, 0x200, RZ ;  /* 0x000002000a0c7810 */ /* 0x040fe20007ffe0ff */
[----:B------:R-:W-:Y:S01]  /*1bc20*/  VIADD R20, R10, 0x82 ;  /* 0x000000820a147836 */ /* 0x000fe20000000000 */
[----:B------:R-:W-:Y:S01]  /*1bc30*/  R2UR UR35, R13 ;  /* 0x000000000d2372ca */ /* 0x000fe200000e0000 */
[----:B------:R-:W-:Y:S01]  /*1bc40*/  VIADD R4, R4, 0x8 ;  /* 0x0000000804047836 */ /* 0x000fe20000000000 */
[----:B------:R-:W-:Y:S01]  /*1bc50*/  R2UR UR34, R12 ;  /* 0x000000000c2272ca */ /* 0x000fe200000e0000 */
[----:B------:R-:W-:Y:S01]  /*1bc60*/  IMAD.MOV.U32 R21, RZ, RZ, -0x7fffffe0 ;  /* 0x80000020ff157424 */ /* 0x000fe200078e00ff */
[----:B------:R-:W-:Y:S01]  /*1bc70*/  R2UR UR6, R88 ;  /* 0x00000000580672ca */ /* 0x000fe200000e0000 */
[----:B------:R-:W-:Y:S01]  /*1bc80*/  VIADD R12, R10, 0x102 ;  /* 0x000001020a0c7836 */ /* 0x000fe20000000000 */
[----:B------:R0:W-:Y:S01]  /*1bc90*/  BAR.SYNC.DEFER_BLOCKING R4, 0x100 ;  /* 0x000400040000751d */ /* 0x0001e20000010000 */
[----:B------:R-:W-:Y:S01]  /*1bca0*/  R2UR UR7, R89 ;  /* 0x00000000590772ca */ /* 0x000fe200000e0000 */
[----:B------:R-:W-:Y:S01]  /*1bcb0*/  IMAD.MOV.U32 R11, RZ, RZ, -0x7fffffe0 ;  /* 0x80000020ff0b7424 */ /* 0x000fe200078e00ff */
[----:B------:R-:W-:-:S03]  /*1bcc0*/  MOV R13, 0x80000020 ;  /* 0x80000020000d7802 */ /* 0x000fc60000000f00 */
        /* <DEDUP_REMOVED lines=36> */
[----:B------:R-:W-:Y:S02]  /*1bf10*/  R2UR UR10, R12 ;  /* 0x000000000c0a72ca */ /* 0x000fe400000e0000 */
[----:B------:R-:W-:Y:S01]  /*1bf20*/  R2UR UR11, R13 ;  /* 0x000000000d0b72ca */ /* 0x000fe200000e0000 */
        /* <DEDUP_REMOVED lines=35> */
[----:B------:R-:W-:Y:S02]  /*1c160*/  R2UR UR43, R13 ;  /* 0x000000000d2b72ca */ /* 0x000fe400000e0000 */
[----:B------:R-:W-:Y:S02]  /*1c170*/  MOV R13, 0x80000020 ;  /* 0x80000020000d7802 */ /* 0x000fe40000000f00 */
[----:B------:R-:W-:Y:S01]  /*1c180*/  R2UR UR46, R12 ;  /* 0x000000000c2e72ca */ /* 0x000fe200000e0000 */
[----:B------:R-:W-:Y:S01]  /*1c190*/  VIADD R12, R10, 0x282 ;  /* 0x000002820a0c7836 */ /* 0x000fe20000000000 */
[----:B------:R-:W-:Y:S01]  /*1c1a0*/  R2UR UR47, R13 ;  /* 0x000000000d2f72ca */ /* 0x000fe200000e0000 */
[----:B------:R-:W-:-:S03]  /*1c1b0*/  IMAD.MOV.U32 R13, RZ, RZ, -0x7fffffe0 ;  /* 0x80000020ff0d7424 */ /* 0x000fc600078e00ff */
        /* <DEDUP_REMOVED lines=109> */
[C---:B------:R-:W-:Y:S01]  /*1c890*/  VIADD R12, R10.reuse, 0x682 ;  /* 0x000006820a0c7836 */ /* 0x040fe20000000000 */
[----:B------:R-:W-:Y:S01]  /*1c8a0*/  MOV R13, 0x80000020 ;  /* 0x80000020000d7802 */ /* 0x000fe20000000f00 */
        /* <DEDUP_REMOVED lines=31> */
[----:B0-----:R-:W-:Y:S05]  /*1caa0*/  @P1 BRA `(.L_x_2847) ;  /* 0x0000000000281947 */ /* 0x001fea0003800000 */
[----:B------:R-:W-:Y:S05]  /*1cab0*/  @!P0 BRA `(.L_x_2848) ;  /* 0x0000000000048947 */ /* 0x000fea0003800000 */
[----:B------:R-:W-:Y:S01]  /*1cac0*/  BPT.TRAP 0x1 ;  /* 0x000000040000795c */ /* 0x000fe20000300000 */
.L_x_2848:
[----:B------:R-:W-:Y:S01]  /*1cad0*/  SHF.L.U32 R4, R8, 0x1f, RZ ;  /* 0x0000001f08047819 */ /* 0x000fe200000006ff */
[----:B------:R-:W-:-:S04]  /*1cae0*/  IMAD R8, R9, 0x8, R18 ;  /* 0x0000000809087824 */ /* 0x000fc800078e0212 */
[----:B------:R0:W1:Y:S01]  /*1caf0*/  SYNCS.PHASECHK.TRANS64.TRYWAIT P1, [R8+URZ+0x29850], R4 ;  /* 0x02985004080075a7 */ /* 0x000062000802017f */
[----:B------:R-:W-:Y:S05]  /*1cb00*/  @!P0 BRA `(.L_x_2849) ;  /* 0x0000000000048947 */ /* 0x000fea0003800000 */
[----:B------:R-:W-:Y:S01]  /*1cb10*/  BPT.TRAP 0x1 ;  /* 0x000000040000795c */ /* 0x000fe20000300000 */
.L_x_2849:
[----:B-1----:R-:W-:Y:S05]  /*1cb20*/  @P1 BRA `(.L_x_2847) ;  /* 0x0000000000081947 */ /* 0x002fea0003800000 */
[----:B------:R-:W1:Y:S02]  /*1cb30*/  SYNCS.PHASECHK.TRANS64.TRYWAIT P1, [R8+URZ+0x29850], R4 ;  /* 0x02985004080075a7 */ /* 0x000e64000802017f */
[----:B-1----:R-:W-:Y:S05]  /*1cb40*/  @!P1 BRA `(.L_x_2850) ;  /* 0x0000014400489947 */ /* 0x002fea0003800000 */
.L_x_2847:
[----:B01----:R-:W-:Y:S01]  /*1cb50*/  VIADD R4, R18, 0x400 ;  /* 0x0000040012047836 */ /* 0x003fe20000000000 */
[----:B------:R-:W-:Y:S05]  /*1cb60*/  WARPSYNC.ALL ;  /* 0x0000000000007948 */ /* 0x000fea0003800000 */
[----:B------:R-:W-:Y:S01]  /*1cb70*/  SHF.R.U32.HI R4, RZ, 0x4, R4 ;  /* 0x00000004ff047819 */ /* 0x000fe20000011604 */
[----:B------:R-:W-:Y:S01]  /*1cb80*/  IMAD.MOV.U32 R11, RZ, RZ, -0x3ffffff0 ;  /* 0xc0000010ff0b7424 */ /* 0x000fe200078e00ff */
[----:B------:R-:W-:Y:S01]  /*1cb90*/  WARPGROUP.ARRIVE ;  /* 0x00000000000079c5 */ /* 0x000fe20000000000 */
[----:B------:R-:W-:-:S05]  /*1cba0*/  MOV R13, 0xc0000010 ;  /* 0xc0000010000d7802 */ /* 0x000fca0000000f00 */
[----:B------:R-:W0:Y:S01]  /*1cbb0*/  S2R R20, SR_TID.X ;  /* 0x0000000000147919 */ /* 0x000e220000002100 */
[----:B------:R-:W-:Y:S02]  /*1cbc0*/  LOP3.LUT R4, R4, 0x3fff, RZ, 0xc0, !PT ;  /* 0x00003fff04047812 */ /* 0x000fe400078ec0ff */
[----:B------:R-:W-:Y:S01]  /*1cbd0*/  R2UR UR7, R11 ;  /* 0x000000000b0772ca */ /* 0x000fe200000e0000 */
[----:B------:R-:W-:Y:S01]  /*1cbe0*/  IMAD.MOV.U32 R11, RZ, RZ, -0x3ffffff0 ;  /* 0xc0000010ff0b7424 */ /* 0x000fe200078e00ff */
[----:B------:R-:W-:-:S05]  /*1cbf0*/  LOP3.LUT R4, R4, 0x10000, RZ, 0xfc, !PT ;  /* 0x0001000004047812 */ /* 0x000fca00078efcff */
[----:B------:R-:W-:-:S04]  /*1cc00*/  IMAD R10, R9, 0x500, R4 ;  /* 0x00000500090a7824 */ /* 0x000fc800078e0204 */
[C---:B------:R-:W-:Y:S01]  /*1cc10*/  VIADD R12, R10.reuse, 0x100 ;  /* 0x000001000a0c7836 */ /* 0x040fe20000000000 */
[----:B------:R-:W-:-:S13]  /*1cc20*/  R2UR UR6, R10 ;  /* 0x000000000a0672ca */ /* 0x000fda00000e0000 */
[----:B------:R-:W-:Y:S01]  /*1cc30*/  QGMMA.64x128x32.F32.E4M3.E4M3 R24, R184, gdesc[UR4], R24, gsb0 ;  /* 0x01e00004b8187df3 */ /* 0x000fe20008000818 */
[----:B------:R-:W-:Y:S01]  /*1cc40*/  R2UR UR6, R12 ;  /* 0x000000000c0672ca */ /* 0x000fe200000e0000 */
[----:B------:R-:W-:Y:S01]  /*1cc50*/  VIADD R12, R10, 0x200 ;  /* 0x000002000a0c7836 */ /* 0x000fe20000000000 */
[----:B------:R-:W-:Y:S01]  /*1cc60*/  R2UR UR7, R13 ;  /* 0x000000000d0772ca */ /* 0x000fe200000e0000 */
[----:B------:R-:W-:Y:S01]  /*1cc70*/  IMAD.MOV.U32 R13, RZ, RZ, -0x3ffffff0 ;  /* 0xc0000010ff0d7424 */ /* 0x000fe200078e00ff */
        /* <DEDUP_REMOVED lines=27> */
.L_x_2851:
[----:B0-----:R-:W0:Y:S01]  /*1ce30*/  LDC R4, c[0x0][0x448] ;  /* 0x00011200ff047b82 */ /* 0x001e220000000800 */
[----:B------:R-:W-:Y:S01]  /*1ce40*/  LOP3.LUT R22, R22, 0xfffffdff, RZ, 0xc0, !PT ;  /* 0xfffffdff16167812 */ /* 0x000fe200078ec0ff */
[----:B------:R-:W-:-:S03]  /*1ce50*/  IMAD.U32 R12, RZ, RZ, UR38 ;  /* 0x00000026ff0c7e24 */ /* 0x000fc6000f8e00ff */
[----:B------:R-:W-:-:S04]  /*1ce60*/  @P0 LOP3.LUT R22, R22, 0x200, RZ, 0xfc, !PT ;  /* 0x0000020016160812 */ /* 0x000fc800078efcff */
[----:B------:R-:W-:Y:S02]  /*1ce70*/  LOP3.LUT R22, R22, 0xfffffbff, RZ, 0xc0, !PT ;  /* 0xfffffbff16167812 */ /* 0x000fe400078ec0ff */
[----:B0-----:R-:W-:Y:S02]  /*1ce80*/  ISETP.NE.AND P1, PT, R4, 0x1, PT ;  /* 0x000000010400780c */ /* 0x001fe40003f25270 */
[----:B------:R-:W-:-:S11]  /*1ce90*/  IADD3 R4, R219, R214, RZ ;  /* 0x000000d6db047210 */ /* 0x000fd60007ffe0ff */
[----:B------:R-:W0:Y:S08]  /*1cea0*/  @P1 LDC R10, c[0x0][0x44c] ;  /* 0x00011300ff0a1b82 */ /* 0x000e300000000800 */
[----:B------:R-:W1:Y:S01]  /*1ceb0*/  @P1 LDC R8, c[0x0][0x450] ;  /* 0x00011400ff081b82 */ /* 0x000e620000000800 */
[----:B0-----:R-:W-:-:S05]  /*1cec0*/  @P1 IMAD.HI.U32 R10, R4, R10, RZ ;  /* 0x0000000a040a1227 */ /* 0x001fca00078e00ff */
[----:B-1----:R-:W-:Y:S01]  /*1ced0*/  @P1 SHF.R.U32.HI R4, RZ, R8, R10 ;  /* 0x00000008ff041219 */ /* 0x002fe2000001160a */
[----:B------:R-:W-:-:S04]  /*1cee0*/  IMAD R10, R7, -0xa0, RZ ;  /* 0xffffff60070a7824 */ /* 0x000fc800078e02ff */
[----:B------:R-:W0:Y:S01]  /*1cef0*/  SHFL.IDX PT, R8, R4, RZ, 0x1c1f ;  /* 0x001c1fff04087589 */ /* 0x000e2200000e0000 */
[----:B------:R-:W-:-:S03]  /*1cf00*/  IADD3 R10, -R216, 0x1, R10 ;  /* 0x00000001d80a7810 */ /* 0x000fc60007ffe10a */
[----:B------:R-:W1:Y:S01]  /*1cf10*/  SHFL.IDX PT, R4, R4, 0x1, 0x1c1f ;  /* 0x003c1f0004047f89 */ /* 0x000e6200000e0000 */
[----:B------:R-:W-:-:S05]  /*1cf20*/  IADD3 R10, -R215, R10, R217 ;  /* 0x0000000ad70a7210 */ /* 0x000fca0007ffe1d9 */
[C---:B0-----:R-:W-:Y:S02]  /*1cf30*/  IMAD.IADD R8, R10.reuse, 0x1, R8 ;  /* 0x000000010a087824 */ /* 0x041fe400078e0208 */
[----:B-1----:R-:W-:-:S03]  /*1cf40*/  IMAD.IADD R4, R10, 0x1, R4 ;  /* 0x000000010a047824 */ /* 0x002fc600078e0204 */
[C---:B------:R-:W-:Y:S02]  /*1cf50*/  ISETP.GT.AND P3, PT, R8.reuse, RZ, PT ;  /* 0x000000ff0800720c */ /* 0x040fe40003f64270 */
[C---:B------:R-:W-:Y:S02]  /*1cf60*/  ISETP.GT.AND P4, PT, R8.reuse, 0x1, PT ;  /* 0x000000010800780c */ /* 0x040fe40003f84270 */
[C---:B------:R-:W-:Y:S02]  /*1cf70*/  ISETP.GT.AND P2, PT, R8.reuse, 0x8, PT ;  /* 0x000000080800780c */ /* 0x040fe40003f44270 */
[----:B------:R-:W-:Y:S02]  /*1cf80*/  ISETP.GT.AND P1, PT, R8, 0x9, PT ;  /* 0x000000090800780c */ /* 0x000fe40003f24270 */
[----:B------:R-:W-:Y:S02]  /*1cf90*/  FSEL R152, R152, -INF , P3 ;  /* 0xff80000098987808 */ /* 0x000fe40001800000 */
[----:B------:R-:W-:-:S02]  /*1cfa0*/  FSEL R153, R153, -INF , P4 ;  /* 0xff80000099997808 */ /* 0x000fc40002000000 */
[----:B------:R-:W-:Y:S02]  /*1cfb0*/  FSEL R156, R156, -INF , P2 ;  /* 0xff8000009c9c7808 */ /* 0x000fe40001000000 */
[----:B------:R-:W-:Y:S02]  /*1cfc0*/  FSEL R157, R157, -INF , P1 ;  /* 0xff8000009d9d7808 */ /* 0x000fe40000800000 */
[C---:B------:R-:W-:Y:S02]  /*1cfd0*/  ISETP.GT.AND P3, PT, R8.reuse, 0x10, PT ;  /* 0x000000100800780c */ /* 0x040fe40003f64270 */
[C---:B------:R-:W-:Y:S02]  /*1cfe0*/  ISETP.GT.AND P4, PT, R8.reuse, 0x11, PT ;  /* 0x000000110800780c */ /* 0x040fe40003f84270 */
[C---:B------:R-:W-:Y:S02]  /*1cff0*/  ISETP.GT.AND P2, PT, R8.reuse, 0x18, PT ;  /* 0x000000180800780c */ /* 0x040fe40003f44270 */
[----:B------:R-:W-:-:S02]  /*1d000*/  ISETP.GT.AND P1, PT, R8, 0x19, PT ;  /* 0x000000190800780c */ /* 0x000fc40003f24270 */
[----:B------:R-:W-:Y:S02]  /*1d010*/  FSEL R160, R160, -INF , P3 ;  /* 0xff800000a0a07808 */ /* 0x000fe40001800000 */
[----:B------:R-:W-:Y:S02]  /*1d020*/  FSEL R161, R161, -INF , P4 ;  /* 0xff800000a1a17808 */ /* 0x000fe40002000000 */
[----:B------:R-:W-:Y:S02]  /*1d030*/  FSEL R164, R164, -INF , P2 ;  /* 0xff800000a4a47808 */ /* 0x000fe40001000000 */
[----:B------:R-:W-:Y:S02]  /*1d040*/  FSEL R165, R165, -INF , P1 ;  /* 0xff800000a5a57808 */ /* 0x000fe40000800000 */
[C---:B------:R-:W-:Y:S02]  /*1d050*/  ISETP.GT.AND P3, PT, R8.reuse, 0x20, PT ;  /* 0x000000200800780c */ /* 0x040fe40003f64270 */
[----:B------:R-:W-:-:S02]  /*1d060*/  ISETP.GT.AND P4, PT, R8, 0x21, PT ;  /* 0x000000210800780c */ /* 0x000fc40003f84270 */
[C---:B------:R-:W-:Y:S02]  /*1d070*/  ISETP.GT.AND P2, PT, R8.reuse, 0x28, PT ;  /* 0x000000280800780c */ /* 0x040fe40003f44270 */
[----:B------:R-:W-:Y:S02]  /*1d080*/  ISETP.GT.AND P1, PT, R8, 0x29, PT ;  /* 0x000000290800780c */ /* 0x000fe40003f24270 */
[----:B------:R-:W-:Y:S02]  /*1d090*/  FSEL R136, R136, -INF , P3 ;  /* 0xff80000088887808 */ /* 0x000fe40001800000 */
[----:B------:R-:W-:Y:S02]  /*1d0a0*/  FSEL R137, R137, -INF , P4 ;  /* 0xff80000089897808 */ /* 0x000fe40002000000 */
[----:B------:R-:W-:Y:S02]  /*1d0b0*/  FSEL R140, R140, -INF , P2 ;  /* 0xff8000008c8c7808 */ /* 0x000fe40001000000 */
[----:B------:R-:W-:-:S02]  /*1d0c0*/  FSEL R141, R141, -INF , P1 ;  /* 0xff8000008d8d7808 */ /* 0x000fc40000800000 */
[C---:B------:R-:W-:Y:S02]  /*1d0d0*/  ISETP.GT.AND P3, PT, R8.reuse, 0x30, PT ;  /* 0x000000300800780c */ /* 0x040fe40003f64270 */
        /* <DEDUP_REMOVED lines=51> */
[----:B------:R-:W-:Y:S02]  /*1d410*/  FMNMX.FTZ R8, R152, R6, !PT ;  /* 0x0000000698087209 */ /* 0x000fe40007810000 */
[----:B------:R-:W-:-:S02]  /*1d420*/  FSEL R96, R96, -INF , P3 ;  /* 0xff80000060607808 */ /* 0x000fc40001800000 */
[----:B------:R-:W-:Y:S02]  /*1d430*/  FMNMX.FTZ R8, R153, R8, !PT ;  /* 0x0000000899087209 */ /* 0x000fe40007810000 */
[----:B------:R-:W-:Y:S02]  /*1d440*/  ISETP.GT.AND P3, PT, R4, RZ, PT ;  /* 0x000000ff0400720c */ /* 0x000fe40003f64270 */
[----:B------:R-:W-:Y:S02]  /*1d450*/  FMNMX.FTZ R8, R156, R8, !PT ;  /* 0x000000089c087209 */ /* 0x000fe40007810000 */
[----:B------:R-:W-:Y:S02]  /*1d460*/  FSEL R154, R154, -INF , P3 ;  /* 0xff8000009a9a7808 */ /* 0x000fe40001800000 */
[----:B------:R-:W-:Y:S02]  /*1d470*/  FMNMX.FTZ R8, R157, R8, !PT ;  /* 0x000000089d087209 */ /* 0x000fe40007810000 */
[----:B------:R-:W-:-:S02]  /*1d480*/  ISETP.GT.AND P3, PT, R4, 0x1, PT ;  /* 0x000000010400780c */ /* 0x000fc40003f64270 */
[----:B------:R-:W-:Y:S02]  /*1d490*/  FMNMX.FTZ R8, R160, R8, !PT ;  /* 0x00000008a0087209 */ /* 0x000fe40007810000 */
[----:B------:R-:W-:Y:S02]  /*1d4a0*/  FSEL R155, R155, -INF , P3 ;  /* 0xff8000009b9b7808 */ /* 0x000fe40001800000 */
[----:B------:R-:W-:Y:S02]  /*1d4b0*/  FMNMX.FTZ R8, R161, R8, !PT ;  /* 0x00000008a1087209 */ /* 0x000fe40007810000 */
[----:B------:R-:W-:Y:S02]  /*1d4c0*/  ISETP.GT.AND P3, PT, R4, 0x8, PT ;  /* 0x000000080400780c */ /* 0x000fe40003f64270 */
[----:B------:R-:W-:Y:S02]  /*1d4d0*/  FMNMX.FTZ R8, R164, R8, !PT ;  /* 0x00000008a4087209 */ /* 0x000fe40007810000 */
[----:B------:R-:W-:-:S02]  /*1d4e0*/  FSEL R158, R158, -INF , P3 ;  /* 0xff8000009e9e7808 */ /* 0x000fc40001800000 */
[----:B------:R-:W-:Y:S02]  /*1d4f0*/  FMNMX.FTZ R8, R165, R8, !PT ;  /* 0x00000008a5087209 */ /* 0x000fe40007810000 */
[----:B------:R-:W-:Y:S02]  /*1d500*/  ISETP.GT.AND P3, PT, R4, 0x9, PT ;  /* 0x000000090400780c */ /* 0x000fe40003f64270 */
        /* <DEDUP_REMOVED lines=60> */
[----:B------:R-:W-:Y:S02]  /*1d8d0*/  FSEL R101, R101, -INF , P1 ;  /* 0xff80000065657808 */ /* 0x000fe40000800000 */
[----:B------:R-:W-:Y:S02]  /*1d8e0*/  FMNMX.FTZ R8, R100, R8, !PT ;  /* 0x0000000864087209 */ /* 0x000fe40007810000 */
[----:B------:R-:W-:Y:S02]  /*1d8f0*/  FSEL R123, R123, -INF , P3 ;  /* 0xff8000007b7b7808 */ /* 0x000fe40001800000 */
[----:B------:R-:W-:-:S02]  /*1d900*/  ISETP.GT.AND P3, PT, R4, 0x48, PT ;  /* 0x000000480400780c */ /* 0x000fc40003f64270 */
[----:B------:R-:W-:Y:S02]  /*1d910*/  FMNMX.FTZ R8, R101, R8, !PT ;  /* 0x0000000865087209 */ /* 0x000fe40007810000 */
[----:B------:R-:W-:Y:S02]  /*1d920*/  FSEL R126, R126, -INF , P3 ;  /* 0xff8000007e7e7808 */ /* 0x000fe40001800000 */
[C---:B------:R-:W-:Y:S01]  /*1d930*/  ISETP.GT.AND P3, PT, R4.reuse, 0x49, PT ;  /* 0x000000490400780c */ /* 0x040fe20003f64270 */
[----:B------:R-:W0:Y:S01]  /*1d940*/  SHFL.BFLY PT, R10, R8, 0x2, 0x1f ;  /* 0x0c401f00080a7f89 */ /* 0x000e2200000e0000 */
[C---:B------:R-:W-:Y:S02]  /*1d950*/  ISETP.GT.AND P0, PT, R4.reuse, 0x81, PT ;  /* 0x000000810400780c */ /* 0x040fe40003f04270 */
[----:B------:R-:W-:Y:S02]  /*1d960*/  FSEL R127, R127, -INF , P3 ;  /* 0xff8000007f7f7808 */ /* 0x000fe40001800000 */
[----:B------:R-:W-:-:S02]  /*1d970*/  ISETP.GT.AND P3, PT, R4, 0x50, PT ;  /* 0x000000500400780c */ /* 0x000fc40003f64270 */
[----:B------:R-:W-:Y:S02]  /*1d980*/  ISETP.GT.AND P1, PT, R4, 0x89, PT ;  /* 0x000000890400780c */ /* 0x000fe40003f24270 */
[----:B------:R-:W-:Y:S02]  /*1d990*/  FSEL R130, R130, -INF , P3 ;  /* 0xff80000082827808 */ /* 0x000fe40001800000 */
[C---:B------:R-:W-:Y:S02]  /*1d9a0*/  ISETP.GT.AND P3, PT, R4.reuse, 0x51, PT ;  /* 0x000000510400780c */ /* 0x040fe40003f64270 */
[C---:B------:R-:W-:Y:S02]  /*1d9b0*/  ISETP.GT.AND P2, PT, R4.reuse, 0x90, PT ;  /* 0x000000900400780c */ /* 0x040fe40003f44270 */
[----:B------:R-:W-:Y:S02]  /*1d9c0*/  FSEL R131, R131, -INF , P3 ;  /* 0xff80000083837808 */ /* 0x000fe40001800000 */
[----:B------:R-:W-:-:S02]  /*1d9d0*/  ISETP.GT.AND P3, PT, R4, 0x58, PT ;  /* 0x000000580400780c */ /* 0x000fc40003f64270 */
[----:B------:R-:W-:Y:S02]  /*1d9e0*/  @P0 LOP3.LUT R22, R22, 0x400, RZ, 0xfc, !PT ;  /* 0x0000040016160812 */ /* 0x000fe400078efcff */
[----:B------:R-:W-:Y:S02]  /*1d9f0*/  FSEL R134, R134, -INF , P3 ;  /* 0xff80000086867808 */ /* 0x000fe40001800000 */
[----:B------:R-:W-:Y:S02]  /*1da00*/  ISETP.GT.AND P3, PT, R4, 0x59, PT ;  /* 0x000000590400780c */ /* 0x000fe40003f64270 */
[----:B0-----:R-:W-:Y:S02]  /*1da10*/  FMNMX.FTZ R10, R8, R10, !PT ;  /* 0x0000000a080a7209 */ /* 0x001fe40007810000 */
[----:B------:R-:W-:Y:S02]  /*1da20*/  FSEL R135, R135, -INF , P3 ;  /* 0xff80000087877808 */ /* 0x000fe40001800000 */
[C---:B------:R-:W-:Y:S01]  /*1da30*/  ISETP.GT.AND P3, PT, R4.reuse, 0x60, PT ;  /* 0x000000600400780c */ /* 0x040fe20003f64270 */
[----:B------:R-:W0:Y:S01]  /*1da40*/  SHFL.BFLY PT, R8, R10, 0x1, 0x1f ;  /* 0x0c201f000a087f89 */ /* 0x000e2200000e0000 */
[----:B------:R-:W-:-:S02]  /*1da50*/  ISETP.GT.AND P4, PT, R4, 0x98, PT ;  /* 0x000000980400780c */ /* 0x000fc40003f84270 */
[----:B------:R-:W-:Y:S02]  /*1da60*/  FSEL R106, R106, -INF , P3 ;  /* 0xff8000006a6a7808 */ /* 0x000fe40001800000 */
[C---:B------:R-:W-:Y:S02]  /*1da70*/  ISETP.GT.AND P3, PT, R4.reuse, 0x61, PT ;  /* 0x000000610400780c */ /* 0x040fe40003f64270 */
[C---:B------:R-:W-:Y:S02]  /*1da80*/  ISETP.GT.AND P5, PT, R4.reuse, 0x99, PT ;  /* 0x000000990400780c */ /* 0x040fe40003fa4270 */
[----:B------:R-:W-:Y:S02]  /*1da90*/  FSEL R107, R107, -INF , P3 ;  /* 0xff8000006b6b7808 */ /* 0x000fe40001800000 */
[C---:B------:R-:W-:Y:S02]  /*1daa0*/  ISETP.GT.AND P3, PT, R4.reuse, 0x68, PT ;  /* 0x000000680400780c */ /* 0x040fe40003f64270 */
[----:B------:R-:W-:-:S02]  /*1dab0*/  ISETP.GT.AND P0, PT, R4, 0x80, PT ;  /* 0x000000800400780c */ /* 0x000fc40003f04270 */
[----:B------:R-:W-:Y:S02]  /*1dac0*/  FSEL R110, R110, -INF , P3 ;  /* 0xff8000006e6e7808 */ /* 0x000fe40001800000 */
[----:B------:R-:W-:Y:S02]  /*1dad0*/  ISETP.GT.AND P3, PT, R4, 0x69, PT ;  /* 0x000000690400780c */ /* 0x000fe40003f64270 */
[----:B------:R-:W-:Y:S02]  /*1dae0*/  FSEL R90, R90, -INF , P0 ;  /* 0xff8000005a5a7808 */ /* 0x000fe40000000000 */
[----:B------:R-:W-:Y:S02]  /*1daf0*/  FSEL R111, R111, -INF , P3 ;  /* 0xff8000006f6f7808 */ /* 0x000fe40001800000 */
[----:B------:R-:W-:Y:S02]  /*1db00*/  ISETP.GT.AND P3, PT, R4, 0x70, PT ;  /* 0x000000700400780c */ /* 0x000fe40003f64270 */
[----:B0-----:R-:W-:-:S02]  /*1db10*/  FMNMX.FTZ R10, R10, R8, !PT ;  /* 0x000000080a0a7209 */ /* 0x001fc40007810000 */
[----:B------:R-:W-:Y:S02]  /*1db20*/  FSEL R114, R114, -INF , P3 ;  /* 0xff80000072727808 */ /* 0x000fe40001800000 */
[----:B------:R-:W-:Y:S01]  /*1db30*/  ISETP.GT.AND P3, PT, R4, 0x71, PT ;  /* 0x000000710400780c */ /* 0x000fe20003f64270 */
[----:B------:R-:W-:-:S01]  /*1db40*/  FFMA.FTZ R11, R2, R10, -8 ;  /* 0xc1000000020b7423 */ /* 0x000fc2000001000a */
[----:B------:R-:W-:Y:S02]  /*1db50*/  FSETP.NEU.FTZ.AND P6, PT, R10, -INF , PT ;  /* 0xff8000000a00780b */ /* 0x000fe40003fdd000 */
[----:B------:R-:W-:Y:S02]  /*1db60*/  FSEL R115, R115, -INF , P3 ;  /* 0xff80000073737808 */ /* 0x000fe40001800000 */
[----:B------:R-:W-:Y:S02]  /*1db70*/  ISETP.GT.AND P3, PT, R4, 0x78, PT ;  /* 0x000000780400780c */ /* 0x000fe40003f64270 */
[----:B------:R-:W-:-:S02]  /*1db80*/  FSEL R8, R10, RZ, P6 ;  /* 0x000000ff0a087208 */ /* 0x000fc40003000000 */
[----:B------:R-:W-:Y:S02]  /*1db90*/  FSEL R118, R118, -INF , P3 ;  /* 0xff80000076767808 */ /* 0x000fe40001800000 */
[----:B------:R-:W-:Y:S01]  /*1dba0*/  ISETP.GT.AND P3, PT, R4, 0x79, PT ;  /* 0x000000790400780c */ /* 0x000fe20003f64270 */
[----:B------:R-:W-:Y:S01]  /*1dbb0*/  FADD.FTZ R6, -R8, R6 ;  /* 0x0000000608067221 */ /* 0x000fe20000010100 */
[----:B------:R-:W-:Y:S02]  /*1dbc0*/  FSEL R11, R11, RZ, P6 ;  /* 0x000000ff0b0b7208 */ /* 0x000fe40003000000 */
[----:B------:R-:W-:Y:S01]  /*1dbd0*/  FSEL R119, R119, -INF , P3 ;  /* 0xff80000077777808 */ /* 0x000fe20001800000 */
[----:B------:R-:W-:Y:S01]  /*1dbe0*/  FMUL.FTZ R6, R2, R6 ;  /* 0x0000000602067220 */ /* 0x000fe20000410000 */
[----:B------:R-:W-:Y:S01]  /*1dbf0*/  ISETP.GT.AND P3, PT, R4, 0x91, PT ;  /* 0x000000910400780c */ /* 0x000fe20003f64270 */
[----:B------:R-:W-:-:S01]  /*1dc00*/  FFMA.FTZ R152, R2, R152, -R11 ;  /* 0x0000009802987223 */ /* 0x000fc2000001080b */
[----:B------:R-:W-:Y:S01]  /*1dc10*/  ISETP.GT.AND P6, PT, R4, 0x88, PT ;  /* 0x000000880400780c */ /* 0x000fe20003fc4270 */
[----:B------:R-:W-:-:S01]  /*1dc20*/  FFMA.FTZ R153, R2, R153, -R11 ;  /* 0x0000009902997223 */ /* 0x000fc2000001080b */
[----:B------:R-:W-:Y:S01]  /*1dc30*/  FMNMX.FTZ R4, R154, R5, !PT ;  /* 0x000000059a047209 */ /* 0x000fe20007810000 */
[----:B------:R-:W-:Y:S01]  /*1dc40*/  MUFU.EX2 R6, R6 ;  /* 0x0000000600067308 */ /* 0x000fe20000000800 */
[----:B------:R-:W-:Y:S01]  /*1dc50*/  LOP3.LUT P0, RZ, R22, 0x400, RZ, 0xc0, !PT ;  /* 0x0000040016ff7812 */ /* 0x000fe2000780c0ff */
[C-C-:B------:R-:W-:Y:S01]  /*1dc60*/  FFMA.FTZ R156, R2.reuse, R156, -R11.reuse ;  /* 0x0000009c029c7223 */ /* 0x140fe2000001080b */
[----:B------:R-:W-:Y:S01]  /*1dc70*/  FMNMX.FTZ R4, R155, R4, !PT ;  /* 0x000000049b047209 */ /* 0x000fe20007810000 */
[C-C-:B------:R-:W-:Y:S01]  /*1dc80*/  FFMA.FTZ R157, R2.reuse, R157, -R11.reuse ;  /* 0x0000009d029d7223 */ /* 0x140fe2000001080b */
[----:B------:R-:W-:Y:S01]  /*1dc90*/  FSEL R91, R91, -INF , P0 ;  /* 0xff8000005b5b7808 */ /* 0x000fe20000000000 */
[--C-:B------:R-:W-:Y:S01]  /*1dca0*/  FFMA.FTZ R160, R2, R160, -R11.reuse ;  /* 0x000000a002a07223 */ /* 0x100fe2000001080b */
[----:B------:R-:W-:Y:S01]  /*1dcb0*/  FMNMX.FTZ R4, R158, R4, !PT ;  /* 0x000000049e047209 */ /* 0x000fe20007810000 */
[----:B------:R-:W0:Y:S01]  /*1dcc0*/  MUFU.EX2 R152, R152 ;  /* 0x0000009800987308 */ /* 0x000e220000000800 */
[----:B------:R-:W-:Y:S01]  /*1dcd0*/  FSEL R94, R94, -INF , P6 ;  /* 0xff8000005e5e7808 */ /* 0x000fe20003000000 */
[C-C-:B------:R-:W-:Y:S01]  /*1dce0*/  FFMA.FTZ R161, R2.reuse, R161, -R11.reuse ;  /* 0x000000a102a17223 */ /* 0x140fe2000001080b */
[----:B------:R-:W-:Y:S01]  /*1dcf0*/  FMNMX.FTZ R4, R159, R4, !PT ;  /* 0x000000049f047209 */ /* 0x000fe20007810000 */
[C-C-:B------:R-:W-:Y:S01]  /*1dd00*/  FFMA.FTZ R164, R2.reuse, R164, -R11.reuse ;  /* 0x000000a402a47223 */ /* 0x140fe2000001080b */
[----:B------:R-:W-:Y:S01]  /*1dd10*/  FSEL R95, R95, -INF , P1 ;  /* 0xff8000005f5f7808 */ /* 0x000fe20000800000 */
[--C-:B------:R-:W-:Y:S01]  /*1dd20*/  FFMA.FTZ R165, R2, R165, -R11.reuse ;  /* 0x000000a502a57223 */ /* 0x100fe2000001080b */
[----:B------:R-:W-:Y:S01]  /*1dd30*/  FMNMX.FTZ R4, R162, R4, !PT ;  /* 0x00000004a2047209 */ /* 0x000fe20007810000 */
[----:B------:R-:W1:Y:S01]  /*1dd40*/  MUFU.EX2 R153, R153 ;  /* 0x0000009900997308 */ /* 0x000e620000000800 */
[----:B------:R-:W-:Y:S01]  /*1dd50*/  FSEL R98, R98, -INF , P2 ;  /* 0xff80000062627808 */ /* 0x000fe20001000000 */
[C-C-:B------:R-:W-:Y:S01]  /*1dd60*/  FFMA.FTZ R136, R2.reuse, R136, -R11.reuse ;  /* 0x0000008802887223 */ /* 0x140fe2000001080b */
[----:B------:R-:W-:Y:S01]  /*1dd70*/  FMNMX.FTZ R4, R163, R4, !PT ;  /* 0x00000004a3047209 */ /* 0x000fe20007810000 */
[C-C-:B------:R-:W-:Y:S01]  /*1dd80*/  FFMA.FTZ R137, R2.reuse, R137, -R11.reuse ;  /* 0x0000008902897223 */ /* 0x140fe2000001080b */
[----:B------:R-:W-:Y:S01]  /*1dd90*/  FSEL R99, R99, -INF , P3 ;  /* 0xff80000063637808 */ /* 0x000fe20001800000 */
[--C-:B------:R-:W-:Y:S01]  /*1dda0*/  FFMA.FTZ R140, R2, R140, -R11.reuse ;  /* 0x0000008c028c7223 */ /* 0x100fe2000001080b */
[----:B------:R-:W-:Y:S01]  /*1ddb0*/  FMNMX.FTZ R4, R166, R4, !PT ;  /* 0x00000004a6047209 */ /* 0x000fe20007810000 */
[----:B------:R-:W-:Y:S01]  /*1ddc0*/  MUFU.EX2 R156, R156 ;  /* 0x0000009c009c7308 */ /* 0x000fe20000000800 */
[----:B------:R-:W-:Y:S01]  /*1ddd0*/  FSEL R102, R102, -INF , P4 ;  /* 0xff80000066667808 */ /* 0x000fe20002000000 */
[----:B0-----:R-:W-:Y:S01]  /*1dde0*/  FFMA.FTZ R3, R6, R3, R152 ;  /* 0x0000000306037223 */ /* 0x001fe20000010098 */
[----:B------:R-:W-:Y:S01]  /*1ddf0*/  FMNMX.FTZ R4, R167, R4, !PT ;  /* 0x00000004a7047209 */ /* 0x000fe20007810000 */
[C-C-:B------:R-:W-:Y:S01]  /*1de00*/  FFMA.FTZ R141, R2.reuse, R141, -R11.reuse ;  /* 0x0000008d028d7223 */ /* 0x140fe2000001080b */
[----:B------:R-:W-:Y:S01]  /*1de10*/  FSEL R103, R103, -INF , P5 ;  /* 0xff80000067677808 */ /* 0x000fe20002800000 */
[----:B------:R-:W-:Y:S01]  /*1de20*/  FFMA.FTZ R144, R2, R144, -R11 ;  /* 0x0000009002907223 */ /* 0x000fe2000001080b */
[----:B------:R-:W-:Y:S01]  /*1de30*/  FMNMX.FTZ R4, R138, R4, !PT ;  /* 0x000000048a047209 */ /* 0x000fe20007810000 */
[----:B------:R-:W-:Y:S01]  /*1de40*/  MUFU.EX2 R157, R157 ;  /* 0x0000009d009d7308 */ /* 0x000fe20000000800 */
[----:B-1----:R-:W-:-:S01]  /*1de50*/  FADD.FTZ R3, R153, R3 ;  /* 0x0000000399037221 */ /* 0x002fc20000010000 */
[C-C-:B------:R-:W-:Y:S01]  /*1de60*/  FFMA.FTZ R145, R2.reuse, R145, -R11.reuse ;  /* 0x0000009102917223 */ /* 0x140fe2000001080b */
[----:B------:R-:W-:Y:S01]  /*1de70*/  FMNMX.FTZ R4, R139, R4, !PT ;  /* 0x000000048b047209 */ /* 0x000fe20007810000 */
[C-C-:B------:R-:W-:Y:S01]  /*1de80*/  FFMA.FTZ R148, R2.reuse, R148, -R11.reuse ;  /* 0x0000009402947223 */ /* 0x140fe2000001080b */
[----:B------:R-:W-:-:S01]  /*1de90*/  FFMA.FTZ R149, R2, R149, -R11 ;  /* 0x0000009502957223 */ /* 0x000fc2000001080b */
[--C-:B------:R-:W-:Y:S01]  /*1dea0*/  FFMA.FTZ R120, R2, R120, -R11.reuse ;  /* 0x0000007802787223 */ /* 0x100fe2000001080b */
[----:B------:R-:W-:Y:S01]  /*1deb0*/  FMNMX.FTZ R4, R142, R4, !PT ;  /* 0x000000048e047209 */ /* 0x000fe20007810000 */
[----:B------:R-:W-:Y:S01]  /*1dec0*/  MUFU.EX2 R160, R160 ;  /* 0x000000a000a07308 */ /* 0x000fe20000000800 */
[----:B------:R-:W-:-:S01]  /*1ded0*/  FFMA.FTZ R121, R2, R121, -R11 ;  /* 0x0000007902797223 */ /* 0x000fc2000001080b */
        /* <DEDUP_REMOVED lines=34> */
[----:B------:R-:W-:Y:S01]  /*1e100*/  FFMA.FTZ R11, R2, R101, -R11 ;  /* 0x00000065020b7223 */ /* 0x000fe2000001080b */
[----:B------:R-:W-:-:S02]  /*1e110*/  LOP3.LUT P0, RZ, R22, 0x200, RZ, 0xc0, !PT ;  /* 0x0000020016ff7812 */ /* 0x000fc4000780c0ff */
        /* <DEDUP_REMOVED lines=46> */
[----:B------:R-:W-:Y:S01]  /*1e400*/  FADD.FTZ R5, -R8, R5 ;  /* 0x0000000508057221 */ /* 0x000fe20000010100 */
[----:B------:R-:W-:Y:S02]  /*1e410*/  IMAD R8, R23, 0x8, R18 ;  /* 0x0000000817087824 */ /* 0x000fe400078e0212 */
[C-C-:B------:R-:W-:Y:S01]  /*1e420*/  FFMA.FTZ R154, R2.reuse, R154, -R13.reuse ;  /* 0x0000009a029a7223 */ /* 0x140fe2000001080d */
[----:B------:R-:W-:-:S01]  /*1e430*/  FFMA.FTZ R155, R2, R155, -R13 ;  /* 0x0000009b029b7223 */ /* 0x000fc2000001080d */
[C---:B------:R-:W-:Y:S01]  /*1e440*/  FMUL.FTZ R5, R2.reuse, R5 ;  /* 0x0000000502057220 */ /* 0x040fe20000410000 */
[----:B------:R-:W-:-:S01]  /*1e450*/  FFMA.FTZ R158, R2, R158, -R13 ;  /* 0x0000009e029e7223 */ /* 0x000fc2000001080d */
[C-C-:B------:R-:W-:Y:S01]  /*1e460*/  FFMA.FTZ R159, R2.reuse, R159, -R13.reuse ;  /* 0x0000009f029f7223 */ /* 0x140fe2000001080d */
[----:B------:R-:W-:-:S01]  /*1e470*/  FFMA.FTZ R162, R2, R162, -R13 ;  /* 0x000000a202a27223 */ /* 0x000fc2000001080d */
[----:B------:R-:W-:Y:S01]  /*1e480*/  MUFU.EX2 R154, R154 ;  /* 0x0000009a009a7308 */ /* 0x000fe20000000800 */
[----:B------:R-:W-:-:S02]  /*1e490*/  VIADD R8, R8, 0x29840 ;  /* 0x0002984008087836 */ /* 0x000fc40000000000 */
[C-C-:B------:R-:W-:Y:S01]  /*1e4a0*/  FFMA.FTZ R163, R2.reuse, R163, -R13.reuse ;  /* 0x000000a302a37223 */ /* 0x140fe2000001080d */
[----:B------:R-:W-:-:S01]  /*1e4b0*/  FFMA.FTZ R166, R2, R166, -R13 ;  /* 0x000000a602a67223 */ /* 0x000fc2000001080d */
[C-C-:B------:R-:W-:Y:S01]  /*1e4c0*/  FFMA.FTZ R167, R2.reuse, R167, -R13.reuse ;  /* 0x000000a702a77223 */ /* 0x140fe2000001080d */
[----:B------:R-:W-:-:S01]  /*1e4d0*/  FFMA.FTZ R138, R2, R138, -R13 ;  /* 0x0000008a028a7223 */ /* 0x000fc2000001080d */
[----:B------:R-:W-:Y:S01]  /*1e4e0*/  PRMT R8, R12, 0x654, R8 ;  /* 0x000006540c087816 */ /* 0x000fe20000000008 */
[----:B------:R-:W-:-:S01]  /*1e4f0*/  FFMA.FTZ R139, R2, R139, -R13 ;  /* 0x0000008b028b7223 */ /* 0x000fc2000001080d */
[----:B------:R-:W0:Y:S01]  /*1e500*/  MUFU.EX2 R5, R5 ;  /* 0x0000000500057308 */ /* 0x000e220000000800 */
[----:B------:R-:W-:-:S01]  /*1e510*/  FFMA.FTZ R142, R2, R142, -R13 ;  /* 0x0000008e028e7223 */ /* 0x000fc2000001080d */
[----:B------:R1:W-:Y:S01]  /*1e520*/  SYNCS.ARRIVE.TRANS64.RED.A1T0 RZ, [R8+URZ], RZ ;  /* 0x000000ff08ff79a7 */ /* 0x0003e2000810043f */
        /* <DEDUP_REMOVED lines=38> */
[----:B0-----:R-:W-:-:S01]  /*1e790*/  FADD.FTZ R3, R159, R3 ;  /* 0x000000039f037221 */ /* 0x001fc20000010000 */
[----:B------:R-:W-:Y:S01]  /*1e7a0*/  FADD.FTZ R0, R164, R0 ;  /* 0x00000000a4007221 */ /* 0x000fe20000010000 */
[----:B------:R-:W-:-:S01]  /*1e7b0*/  FFMA.FTZ R99, R2, R99, -R13 ;  /* 0x0000006302637223 */ /* 0x000fc2000001080d */
[C-C-:B------:R-:W-:Y:S01]  /*1e7c0*/  FFMA.FTZ R102, R2.reuse, R102, -R13.reuse ;  /* 0x0000006602667223 */ /* 0x140fe2000001080d */
[----:B------:R-:W-:-:S01]  /*1e7d0*/  FFMA.FTZ R13, R2, R103, -R13 ;  /* 0x00000067020d7223 */ /* 0x000fc2000001080d */
[----:B------:R-:W-:-:S02]  /*1e7e0*/  FADD.FTZ R0, R165, R0 ;  /* 0x00000000a5007221 */ /* 0x000fc40000010000 */
        /* <DEDUP_REMOVED lines=117> */
.L_x_2852:
[----:B------:R-:W-:Y:S01]  /*1ef40*/  IMAD R8, R9, 0x8, R18 ;  /* 0x0000000809087824 */ /* 0x000fe200078e0212 */
[----:B------:R-:W-:Y:S01]  /*1ef50*/  ISETP.GT.AND P1, PT, R7, R15, PT ;  /* 0x0000000f0700720c */ /* 0x000fe20003f24270 */
[----:B------:R-:W-:Y:S01]  /*1ef60*/  IMAD.U32 R9, RZ, RZ, UR38 ;  /* 0x00000026ff097e24 */ /* 0x000fe2000f8e00ff */
[----:B------:R-:W-:Y:S01]  /*1ef70*/  F2FP.SATFINITE.E4M3.F32.PACK_AB_MERGE_C R156, R157, R156, RZ ;  /* 0x0000009c9d9c723e */ /* 0x000fe200048070ff */
[-C--:B------:R-:W-:Y:S01]  /*1ef80*/  FMUL.FTZ R24, R24, R6.reuse ;  /* 0x0000000618187220 */ /* 0x080fe20000410000 */
[----:B------:R-:W-:Y:S01]  /*1ef90*/  IADD3 R8, R8, 0x29860, RZ ;  /* 0x0002986008087810 */ /* 0x000fe20007ffe0ff */
        /* <DEDUP_REMOVED lines=91> */
[----:B0-----:R-:W-:Y:S01]  /*1f550*/  IMAD.MOV.U32 R8, RZ, RZ, R194 ;  /* 0x000000ffff087224 */ /* 0x001fe200078e00c2 */
        /* <DEDUP_REMOVED lines=17> */
[----:B------:R-:W-:Y:S06]  /*1f670*/  @P1 BRA `(.L_x_2853) ;  /* 0xffffffc000941947 */ /* 0x000fec000383ffff */
.L_x_2841:
[----:B------:R-:W-:-:S13]  /*1f680*/  ISETP.GE.AND P1, PT, R7, R213, PT ;  /* 0x000000d50700720c */ /* 0x000fda0003f26270 */
[----:B------:R-:W-:Y:S05]  /*1f690*/  @!P1 BRA `(.L_x_2854) ;  /* 0x0000003000849947 */ /* 0x000fea0003800000 */
[----:B------:R-:W-:Y:S01]  /*1f6a0*/  MOV R5, R4 ;  /* 0x0000000400057202 */ /* 0x000fe20000000f00 */
[----:B------:R-:W-:Y:S02]  /*1f6b0*/  IMAD.MOV.U32 R6, RZ, RZ, R10 ;  /* 0x000000ffff067224 */ /* 0x000fe400078e000a */
[----:B------:R-:W-:Y:S02]  /*1f6c0*/  IMAD.MOV.U32 R8, RZ, RZ, R194 ;  /* 0x000000ffff087224 */ /* 0x000fe400078e00c2 */
[----:B------:R-:W-:-:S07]  /*1f6d0*/  IMAD.MOV.U32 R9, RZ, RZ, R23 ;  /* 0x000000ffff097224 */ /* 0x000fce00078e0017 */
.L_x_2866:
        /* <DEDUP_REMOVED lines=10> */
.L_x_2856:
[----:B------:R-:W-:Y:S01]  /*1f780*/  IMAD R4, R23, 0x8, R18 ;  /* 0x0000000817047824 */ /* 0x000fe200078e0212 */
[----:B------:R-:W-:-:S04]  /*1f790*/  SHF.L.U32 R11, R194, 0x1f, RZ ;  /* 0x0000001fc20b7819 */ /* 0x000fc800000006ff */
[----:B------:R0:W1:Y:S01]  /*1f7a0*/  SYNCS.PHASECHK.TRANS64.TRYWAIT P1, [R4+URZ+0x29830], R11 ;  /* 0x0298300b040075a7 */ /* 0x000062000802017f */
[----:B------:R-:W-:Y:S05]  /*1f7b0*/  @!P0 BRA `(.L_x_2857) ;  /* 0x0000000000048947 */ /* 0x000fea0003800000 */
[----:B------:R-:W-:Y:S01]  /*1f7c0*/  BPT.TRAP 0x1 ;  /* 0x000000040000795c */ /* 0x000fe20000300000 */
.L_x_2857:
[----:B------:R-:W-:Y:S04]  /*1f7d0*/  BSSY B0, `(.L_x_2855) ;  /* 0x0000004000007945 */ /* 0x000fe80003800000 */
[----:B-1----:R-:W-:Y:S05]  /*1f7e0*/  @P1 BRA `(.L_x_2858) ;  /* 0x0000000000081947 */ /* 0x002fea0003800000 */
[----:B------:R-:W1:Y:S02]  /*1f7f0*/  SYNCS.PHASECHK.TRANS64.TRYWAIT P1, [R4+URZ+0x29830], R11 ;  /* 0x0298300b040075a7 */ /* 0x000e64000802017f */
[----:B-1----:R-:W-:Y:S05]  /*1f800*/  @!P1 BRA `(.L_x_2859) ;  /* 0x00000118002c9947 */ /* 0x002fea0003800000 */
.L_x_2858:
[----:B------:R-:W-:Y:S05]  /*1f810*/  BSYNC B0 ;  /* 0x0000000000007941 */ /* 0x000fea0003800000 */
.L_x_2855:
[----:B01----:R-:W0:Y:S01]  /*1f820*/  S2R R4, SR_TID.X ;  /* 0x0000000000047919 */ /* 0x003e220000002100 */
[----:B------:R-:W-:Y:S05]  /*1f830*/  WARPSYNC.ALL ;  /* 0x0000000000007948 */ /* 0x000fea0003800000 */
[----:B------:R-:W-:Y:S01]  /*1f840*/  IMAD R10, R23, 0x780, R14 ;  /* 0x00000780170a7824 */ /* 0x000fe200078e020e */
[----:B------:R-:W-:Y:S01]  /*1f850*/  UMOV UR44, UR24 ;  /* 0x00000018002c7c82 */ /* 0x000fe20008000000 */
[----:B------:R-:W-:Y:S01]  /*1f860*/  IMAD.MOV.U32 R11, RZ, RZ, -0x7fffffe0 ;  /* 0x80000020ff0b7424 */ /* 0x000fe200078e00ff */
[----:B------:R-:W-:Y:S01]  /*1f870*/  UMOV UR45, UR25 ;  /* 0x00000019002d7c82 */ /* 0x000fe20008000000 */
[----:B------:R-:W-:Y:S01]  /*1f880*/  IMAD.MOV.U32 R13, RZ, RZ, -0x7fffffe0 ;  /* 0x80000020ff0d7424 */ /* 0x000fe200078e00ff */
[C---:B------:R-:W-:Y:S01]  /*1f890*/  R2UR UR46, R10.reuse ;  /* 0x000000000a2e72ca */ /* 0x040fe200000e0000 */
[----:B------:R-:W-:Y:S01]  /*1f8a0*/  UMOV UR40, UR24 ;  /* 0x0000001800287c82 */ /* 0x000fe20008000000 */
[----:B------:R-:W-:Y:S01]  /*1f8b0*/  R2UR UR47, R11 ;  /* 0x000000000b2f72ca */ /* 0x000fe200000e0000 */
[----:B------:R-:W-:Y:S01]  /*1f8c0*/  UMOV UR41, UR25 ;  /* 0x0000001900297c82 */ /* 0x000fe20008000000 */
[C---:B------:R-:W-:Y:S01]  /*1f8d0*/  IADD3 R12, R10.reuse, 0x80, RZ ;  /* 0x000000800a0c7810 */ /* 0x040fe20007ffe0ff */
[----:B------:R-:W-:Y:S01]  /*1f8e0*/  VIADD R88, R10, 0x100 ;  /* 0x000001000a587836 */ /* 0x000fe20000000000 */
[----:B------:R-:W-:Y:S01]  /*1f8f0*/  R2UR UR43, R13 ;  /* 0x000000000d2b72ca */ /* 0x000fe200000e0000 */
[----:B------:R-:W-:Y:S01]  /*1f900*/  IMAD.MOV.U32 R89, RZ, RZ, -0x7fffffe0 ;  /* 0x80000020ff597424 */ /* 0x000fe200078e00ff */
[----:B------:R-:W-:Y:S01]  /*1f910*/  R2UR UR42, R12 ;  /* 0x000000000c2a72ca */ /* 0x000fe200000e0000 */
[----:B------:R-:W-:Y:S01]  /*1f920*/  VIADD R20, R10, 0x180 ;  /* 0x000001800a147836 */ /* 0x000fe20000000000 */
[----:B------:R-:W-:Y:S01]  /*1f930*/  R2UR UR26, R88 ;  /* 0x00000000581a72ca */ /* 0x000fe200000e0000 */
[----:B------:R-:W-:Y:S01]  /*1f940*/  IMAD.MOV.U32 R21, RZ, RZ, -0x7fffffe0 ;  /* 0x80000020ff157424 */ /* 0x000fe200078e00ff */
[----:B------:R-:W-:Y:S01]  /*1f950*/  R2UR UR27, R89 ;  /* 0x00000000591b72ca */ /* 0x000fe200000e0000 */
[----:B------:R-:W-:Y:S01]  /*1f960*/  UMOV UR28, UR24 ;  /* 0x00000018001c7c82 */ /* 0x000fe20008000000 */
[----:B------:R-:W-:Y:S01]  /*1f970*/  R2UR UR30, R20 ;  /* 0x00000000141e72ca */ /* 0x000fe200000e0000 */
[----:B------:R-:W-:Y:S01]  /*1f980*/  UMOV UR29, UR25 ;  /* 0x00000019001d7c82 */ /* 0x000fe20008000000 */
[----:B------:R-:W-:Y:S01]  /*1f990*/  R2UR UR31, R21 ;  /* 0x00000000151f72ca */ /* 0x000fe200000e0000 */
[C---:B------:R-:W-:Y:S01]  /*1f9a0*/  VIADD R12, R10.reuse, 0x200 ;  /* 0x000002000a0c7836 */ /* 0x040fe20000000000 */
[----:B------:R-:W-:Y:S01]  /*1f9b0*/  R2UR UR35, R13 ;  /* 0x000000000d2372ca */ /* 0x000fe200000e0000 */
[----:B------:R-:W-:Y:S01]  /*1f9c0*/  UMOV UR32, UR24 ;  /* 0x0000001800207c82 */ /* 0x000fe20008000000 */
[C---:B------:R-:W-:Y:S01]  /*1f9d0*/  IADD3 R88, R10.reuse, 0x2, RZ ;  /* 0x000000020a587810 */ /* 0x040fe20007ffe0ff */
[----:B------:R-:W-:Y:S01]  /*1f9e0*/  UMOV UR33, UR25 ;  /* 0x0000001900217c82 */ /* 0x000fe20008000000 */
[----:B0-----:R-:W-:Y:S01]  /*1f9f0*/  SHF.R.U32.HI R4, RZ, 0x7, R4 ;  /* 0x00000007ff047819 */ /* 0x001fe20000011604 */
[----:B------:R-:W-:Y:S01]  /*1fa00*/  VIADD R20, R10, 0x82 ;  /* 0x000000820a147836 */ /* 0x000fe20000000000 */
[----:B------:R-:W-:Y:S01]  /*1fa10*/  R2UR UR34, R12 ;  /* 0x000000000c2272ca */ /* 0x000fe200000e0000 */
[----:B------:R-:W-:Y:S01]  /*1fa20*/  IMAD.MOV.U32 R21, RZ, RZ, -0x7fffffe0 ;  /* 0x80000020ff157424 */ /* 0x000fe200078e00ff */
[----:B------:R-:W-:Y:S01]  /*1fa30*/  R2UR UR6, R88 ;  /* 0x00000000580672ca */ /* 0x000fe200000e0000 */
[----:B------:R-:W-:Y:S01]  /*1fa40*/  VIADD R4, R4, 0x8 ;  /* 0x0000000804047836 */ /* 0x000fe20000000000 */
[----:B------:R-:W-:Y:S01]  /*1fa50*/  R2UR UR7, R89 ;  /* 0x00000000590772ca */ /* 0x000fe200000e0000 */
[----:B------:R-:W-:Y:S01]  /*1fa60*/  VIADD R12, R10, 0x102 ;  /* 0x000001020a0c7836 */ /* 0x000fe20000000000 */
[----:B------:R-:W-:Y:S01]  /*1fa70*/  MOV R11, 0x80000020 ;  /* 0x80000020000b7802 */ /* 0x000fe20000000f00 */
[----:B------:R-:W-:Y:S01]  /*1fa80*/  IMAD.MOV.U32 R13, RZ, RZ, -0x7fffffe0 ;  /* 0x80000020ff0d7424 */ /* 0x000fe200078e00ff */
[----:B------:R0:W-:Y:S06]  /*1fa90*/  BAR.SYNC.DEFER_BLOCKING R4, 0x100 ;  /* 0x000400040000751d */ /* 0x0001ec0000010000 */
[----:B------:R-:W-:-:S06]  /*1faa0*/  WARPGROUP.ARRIVE ;  /* 0x00000000000079c5 */ /* 0x000fcc0000000000 */
[----:B------:R-:W-:Y:S01]  /*1fab0*/  QGMMA.64x32x32.F32.E4M3.E4M3 R152, gdesc[UR44], RZ, !UPT, gsb0 ;  /* 0x006000002c9879f3 */ /* 0x000fe2000c0008ff */
        /* <DEDUP_REMOVED lines=80> */
[----:B------:R-:W-:Y:S01]  /*1ffc0*/  IMAD.MOV.U32 R13, RZ, RZ, -0x7fffffe0 ;  /* 0x80000020ff0d7424 */ /* 0x000fe200078e00ff */
[----:B------:R-:W-:-:S02]  /*1ffd0*/  WARPGROUP.DEPBAR.LE gsb0, 0x0 ;  /* 0x00008000000079c5 */ /* 0x000fc40000010000 */
        /* <DEDUP_REMOVED lines=104> */
[C---:B------:R-:W-:Y:S02]  /*20660*/  VIADD R12, R10.reuse, 0x682 ;  /* 0x000006820a0c7836 */ /* 0x040fe40000000000 */
[----:B------:R-:W-:Y:S02]  /*20670*/  IMAD.MOV.U32 R13, RZ, RZ, -0x7fffffe0 ;  /* 0x80000020ff0d7424 */ /* 0x000fe400078e00ff */
[----:B------:R-:W-:Y:S01]  /*20680*/  VIADD R10, R10, 0x702 ;  /* 0x000007020a0a7836 */ /* 0x000fe20000000000 */
        /* <DEDUP_REMOVED lines=33> */
.L_x_2861:
[----:B------:R-:W-:Y:S01]  /*208a0*/  SHF.L.U32 R4, R8, 0x1f, RZ ;  /* 0x0000001f08047819 */ /* 0x000fe200000006ff */
[----:B------:R-:W-:-:S04]  /*208b0*/  IMAD R8, R9, 0x8, R18 ;  /* 0x0000000809087824 */ /* 0x000fc800078e0212 */
[----:B------:R0:W1:Y:S01]  /*208c0*/  SYNCS.PHASECHK.TRANS64.TRYWAIT P1, [R8+URZ+0x29850], R4 ;  /* 0x02985004080075a7 */ /* 0x000062000802017f */
[----:B------:R-:W-:Y:S05]  /*208d0*/  @!P0 BRA `(.L_x_2862) ;  /* 0x0000000000048947 */ /* 0x000fea0003800000 */
[----:B------:R-:W-:Y:S01]  /*208e0*/  BPT.TRAP 0x1 ;  /* 0x000000040000795c */ /* 0x000fe20000300000 */
.L_x_2862:
[----:B-1----:R-:W-:Y:S05]  /*208f0*/  @P1 BRA `(.L_x_2860) ;  /* 0x0000000000081947 */ /* 0x002fea0003800000 */
[----:B------:R-:W1:Y:S02]  /*20900*/  SYNCS.PHASECHK.TRANS64.TRYWAIT P1, [R8+URZ+0x29850], R4 ;  /* 0x02985004080075a7 */ /* 0x000e64000802017f */
[----:B-1----:R-:W-:Y:S05]  /*20910*/  @!P1 BRA `(.L_x_2863) ;  /* 0x0000010400fc9947 */ /* 0x002fea0003800000 */
.L_x_2860:
[----:B01----:R-:W-:Y:S01]  /*20920*/  VIADD R4, R18, 0x400 ;  /* 0x0000040012047836 */ /* 0x003fe20000000000 */
[----:B------:R-:W-:Y:S05]  /*20930*/  WARPSYNC.ALL ;  /* 0x0000000000007948 */ /* 0x000fea0003800000 */
[----:B------:R-:W-:Y:S01]  /*20940*/  SHF.R.U32.HI R4, RZ, 0x4, R4 ;  /* 0x00000004ff047819 */ /* 0x000fe20000011604 */
[----:B------:R-:W-:Y:S01]  /*20950*/  IMAD.MOV.U32 R11, RZ, RZ, -0x3ffffff0 ;  /* 0xc0000010ff0b7424 */ /* 0x000fe200078e00ff */
[----:B------:R-:W-:Y:S01]  /*20960*/  WARPGROUP.ARRIVE ;  /* 0x00000000000079c5 */ /* 0x000fe20000000000 */
[----:B------:R-:W-:Y:S01]  /*20970*/  IMAD.MOV.U32 R13, RZ, RZ, -0x3ffffff0 ;  /* 0xc0000010ff0d7424 */ /* 0x000fe200078e00ff */
[----:B------:R-:W-:-:S04]  /*20980*/  LOP3.LUT R4, R4, 0x3fff, RZ, 0xc0, !PT ;  /* 0x00003fff04047812 */ /* 0x000fc800078ec0ff */
[----:B------:R-:W0:Y:S01]  /*20990*/  S2R R15, SR_TID.X ;  /* 0x00000000000f7919 */ /* 0x000e220000002100 */
        /* <DEDUP_REMOVED lines=38> */
.L_x_2864:
[----:B0-----:R-:W-:Y:S01]  /*20c00*/  IMAD R4, R23, 0x8, R18 ;  /* 0x0000000817047824 */ /* 0x001fe200078e0212 */
[----:B------:R-:W-:Y:S02]  /*20c10*/  MOV R11, UR38 ;  /* 0x00000026000b7c02 */ /* 0x000fe40008000f00 */
[----:B------:R-:W-:Y:S01]  /*20c20*/  FMNMX.FTZ R8, R152, R6, !PT ;  /* 0x0000000698087209 */ /* 0x000fe20007810000 */
[----:B------:R-:W-:-:S05]  /*20c30*/  VIADD R4, R4, 0x29840 ;  /* 0x0002984004047836 */ /* 0x000fca0000000000 */
[----:B------:R-:W-:Y:S02]  /*20c40*/  PRMT R4, R11, 0x654, R4 ;  /* 0x000006540b047816 */ /* 0x000fe40000000004 */
[----:B------:R-:W-:Y:S02]  /*20c50*/  FMNMX.FTZ R11, R153, R8, !PT ;  /* 0x00000008990b7209 */ /* 0x000fe40007810000 */
[----:B------:R0:W-:Y:S02]  /*20c60*/  SYNCS.ARRIVE.TRANS64.RED.A1T0 RZ, [R4+URZ], RZ ;  /* 0x000000ff04ff79a7 */ /* 0x0001e4000810043f */
[----:B------:R-:W-:-:S04]  /*20c70*/  FMNMX.FTZ R8, R156, R11, !PT ;  /* 0x0000000b9c087209 */ /* 0x000fc80007810000 */
[----:B------:R-:W-:Y:S02]  /*20c80*/  FMNMX.FTZ R11, R157, R8, !PT ;  /* 0x000000089d0b7209 */ /* 0x000fe40007810000 */
[----:B0-----:R-:W-:Y:S02]  /*20c90*/  FMNMX.FTZ R4, R154, R5, !PT ;  /* 0x000000059a047209 */ /* 0x001fe40007810000 */
        /* <DEDUP_REMOVED lines=44> */
[----:B------:R-:W-:-:S03]  /*20f60*/  FMNMX.FTZ R11, R159, R4, !PT ;  /* 0x000000049f0b7209 */ /* 0x000fc60007810000 */
[----:B------:R-:W-:Y:S01]  /*20f70*/  MUFU.EX2 R6, R13 ;  /* 0x0000000d00067308 */ /* 0x000fe20000000800 */
        /* <DEDUP_REMOVED lines=146> */
[----:B------:R-:W-:-:S06]  /*218a0*/  FFMA.FTZ R15, R2, R103, -R15 ;  /* 0x00000067020f7223 */ /* 0x000fcc000001080f */
        /* <DEDUP_REMOVED lines=140> */
.L_x_2865:
[----:B------:R-:W-:Y:S01]  /*22170*/  F2FP.SATFINITE.E4M3.F32.PACK_AB_MERGE_C R156, R157, R156, RZ ;  /* 0x0000009c9d9c723e */ /* 0x000fe200048070ff */
[-C--:B------:R-:W-:Y:S01]  /*22180*/  FMUL.FTZ R24, R24, R6.reuse ;  /* 0x0000000618187220 */ /* 0x080fe20000410000 */
[----:B------:R-:W-:Y:S01]  /*22190*/  ISETP.GT.AND P1, PT, R7, R213, PT ;  /* 0x000000d50700720c */ /* 0x000fe20003f24270 */
[----:B------:R-:W-:Y:S01]  /*221a0*/  FMUL.FTZ R25, R25, R6 ;  /* 0x0000000619197220 */ /* 0x000fe20000410000 */
[----:B------:R-:W-:Y:S01]  /*221b0*/  F2FP.SATFINITE.E4M3.F32.PACK_AB_MERGE_C R184, R8, R13, R156 ;  /* 0x0000000d08b8723e */ /* 0x000fe2000480709c */
[----:B------:R-:W-:Y:S01]  /*221c0*/  IMAD R8, R9, 0x8, R18 ;  /* 0x0000000809087824 */ /* 0x000fe200078e0212 */
[----:B------:R-:W-:Y:S01]  /*221d0*/  F2FP.SATFINITE.E4M3.F32.PACK_AB_MERGE_C R158, R159, R158, RZ ;  /* 0x0000009e9f9e723e */ /* 0x000fe200048070ff */
        /* <DEDUP_REMOVED lines=109> */
.L_x_2854:
[----:B------:R-:W-:Y:S05]  /*228b0*/  WARPSYNC.ALL ;  /* 0x0000000000007948 */ /* 0x000fea0003800000 */
[----:B------:R-:W-:Y:S06]  /*228c0*/  BAR.ARV 0x8, 0x180 ;  /* 0x0206000000007b1d */ /* 0x000fec0000002000 */
[----:B------:R-:W-:Y:S05]  /*228d0*/  @!P0 BRA `(.L_x_2867) ;  /* 0x0000000000048947 */ /* 0x000fea0003800000 */
[----:B------:R-:W-:Y:S01]  /*228e0*/  BPT.TRAP 0x1 ;  /* 0x000000040000795c */ /* 0x000fe20000300000 */
.L_x_2867:
[----:B------:R-:W-:Y:S01]  /*228f0*/  IMAD R20, R23, 0x8, R18 ;  /* 0x0000000817147824 */ /* 0x000fe200078e0212 */
[----:B------:R-:W-:-:S04]  /*22900*/  SHF.L.U32 R5, R194, 0x1f, RZ ;  /* 0x0000001fc2057819 */ /* 0x000fc800000006ff */
[----:B------:R0:W1:Y:S01]  /*22910*/  SYNCS.PHASECHK.TRANS64.TRYWAIT P1, [R20+URZ+0x29850], R5 ;  /* 0x02985005140075a7 */ /* 0x000062000802017f */
[----:B------:R-:W-:Y:S05]  /*22920*/  @!P0 BRA `(.L_x_2868) ;  /* 0x0000000000048947 */ /* 0x000fea0003800000 */
[----:B------:R-:W-:Y:S01]  /*22930*/  BPT.TRAP 0x1 ;  /* 0x000000040000795c */ /* 0x000fe20000300000 */
.L_x_2868:
[----:B------:R-:W-:-:S05]  /*22940*/  VIADD R18, R18, 0x400 ;  /* 0x0000040012127836 */ /* 0x000fca0000000000 */
[----:B------:R-:W-:-:S04]  /*22950*/  SHF.R.U32.HI R18, RZ, 0x4, R18 ;  /* 0x00000004ff127819 */ /* 0x000fc80000011612 */
[----:B------:R-:W-:-:S04]  /*22960*/  LOP3.LUT R18, R18, 0x3fff, RZ, 0xc0, !PT ;  /* 0x00003fff12127812 */ /* 0x000fc800078ec0ff */
[----:B------:R-:W-:Y:S01]  /*22970*/  LOP3.LUT R18, R18, 0x10000, RZ, 0xfc, !PT ;  /* 0x0001000012127812 */ /* 0x000fe200078efcff */
[----:B-1----:R-:W-:Y:S06]  /*22980*/  @P1 BRA `(.L_x_2869) ;  /* 0x0000000000081947 */ /* 0x002fec0003800000 */
[----:B------:R-:W1:Y:S02]  /*22990*/  SYNCS.PHASECHK.TRANS64.TRYWAIT P1, [R20+URZ+0x29850], R5 ;  /* 0x02985005140075a7 */ /* 0x000e64000802017f */
[----:B-1----:R-:W-:Y:S05]  /*229a0*/  @!P1 BRA `(.L_x_2870) ;  /* 0x000000e400ec9947 */ /* 0x002fea0003800000 */
.L_x_2869:
[----:B------:R-:W-:Y:S01]  /*229b0*/  IMAD R6, R23, 0x500, R18 ;  /* 0x0000050017067824 */ /* 0x000fe200078e0212 */
[----:B------:R-:W-:Y:S05]  /*229c0*/  WARPSYNC.ALL ;  /* 0x0000000000007948 */ /* 0x000fea0003800000 */
[----:B------:R-:W-:Y:S01]  /*229d0*/  IMAD.MOV.U32 R7, RZ, RZ, -0x3ffffff0 ;  /* 0xc0000010ff077424 */ /* 0x000fe200078e00ff */
[C---:B------:R-:W-:Y:S01]  /*229e0*/  R2UR UR6, R6.reuse ;  /* 0x00000000060672ca */ /* 0x040fe200000e0000 */
[----:B------:R-:W-:Y:S01]  /*229f0*/  WARPGROUP.ARRIVE ;  /* 0x00000000000079c5 */ /* 0x000fe20000000000 */
[C---:B------:R-:W-:Y:S01]  /*22a00*/  VIADD R8, R6.reuse, 0x100 ;  /* 0x0000010006087836 */ /* 0x040fe20000000000 */
[----:B------:R-:W-:Y:S01]  /*22a10*/  ULDC.64 UR4, c[0x0][0x9a0] ;  /* 0x0002680000047ab9 */ /* 0x000fe20000000a00 */
[----:B------:R-:W-:Y:S01]  /*22a20*/  R2UR UR7, R7 ;  /* 0x00000000070772ca */ /* 0x000fe200000e0000 */
[----:B------:R-:W-:Y:S01]  /*22a30*/  IMAD.MOV.U32 R9, RZ, RZ, -0x3ffffff0 ;  /* 0xc0000010ff097424 */ /* 0x000fe200078e00ff */
[----:B------:R-:W-:Y:S01]  /*22a40*/  ISETP.NE.U32.AND P1, PT, RZ, UR4, PT ;  /* 0x00000004ff007c0c */ /* 0x000fe2000bf25070 */
[----:B------:R-:W-:-:S02]  /*22a50*/  VIADD R14, R6, 0x200 ;  /* 0x00000200060e7836 */ /* 0x000fc40000000000 */
[----:B------:R-:W-:Y:S01]  /*22a60*/  IMAD.MOV.U32 R15, RZ, RZ, -0x3ffffff0 ;  /* 0xc0000010ff0f7424 */ /* 0x000fe200078e00ff */
[----:B------:R-:W-:-:S07]  /*22a70*/  ISETP.NE.AND.EX P1, PT, RZ, UR5, PT, P1 ;  /* 0x00000005ff007c0c */ /* 0x000fce000bf25310 */
[----:B------:R-:W-:Y:S01]  /*22a80*/  QGMMA.64x128x32.F32.E4M3.E4M3 R24, R184, gdesc[UR4], R24, gsb0 ;  /* 0x01e00004b8187df3 */ /* 0x000fe20008000818 */
[----:B------:R-:W-:Y:S02]  /*22a90*/  R2UR UR6, R8 ;  /* 0x00000000080672ca */ /* 0x000fe400000e0000 */
[----:B------:R-:W-:-:S03]  /*22aa0*/  R2UR UR7, R9 ;  /* 0x00000000090772ca */ /* 0x000fc600000e0000 */
[----:B------:R-:W0:Y:S08]  /*22ab0*/  @P1 LDC.64 R8, c[0x0][0x9c8] ;  /* 0x00027200ff081b82 */ /* 0x000e300000000a00 */
[----:B------:R-:W2:Y:S01]  /*22ac0*/  @P1 LDC.64 R12, c[0x0][0x9d0] ;  /* 0x00027400ff0c1b82 */ /* 0x000ea20000000a00 */
[----:B01----:R-:W-:-:S04]  /*22ad0*/  @P1 IMAD R5, R227, R8, RZ ;  /* 0x00000008e3051224 */ /* 0x003fc800078e02ff */
[C---:B------:R-:W-:Y:S02]  /*22ae0*/  @P1 IMAD R5, R220.reuse, R9, R5 ;  /* 0x00000009dc051224 */ /* 0x040fe400078e0205 */
[----:B------:R-:W-:-:S05]  /*22af0*/  @P1 IMAD.WIDE.U32 R8, R220, R8, RZ ;  /* 0x00000008dc081225 */ /* 0x000fca00078e00ff */
[----:B------:R-:W-:Y:S01]  /*22b00*/  @P1 IADD3 R9, R9, R5, RZ ;  /* 0x0000000509091210 */ /* 0x000fe20007ffe0ff */
[----:B------:R-:W-:Y:S02]  /*22b10*/  IMAD.MOV.U32 R5, RZ, RZ, 0x3f800000 ;  /* 0x3f800000ff057424 */ /* 0x000fe400078e00ff */
[----:B--2---:R-:W-:-:S04]  /*22b20*/  @P1 IMAD.WIDE.U32 R8, R191, R12, R8 ;  /* 0x0000000cbf081225 */ /* 0x004fc800078e0008 */
        /* <DEDUP_REMOVED lines=9> */
[----:B------:R-:W-:Y:S02]  /*22bc0*/  VIADD R8, R6, 0x300 ;  /* 0x0000030006087836 */ /* 0x000fe40000000000 */
[----:B------:R-:W-:Y:S01]  /*22bd0*/  IMAD.MOV.U32 R9, RZ, RZ, -0x3ffffff0 ;  /* 0xc0000010ff097424 */ /* 0x000fe200078e00ff */
[----:B------:R-:W-:Y:S02]  /*22be0*/  WARPGROUP.DEPBAR.LE gsb0, 0x0 ;  /* 0x00008000000079c5 */ /* 0x000fe40000010000 */
[----:B------:R-:W-:-:S07]  /*22bf0*/  WARPGROUP.ARRIVE ;  /* 0x00000000000079c5 */ /* 0x000fce0000000000 */
[----:B------:R-:W-:Y:S01]  /*22c00*/  QGMMA.64x128x32.F32.E4M3.E4M3 R24, R176, gdesc[UR4], R24, gsb0 ;  /* 0x01e00004b0187df3 */ /* 0x000fe20008000818 */
[----:B------:R-:W-:Y:S02]  /*22c10*/  R2UR UR6, R8 ;  /* 0x00000000080672ca */ /* 0x000fe400000e0000 */
[----:B------:R-:W-:Y:S01]  /*22c20*/  R2UR UR7, R9 ;  /* 0x00000000090772ca */ /* 0x000fe200000e0000 */
[----:B------:R-:W-:Y:S01]  /*22c30*/  VIADD R6, R6, 0x400 ;  /* 0x0000040006067836 */ /* 0x000fe20000000000 */
[----:B------:R-:W-:Y:S01]  /*22c40*/  MOV R7, 0xc0000010 ;  /* 0xc000001000077802 */ /* 0x000fe20000000f00 */
        /* <DEDUP_REMOVED lines=9> */
[----:B------:R-:W1:Y:S04]  /*22ce0*/  SHFL.BFLY PT, R7, R8, 0x1, 0x1f ;  /* 0x0c201f0008077f89 */ /* 0x000e6800000e0000 */
[----:B------:R-:W0:Y:S01]  /*22cf0*/  SHFL.BFLY PT, R6, R9, 0x1, 0x1f ;  /* 0x0c201f0009067f89 */ /* 0x000e2200000e0000 */
        /* <DEDUP_REMOVED lines=23> */
[----:B------:R-:W-:-:S03]  /*22e70*/  @P2 FFMA.FTZ R88, R3, R10, R6 ;  /* 0x0000000a03582223 */ /* 0x000fc60000010006 */
[----:B------:R-:W-:Y:S01]  /*22e80*/  @P3 FFMA.FTZ R89, R2, R4, R7 ;  /* 0x0000000402593223 */ /* 0x000fe20000010007 */
[-C--:B--2---:R-:W-:Y:S01]  /*22e90*/  FMUL.FTZ R4, R0, R5.reuse ;  /* 0x0000000500047220 */ /* 0x084fe20000410000 */
[----:B---3--:R-:W-:Y:S01]  /*22ea0*/  FMUL.FTZ R6, R8, R5 ;  /* 0x0000000508067220 */ /* 0x008fe20000410000 */
[----:B------:R-:W-:Y:S02]  /*22eb0*/  WARPGROUP.DEPBAR.LE gsb0, 0x0 ;  /* 0x00008000000079c5 */ /* 0x000fe40000010000 */
[----:B------:R-:W-:Y:S05]  /*22ec0*/  @!P0 BRA `(.L_x_2871) ;  /* 0x0000000000048947 */ /* 0x000fea0003800000 */
[----:B------:R-:W-:Y:S01]  /*22ed0*/  BPT.TRAP 0x1 ;  /* 0x000000040000795c */ /* 0x000fe20000300000 */
.L_x_2871:
        /* <DEDUP_REMOVED lines=9> */
[----:B------:R-:W-:Y:S01]  /*22f70*/  SEL R5, RZ, 0x1, P1 ;  /* 0x00000001ff057807 */ /* 0x000fe20000800000 */
        /* <DEDUP_REMOVED lines=65> */
.L_x_2800:
        /* <DEDUP_REMOVED lines=40> */
[--C-:B------:R-:W-:Y:S01]  /*23610*/  IMAD.X R107, RZ, RZ, R41.reuse, P5 ;  /* 0x000000ffff6b7224 */ /* 0x100fe200028e0629 */
[----:B------:R-:W-:Y:S01]  /*23620*/  LOP3.LUT R38, R38, R39, RZ, 0x3c, !PT ;  /* 0x0000002726267212 */ /* 0x000fe200078e3cff */
[----:B------:R-:W-:Y:S01]  /*23630*/  IMAD.X R39, RZ, RZ, R41, P1 ;  /* 0x000000ffff277224 */ /* 0x000fe200008e0629 */
[----:B------:R-:W-:Y:S02]  /*23640*/  SHF.R.U64 R34, R34, 0x3, RZ ;  /* 0x0000000322227819 */ /* 0x000fe400000012ff */
[----:B------:R-:W-:-:S02]  /*23650*/  IADD3 R37, P2, R40, 0x4020, RZ ;  /* 0x0000402028257810 */ /* 0x000fc40007f5e0ff */
[C---:B------:R-:W-:Y:S02]  /*23660*/  IADD3 R27, P5, R40.reuse, 0x40, RZ ;  /* 0x00000040281b7810 */ /* 0x040fe40007fbe0ff */
[C---:B------:R-:W-:Y:S02]  /*23670*/  IADD3 R15, P1, R40.reuse, 0x20, RZ ;  /* 0x00000020280f7810 */ /* 0x040fe40007f3e0ff */
[----:B------:R-:W-:Y:S02]  /*23680*/  IADD3 R35, P4, R40, 0x60, RZ ;  /* 0x0000006028237810 */ /* 0x000fe40007f9e0ff */
[----:B------:R-:W-:Y:S02]  /*23690*/  LOP3.LUT R34, R34, R11, RZ, 0x3c, !PT ;  /* 0x0000000b22227212 */ /* 0x000fe400078e3cff */
[----:B------:R-:W-:Y:S02]  /*236a0*/  LOP3.LUT R36, R37, 0x380, RZ, 0xc0, !PT ;  /* 0x0000038025247812 */ /* 0x000fe400078ec0ff */
[----:B------:R-:W-:-:S02]  /*236b0*/  LOP3.LUT R14, R27, 0x380, RZ, 0xc0, !PT ;  /* 0x000003801b0e7812 */ /* 0x000fc400078ec0ff */
[----:B------:R-:W-:Y:S02]  /*236c0*/  LOP3.LUT R10, R15, 0x380, RZ, 0xc0, !PT ;  /* 0x000003800f0a7812 */ /* 0x000fe400078ec0ff */
[----:B------:R-:W-:Y:S02]  /*236d0*/  LOP3.LUT R11, R40, 0x380, RZ, 0xc0, !PT ;  /* 0x00000380280b7812 */ /* 0x000fe400078ec0ff */
[----:B------:R-:W-:Y:S02]  /*236e0*/  LOP3.LUT R26, R35, 0x380, RZ, 0xc0, !PT ;  /* 0x00000380231a7812 */ /* 0x000fe400078ec0ff */
[----:B------:R-:W-:Y:S02]  /*236f0*/  SHF.R.U64 R36, R36, 0x3, RZ ;  /* 0x0000000324247819 */ /* 0x000fe400000012ff */
[----:B------:R-:W-:Y:S02]  /*23700*/  SHF.R.U64 R14, R14, 0x3, RZ ;  /* 0x000000030e0e7819 */ /* 0x000fe400000012ff */
[----:B------:R-:W-:-:S02]  /*23710*/  SHF.R.U64 R10, R10, 0x3, RZ ;  /* 0x000000030a0a7819 */ /* 0x000fc400000012ff */
        /* <DEDUP_REMOVED lines=11> */
[----:B------:R-:W-:Y:S02]  /*237d0*/  IADD3.X R35, RZ, R41, RZ, P3, !PT ;  /* 0x00000029ff237210 */ /* 0x000fe40001ffe4ff */
        /* <DEDUP_REMOVED lines=9> */
[----:B-----5:R-:W-:Y:S02]  /*23870*/  LOP3.LUT R10, R9, 0x2, RZ, 0x3c, !PT ;  /* 0x00000002090a7812 */ /* 0x020fe400078e3cff */
[----:B------:R-:W-:Y:S02]  /*23880*/  SEL R80, R90, R125, P0 ;  /* 0x0000007d5a507207 */ /* 0x000fe40000000000 */
[----:B------:R-:W-:Y:S01]  /*23890*/  SEL R49, R125, R90, P0 ;  /* 0x0000005a7d317207 */ /* 0x000fe20000000000 */
[----:B------:R-:W-:Y:S01]  /*238a0*/  SHFL.IDX PT, R21, R21, R10, 0x1c1f ;  /* 0x001c1f0a15157589 */ /* 0x000fe200000e0000 */
[----:B--2---:R-:W-:Y:S02]  /*238b0*/  SEL R4, R0, R101, P0 ;  /* 0x0000006500047207 */ /* 0x004fe40000000000 */
        /* <DEDUP_REMOVED lines=8> */
[----:B------:R-:W-:Y:S01]  /*23940*/  SEL R90, R123, R60, P0 ;  /* 0x0000003c7b5a7207 */ /* 0x000fe20000000000 */
[----:B------:R-:W-:Y:S01]  /*23950*/  IMAD.MOV.U32 R100, RZ, RZ, RZ ;  /* 0x000000ffff647224 */ /* 0x000fe200078e00ff */
        /* <DEDUP_REMOVED lines=16> */
[----:B------:R-:W0:Y:S01]  /*23a60*/  SHFL.IDX PT, R2, R77, R10, 0x1c1f ;  /* 0x001c1f0a4d027589 */ /* 0x000e2200000e0000 */
        /* <DEDUP_REMOVED lines=11> */
[----:B------:R-:W2:Y:S01]  /*23b20*/  SHFL.IDX PT, R4, R79, R10, 0x1c1f ;  /* 0x001c1f0a4f047589 */ /* 0x000ea200000e0000 */
        /* <DEDUP_REMOVED lines=20> */
[----:B------:R-:W3:Y:S01]  /*23c70*/  SHFL.IDX PT, R98, R13, R9, 0x1c1f ;  /* 0x001c1f090d627589 */ /* 0x000ee200000e0000 */
        /* <DEDUP_REMOVED lines=8> */
[----:B------:R-:W1:Y:S01]  /*23d00*/  SHFL.IDX PT, R61, R61, R10, 0x1c1f ;  /* 0x001c1f0a3d3d7589 */ /* 0x000e6200000e0000 */
        /* <DEDUP_REMOVED lines=17> */
[----:B------:R3:W-:Y:S01]  /*23e20*/  SHFL.IDX PT, R65, R52, R9, 0x1c1f ;  /* 0x001c1f0934417589 */ /* 0x0007e200000e0000 */
[----:B0-----:R-:W-:Y:S02]  /*23e30*/  SEL R102, R99, R2, P0 ;  /* 0x0000000263667207 */ /* 0x001fe40000000000 */
        /* <DEDUP_REMOVED lines=10> */
[----:B------:R0:W-:Y:S01]  /*23ee0*/  SHFL.IDX PT, R68, R53, R10, 0x1c1f ;  /* 0x001c1f0a35447589 */ /* 0x0001e200000e0000 */
[----:B---3--:R-:W-:Y:S02]  /*23ef0*/  SEL R52, R54, R125, P0 ;  /* 0x0000007d36347207 */ /* 0x008fe40000000000 */
[----:B------:R-:W-:Y:S01]  /*23f00*/  SEL R101, R98, R21, P0 ;  /* 0x0000001562657207 */ /* 0x000fe20000000000 */
[----:B------:R-:W-:Y:S01]  /*23f10*/  SHFL.IDX PT, R40, R40, R9, 0x1c1f ;  /* 0x001c1f0928287589 */ /* 0x000fe200000e0000 */
[----:B------:R-:W-:-:S02]  /*23f20*/  SEL R79, R80, R49, P0 ;  /* 0x00000031504f7207 */ /* 0x000fc40000000000 */
[----:B------:R-:W-:Y:S01]  /*23f30*/  SEL R77, R78, R41, P0 ;  /* 0x000000294e4d7207 */ /* 0x000fe20000000000 */
[----:B------:R-:W-:Y:S01]  /*23f40*/  SHFL.IDX PT, R44, R44, R9, 0x1c1f ;  /* 0x001c1f092c2c7589 */ /* 0x000fe200000e0000 */
[----:B------:R-:W-:Y:S02]  /*23f50*/  SEL R47, R48, R87, P0 ;  /* 0x00000057302f7207 */ /* 0x000fe40000000000 */
[----:B0-----:R-:W-:Y:S01]  /*23f60*/  SEL R53, R125, R54, P0 ;  /* 0x000000367d357207 */ /* 0x001fe20000000000 */
[----:B------:R-:W-:Y:S01]  /*23f70*/  SHFL.IDX PT, R42, R42, R9, 0x1c1f ;  /* 0x001c1f092a2a7589 */ /* 0x000fe200000e0000 */
[----:B----4-:R-:W-:Y:S02]  /*23f80*/  SEL R51, R82, R85, P0 ;  /* 0x0000005552337207 */ /* 0x010fe40000000000 */
[----:B-1----:R-:W-:Y:S01]  /*23f90*/  SEL R56, R58, R61, P0 ;  /* 0x0000003d3a387207 */ /* 0x002fe20000000000 */
        /* <DEDUP_REMOVED lines=9> */
[----:B------:R-:W-:Y:S04]  /*24030*/  SHFL.IDX PT, R84, R84, R9, 0x1c1f ;  /* 0x001c1f0954547589 */ /* 0x000fe800000e0000 */
[----:B------:R-:W-:Y:S04]  /*24040*/  SHFL.IDX PT, R90, R90, R9, 0x1c1f ;  /* 0x001c1f095a5a7589 */ /* 0x000fe800000e0000 */
[----:B------:R-:W0:Y:S04]  /*24050*/  SHFL.IDX PT, R119, R119, R10, 0x1c1f ;  /* 0x001c1f0a77777589 */ /* 0x000e2800000e0000 */
[----:B------:R-:W1:Y:S04]  /*24060*/  SHFL.IDX PT, R121, R121, R10, 0x1c1f ;  /* 0x001c1f0a79797589 */ /* 0x000e6800000e0000 */
        /* <DEDUP_REMOVED lines=18> */
[----:B-1----:R-:W-:Y:S01]  /*24190*/  SEL R57, R61, R58, P0 ;  /* 0x0000003a3d397207 */ /* 0x002fe20000000000 */
[----:B------:R-:W1:Y:S01]  /*241a0*/  SHFL.IDX PT, R34, R39, R10, 0x1c1f ;  /* 0x001c1f0a27227589 */ /* 0x000e6200000e0000 */
[----:B------:R-:W-:Y:S02]  /*241b0*/  SEL R61, R68, R65, P0 ;  /* 0x00000041443d7207 */ /* 0x000fe40000000000 */
[----:B------:R-:W-:Y:S01]  /*241c0*/  SEL R83, R84, R117, P0 ;  /* 0x0000007554537207 */ /* 0x000fe20000000000 */
[----:B------:R-:W4:Y:S01]  /*241d0*/  SHFL.IDX PT, R28, R33, R10, 0x1c1f ;  /* 0x001c1f0a211c7589 */ /* 0x000f2200000e0000 */
[----:B------:R-:W-:-:S02]  /*241e0*/  SEL R85, R86, R67, P0 ;  /* 0x0000004356557207 */ /* 0x000fc40000000000 */
[----:B------:R-:W-:Y:S01]  /*241f0*/  SEL R50, R115, R50, P0 ;  /* 0x0000003273327207 */ /* 0x000fe20000000000 */
[----:B------:R-:W4:Y:S01]  /*24200*/  SHFL.IDX PT, R30, R35, R10, 0x1c1f ;  /* 0x001c1f0a231e7589 */ /* 0x000f2200000e0000 */
[----:B0-----:R-:W-:Y:S02]  /*24210*/  SEL R87, R90, R123, P0 ;  /* 0x0000007b5a577207 */ /* 0x001fe40000000000 */
[----:B------:R-:W-:Y:S01]  /*24220*/  SEL R86, R67, R86, P0 ;  /* 0x0000005643567207 */ /* 0x000fe20000000000 */
[----:B------:R-:W-:Y:S01]  /*24230*/  SHFL.IDX PT, R24, R31, R10, 0x1c1f ;  /* 0x001c1f0a1f187589 */ /* 0x000fe200000e0000 */
[----:B------:R-:W-:Y:S02]  /*24240*/  SEL R84, R117, R84, P0 ;  /* 0x0000005475547207 */ /* 0x000fe40000000000 */
[----:B------:R-:W-:Y:S01]  /*24250*/  SEL R90, R123, R90, P0 ;  /* 0x0000005a7b5a7207 */ /* 0x000fe20000000000 */
[----:B------:R-:W0:Y:S01]  /*24260*/  SHFL.IDX PT, R26, R29, R10, 0x1c1f ;  /* 0x001c1f0a1d1a7589 */ /* 0x000e2200000e0000 */
[----:B--2---:R-:W-:-:S02]  /*24270*/  SEL R70, R71, R38, P0 ;  /* 0x0000002647467207 */ /* 0x004fc40000000000 */
[----:B------:R-:W-:Y:S01]  /*24280*/  SEL R71, R38, R71, P0 ;  /* 0x0000004726477207 */ /* 0x000fe20000000000 */
[----:B------:R-:W-:Y:S01]  /*24290*/  SHFL.IDX PT, R64, R64, R9, 0x1c1f ;  /* 0x001c1f0940407589 */ /* 0x000fe200000e0000 */
[----:B---3--:R-:W-:Y:S02]  /*242a0*/  SEL R72, R73, R32, P0 ;  /* 0x0000002049487207 */ /* 0x008fe40000000000 */
[----:B------:R-:W-:Y:S01]  /*242b0*/  SEL R73, R32, R73, P0 ;  /* 0x0000004920497207 */ /* 0x000fe20000000000 */
[----:B------:R2:W3:Y:S01]  /*242c0*/  SHFL.IDX PT, R129, R55, R10, 0x1c1f ;  /* 0x001c1f0a37817589 */ /* 0x0004e200000e0000 */
[----:B-1----:R-:W-:Y:S02]  /*242d0*/  SEL R74, R75, R34, P0 ;  /* 0x000000224b4a7207 */ /* 0x002fe40000000000 */
[----:B------:R-:W-:Y:S01]  /*242e0*/  SEL R75, R34, R75, P0 ;  /* 0x0000004b224b7207 */ /* 0x000fe20000000000 */
[----:B------:R1:W1:Y:S01]  /*242f0*/  SHFL.IDX PT, R66, R66, R9, 0x1c1f ;  /* 0x001c1f0942427589 */ /* 0x00026200000e0000 */
[----:B----4-:R-:W-:-:S02]  /*24300*/  SEL R76, R91, R28, P0 ;  /* 0x0000001c5b4c7207 */ /* 0x010fc40000000000 */
[----:B------:R-:W-:Y:S01]  /*24310*/  SEL R91, R28, R91, P0 ;  /* 0x0000005b1c5b7207 */ /* 0x000fe20000000000 */
[----:B------:R4:W1:Y:S01]  /*24320*/  SHFL.IDX PT, R8, R8, R9, 0x1c1f ;  /* 0x001c1f0908087589 */ /* 0x00086200000e0000 */
[----:B------:R-:W-:Y:S02]  /*24330*/  SEL R92, R93, R30, P0 ;  /* 0x0000001e5d5c7207 */ /* 0x000fe40000000000 */
[----:B--2---:R-:W-:Y:S01]  /*24340*/  SEL R55, R127, R60, P0 ;  /* 0x0000003c7f377207 */ /* 0x004fe20000000000 */
[----:B------:R4:W2:Y:S01]  /*24350*/  SHFL.IDX PT, R27, R27, R10, 0x1c1f ;  /* 0x001c1f0a1b1b7589 */ /* 0x0008a200000e0000 */
[----:B------:R-:W-:Y:S02]  /*24360*/  SEL R60, R65, R68, P0 ;  /* 0x00000044413c7207 */ /* 0x000fe40000000000 */
[----:B------:R-:W-:Y:S01]  /*24370*/  SEL R68, R69, R36, P0 ;  /* 0x0000002445447207 */ /* 0x000fe20000000000 */
[----:B------:R4:W1:Y:S01]  /*24380*/  SHFL.IDX PT, R14, R25, R10, 0x1c1f ;  /* 0x001c1f0a190e7589 */ /* 0x00086200000e0000 */
[----:B0-----:R-:W-:-:S02]  /*24390*/  SEL R96, R97, R26, P0 ;  /* 0x0000001a61607207 */ /* 0x001fc40000000000 */
[----:B------:R-:W-:Y:S02]  /*243a0*/  SEL R94, R95, R24, P0 ;  /* 0x000000185f5e7207 */ /* 0x000fe40000000000 */
[----:B------:R-:W-:Y:S02]  /*243b0*/  SEL R69, R36, R69, P0 ;  /* 0x0000004524457207 */ /* 0x000fe40000000000 */
[----:B------:R-:W-:Y:S02]  /*243c0*/  SEL R93, R30, R93, P0 ;  /* 0x0000005d1e5d7207 */ /* 0x000fe40000000000 */
[----:B---3--:R-:W-:Y:S02]  /*243d0*/  SEL R58, R64, R129, P0 ;  /* 0x00000081403a7207 */ /* 0x008fe40000000000 */
[----:B------:R-:W-:Y:S02]  /*243e0*/  SEL R59, R129, R64, P0 ;  /* 0x00000040813b7207 */ /* 0x000fe40000000000 */
[----:B------:R-:W-:-:S02]  /*243f0*/  SEL R97, R26, R97, P0 ;  /* 0x000000611a617207 */ /* 0x000fc40000000000 */
[----:B----4-:R-:W-:-:S07]  /*24400*/  SEL R95, R24, R95, P0 ;  /* 0x0000005f185f7207 */ /* 0x010fce0000000000 */
.L_x_3159:
[----:B------:R-:W-:Y:S05]  /*24410*/  WARPSYNC.ALL ;  /* 0x0000000000007948 */ /* 0x000fea0003800000 */
[----:B------:R-:W-:Y:S01]  /*24420*/  BAR.SYNC.DEFER_BLOCKING 0x1, 0x100 ;  /* 0x0044000000007b1d */ /* 0x000fe20000010000 */
[----:B-1----:R-:W-:Y:S02]  /*24430*/  SEL R64, R66, R14, P0 ;  /* 0x0000000e42407207 */ /* 0x002fe40000000000 */
[----:B--2---:R-:W-:Y:S02]  /*24440*/  SEL R65, R8, R27, P0 ;  /* 0x0000001b08417207 */ /* 0x004fe40000000000 */
[----:B------:R-:W-:Y:S01]  /*24450*/  SEL R67, R27, R8, P0 ;  /* 0x000000081b437207 */ /* 0x000fe20000000000 */
[----:B------:R-:W-:Y:S01]  /*24460*/  ULDC.64 UR6, c[0x0][0xc08] ;  /* 0x0003020000067ab9 */ /* 0x000fe20000000a00 */
[----:B------:R-:W-:Y:S01]  /*24470*/  SEL R66, R14, R66, P0 ;  /* 0x000000420e427207 */ /* 0x000fe20000000000 */
[----:B------:R-:W-:Y:S01]  /*24480*/  ULDC.64 UR4, c[0x0][0xc00] ;  /* 0x0003000000047ab9 */ /* 0x000fe20000000a00 */
[----:B------:R-:W-:-:S02]  /*24490*/  F2FP.BF16.F32.PACK_AB R8, R101, R102 ;  /* 0x000000666508723e */ /* 0x000fc400000010ff */
[----:B------:R-:W-:Y:S02]  /*244a0*/  F2FP.BF16.F32.PACK_AB R9, R87, R52 ;  /* 0x000000345709723e */ /* 0x000fe400000010ff */
[----:B------:R-:W-:Y:S02]  /*244b0*/  F2FP.BF16.F32.PACK_AB R10, R98, R99 ;  /* 0x00000063620a723e */ /* 0x000fe400000010ff */
[----:B------:R-:W-:Y:S02]  /*244c0*/  F2FP.BF16.F32.PACK_AB R11, R90, R53 ;  /* 0x000000355a0b723e */ /* 0x000fe400000010ff */
        /* <DEDUP_REMOVED lines=40> */
[C---:B--2---:R-:W-:Y:S02]  /*24750*/  IADD3 R24, P1, R225.reuse, UR4, RZ ;  /* 0x00000004e1187c10 */ /* 0x044fe4000ff3e0ff */
[----:B------:R-:W-:Y:S01]  /*24760*/  ISETP.NE.AND.EX P0, PT, RZ, UR5, PT, P0 ;  /* 0x00000005ff007c0c */ /* 0x000fe2000bf05300 */
[----:B---3--:R-:W-:Y:S01]  /*24770*/  IMAD.MOV.U32 R28, RZ, RZ, 0x9b8 ;  /* 0x000009b8ff1c7424 */ /* 0x008fe200078e00ff */
[----:B------:R-:W-:Y:S01]  /*24780*/  IADD3.X R25, R226, UR5, RZ, P1, !PT ;  /* 0x00000005e2197c10 */ /* 0x000fe20008ffe4ff */
[----:B0-----:R-:W0:Y:S06]  /*24790*/  LDC R104, c[0x0][0xbe8] ;  /* 0x0002fa00ff687b82 */ /* 0x001e2c0000000800 */
[----:B-1----:R-:W-:Y:S01]  /*247a0*/  @P3 IADD3 R8, P1, R225, UR6, RZ ;  /* 0x00000006e1083c10 */ /* 0x002fe2000ff3e0ff */
[----:B------:R-:W-:-:S02]  /*247b0*/  ULDC UR6, c[0x0][0xa88] ;  /* 0x0002a20000067ab9 */ /* 0x000fc40000000800 */
[----:B------:R-:W-:Y:S01]  /*247c0*/  IMAD.U32 R103, RZ, RZ, UR6 ;  /* 0x00000006ff677e24 */ /* 0x000fe2000f8e00ff */
[----:B------:R-:W-:Y:S01]  /*247d0*/  @P3 IADD3.X R9, R226, UR7, RZ, P1, !PT ;  /* 0x00000007e2093c10 */ /* 0x000fe20008ffe4ff */
[----:B------:R1:W5:Y:S04]  /*247e0*/  @P0 LDG.E R100, desc[UR50][R24.64] ;  /* 0x0000003218640981 */ /* 0x000368000c1e1900 */
[----:B------:R1:W5:Y:S01]  /*247f0*/  @P3 LDG.E R103, desc[UR50][R8.64] ;  /* 0x0000003208673981 */ /* 0x000362000c1e1900 */
[----:B------:R-:W-:Y:S02]  /*24800*/  ISETP.GT.AND P2, PT, R224, 0x1, PT ;  /* 0x00000001e000780c */ /* 0x000fe40003f44270 */
[----:B0-----:R-:W-:Y:S02]  /*24810*/  ISETP.NE.AND P1, PT, R104, 0x1, PT ;  /* 0x000000016800780c */ /* 0x001fe40003f25270 */
[----:B------:R-:W-:-:S04]  /*24820*/  SEL R28, R28, 0x978, P2 ;  /* 0x000009781c1c7807 */ /* 0x000fc80001000000 */
[----:B----4-:R1:W0:Y:S08]  /*24830*/  LDC.64 R14, c[0x0][R28+0x220] ;  /* 0x000088001c0e7b82 */ /* 0x0102300000000a00 */
[----:B------:R1:W2:Y:S08]  /*24840*/  LDC.64 R26, c[0x0][R28+0x218] ;  /* 0x000086001c1a7b82 */ /* 0x0002b00000000a00 */
[----:B------:R1:W3:Y:S01]  /*24850*/  LDC.64 R12, c[0x0][R28+0x228] ;  /* 0x00008a001c0c7b82 */ /* 0x0002e20000000a00 */
[----:B------:R-:W-:Y:S05]  /*24860*/  @P3 BRA `(.L_x_2875) ;  /* 0x0000000000103947 */ /* 0x000fea0003800000 */
[----:B------:R-:W-:Y:S05]  /*24870*/  @!P0 BRA `(.L_x_2875) ;  /* 0x00000000000c8947 */ /* 0x000fea0003800000 */
[----:B-1----:R-:W4:Y:S04]  /*24880*/  LDG.E R8, desc[UR50][R24.64] ;  /* 0x0000003218087981 */ /* 0x002f28000c1e1900 */
[----:B-----5:R-:W4:Y:S02]  /*24890*/  LDG.E R103, desc[UR50][R24.64+0x4] ;  /* 0x0000043218677981 */ /* 0x020f24000c1e1900 */
[----:B----4-:R-:W-:-:S07]  /*248a0*/  IADD3 R103, -R8, R103, RZ ;  /* 0x0000006708677210 */ /* 0x010fce0007ffe1ff */
.L_x_2875:
[----:B------:R-:W4:Y:S04]  /*248b0*/  LDL R106, [R1] ;  /* 0x00000000016a7983 */ /* 0x000f280000100800 */
[----:B------:R-:W3:Y:S01]  /*248c0*/  LDL R32, [R1+0x4c] ;  /* 0x00004c0001207983 */ /* 0x000ee20000100800 */
[----:B-1----:R-:W1:Y:S01]  /*248d0*/  LDC.64 R8, c[0x0][R28+0x210] ;  /* 0x000084001c087b82 */ /* 0x002e620000000a00 */
[----:B------:R-:W-:-:S07]  /*248e0*/  ISETP.NE.U32.AND P0, PT, RZ, UR4, PT ;  /* 0x00000004ff007c0c */ /* 0x000fce000bf05070 */
[----:B------:R-:W2:Y:S01]  /*248f0*/  @P1 LDC R24, c[0x0][0xbec] ;  /* 0x0002fb00ff181b82 */ /* 0x000ea20000000800 */
[----:B------:R-:W-:-:S07]  /*24900*/  ISETP.NE.AND.EX P0, PT, RZ, UR5, PT, P0 ;  /* 0x00000005ff007c0c */ /* 0x000fce000bf05300 */
[----:B------:R-:W1:Y:S01]  /*24910*/  @P1 LDC R31, c[0x0][0xbf0] ;  /* 0x0002fc00ff1f1b82 */ /* 0x000e620000000800 */
[----:B------:R-:W-:-:S07]  /*24920*/  SEL R105, R220, RZ, !P0 ;  /* 0x000000ffdc697207 */ /* 0x000fce0004000000 */
[----:B------:R-:W1:Y:S01]  /*24930*/  LDC.64 R10, c[0x0][0xba8] ;  /* 0x0002ea00ff0a7b82 */ /* 0x000e620000000a00 */
[----:B------:R-:W1:Y:S01]  /*24940*/  S2R R30, SR_TID.X ;  /* 0x00000000001e7919 */ /* 0x000e620000002100 */
[----:B------:R-:W-:Y:S01]  /*24950*/  SEL R227, R227, RZ, !P0 ;  /* 0x000000ffe3e37207 */ /* 0x000fe20004000000 */
[----:B0-----:R-:W-:Y:S02]  /*24960*/  IMAD R15, R15, R105, RZ ;  /* 0x000000690f0f7224 */ /* 0x001fe400078e02ff */
[----:B------:R-:W-:Y:S02]  /*24970*/  IMAD.IADD R33, R219, 0x1, R214 ;  /* 0x00000001db217824 */ /* 0x000fe400078e02d6 */
[C---:B------:R-:W-:Y:S02]  /*24980*/  IMAD R227, R14.reuse, R227, R15 ;  /* 0x000000e30ee37224 */ /* 0x040fe400078e020f */
[----:B------:R-:W-:-:S04]  /*24990*/  IMAD.WIDE.U32 R14, R14, R105, RZ ;  /* 0x000000690e0e7225 */ /* 0x000fc800078e00ff */
[----:B--2---:R-:W-:-:S04]  /*249a0*/  @P1 IMAD.HI.U32 R24, R33, R24, RZ ;  /* 0x0000001821181227 */ /* 0x004fc800078e00ff */
[-C--:B------:R-:W-:Y:S02]  /*249b0*/  IMAD R29, R27, R191.reuse, RZ ;  /* 0x000000bf1b1d7224 */ /* 0x080fe400078e02ff */
[----:B------:R-:W-:-:S04]  /*249c0*/  IMAD.WIDE.U32 R26, R26, R191, RZ ;  /* 0x000000bf1a1a7225 */ /* 0x000fc800078e00ff */
[----:B------:R-:W-:Y:S01]  /*249d0*/  IMAD.IADD R227, R15, 0x1, R227 ;  /* 0x000000010fe37824 */ /* 0x000fe200078e02e3 */
[----:B-1----:R-:W0:Y:S01]  /*249e0*/  @!P2 LDC R10, c[0x0][0xb50] ;  /* 0x0002d400ff0aab82 */ /* 0x002e220000000800 */
[----:B------:R-:W-:Y:S01]  /*249f0*/  IMAD.MOV.U32 R15, RZ, RZ, R33 ;  /* 0x000000ffff0f7224 */ /* 0x000fe200078e0021 */
[----:B------:R-:W-:Y:S01]  /*24a00*/  @P1 SHF.R.U32.HI R15, RZ, R31, R24 ;  /* 0x0000001fff0f1219 */ /* 0x000fe20000011618 */
[----:B------:R-:W-:Y:S01]  /*24a10*/  IMAD.IADD R29, R27, 0x1, R29 ;  /* 0x000000011b1d7824 */ /* 0x000fe200078e021d */
[--C-:B-----5:R-:W-:Y:S02]  /*24a20*/  IADD3 R26, P0, P3, R14, R26, R100.reuse ;  /* 0x0000001a0e1a7210 */ /* 0x120fe40007b1e064 */
[----:B------:R-:W-:Y:S02]  /*24a30*/  SHF.R.S32.HI R14, RZ, 0x1f, R100 ;  /* 0x0000001fff0e7819 */ /* 0x000fe40000011464 */
[----:B------:R-:W1:Y:S02]  /*24a40*/  @!P2 LDC R11, c[0x0][0xb54] ;  /* 0x0002d500ff0bab82 */ /* 0x000e640000000800 */
[----:B------:R-:W-:Y:S01]  /*24a50*/  IADD3.X R24, R227, R29, R14, P0, P3 ;  /* 0x0000001de3187210 */ /* 0x000fe200007e640e */
[----:B------:R-:W-:-:S05]  /*24a60*/  VIADD R34, R30, 0xffffff80 ;  /* 0xffffff801e227836 */ /* 0x000fca0000000000 */
[----:B------:R-:W-:-:S04]  /*24a70*/  SHF.R.S32.HI R30, RZ, 0x1f, R34 ;  /* 0x0000001fff1e7819 */ /* 0x000fc80000011422 */
[----:B------:R-:W-:-:S04]  /*24a80*/  LEA.HI R30, R30, R34, RZ, 0x7 ;  /* 0x000000221e1e7211 */ /* 0x000fc800078f38ff */
[----:B------:R-:W-:Y:S01]  /*24a90*/  LOP3.LUT R30, R30, 0xffffff80, RZ, 0xc0, !PT ;  /* 0xffffff801e1e7812 */ /* 0x000fe200078ec0ff */
[----:B------:R-:W-:-:S04]  /*24aa0*/  IMAD R103, R103, R104, RZ ;  /* 0x0000006867677224 */ /* 0x000fc800078e02ff */
[----:B------:R-:W-:Y:S01]  /*24ab0*/  IMAD.IADD R30, R34, 0x1, -R30 ;  /* 0x00000001221e7824 */ /* 0x000fe200078e0a1e */
[----:B----4-:R-:W-:-:S05]  /*24ac0*/  SEL R25, R106, RZ, P2 ;  /* 0x000000ff6a197207 */ /* 0x010fca0001000000 */
[-C--:B---3--:R-:W-:Y:S02]  /*24ad0*/  IMAD R27, R13, R25.reuse, RZ ;  /* 0x000000190d1b7224 */ /* 0x088fe400078e02ff */
[----:B------:R-:W-:-:S04]  /*24ae0*/  IMAD.WIDE.U32 R12, R12, R25, RZ ;  /* 0x000000190c0c7225 */ /* 0x000fc800078e00ff */
[----:B------:R-:W-:Y:S01]  /*24af0*/  IMAD.MOV R25, RZ, RZ, -R15 ;  /* 0x000000ffff197224 */ /* 0x000fe200078e0a0f */
[----:B------:R-:W-:Y:S01]  /*24b00*/  IADD3 R12, P0, P3, R15, R26, R12 ;  /* 0x0000001a0f0c7210 */ /* 0x000fe20007b1e00c */
[----:B------:R-:W-:Y:S01]  /*24b10*/  IMAD.IADD R27, R13, 0x1, R27 ;  /* 0x000000010d1b7824 */ /* 0x000fe200078e021b */
[----:B------:R-:W-:Y:S01]  /*24b20*/  SHF.R.S32.HI R13, RZ, 0x1f, R15 ;  /* 0x0000001fff0d7819 */ /* 0x000fe2000001140f */
[----:B------:R-:W-:-:S03]  /*24b30*/  IMAD R15, R104, R25, R33 ;  /* 0x00000019680f7224 */ /* 0x000fc600078e0221 */
[----:B------:R-:W-:Y:S01]  /*24b40*/  IADD3.X R13, R13, R24, R27, P0, P3 ;  /* 0x000000180d0d7210 */ /* 0x000fe200007e641b */
[-C--:B------:R-:W-:Y:S01]  /*24b50*/  IMAD R9, R9, R15.reuse, RZ ;  /* 0x0000000f09097224 */ /* 0x080fe200078e02ff */
[----:B------:R-:W-:Y:S01]  /*24b60*/  SHF.R.S32.HI R25, RZ, 0x1f, R15 ;  /* 0x0000001fff197819 */ /* 0x000fe2000001140f */
[----:B------:R-:W-:-:S04]  /*24b70*/  IMAD.WIDE.U32 R12, R8, R15, R12 ;  /* 0x0000000f080c7225 */ /* 0x000fc800078e000c */
[----:B------:R-:W-:-:S05]  /*24b80*/  IMAD R9, R8, R25, R9 ;  /* 0x0000001908097224 */ /* 0x000fca00078e0209 */
[----:B------:R-:W-:Y:S02]  /*24b90*/  IADD3 R8, R13, R9, RZ ;  /* 0x000000090d087210 */ /* 0x000fe40007ffe0ff */
[----:B0-----:R-:W-:-:S04]  /*24ba0*/  LEA R13, P0, R12, R10, 0x2 ;  /* 0x0000000a0c0d7211 */ /* 0x001fc800078010ff */
[----:B-1----:R-:W-:Y:S01]  /*24bb0*/  LEA.HI.X R12, R12, R11, R8, 0x2, P0 ;  /* 0x0000000b0c0c7211 */ /* 0x002fe200000f1408 */
[----:B------:R-:W-:Y:S01]  /*24bc0*/  SHFL.IDX PT, R10, R13, 0x1, 0x1c1f ;  /* 0x003c1f000d0a7f89 */ /* 0x000fe200000e0000 */
[----:B------:R-:W-:-:S03]  /*24bd0*/  IMAD.IADD R26, R32, 0x1, R214 ;  /* 0x00000001201a7824 */ /* 0x000fc600078e02d6 */
[----:B------:R-:W-:Y:S04]  /*24be0*/  SHFL.IDX PT, R8, R13, RZ, 0x1c1f ;  /* 0x001c1fff0d087589 */ /* 0x000fe800000e0000 */
[----:B------:R-:W0:Y:S04]  /*24bf0*/  SHFL.IDX PT, R9, R12, RZ, 0x1c1f ;  /* 0x001c1fff0c097589 */ /* 0x000e2800000e0000 */
[----:B------:R-:W1:Y:S01]  /*24c00*/  SHFL.IDX PT, R11, R12, 0x1, 0x1c1f ;  /* 0x003c1f000c0b7f89 */ /* 0x000e6200000e0000 */
[----:B------:R-:W-:Y:S01]  /*24c10*/  LOP3.LUT P0, RZ, R30, 0x3, RZ, 0xc0, !PT ;  /* 0x000000031eff7812 */ /* 0x000fe2000780c0ff */
[----:B------:R-:W-:-:S03]  /*24c20*/  VIADD R34, R26, 0x8 ;  /* 0x000000081a227836 */ /* 0x000fc60000000000 */
[-C--:B------:R-:W-:Y:S02]  /*24c30*/  ISETP.GE.OR P3, PT, R26, R103.reuse, P0 ;  /* 0x000000671a00720c */ /* 0x080fe40000766670 */
[----:B------:R-:W-:-:S11]  /*24c40*/  ISETP.GE.OR P0, PT, R34, R103, P0 ;  /* 0x000000672200720c */ /* 0x000fd60000706670 */
[----:B0-----:R0:W-:Y:S04]  /*24c50*/  @!P3 ST.E desc[UR50][R8.64], R88 ;  /* 0x000000580800b985 */ /* 0x0011e8000c101932 */
[----:B-1----:R0:W-:Y:S01]  /*24c60*/  @!P0 ST.E desc[UR50][R10.64], R89 ;  /* 0x000000590a008985 */ /* 0x0021e2000c101932 */
[----:B------:R-:W-:Y:S05]  /*24c70*/  @P2 BRA `(.L_x_2876) ;  /* 0x0000000800c02947 */ /* 0x000fea0003800000 */
[----:B------:R-:W1:Y:S01]  /*24c80*/  S2R R30, SR_TID.X ;  /* 0x00000000001e7919 */ /* 0x000e620000002100 */
[----:B------:R-:W-:Y:S01]  /*24c90*/  IMAD.SHL.U32 R21, R223, 0x8, RZ ;  /* 0x00000008df157824 */ /* 0x000fe200078e00ff */
[----:B0-----:R-:W0:Y:S01]  /*24ca0*/  @P1 LDC R11, c[0x0][0xbec] ;  /* 0x0002fb00ff0b1b82 */ /* 0x001e220000000800 */
[----:B------:R-:W-:-:S07]  /*24cb0*/  ULDC.64 UR4, c[0x0][0xaa0] ;  /* 0x0002a80000047ab9 */ /* 0x000fce0000000a00 */
[----:B------:R-:W2:Y:S01]  /*24cc0*/  @P1 LDC R13, c[0x0][0xbf0] ;  /* 0x0002fc00ff0d1b82 */ /* 0x000ea20000000800 */
[----:B-1----:R-:W-:-:S05]  /*24cd0*/  VIADD R30, R30, 0xffffff80 ;  /* 0xffffff801e1e7836 */ /* 0x002fca0000000000 */
[----:B------:R-:W-:-:S04]  /*24ce0*/  SHF.R.S32.HI R107, RZ, 0x1f, R30 ;  /* 0x0000001fff6b7819 */ /* 0x000fc8000001141e */
[----:B------:R-:W-:-:S04]  /*24cf0*/  LEA.HI R107, R107, R30, RZ, 0x3 ;  /* 0x0000001e6b6b7211 */ /* 0x000fc800078f18ff */
[----:B------:R-:W-:-:S04]  /*24d00*/  SHF.R.S32.HI R107, RZ, 0x3, R107 ;  /* 0x00000003ff6b7819 */ /* 0x000fc8000001146b */
[----:B------:R-:W-:-:S05]  /*24d10*/  LEA R3, R107, R21, 0x6 ;  /* 0x000000156b037211 */ /* 0x000fca00078e30ff */
[----:B------:R-:W-:-:S03]  /*24d20*/  IMAD.WIDE R62, R3, 0x2, R62 ;  /* 0x00000002033e7825 */ /* 0x000fc600078e023e */
[C---:B------:R-:W-:Y:S02]  /*24d30*/  IADD3 R33, P0, R62.reuse, 0x2000, RZ ;  /* 0x000020003e217810 */ /* 0x040fe40007f1e0ff */
[----:B------:R-:W-:Y:S02]  /*24d40*/  IADD3 R29, P5, R62, 0x1000, RZ ;  /* 0x000010003e1d7810 */ /* 0x000fe40007fbe0ff */
[----:B------:R-:W-:Y:S02]  /*24d50*/  LOP3.LUT R32, R33, 0x380, RZ, 0xc0, !PT ;  /* 0x0000038021207812 */ /* 0x000fe400078ec0ff */
[----:B------:R-:W-:Y:S02]  /*24d60*/  LOP3.LUT R28, R29, 0x380, RZ, 0xc0, !PT ;  /* 0x000003801d1c7812 */ /* 0x000fe400078ec0ff */
[----:B------:R-:W-:Y:S02]  /*24d70*/  SHF.R.U64 R32, R32, 0x3, RZ ;  /* 0x0000000320207819 */ /* 0x000fe400000012ff */
[----:B------:R-:W-:-:S02]  /*24d80*/  LOP3.LUT R9, R62, 0x380, RZ, 0xc0, !PT ;  /* 0x000003803e097812 */ /* 0x000fc400078ec0ff */
[----:B------:R-:W-:Y:S01]  /*24d90*/  LOP3.LUT R32, R32, R33, RZ, 0x3c, !PT ;  /* 0x0000002120207212 */ /* 0x000fe200078e3cff */
[----:B------:R-:W-:Y:S01]  /*24da0*/  IMAD.X R33, RZ, RZ, R63, P0 ;  /* 0x000000ffff217224 */ /* 0x000fe200000e063f */
[----:B------:R-:W-:Y:S02]  /*24db0*/  IADD3 R3, P0, R62, 0x7000, RZ ;  /* 0x000070003e037810 */ /* 0x000fe40007f1e0ff */
[----:B------:R-:W-:Y:S02]  /*24dc0*/  SHF.R.U64 R28, R28, 0x3, RZ ;  /* 0x000000031c1c7819 */ /* 0x000fe400000012ff */
[----:B------:R-:W-:Y:S01]  /*24dd0*/  LOP3.LUT R0, R3, 0x380, RZ, 0xc0, !PT ;  /* 0x0000038003007812 */ /* 0x000fe200078ec0ff */
[----:B------:R-:W5:Y:S01]  /*24de0*/  LD.E.128 R32, desc[UR50][R32.64] ;  /* 0x0000003220207980 */ /* 0x000f62000c101d00 */
[----:B------:R-:W-:Y:S02]  /*24df0*/  SHF.R.U64 R9, R9, 0x3, RZ ;  /* 0x0000000309097819 */ /* 0x000fe400000012ff */
[----:B------:R-:W-:-:S02]  /*24e00*/  SHF.R.U64 R0, R0, 0x3, RZ ;  /* 0x0000000300007819 */ /* 0x000fc400000012ff */
[----:B------:R-:W-:Y:S01]  /*24e10*/  LOP3.LUT R28, R28, R29, RZ, 0x3c, !PT ;  /* 0x0000001d1c1c7212 */ /* 0x000fe200078e3cff */
[----:B------:R-:W-:Y:S01]  /*24e20*/  IMAD.X R29, RZ, RZ, R63, P5 ;  /* 0x000000ffff1d7224 */ /* 0x000fe200028e063f */
[----:B------:R-:W-:Y:S01]  /*24e30*/  LOP3.LUT R52, R0, R3, RZ, 0x3c, !PT ;  /* 0x0000000300347212 */ /* 0x000fe200078e3cff */
[----:B------:R-:W-:Y:S01]  /*24e40*/  IMAD R3, R14, UR4, RZ ;  /* 0x000000040e037c24 */ /* 0x000fe2000f8e02ff */
[C---:B------:R-:W-:Y:S02]  /*24e50*/  IADD3 R37, P2, R62.reuse, 0x3000, RZ ;  /* 0x000030003e257810 */ /* 0x040fe40007f5e0ff */
[C---:B------:R-:W-:Y:S01]  /*24e60*/  IADD3 R41, P3, R62.reuse, 0x4000, RZ ;  /* 0x000040003e297810 */ /* 0x040fe20007f7e0ff */
[----:B------:R-:W5:Y:S01]  /*24e70*/  LD.E.128 R28, desc[UR50][R28.64] ;  /* 0x000000321c1c7980 */ /* 0x000f62000c101d00 */
[C---:B------:R-:W-:Y:S02]  /*24e80*/  IADD3 R45, P4, R62.reuse, 0x5000, RZ ;  /* 0x000050003e2d7810 */ /* 0x040fe40007f9e0ff */
[----:B------:R-:W-:-:S02]  /*24e90*/  IADD3 R49, P5, R62, 0x6000, RZ ;  /* 0x000060003e317810 */ /* 0x000fc40007fbe0ff */
[----:B------:R-:W-:Y:S01]  /*24ea0*/  LOP3.LUT R62, R9, R62, RZ, 0x3c, !PT ;  /* 0x0000003e093e7212 */ /* 0x000fe200078e3cff */
[C---:B------:R-:W-:Y:S01]  /*24eb0*/  IMAD R9, R100.reuse, UR5, R3 ;  /* 0x0000000564097c24 */ /* 0x040fe2000f8e0203 */
[----:B------:R-:W-:Y:S01]  /*24ec0*/  LOP3.LUT R36, R37, 0x380, RZ, 0xc0, !PT ;  /* 0x0000038025247812 */ /* 0x000fe200078ec0ff */
[----:B------:R-:W-:Y:S01]  /*24ed0*/  IMAD.WIDE.U32 R2, R100, UR4, RZ ;  /* 0x0000000464027c25 */ /* 0x000fe2000f8e00ff */
[----:B------:R-:W-:Y:S01]  /*24ee0*/  ULDC.64 UR4, c[0x0][0xae8] ;  /* 0x0002ba0000047ab9 */ /* 0x000fe20000000a00 */
[----:B------:R-:W-:Y:S01]  /*24ef0*/  LOP3.LUT R40, R41, 0x380, RZ, 0xc0, !PT ;  /* 0x0000038029287812 */ /* 0x000fe200078ec0ff */
[----:B------:R1:W5:Y:S01]  /*24f00*/  LD.E.128 R24, desc[UR50][R62.64] ;  /* 0x000000323e187980 */ /* 0x000362000c101d00 */
[----:B------:R-:W-:Y:S01]  /*24f10*/  IMAD.IADD R3, R3, 0x1, R9 ;  /* 0x0000000103037824 */ /* 0x000fe200078e0209 */
[----:B------:R-:W-:Y:S01]  /*24f20*/  LOP3.LUT R44, R45, 0x380, RZ, 0xc0, !PT ;  /* 0x000003802d2c7812 */ /* 0x000fe200078ec0ff */
[----:B------:R-:W-:Y:S01]  /*24f30*/  IMAD R9, R223, 0x20, R107 ;  /* 0x00000020df097824 */ /* 0x000fe200078e026b */
[----:B------:R-:W-:Y:S01]  /*24f40*/  LOP3.LUT R48, R49, 0x380, RZ, 0xc0, !PT ;  /* 0x0000038031307812 */ /* 0x000fe200078ec0ff */
[----:B------:R-:W-:Y:S01]  /*24f50*/  IMAD.WIDE.U32 R2, R191, UR4, R2 ;  /* 0x00000004bf027c25 */ /* 0x000fe2000f8e0002 */
[----:B------:R-:W-:-:S02]  /*24f60*/  SHF.R.S32.HI R4, RZ, 0x1f, R105 ;  /* 0x0000001fff047819 */ /* 0x000fc40000011469 */
[----:B------:R-:W-:Y:S01]  /*24f70*/  SHF.R.U64 R36, R36, 0x3, RZ ;  /* 0x0000000324247819 */ /* 0x000fe200000012ff */
[----:B------:R-:W-:Y:S01]  /*24f80*/  IMAD.IADD R8, R214, 0x1, R9 ;  /* 0x00000001d6087824 */ /* 0x000fe200078e0209 */
[----:B------:R-:W-:Y:S01]  /*24f90*/  SHF.R.U64 R40, R40, 0x3, RZ ;  /* 0x0000000328287819 */ /* 0x000fe200000012ff */
[----:B------:R-:W-:Y:S01]  /*24fa0*/  IMAD R3, R191, UR5, R3 ;  /* 0x00000005bf037c24 */ /* 0x000fe2000f8e0203 */
[----:B------:R-:W-:Y:S01]  /*24fb0*/  SHF.R.U64 R44, R44, 0x3, RZ ;  /* 0x000000032c2c7819 */ /* 0x000fe200000012ff */
[----:B0-----:R-:W-:Y:S01]  /*24fc0*/  @P1 IMAD.HI.U32 R0, R8, R11, RZ ;  /* 0x0000000b08001227 */ /* 0x001fe200078e00ff */
[----:B------:R-:W-:Y:S01]  /*24fd0*/  SHF.R.U64 R48, R48, 0x3, RZ ;  /* 0x0000000330307819 */ /* 0x000fe200000012ff */
[----:B------:R-:W-:Y:S01]  /*24fe0*/  ULDC.64 UR4, c[0x0][0xaf0] ;  /* 0x0002bc0000047ab9 */ /* 0x000fe20000000a00 */
[----:B------:R-:W-:Y:S01]  /*24ff0*/  LOP3.LUT R36, R36, R37, RZ, 0x3c, !PT ;  /* 0x0000002524247212 */ /* 0x000fe200078e3cff */
[----:B------:R-:W-:Y:S01]  /*25000*/  IMAD.MOV.U32 R9, RZ, RZ, R8 ;  /* 0x000000ffff097224 */ /* 0x000fe200078e0008 */
[----:B------:R-:W-:Y:S01]  /*25010*/  LOP3.LUT R40, R40, R41, RZ, 0x3c, !PT ;  /* 0x0000002928287212 */ /* 0x000fe200078e3cff */
[----:B------:R-:W-:Y:S01]  /*25020*/  IMAD R4, R4, UR4, RZ ;  /* 0x0000000404047c24 */ /* 0x000fe2000f8e02ff */
[----:B------:R-:W-:Y:S01]  /*25030*/  LOP3.LUT R44, R44, R45, RZ, 0x3c, !PT ;  /* 0x0000002d2c2c7212 */ /* 0x000fe200078e3cff */
[--C-:B------:R-:W-:Y:S01]  /*25040*/  IMAD.X R37, RZ, RZ, R63.reuse, P2 ;  /* 0x000000ffff257224 */ /* 0x100fe200010e063f */
[----:B------:R-:W-:Y:S01]  /*25050*/  LOP3.LUT R48, R48, R49, RZ, 0x3c, !PT ;  /* 0x0000003130307212 */ /* 0x000fe200078e3cff */
[--C-:B------:R-:W-:Y:S01]  /*25060*/  IMAD.X R41, RZ, RZ, R63.reuse, P3 ;  /* 0x000000ffff297224 */ /* 0x100fe200018e063f */
[----:B--2---:R-:W-:Y:S01]  /*25070*/  @P1 SHF.R.U32.HI R9, RZ, R13, R0 ;  /* 0x0000000dff091219 */ /* 0x004fe20000011600 */
[--C-:B------:R-:W-:Y:S01]  /*25080*/  IMAD.X R45, RZ, RZ, R63.reuse, P4 ;  /* 0x000000ffff2d7224 */ /* 0x100fe200020e063f */
[----:B------:R-:W-:Y:S01]  /*25090*/  IADD3.X R53, RZ, R63, RZ, P0, !PT ;  /* 0x0000003fff357210 */ /* 0x000fe200007fe4ff */
[----:B------:R-:W-:-:S02]  /*250a0*/  IMAD.X R49, RZ, RZ, R63, P5 ;  /* 0x000000ffff317224 */ /* 0x000fc400028e063f */
[C---:B------:R-:W-:Y:S02]  /*250b0*/  IMAD R11, R105.reuse, UR5, R4 ;  /* 0x00000005690b7c24 */ /* 0x040fe4000f8e0204 */
[----:B------:R-:W-:Y:S01]  /*250c0*/  IMAD.WIDE.U32 R2, R105, UR4, R2 ;  /* 0x0000000469027c25 */ /* 0x000fe2000f8e0002 */
[--C-:B------:R-:W-:Y:S01]  /*250d0*/  SHF.R.S32.HI R0, RZ, 0x1f, R9.reuse ;  /* 0x0000001fff007819 */ /* 0x100fe20000011409 */
[----:B------:R-:W5:Y:S01]  /*250e0*/  LD.E.128 R36, desc[UR50][R36.64] ;  /* 0x0000003224247980 */ /* 0x000f62000c101d00 */
[----:B------:R-:W-:Y:S01]  /*250f0*/  ULDC.64 UR4, c[0x0][0xae0] ;  /* 0x0002b80000047ab9 */ /* 0x000fe20000000a00 */
[----:B------:R-:W-:Y:S02]  /*25100*/  IMAD.MOV R13, RZ, RZ, -R9 ;  /* 0x000000ffff0d7224 */ /* 0x000fe400078e0a09 */
[----:B------:R-:W5:Y:S01]  /*25110*/  LD.E.128 R40, desc[UR50][R40.64] ;  /* 0x0000003228287980 */ /* 0x000f62000c101d00 */
[----:B------:R-:W-:-:S03]  /*25120*/  IMAD.IADD R3, R3, 0x1, R11 ;  /* 0x0000000103037824 */ /* 0x000fc600078e020b */
[----:B------:R-:W5:Y:S01]  /*25130*/  LD.E.128 R44, desc[UR50][R44.64] ;  /* 0x000000322c2c7980 */ /* 0x000f62000c101d00 */
[----:B------:R-:W-:-:S03]  /*25140*/  IMAD R11, R104, R13, R8 ;  /* 0x0000000d680b7224 */ /* 0x000fc600078e0208 */
[----:B------:R-:W5:Y:S04]  /*25150*/  LD.E.128 R48, desc[UR50][R48.64] ;  /* 0x0000003230307980 */ /* 0x000f68000c101d00 */
[----:B------:R-:W5:Y:S01]  /*25160*/  LD.E.128 R52, desc[UR50][R52.64] ;  /* 0x0000003234347980 */ /* 0x000f62000c101d00 */
[----:B------:R-:W-:Y:S01]  /*25170*/  IMAD R8, R0, UR4, RZ ;  /* 0x0000000400087c24 */ /* 0x000fe2000f8e02ff */
[----:B------:R-:W-:Y:S01]  /*25180*/  @!PT LDS RZ, [RZ] ;  /* 0x00000000fffff984 */ /* 0x000fe20000000800 */
[----:B------:R-:W-:Y:S01]  /*25190*/  @!PT LDS RZ, [RZ] ;  /* 0x00000000fffff984 */ /* 0x000fe20000000800 */
[----:B------:R-:W-:Y:S01]  /*251a0*/  @!PT LDS RZ, [RZ] ;  /* 0x00000000fffff984 */ /* 0x000fe20000000800 */
[----:B------:R-:W-:Y:S01]  /*251b0*/  @!PT LDS RZ, [RZ] ;  /* 0x00000000fffff984 */ /* 0x000fe20000000800 */
[----:B------:R0:W-:Y:S06]  /*251c0*/  MEMBAR.ALL.CTA ;  /* 0x0000000000007992 */ /* 0x0001ec0000008000 */
[----:B0-----:R-:W0:Y:S01]  /*251d0*/  FENCE.VIEW.ASYNC.S ;  /* 0x00000000000073c6 */ /* 0x001e220000000000 */
[----:B------:R-:W-:Y:S01]  /*251e0*/  SHF.R.S32.HI R4, RZ, 0x1f, R11 ;  /* 0x0000001fff047819 */ /* 0x000fe2000001140b */
[----:B------:R-:W-:-:S02]  /*251f0*/  IMAD R13, R9, UR5, R8 ;  /* 0x00000005090d7c24 */ /* 0x000fc4000f8e0208 */
[----:B------:R-:W-:Y:S01]  /*25200*/  IMAD.WIDE.U32 R2, R9, UR4, R2 ;  /* 0x0000000409027c25 */ /* 0x000fe2000f8e0002 */
[----:B------:R-:W-:-:S03]  /*25210*/  ULDC.64 UR4, c[0x0][0xad8] ;  /* 0x0002b60000047ab9 */ /* 0x000fc60000000a00 */
[----:B------:R-:W-:Y:S02]  /*25220*/  IMAD R4, R4, UR4, RZ ;  /* 0x0000000404047c24 */ /* 0x000fe4000f8e02ff */
[----:B------:R-:W-:Y:S01]  /*25230*/  IMAD.IADD R3, R3, 0x1, R13 ;  /* 0x0000000103037824 */ /* 0x000fe200078e020d */
[----:B------:R-:W-:Y:S01]  /*25240*/  IADD3 R0, R18, 0x29820, RZ ;  /* 0x0002982012007810 */ /* 0x000fe20007ffe0ff */
[C---:B------:R-:W-:Y:S02]  /*25250*/  IMAD R13, R11.reuse, UR5, R4 ;  /* 0x000000050b0d7c24 */ /* 0x040fe4000f8e0204 */
[----:B------:R-:W-:Y:S01]  /*25260*/  IMAD.WIDE.U32 R8, R11, UR4, R2 ;  /* 0x000000040b087c25 */ /* 0x000fe2000f8e0002 */
[----:B------:R-:W-:Y:S01]  /*25270*/  ULDC.64 UR4, c[0x0][0xa80] ;  /* 0x0002a00000047ab9 */ /* 0x000fe20000000a00 */
[----:B------:R-:W-:Y:S02]  /*25280*/  PRMT R0, RZ, 0x654, R0 ;  /* 0x00000654ff007816 */ /* 0x000fe40000000000 */
[----:B------:R-:W-:Y:S01]  /*25290*/  IMAD.IADD R3, R9, 0x1, R13 ;  /* 0x0000000109037824 */ /* 0x000fe200078e020d */
[----:B------:R-:W-:Y:S01]  /*252a0*/  LEA R2, P0, R8, UR4, 0x1 ;  /* 0x0000000408027c11 */ /* 0x000fe2000f8008ff */
[----:B------:R-:W-:Y:S01]  /*252b0*/  VIADD R57, R21, 0x40 ;  /* 0x0000004015397836 */ /* 0x000fe20000000000 */
[----:B------:R-:W-:-:S02]  /*252c0*/  UMOV UR4, 0xffffffff ;  /* 0xffffffff00047882 */ /* 0x000fc40000000000 */
[----:B------:R-:W-:Y:S01]  /*252d0*/  LEA.HI.X R3, R8, UR5, R3, 0x1, P0 ;  /* 0x0000000508037c11 */ /* 0x000fe200080f0c03 */
[----:B0-----:R1:W-:Y:S01]  /*252e0*/  SYNCS.ARRIVE.TRANS64.RED.A1T0 RZ, [R0+URZ], RZ ;  /* 0x000000ff00ff79a7 */ /* 0x0013e2000810043f */
[----:B------:R-:W-:Y:S02]  /*252f0*/  SHF.R.S32.HI R10, RZ, 0x1f, R21 ;  /* 0x0000001fff0a7819 */ /* 0x000fe40000011415 */
[----:B------:R-:W-:Y:S01]  /*25300*/  SHF.R.S32.HI R20, RZ, 0x1f, R57 ;  /* 0x0000001fff147819 */ /* 0x000fe20000011439 */
[----:B------:R-:W-:Y:S06]  /*25310*/  BRA.DIV UR4, `(.L_x_2877) ;  /* 0x000000de04107947 */ /* 0x000fec000b800000 */
[----:B-1----:R0:W1:Y:S04]  /*25320*/  SHFL.IDX PT, R0, R3, RZ, 0x181f ;  /* 0x00181fff03007589 */ /* 0x00206800000e0000 */
[----:B------:R0:W2:Y:S02]  /*25330*/  SHFL.IDX PT, R14, R2, RZ, 0x181f ;  /* 0x00181fff020e7589 */ /* 0x0000a400000e0000 */
.L_x_3162:
[----:B------:R-:W-:Y:S01]  /*25340*/  IMAD.IADD R214, R107, 0x1, R214 ;  /* 0x000000016bd67824 */ /* 0x000fe200078e02d6 */
        /* <DEDUP_REMOVED lines=12> */
.L_x_2879:
[----:B------:R-:W-:Y:S05]  /*25410*/  BSYNC B1 ;  /* 0x0000000000017941 */ /* 0x000fea0003800000 */
.L_x_2878:
[----:B------:R-:W-:-:S03]  /*25420*/  UMOV UR4, 0xffffffff ;  /* 0xffffffff00047882 */ /* 0x000fc60000000000 */
[----:B------:R-:W-:Y:S05]  /*25430*/  BRA.DIV UR4, `(.L_x_2880) ;  /* 0x000000da04fc7947 */ /* 0x000fea000b800000 */
[----:B-1----:R1:W4:Y:S04]  /*25440*/  SHFL.IDX PT, R0, R3, 0x1, 0x181f ;  /* 0x00381f0003007f89 */ /* 0x00232800000e0000 */
[----:B--23--:R1:W2:Y:S02]  /*25450*/  SHFL.IDX PT, R14, R2, 0x1, 0x181f ;  /* 0x00381f00020e7f89 */ /* 0x00c2a400000e0000 */
.L_x_3166:
        /* <DEDUP_REMOVED lines=11> */
[----:B-----5:R3:W-:Y:S04]  /*25510*/  @!P2 ST.E.128 desc[UR50][R8.64], R28 ;  /* 0x0000001c0800a985 */ /* 0x0207e8000c101d32 */
[----:B------:R3:W-:Y:S02]  /*25520*/  @!P3 ST.E.128 desc[UR50][R14.64], R44 ;  /* 0x0000002c0e00b985 */ /* 0x0007e4000c101d32 */
.L_x_2882:
[----:B------:R-:W-:Y:S05]  /*25530*/  BSYNC B1 ;  /* 0x0000000000017941 */ /* 0x000fea0003800000 */
.L_x_2881:
[----:B------:R-:W-:-:S03]  /*25540*/  UMOV UR4, 0xffffffff ;  /* 0xffffffff00047882 */ /* 0x000fc60000000000 */
[----:B------:R-:W-:Y:S05]  /*25550*/  BRA.DIV UR4, `(.L_x_2883) ;  /* 0x000000da04fc7947 */ /* 0x000fea000b800000 */
[----:B----4-:R4:W0:Y:S04]  /*25560*/  SHFL.IDX PT, R0, R3, 0x2, 0x181f ;  /* 0x00581f0003007f89 */ /* 0x01082800000e0000 */
[----:B--23--:R4:W2:Y:S02]  /*25570*/  SHFL.IDX PT, R14, R2, 0x2, 0x181f ;  /* 0x00581f00020e7f89 */ /* 0x00c8a400000e0000 */
.L_x_3170:
        /* <DEDUP_REMOVED lines=11> */
[----:B-----5:R3:W-:Y:S04]  /*25630*/  @!P2 ST.E.128 desc[UR50][R8.64], R32 ;  /* 0x000000200800a985 */ /* 0x0207e8000c101d32 */
[----:B------:R3:W-:Y:S02]  /*25640*/  @!P3 ST.E.128 desc[UR50][R14.64], R48 ;  /* 0x000000300e00b985 */ /* 0x0007e4000c101d32 */
.L_x_2885:
[----:B------:R-:W-:Y:S05]  /*25650*/  BSYNC B1 ;  /* 0x0000000000017941 */ /* 0x000fea0003800000 */
.L_x_2884:
[----:B------:R-:W-:-:S03]  /*25660*/  UMOV UR4, 0xffffffff ;  /* 0xffffffff00047882 */ /* 0x000fc60000000000 */
[----:B------:R-:W-:Y:S05]  /*25670*/  BRA.DIV UR4, `(.L_x_2886) ;  /* 0x000000da04fc7947 */ /* 0x000fea000b800000 */
[----:B0-----:R0:W0:Y:S04]  /*25680*/  SHFL.IDX PT, R0, R3, 0x3, 0x181f ;  /* 0x00781f0003007f89 */ /* 0x00102800000e0000 */
[----:B--23--:R2:W3:Y:S02]  /*25690*/  SHFL.IDX PT, R14, R2, 0x3, 0x181f ;  /* 0x00781f00020e7f89 */ /* 0x00c4e400000e0000 */
.L_x_3174:
[----:B-12-4-:R-:W-:-:S04]  /*256a0*/  IADD3 R2, R214, 0x60, RZ ;  /* 0x00000060d6027810 */ /* 0x016fc80007ffe0ff */
[----:B------:R-:W-:-:S13]  /*256b0*/  ISETP.GE.AND P0, PT, R2, R103, PT ;  /* 0x000000670200720c */ /* 0x000fda0003f06270 */
[----:B------:R-:W-:Y:S05]  /*256c0*/  @P0 BRA `(.L_x_2887) ;  /* 0x0000001c00ec0947 */ /* 0x000fea0003800000 */
[----:B------:R-:W-:Y:S02]  /*256d0*/  ULDC UR4, c[0x0][0xac8] ;  /* 0x0002b20000047ab9 */ /* 0x000fe40000000800 */
[----:B------:R-:W-:-:S13]  /*256e0*/  ISETP.GE.AND P1, PT, R21, UR4, PT ;  /* 0x0000000415007c0c */ /* 0x000fda000bf26270 */
[----:B---3--:R-:W-:-:S04]  /*256f0*/  @!P1 LEA R2, P0, R21, R14, 0x1 ;  /* 0x0000000e15029211 */ /* 0x008fc800078008ff */
[----:B0-----:R-:W-:Y:S02]  /*25700*/  @!P1 LEA.HI.X R3, R21, R0, R10, 0x1, P0 ;  /* 0x0000000015039211 */ /* 0x001fe400000f0c0a */
[----:B------:R-:W-:-:S03]  /*25710*/  ISETP.GE.AND P0, PT, R57, UR4, PT ;  /* 0x0000000439007c0c */ /* 0x000fc6000bf06270 */
[----:B-----5:R0:W-:Y:S10]  /*25720*/  @!P1 ST.E.128 desc[UR50][R2.64], R36 ;  /* 0x0000002402009985 */ /* 0x0201f4000c101d32 */
[----:B------:R-:W-:Y:S05]  /*25730*/  @P0 BRA `(.L_x_2887) ;  /* 0x0000001c00d00947 */ /* 0x000fea0003800000 */
[----:B------:R-:W-:-:S04]  /*25740*/  LEA R14, P0, R57, R14, 0x1 ;  /* 0x0000000e390e7211 */ /* 0x000fc800078008ff */
[----:B------:R-:W-:-:S05]  /*25750*/  LEA.HI.X R15, R57, R0, R20, 0x1, P0 ;  /* 0x00000000390f7211 */ /* 0x000fca00000f0c14 */
[----:B------:R1:W-:Y:S01]  /*25760*/  ST.E.128 desc[UR50][R14.64], R52 ;  /* 0x000000340e007985 */ /* 0x0003e2000c101d32 */
[----:B------:R-:W-:Y:S05]  /*25770*/  BRA `(.L_x_2887) ;  /* 0x0000001c00c07947 */ /* 0x000fea0003800000 */
.L_x_2876:
        /* <DEDUP_REMOVED lines=40> */
[----:B------:R-:W-:Y:S01]  /*25a00*/  UMOV UR4, 0xffffffff ;  /* 0xffffffff00047882 */ /* 0x000fe20000000000 */
[----:B------:R-:W-:-:S04]  /*25a10*/  IADD3 R37, R9, R37, RZ ;  /* 0x0000002509257210 */ /* 0x000fc80007ffe0ff */
        /* <DEDUP_REMOVED lines=8> */
[C---:B------:R-:W-:Y:S02]  /*25aa0*/  VIADD R30, R216.reuse, 0x28 ;  /* 0x00000028d81e7836 */ /* 0x040fe40000000000 */
[C---:B------:R-:W-:Y:S02]  /*25ab0*/  VIADD R29, R216.reuse, 0x30 ;  /* 0x00000030d81d7836 */ /* 0x040fe40000000000 */
[----:B------:R-:W-:-:S07]  /*25ac0*/  VIADD R24, R216, 0x38 ;  /* 0x00000038d8187836 */ /* 0x000fce0000000000 */
.L_x_3177:
        /* <DEDUP_REMOVED lines=11> */
[C---:B------:R-:W-:Y:S01]  /*25b80*/  VIADD R62, R216.reuse, 0x50 ;  /* 0x00000050d83e7836 */ /* 0x040fe20000000000 */
[----:B------:R-:W-:Y:S01]  /*25b90*/  SHF.R.S32.HI R12, RZ, 0x1f, R33 ;  /* 0x0000001fff0c7819 */ /* 0x000fe20000011421 */
[C---:B------:R-:W-:Y:S01]  /*25ba0*/  VIADD R100, R216.reuse, 0x58 ;  /* 0x00000058d8647836 */ /* 0x040fe20000000000 */
[----:B------:R-:W-:Y:S01]  /*25bb0*/  ISETP.GE.AND P3, PT, R31, UR4, PT ;  /* 0x000000041f007c0c */ /* 0x000fe2000bf66270 */
[----:B------:R-:W-:Y:S01]  /*25bc0*/  VIADD R88, R216, 0x68 ;  /* 0x00000068d8587836 */ /* 0x000fe20000000000 */
[----:B------:R-:W-:Y:S01]  /*25bd0*/  ISETP.GE.AND P1, PT, R30, UR4, PT ;  /* 0x000000041e007c0c */ /* 0x000fe2000bf26270 */
[C---:B------:R-:W-:Y:S01]  /*25be0*/  VIADD R63, R216.reuse, 0x60 ;  /* 0x00000060d83f7836 */ /* 0x040fe20000000000 */
[----:B------:R-:W-:Y:S01]  /*25bf0*/  SHF.R.S32.HI R14, RZ, 0x1f, R31 ;  /* 0x0000001fff0e7819 */ /* 0x000fe2000001141f */
[----:B--2---:R-:W-:Y:S01]  /*25c00*/  @!P0 IMAD.MOV.U32 R8, RZ, RZ, R35 ;  /* 0x000000ffff088224 */ /* 0x004fe200078e0023 */
[----:B------:R-:W-:Y:S01]  /*25c10*/  SHF.R.S32.HI R27, RZ, 0x1f, R28 ;  /* 0x0000001fff1b7819 */ /* 0x000fe2000001141c */
[----:B-1----:R-:W-:Y:S01]  /*25c20*/  @!P0 IMAD.MOV.U32 R9, RZ, RZ, R36 ;  /* 0x000000ffff098224 */ /* 0x002fe200078e0024 */
[----:B------:R-:W-:Y:S01]  /*25c30*/  SHF.R.S32.HI R15, RZ, 0x1f, R30 ;  /* 0x0000001fff0f7819 */ /* 0x000fe2000001141e */
[----:B------:R-:W-:Y:S01]  /*25c40*/  @!P0 IMAD.MOV.U32 R10, RZ, RZ, R102 ;  /* 0x000000ffff0a8224 */ /* 0x000fe200078e0066 */
[----:B------:R-:W-:Y:S01]  /*25c50*/  SHF.R.S32.HI R62, RZ, 0x1f, R62 ;  /* 0x0000001fff3e7819 */ /* 0x000fe2000001143e */
[----:B------:R-:W-:Y:S01]  /*25c60*/  @!P0 IMAD.WIDE R8, R216, 0x4, R8 ;  /* 0x00000004d8088825 */ /* 0x000fe200078e0208 */
[----:B------:R-:W-:-:S02]  /*25c70*/  SHF.R.S32.HI R100, RZ, 0x1f, R100 ;  /* 0x0000001fff647819 */ /* 0x000fc40000011464 */
[----:B------:R-:W-:Y:S01]  /*25c80*/  SHF.R.S32.HI R63, RZ, 0x1f, R63 ;  /* 0x0000001fff3f7819 */ /* 0x000fe2000001143f */
[----:B------:R-:W-:-:S05]  /*25c90*/  @!P0 IMAD.MOV.U32 R11, RZ, RZ, R101 ;  /* 0x000000ffff0b8224 */ /* 0x000fca00078e0065 */
[----:B------:R1:W-:Y:S02]  /*25ca0*/  @!P0 ST.E.64 desc[UR50][R8.64], R10 ;  /* 0x0000000a08008985 */ /* 0x0003e4000c101b32 */
[-C--:B-1----:R-:W-:Y:S02]  /*25cb0*/  @!P2 LEA R8, P0, R229, R35.reuse, 0x2 ;  /* 0x00000023e508a211 */ /* 0x082fe400078010ff */
[----:B------:R-:W-:Y:S02]  /*25cc0*/  @!P4 LEA R10, P5, R33, R35, 0x2 ;  /* 0x00000023210ac211 */ /* 0x000fe400078a10ff */
[-C--:B------:R-:W-:Y:S01]  /*25cd0*/  @!P2 LEA.HI.X R9, R229, R36.reuse, R13, 0x2, P0 ;  /* 0x00000024e509a211 */ /* 0x080fe200000f140d */
[----:B------:R-:W-:Y:S01]  /*25ce0*/  @!P2 IMAD.MOV.U32 R13, RZ, RZ, R98 ;  /* 0x000000ffff0da224 */ /* 0x000fe200078e0062 */
[----:B------:R-:W-:Y:S01]  /*25cf0*/  @!P4 LEA.HI.X R11, R33, R36, R12, 0x2, P5 ;  /* 0x00000024210bc211 */ /* 0x000fe200028f140c */
[----:B------:R-:W-:Y:S01]  /*25d00*/  @!P2 IMAD.MOV.U32 R12, RZ, RZ, R99 ;  /* 0x000000ffff0ca224 */ /* 0x000fe200078e0063 */
[----:B------:R-:W-:-:S04]  /*25d10*/  ISETP.GE.AND P0, PT, R28, UR4, PT ;  /* 0x000000041c007c0c */ /* 0x000fc8000bf06270 */
[----:B------:R1:W-:Y:S02]  /*25d20*/  @!P2 ST.E.64 desc[UR50][R8.64], R12 ;  /* 0x0000000c0800a985 */ /* 0x0003e4000c101b32 */
[----:B-1----:R-:W-:Y:S01]  /*25d30*/  @!P4 MOV R8, R79 ;  /* 0x0000004f0008c202 */ /* 0x002fe20000000f00 */
[----:B------:R-:W-:Y:S02]  /*25d40*/  @!P4 IMAD.MOV.U32 R9, RZ, RZ, R77 ;  /* 0x000000ffff09c224 */ /* 0x000fe400078e004d */
[----:B------:R-:W-:Y:S02]  /*25d50*/  @!P3 IMAD.MOV.U32 R79, RZ, RZ, R78 ;  /* 0x000000ffff4fb224 */ /* 0x000fe400078e004e */
[----:B------:R-:W-:Y:S01]  /*25d60*/  @!P3 IMAD.MOV.U32 R78, RZ, RZ, R80 ;  /* 0x000000ffff4eb224 */ /* 0x000fe200078e0050 */
[----:B------:R1:W-:Y:S01]  /*25d70*/  @!P4 ST.E.64 desc[UR50][R10.64], R8 ;  /* 0x000000080a00c985 */ /* 0x0003e2000c101b32 */
[----:B------:R-:W-:-:S04]  /*25d80*/  @!P1 LEA R12, P4, R30, R35, 0x2 ;  /* 0x000000231e0c9211 */ /* 0x000fc800078810ff */
[-C--:B------:R-:W-:Y:S02]  /*25d90*/  @!P1 LEA.HI.X R13, R30, R36.reuse, R15, 0x2, P4 ;  /* 0x000000241e0d9211 */ /* 0x080fe400020f140f */
[----:B------:R-:W-:Y:S02]  /*25da0*/  ISETP.GE.AND P4, PT, R25, UR4, PT ;  /* 0x0000000419007c0c */ /* 0x000fe4000bf86270 */
[----:B------:R-:W-:Y:S02]  /*25db0*/  SHF.R.S32.HI R15, RZ, 0x1f, R24 ;  /* 0x0000001fff0f7819 */ /* 0x000fe40000011418 */
[CC--:B-1----:R-:W-:Y:S02]  /*25dc0*/  @!P3 LEA R10, P2, R31.reuse, R35.reuse, 0x2 ;  /* 0x000000231f0ab211 */ /* 0x0c2fe400078410ff */
[----:B------:R-:W-:Y:S02]  /*25dd0*/  @!P0 LEA R8, P5, R28, R35, 0x2 ;  /* 0x000000231c088211 */ /* 0x000fe400078a10ff */
[----:B------:R-:W-:-:S02]  /*25de0*/  @!P3 LEA.HI.X R11, R31, R36, R14, 0x2, P2 ;  /* 0x000000241f0bb211 */ /* 0x000fc400010f140e */
[----:B------:R-:W-:Y:S02]  /*25df0*/  ISETP.GE.AND P2, PT, R29, UR4, PT ;  /* 0x000000041d007c0c */ /* 0x000fe4000bf46270 */
[----:B------:R-:W-:Y:S01]  /*25e00*/  @!P0 LEA.HI.X R9, R28, R36, R27, 0x2, P5 ;  /* 0x000000241c098211 */ /* 0x000fe200028f141b */
[----:B------:R1:W-:Y:S01]  /*25e10*/  @!P3 ST.E.64 desc[UR50][R10.64], R78 ;  /* 0x0000004e0a00b985 */ /* 0x0003e2000c101b32 */
[----:B------:R-:W-:Y:S01]  /*25e20*/  ISETP.GE.AND P3, PT, R24, UR4, PT ;  /* 0x0000000418007c0c */ /* 0x000fe2000bf66270 */
[----:B-1----:R-:W-:Y:S02]  /*25e30*/  @!P0 IMAD.MOV.U32 R10, RZ, RZ, R2 ;  /* 0x000000ffff0a8224 */ /* 0x002fe400078e0002 */
[----:B------:R-:W-:Y:S02]  /*25e40*/  @!P0 IMAD.MOV.U32 R11, RZ, RZ, R81 ;  /* 0x000000ffff0b8224 */ /* 0x000fe400078e0051 */
[----:B------:R-:W-:Y:S01]  /*25e50*/  @!P1 IMAD.MOV.U32 R2, RZ, RZ, R3 ;  /* 0x000000ffff029224 */ /* 0x000fe200078e0003 */
[----:B------:R-:W-:-:S02]  /*25e60*/  @!P1 MOV R3, R0 ;  /* 0x0000000000039202 */ /* 0x000fc40000000f00 */
[----:B------:R1:W-:Y:S01]  /*25e70*/  @!P0 ST.E.64 desc[UR50][R8.64], R10 ;  /* 0x0000000a08008985 */ /* 0x0003e2000c101b32 */
[----:B------:R-:W-:-:S03]  /*25e80*/  SHF.R.S32.HI R0, RZ, 0x1f, R29 ;  /* 0x0000001fff007819 */ /* 0x000fc6000001141d */
[----:B------:R2:W-:Y:S01]  /*25e90*/  @!P1 ST.E.64 desc[UR50][R12.64], R2 ;  /* 0x000000020c009985 */ /* 0x0005e2000c101b32 */
[----:B------:R-:W-:Y:S01]  /*25ea0*/  ISETP.GE.AND P1, PT, R228, UR4, PT ;  /* 0x00000004e4007c0c */ /* 0x000fe2000bf26270 */
[----:B-1----:R-:W-:Y:S01]  /*25eb0*/  @!P2 IMAD.MOV.U32 R10, RZ, RZ, R21 ;  /* 0x000000ffff0aa224 */ /* 0x002fe200078e0015 */
[CC--:B------:R-:W-:Y:S01]  /*25ec0*/  @!P3 LEA R8, P5, R24.reuse, R35.reuse, 0x2 ;  /* 0x000000231808b211 */ /* 0x0c0fe200078a10ff */
[----:B------:R-:W-:Y:S01]  /*25ed0*/  @!P2 IMAD.MOV.U32 R11, RZ, RZ, R4 ;  /* 0x000000ffff0ba224 */ /* 0x000fe200078e0004 */
[C---:B--2---:R-:W-:Y:S01]  /*25ee0*/  @!P2 LEA R2, P0, R29.reuse, R35, 0x2 ;  /* 0x000000231d02a211 */ /* 0x044fe200078010ff */
[----:B------:R-:W-:Y:S01]  /*25ef0*/  @!P3 IMAD.MOV.U32 R21, RZ, RZ, R20 ;  /* 0x000000ffff15b224 */ /* 0x000fe200078e0014 */
[-C--:B------:R-:W-:Y:S01]  /*25f00*/  @!P3 LEA.HI.X R9, R24, R36.reuse, R15, 0x2, P5 ;  /* 0x000000241809b211 */ /* 0x080fe200028f140f */
[----:B------:R-:W-:Y:S01]  /*25f10*/  @!P3 IMAD.MOV.U32 R20, RZ, RZ, R40 ;  /* 0x000000ffff14b224 */ /* 0x000fe200078e0028 */
[----:B------:R-:W-:Y:S02]  /*25f20*/  @!P2 LEA.HI.X R3, R29, R36, R0, 0x2, P0 ;  /* 0x000000241d03a211 */ /* 0x000fe400000f1400 */
[----:B------:R-:W-:-:S02]  /*25f30*/  ISETP.GE.AND P0, PT, R38, UR4, PT ;  /* 0x0000000426007c0c */ /* 0x000fc4000bf06270 */
[----:B------:R-:W-:Y:S01]  /*25f40*/  SHF.R.S32.HI R0, RZ, 0x1f, R25 ;  /* 0x0000001fff007819 */ /* 0x000fe20000011419 */
[----:B------:R1:W-:Y:S01]  /*25f50*/  @!P2 ST.E.64 desc[UR50][R2.64], R10 ;  /* 0x0000000a0200a985 */ /* 0x0003e2000c101b32 */
[CC--:B------:R-:W-:Y:S02]  /*25f60*/  @!P4 LEA R12, P2, R25.reuse, R35.reuse, 0x2 ;  /* 0x00000023190cc211 */ /* 0x0c0fe400078410ff */
[----:B------:R-:W-:Y:S01]  /*25f70*/  SHF.R.S32.HI R15, RZ, 0x1f, R228 ;  /* 0x0000001fff0f7819 */ /* 0x000fe200000114e4 */
[----:B------:R2:W-:Y:S01]  /*25f80*/  @!P3 ST.E.64 desc[UR50][R8.64], R20 ;  /* 0x000000140800b985 */ /* 0x0005e2000c101b32 */
[----:B------:R-:W-:Y:S02]  /*25f90*/  @!P4 LEA.HI.X R13, R25, R36, R0, 0x2, P2 ;  /* 0x00000024190dc211 */ /* 0x000fe400010f1400 */
[----:B------:R-:W-:Y:S02]  /*25fa0*/  @!P1 LEA R14, P3, R228, R35, 0x2 ;  /* 0x00000023e40e9211 */ /* 0x000fe400078610ff */
[----:B------:R-:W-:-:S02]  /*25fb0*/  ISETP.GE.AND P2, PT, R89, UR4, PT ;  /* 0x0000000459007c0c */ /* 0x000fc4000bf46270 */
[-C--:B------:R-:W-:Y:S02]  /*25fc0*/  @!P1 LEA.HI.X R15, R228, R36.reuse, R15, 0x2, P3 ;  /* 0x00000024e40f9211 */ /* 0x080fe400018f140f */
[----:B------:R-:W-:Y:S01]  /*25fd0*/  @!P4 MOV R40, R43 ;  /* 0x0000002b0028c202 */ /* 0x000fe20000000f00 */
[----:B------:R-:W-:Y:S01]  /*25fe0*/  @!P1 IMAD.MOV.U32 R43, RZ, RZ, R42 ;  /* 0x000000ffff2b9224 */ /* 0x000fe200078e002a */
[----:B------:R-:W-:Y:S01]  /*25ff0*/  ISETP.GE.AND P3, PT, R39, UR4, PT ;  /* 0x0000000427007c0c */ /* 0x000fe2000bf66270 */
[----:B------:R-:W-:Y:S01]  /*26000*/  @!P1 IMAD.MOV.U32 R42, RZ, RZ, R44 ;  /* 0x000000ffff2a9224 */ /* 0x000fe200078e002c */
[-C--:B------:R-:W-:Y:S01]  /*26010*/  @!P0 LEA R26, P5, R38, R35.reuse, 0x2 ;  /* 0x00000023261a8211 */ /* 0x080fe200078a10ff */
[----:B------:R-:W-:Y:S01]  /*26020*/  @!P0 IMAD.MOV.U32 R44, RZ, RZ, R47 ;  /* 0x000000ffff2c8224 */ /* 0x000fe200078e002f */
[----:B------:R3:W-:Y:S01]  /*26030*/  @!P4 ST.E.64 desc[UR50][R12.64], R40 ;  /* 0x000000280c00c985 */ /* 0x0007e2000c101b32 */
[----:B------:R-:W-:Y:S02]  /*26040*/  ISETP.GE.AND P4, PT, R88, UR4, PT ;  /* 0x0000000458007c0c */ /* 0x000fe4000bf86270 */
[-C--:B------:R-:W-:Y:S01]  /*26050*/  @!P0 LEA.HI.X R27, R38, R36.reuse, R62, 0x2, P5 ;  /* 0x00000024261b8211 */ /* 0x080fe200028f143e */
[C---:B------:R-:W-:Y:S01]  /*26060*/  VIADD R38, R216.reuse, 0x78 ;  /* 0x00000078d8267836 */ /* 0x040fe20000000000 */
[----:B------:R-:W-:Y:S01]  /*26070*/  IADD3 R62, R216, 0x70, RZ ;  /* 0x00000070d83e7810 */ /* 0x000fe20007ffe0ff */
[----:B------:R4:W-:Y:S01]  /*26080*/  @!P1 ST.E.64 desc[UR50][R14.64], R42 ;  /* 0x0000002a0e009985 */ /* 0x0009e2000c101b32 */
[CC--:B-1----:R-:W-:Y:S01]  /*26090*/  @!P2 LEA R2, P1, R89.reuse, R35.reuse, 0x2 ;  /* 0x000000235902a211 */ /* 0x0c2fe200078210ff */
[----:B------:R-:W-:Y:S01]  /*260a0*/  @!P2 IMAD.MOV.U32 R47, RZ, RZ, R46 ;  /* 0x000000ffff2fa224 */ /* 0x000fe200078e002e */
[----:B------:R-:W-:Y:S01]  /*260b0*/  ISETP.GE.AND P5, PT, R62, UR4, PT ;  /* 0x000000043e007c0c */ /* 0x000fe2000bfa6270 */
[----:B------:R1:W-:Y:S01]  /*260c0*/  @!P0 ST.E.64 desc[UR50][R26.64], R44 ;  /* 0x0000002c1a008985 */ /* 0x0003e2000c101b32 */
[----:B------:R-:W-:Y:S01]  /*260d0*/  ISETP.GE.AND P0, PT, R38, UR4, PT ;  /* 0x0000000426007c0c */ /* 0x000fe2000bf06270 */
[----:B------:R-:W-:Y:S01]  /*260e0*/  @!P2 IMAD.MOV.U32 R46, RZ, RZ, R48 ;  /* 0x000000ffff2ea224 */ /* 0x000fe200078e0030 */
[----:B------:R-:W-:Y:S01]  /*260f0*/  @!P2 LEA.HI.X R3, R89, R36, R100, 0x2, P1 ;  /* 0x000000245903a211 */ /* 0x000fe200008f1464 */
[----:B------:R-:W-:Y:S01]  /*26100*/  VIADD R89, R216, 0x68 ;  /* 0x00000068d8597836 */ /* 0x000fe20000000000 */
[----:B--2---:R-:W-:Y:S01]  /*26110*/  @!P3 LEA R8, P1, R39, R35, 0x2 ;  /* 0x000000232708b211 */ /* 0x004fe200078210ff */
[----:B------:R-:W-:-:S02]  /*26120*/  @!P3 IMAD.MOV.U32 R48, RZ, RZ, R51 ;  /* 0x000000ffff30b224 */ /* 0x000fc400078e0033 */
[----:B------:R1:W-:Y:S01]  /*26130*/  @!P2 ST.E.64 desc[UR50][R2.64], R46 ;  /* 0x0000002e0200a985 */ /* 0x0003e2000c101b32 */
[----:B------:R-:W-:Y:S01]  /*26140*/  @!P3 LEA.HI.X R9, R39, R36, R63, 0x2, P1 ;  /* 0x000000242709b211 */ /* 0x000fe200008f143f */
[C---:B------:R-:W-:Y:S01]  /*26150*/  VIADD R63, R216.reuse, 0x70 ;  /* 0x00000070d83f7836 */ /* 0x040fe20000000000 */
[----:B------:R-:W-:Y:S01]  /*26160*/  IADD3 R39, R216, 0x78, RZ ;  /* 0x00000078d8277810 */ /* 0x000fe20007ffe0ff */
[----:B------:R-:W-:Y:S01]  /*26170*/  @!P4 IMAD.MOV.U32 R51, RZ, RZ, R50 ;  /* 0x000000ffff33c224 */ /* 0x000fe200078e0032 */
[-C--:B------:R-:W-:Y:S01]  /*26180*/  @!P4 LEA R10, P1, R88, R35.reuse, 0x2 ;  /* 0x00000023580ac211 */ /* 0x080fe200078210ff */
[----:B------:R1:W-:Y:S01]  /*26190*/  @!P3 ST.E.64 desc[UR50][R8.64], R48 ;  /* 0x000000300800b985 */ /* 0x0003e2000c101b32 */
[----:B------:R-:W-:Y:S01]  /*261a0*/  SHF.R.S32.HI R89, RZ, 0x1f, R89 ;  /* 0x0000001fff597819 */ /* 0x000fe20000011459 */
[----:B------:R-:W-:Y:S01]  /*261b0*/  @!P4 IMAD.MOV.U32 R50, RZ, RZ, R82 ;  /* 0x000000ffff32c224 */ /* 0x000fe200078e0052 */
[-C--:B---3--:R-:W-:Y:S01]  /*261c0*/  @!P5 LEA R12, P2, R62, R35.reuse, 0x2 ;  /* 0x000000233e0cd211 */ /* 0x088fe200078410ff */
[----:B------:R-:W-:Y:S01]  /*261d0*/  @!P5 IMAD.MOV.U32 R82, RZ, RZ, R85 ;  /* 0x000000ffff52d224 */ /* 0x000fe200078e0055 */
[----:B------:R-:W-:Y:S01]  /*261e0*/  SHF.R.S32.HI R63, RZ, 0x1f, R63 ;  /* 0x0000001fff3f7819 */ /* 0x000fe2000001143f */
[----:B------:R-:W-:Y:S01]  /*261f0*/  @!P0 IMAD.MOV.U32 R85, RZ, RZ, R84 ;  /* 0x000000ffff558224 */ /* 0x000fe200078e0054 */
[----:B----4-:R-:W-:-:S02]  /*26200*/  @!P0 LEA R14, P3, R38, R35, 0x2 ;  /* 0x00000023260e8211 */ /* 0x010fc400078610ff */
[----:B------:R-:W-:Y:S02]  /*26210*/  SHF.R.S32.HI R39, RZ, 0x1f, R39 ;  /* 0x0000001fff277819 */ /* 0x000fe40000011427 */
[-C--:B------:R-:W-:Y:S02]  /*26220*/  @!P4 LEA.HI.X R11, R88, R36.reuse, R89, 0x2, P1 ;  /* 0x00000024580bc211 */ /* 0x080fe400008f1459 */
[-C--:B------:R-:W-:Y:S02]  /*26230*/  @!P5 LEA.HI.X R13, R62, R36.reuse, R63, 0x2, P2 ;  /* 0x000000243e0dd211 */ /* 0x080fe400010f143f */
[----:B------:R-:W-:Y:S01]  /*26240*/  @!P0 LEA.HI.X R15, R38, R36, R39, 0x2, P3 ;  /* 0x00000024260f8211 */ /* 0x000fe200018f1427 */
[----:B------:R1:W-:Y:S01]  /*26250*/  @!P4 ST.E.64 desc[UR50][R10.64], R50 ;  /* 0x000000320a00c985 */ /* 0x0003e2000c101b32 */
[----:B------:R-:W-:-:S03]  /*26260*/  @!P0 MOV R84, R86 ;  /* 0x0000005600548202 */ /* 0x000fc60000000f00 */
[----:B------:R1:W-:Y:S04]  /*26270*/  @!P5 ST.E.64 desc[UR50][R12.64], R82 ;  /* 0x000000520c00d985 */ /* 0x0003e8000c101b32 */
[----:B------:R1:W-:Y:S02]  /*26280*/  @!P0 ST.E.64 desc[UR50][R14.64], R84 ;  /* 0x000000540e008985 */ /* 0x0003e4000c101b32 */
.L_x_2890:
[----:B------:R-:W-:Y:S05]  /*26290*/  BSYNC B1 ;  /* 0x0000000000017941 */ /* 0x000fea0003800000 */
.L_x_2889:
[----:B------:R-:W-:-:S03]  /*262a0*/  UMOV UR4, 0xffffffff ;  /* 0xffffffff00047882 */ /* 0x000fc60000000000 */
[----:B------:R-:W-:Y:S05]  /*262b0*/  BRA.DIV UR4, `(.L_x_2891) ;  /* 0x000000d204887947 */ /* 0x000fea000b800000 */
[----:B------:R3:W4:Y:S04]  /*262c0*/  SHFL.IDX PT, R0, R37, 0x1, 0x1c1f ;  /* 0x003c1f0025007f89 */ /* 0x00072800000e0000 */
[----:B-1----:R3:W1:Y:S02]  /*262d0*/  SHFL.IDX PT, R14, R32, 0x1, 0x1c1f ;  /* 0x003c1f00200e7f89 */ /* 0x00266400000e0000 */
.L_x_3181:
[----:B------:R-:W-:-:S13]  /*262e0*/  ISETP.GE.AND P0, PT, R34, R103, PT ;  /* 0x000000672200720c */ /* 0x000fda0003f06270 */
[----:B------:R-:W-:Y:S05]  /*262f0*/  @P0 BRA `(.L_x_2887) ;  /* 0x0000001000e00947 */ /* 0x000fea0003800000 */
[----:B------:R-:W-:Y:S01]  /*26300*/  ULDC UR4, c[0x0][0xac8] ;  /* 0x0002b20000047ab9 */ /* 0x000fe20000000800 */
[----:B------:R-:W-:Y:S01]  /*26310*/  SHF.R.S32.HI R2, RZ, 0x1f, R33 ;  /* 0x0000001fff027819 */ /* 0x000fe20000011421 */
[C---:B------:R-:W-:Y:S01]  /*26320*/  VIADD R39, R216.reuse, 0x50 ;  /* 0x00000050d8277836 */ /* 0x040fe20000000000 */
[----:B------:R-:W-:Y:S01]  /*26330*/  ISETP.GE.AND P1, PT, R33, UR4, PT ;  /* 0x0000000421007c0c */ /* 0x000fe2000bf26270 */
[C---:B------:R-:W-:Y:S01]  /*26340*/  VIADD R40, R216.reuse, 0x50 ;  /* 0x00000050d8287836 */ /* 0x040fe20000000000 */
[C---:B------:R-:W-:Y:S01]  /*26350*/  ISETP.GE.AND P0, PT, R216.reuse, UR4, PT ;  /* 0x00000004d8007c0c */ /* 0x040fe2000bf06270 */
[C---:B------:R-:W-:Y:S01]  /*26360*/  VIADD R38, R216.reuse, 0x60 ;  /* 0x00000060d8267836 */ /* 0x040fe20000000000 */
[----:B------:R-:W-:Y:S01]  /*26370*/  ISETP.GE.AND P2, PT, R229, UR4, PT ;  /* 0x00000004e5007c0c */ /* 0x000fe2000bf46270 */
[C---:B------:R-:W-:Y:S01]  /*26380*/  VIADD R36, R216.reuse, 0x68 ;  /* 0x00000068d8247836 */ /* 0x040fe20000000000 */
[----:B------:R-:W-:Y:S01]  /*26390*/  ISETP.GE.AND P5, PT, R31, UR4, PT ;  /* 0x000000041f007c0c */ /* 0x000fe2000bfa6270 */
[----:B0--3--:R-:W-:Y:S01]  /*263a0*/  VIADD R37, R216, 0x58 ;  /* 0x00000058d8257836 */ /* 0x009fe20000000000 */
[----:B------:R-:W-:-:S02]  /*263b0*/  SHF.R.S32.HI R4, RZ, 0x1f, R229 ;  /* 0x0000001fff047819 */ /* 0x000fc400000114e5 */
[----:B------:R-:W-:Y:S02]  /*263c0*/  SHF.R.S32.HI R3, RZ, 0x1f, R31 ;  /* 0x0000001fff037819 */ /* 0x000fe4000001141f */
[----:B------:R-:W-:Y:S02]  /*263d0*/  SHF.R.S32.HI R27, RZ, 0x1f, R30 ;  /* 0x0000001fff1b7819 */ /* 0x000fe4000001141e */
[C---:B-1----:R-:W-:Y:S01]  /*263e0*/  @!P1 LEA R12, P3, R33.reuse, R14, 0x2 ;  /* 0x0000000e210c9211 */ /* 0x042fe200078610ff */
[----:B----4-:R-:W-:Y:S01]  /*263f0*/  @!P0 IMAD.MOV.U32 R15, RZ, RZ, R0 ;  /* 0x000000ffff0f8224 */ /* 0x010fe200078e0000 */
[C---:B--2---:R-:W-:Y:S01]  /*26400*/  IADD3 R35, R216.reuse, 0x58, RZ ;  /* 0x00000058d8237810 */ /* 0x044fe20007ffe0ff */
[----:B------:R-:W-:Y:S01]  /*26410*/  @!P0 IMAD.MOV.U32 R86, RZ, RZ, R52 ;  /* 0x000000ffff568224 */ /* 0x000fe200078e0034 */
[----:B------:R-:W-:Y:S01]  /*26420*/  @!P1 LEA.HI.X R13, R33, R0, R2, 0x2, P3 ;  /* 0x00000000210d9211 */ /* 0x000fe200018f1402 */
[----:B------:R-:W-:Y:S01]  /*26430*/  @!P0 IMAD.WIDE R8, R216, 0x4, R14 ;  /* 0x00000004d8088825 */ /* 0x000fe200078e020e */
[----:B------:R-:W-:-:S02]  /*26440*/  @!P2 LEA R10, P3, R229, R14, 0x2 ;  /* 0x0000000ee50aa211 */ /* 0x000fc400078610ff */
[----:B------:R-:W-:Y:S02]  /*26450*/  @!P5 LEA R2, P4, R31, R14, 0x2 ;  /* 0x0000000e1f02d211 */ /* 0x000fe400078810ff */
[-C--:B------:R-:W-:Y:S01]  /*26460*/  @!P2 LEA.HI.X R11, R229, R0.reuse, R4, 0x2, P3 ;  /* 0x00000000e50ba211 */ /* 0x080fe200018f1404 */
[----:B------:R0:W-:Y:S01]  /*26470*/  @!P0 ST.E.64 desc[UR50][R8.64], R86 ;  /* 0x0000005608008985 */ /* 0x0001e2000c101b32 */
[----:B------:R-:W-:Y:S02]  /*26480*/  ISETP.GE.AND P3, PT, R28, UR4, PT ;  /* 0x000000041c007c0c */ /* 0x000fe4000bf66270 */
[----:B------:R-:W-:Y:S02]  /*26490*/  ISETP.GE.AND P0, PT, R30, UR4, PT ;  /* 0x000000041e007c0c */ /* 0x000fe4000bf06270 */
[----:B------:R-:W-:Y:S02]  /*264a0*/  @!P5 LEA.HI.X R3, R31, R0, R3, 0x2, P4 ;  /* 0x000000001f03d211 */ /* 0x000fe400020f1403 */
[----:B------:R-:W-:-:S02]  /*264b0*/  SHF.R.S32.HI R15, RZ, 0x1f, R28 ;  /* 0x0000001fff0f7819 */ /* 0x000fc4000001141c */
[----:B------:R-:W-:Y:S02]  /*264c0*/  SHF.R.S32.HI R4, RZ, 0x1f, R29 ;  /* 0x0000001fff047819 */ /* 0x000fe4000001141d */
[----:B------:R-:W-:Y:S02]  /*264d0*/  IADD3 R32, R216, 0x70, RZ ;  /* 0x00000070d8207810 */ /* 0x000fe40007ffe0ff */
[----:B------:R-:W-:Y:S01]  /*264e0*/  SHF.R.S32.HI R40, RZ, 0x1f, R40 ;  /* 0x0000001fff287819 */ /* 0x000fe20000011428 */
[----:B0-----:R-:W-:Y:S01]  /*264f0*/  @!P2 IMAD.MOV.U32 R8, RZ, RZ, R53 ;  /* 0x000000ffff08a224 */ /* 0x001fe200078e0035 */
[C---:B------:R-:W-:Y:S01]  /*26500*/  @!P3 LEA R20, P4, R28.reuse, R14, 0x2 ;  /* 0x0000000e1c14b211 */ /* 0x040fe200078810ff */
[----:B------:R-:W-:Y:S01]  /*26510*/  @!P2 IMAD.MOV.U32 R9, RZ, RZ, R90 ;  /* 0x000000ffff09a224 */ /* 0x000fe200078e005a */
[----:B------:R-:W-:Y:S02]  /*26520*/  SHF.R.S32.HI R37, RZ, 0x1f, R37 ;  /* 0x0000001fff257819 */ /* 0x000fe40000011425 */
[----:B------:R-:W-:-:S02]  /*26530*/  @!P3 LEA.HI.X R21, R28, R0, R15, 0x2, P4 ;  /* 0x000000001c15b211 */ /* 0x000fc400020f140f */
[----:B------:R0:W-:Y:S01]  /*26540*/  @!P2 ST.E.64 desc[UR50][R10.64], R8 ;  /* 0x000000080a00a985 */ /* 0x0001e2000c101b32 */
[----:B------:R-:W-:Y:S02]  /*26550*/  ISETP.GE.AND P2, PT, R29, UR4, PT ;  /* 0x000000041d007c0c */ /* 0x000fe4000bf46270 */
[----:B------:R-:W-:Y:S01]  /*26560*/  SHF.R.S32.HI R15, RZ, 0x1f, R228 ;  /* 0x0000001fff0f7819 */ /* 0x000fe200000114e4 */
[----:B0-----:R-:W-:-:S10]  /*26570*/  @!P1 IMAD.MOV.U32 R8, RZ, RZ, R56 ;  /* 0x000000ffff089224 */ /* 0x001fd400078e0038 */
[C---:B------:R-:W-:Y:S01]  /*26580*/  @!P2 LEA R10, P4, R29.reuse, R14, 0x2 ;  /* 0x0000000e1d0aa211 */ /* 0x040fe200078810ff */
[----:B------:R-:W-:Y:S01]  /*26590*/  @!P1 IMAD.MOV.U32 R9, RZ, RZ, R54 ;  /* 0x000000ffff099224 */ /* 0x000fe200078e0036 */
[----:B------:R-:W-:Y:S02]  /*265a0*/  @!P5 MOV R54, R57 ;  /* 0x000000390036d202 */ /* 0x000fe40000000f00 */
[----:B------:R-:W-:Y:S02]  /*265b0*/  @!P2 LEA.HI.X R11, R29, R0, R4, 0x2, P4 ;  /* 0x000000001d0ba211 */ /* 0x000fe400020f1404 */
[----:B------:R0:W-:Y:S01]  /*265c0*/  @!P1 ST.E.64 desc[UR50][R12.64], R8 ;  /* 0x000000080c009985 */ /* 0x0001e2000c101b32 */
[----:B------:R-:W-:Y:S02]  /*265d0*/  ISETP.GE.AND P1, PT, R24, UR4, PT ;  /* 0x0000000418007c0c */ /* 0x000fe4000bf26270 */
[----:B------:R-:W-:Y:S01]  /*265e0*/  SHF.R.S32.HI R4, RZ, 0x1f, R25 ;  /* 0x0000001fff047819 */ /* 0x000fe20000011419 */
[----:B------:R1:W-:Y:S01]  /*265f0*/  @!P5 ST.E.64 desc[UR50][R2.64], R54 ;  /* 0x000000360200d985 */ /* 0x0003e2000c101b32 */
[----:B------:R-:W-:-:S04]  /*26600*/  @!P0 LEA R26, P5, R30, R14, 0x2 ;  /* 0x0000000e1e1a8211 */ /* 0x000fc800078a10ff */
[----:B------:R-:W-:Y:S02]  /*26610*/  @!P0 LEA.HI.X R27, R30, R0, R27, 0x2, P5 ;  /* 0x000000001e1b8211 */ /* 0x000fe400028f141b */
[----:B------:R-:W-:Y:S02]  /*26620*/  ISETP.GE.AND P5, PT, R25, UR4, PT ;  /* 0x0000000419007c0c */ /* 0x000fe4000bfa6270 */
[----:B0-----:R-:W-:Y:S02]  /*26630*/  SHF.R.S32.HI R9, RZ, 0x1f, R24 ;  /* 0x0000001fff097819 */ /* 0x001fe40000011418 */
[C---:B------:R-:W-:Y:S01]  /*26640*/  @!P1 LEA R8, P4, R24.reuse, R14, 0x2 ;  /* 0x0000000e18089211 */ /* 0x040fe200078810ff */
[----:B-1----:R-:W-:Y:S02]  /*26650*/  @!P3 IMAD.MOV.U32 R2, RZ, RZ, R60 ;  /* 0x000000ffff02b224 */ /* 0x002fe400078e003c */
[----:B------:R-:W-:Y:S01]  /*26660*/  @!P3 IMAD.MOV.U32 R3, RZ, RZ, R58 ;  /* 0x000000ffff03b224 */ /* 0x000fe200078e003a */
[----:B------:R-:W-:Y:S01]  /*26670*/  @!P1 LEA.HI.X R9, R24, R0, R9, 0x2, P4 ;  /* 0x0000000018099211 */ /* 0x000fe200020f1409 */
[----:B------:R-:W-:-:S04]  /*26680*/  @!P0 IMAD.MOV.U32 R58, RZ, RZ, R61 ;  /* 0x000000ffff3a8224 */ /* 0x000fc800078e003d */
[C---:B------:R-:W-:Y:S01]  /*26690*/  @!P5 LEA R12, P4, R25.reuse, R14, 0x2 ;  /* 0x0000000e190cd211 */ /* 0x040fe200078810ff */
[----:B------:R0:W-:Y:S01]  /*266a0*/  @!P3 ST.E.64 desc[UR50][R20.64], R2 ;  /* 0x000000021400b985 */ /* 0x0001e2000c101b32 */
[----:B------:R-:W-:Y:S02]  /*266b0*/  ISETP.GE.AND P3, PT, R228, UR4, PT ;  /* 0x00000004e4007c0c */ /* 0x000fe4000bf66270 */
[----:B------:R-:W-:Y:S01]  /*266c0*/  @!P5 LEA.HI.X R13, R25, R0, R4, 0x2, P4 ;  /* 0x00000000190dd211 */ /* 0x000fe200020f1404 */
[----:B------:R-:W-:Y:S01]  /*266d0*/  @!P0 ST.E.64 desc[UR50][R26.64], R58 ;  /* 0x0000003a1a008985 */ /* 0x000fe2000c101b32 */
[----:B------:R-:W-:Y:S02]  /*266e0*/  ISETP.GE.AND P0, PT, R39, UR4, PT ;  /* 0x0000000427007c0c */ /* 0x000fe4000bf06270 */
[----:B------:R-:W-:Y:S01]  /*266f0*/  ISETP.GE.AND P4, PT, R38, UR4, PT ;  /* 0x0000000426007c0c */ /* 0x000fe2000bf86270 */
[----:B0-----:R-:W-:Y:S02]  /*26700*/  @!P2 IMAD.MOV.U32 R2, RZ, RZ, R70 ;  /* 0x000000ffff02a224 */ /* 0x001fe400078e0046 */
[----:B------:R-:W-:-:S02]  /*26710*/  @!P2 IMAD.MOV.U32 R3, RZ, RZ, R68 ;  /* 0x000000ffff03a224 */ /* 0x000fc400078e0044 */
[----:B------:R-:W-:-:S06]  /*26720*/  @!P1 IMAD.MOV.U32 R68, RZ, RZ, R71 ;  /* 0x000000ffff449224 */ /* 0x000fcc00078e0047 */
[----:B------:R-:W-:Y:S01]  /*26730*/  @!P0 IMAD.MOV.U32 R77, RZ, RZ, R76 ;  /* 0x000000ffff4d8224 */ /* 0x000fe200078e004c */
[----:B------:R0:W-:Y:S01]  /*26740*/  @!P2 ST.E.64 desc[UR50][R10.64], R2 ;  /* 0x000000020a00a985 */ /* 0x0001e2000c101b32 */
[C---:B------:R-:W-:Y:S01]  /*26750*/  @!P3 LEA R20, P2, R228.reuse, R14, 0x2 ;  /* 0x0000000ee414b211 */ /* 0x040fe200078410ff */
[----:B------:R-:W-:Y:S02]  /*26760*/  @!P0 IMAD.MOV.U32 R76, RZ, RZ, R92 ;  /* 0x000000ffff4c8224 */ /* 0x000fe400078e005c */
[----:B------:R1:W-:Y:S01]  /*26770*/  @!P1 ST.E.64 desc[UR50][R8.64], R68 ;  /* 0x0000004408009985 */ /* 0x0003e2000c101b32 */
[----:B------:R-:W-:Y:S02]  /*26780*/  ISETP.GE.AND P1, PT, R35, UR4, PT ;  /* 0x0000000423007c0c */ /* 0x000fe4000bf26270 */
[----:B------:R-:W-:Y:S01]  /*26790*/  @!P3 LEA.HI.X R21, R228, R0, R15, 0x2, P2 ;  /* 0x00000000e415b211 */ /* 0x000fe200010f140f */
[----:B0-----:R-:W-:Y:S01]  /*267a0*/  @!P5 IMAD.MOV.U32 R2, RZ, RZ, R74 ;  /* 0x000000ffff02d224 */ /* 0x001fe200078e004a */
[----:B------:R-:W-:Y:S01]  /*267b0*/  @!P0 LEA R10, P2, R39, R14, 0x2 ;  /* 0x0000000e270a8211 */ /* 0x000fe200078410ff */
[----:B------:R-:W-:-:S02]  /*267c0*/  @!P5 IMAD.MOV.U32 R3, RZ, RZ, R72 ;  /* 0x000000ffff03d224 */ /* 0x000fc400078e0048 */
[----:B------:R-:W-:Y:S01]  /*267d0*/  @!P3 IMAD.MOV.U32 R72, RZ, RZ, R75 ;  /* 0x000000ffff48b224 */ /* 0x000fe200078e004b */
[----:B------:R-:W-:-:S05]  /*267e0*/  @!P0 LEA.HI.X R11, R39, R0, R40, 0x2, P2 ;  /* 0x00000000270b8211 */ /* 0x000fca00010f1428 */
[----:B------:R-:W-:Y:S01]  /*267f0*/  @!P1 IMAD.MOV.U32 R90, RZ, RZ, R93 ;  /* 0x000000ffff5a9224 */ /* 0x000fe200078e005d */
[----:B------:R0:W-:Y:S01]  /*26800*/  @!P5 ST.E.64 desc[UR50][R12.64], R2 ;  /* 0x000000020c00d985 */ /* 0x0001e2000c101b32 */
[----:B------:R-:W-:Y:S02]  /*26810*/  ISETP.GE.AND P5, PT, R36, UR4, PT ;  /* 0x0000000424007c0c */ /* 0x000fe4000bfa6270 */
[C---:B-1----:R-:W-:Y:S01]  /*26820*/  @!P1 LEA R8, P2, R35.reuse, R14, 0x2 ;  /* 0x0000000e23089211 */ /* 0x042fe200078410ff */
[----:B------:R1:W-:Y:S01]  /*26830*/  @!P3 ST.E.64 desc[UR50][R20.64], R72 ;  /* 0x000000481400b985 */ /* 0x0003e2000c101b32 */
[----:B------:R-:W-:Y:S02]  /*26840*/  ISETP.GE.AND P3, PT, R32, UR4, PT ;  /* 0x0000000420007c0c */ /* 0x000fe4000bf66270 */
[----:B------:R-:W-:Y:S01]  /*26850*/  @!P1 LEA.HI.X R9, R35, R0, R37, 0x2, P2 ;  /* 0x0000000023099211 */ /* 0x000fe200010f1425 */
[C---:B------:R-:W-:Y:S01]  /*26860*/  VIADD R37, R216.reuse, 0x68 ;  /* 0x00000068d8257836 */ /* 0x040fe20000000000 */
[C---:B------:R-:W-:Y:S01]  /*26870*/  IADD3 R39, R216.reuse, 0x60, RZ ;  /* 0x00000060d8277810 */ /* 0x040fe20007ffe0ff */
[----:B------:R-:W-:Y:S01]  /*26880*/  VIADD R35, R216, 0x70 ;  /* 0x00000070d8237836 */ /* 0x000fe20000000000 */
[----:B------:R2:W-:Y:S02]  /*26890*/  @!P0 ST.E.64 desc[UR50][R10.64], R76 ;  /* 0x0000004c0a008985 */ /* 0x0005e4000c101b32 */
[----:B------:R-:W-:Y:S01]  /*268a0*/  SHF.R.S32.HI R39, RZ, 0x1f, R39 ;  /* 0x0000001fff277819 */ /* 0x000fe20000011427 */
[----:B0-----:R-:W-:Y:S01]  /*268b0*/  @!P4 IMAD.MOV.U32 R2, RZ, RZ, R96 ;  /* 0x000000ffff02c224 */ /* 0x001fe200078e0060 */
[-C--:B------:R-:W-:Y:S01]  /*268c0*/  @!P4 LEA R12, P0, R38, R14.reuse, 0x2 ;  /* 0x0000000e260cc211 */ /* 0x080fe200078010ff */
[----:B------:R2:W-:Y:S01]  /*268d0*/  @!P1 ST.E.64 desc[UR50][R8.64], R90 ;  /* 0x0000005a08009985 */ /* 0x0005e2000c101b32 */
[----:B------:R-:W-:Y:S01]  /*268e0*/  SHF.R.S32.HI R37, RZ, 0x1f, R37 ;  /* 0x0000001fff257819 */ /* 0x000fe20000011425 */
[----:B------:R-:W-:Y:S01]  /*268f0*/  @!P4 IMAD.MOV.U32 R3, RZ, RZ, R94 ;  /* 0x000000ffff03c224 */ /* 0x000fe200078e005e */
[-C--:B-1----:R-:W-:Y:S01]  /*26900*/  @!P5 LEA R20, P1, R36, R14.reuse, 0x2 ;  /* 0x0000000e2414d211 */ /* 0x082fe200078210ff */
[----:B------:R-:W-:Y:S01]  /*26910*/  @!P5 IMAD.MOV.U32 R94, RZ, RZ, R97 ;  /* 0x000000ffff5ed224 */ /* 0x000fe200078e0061 */
[----:B------:R-:W-:-:S02]  /*26920*/  @!P3 LEA R24, P2, R32, R14, 0x2 ;  /* 0x0000000e2018b211 */ /* 0x000fc400078410ff */
[----:B------:R-:W-:Y:S02]  /*26930*/  SHF.R.S32.HI R35, RZ, 0x1f, R35 ;  /* 0x0000001fff237819 */ /* 0x000fe40000011423 */
[-C--:B------:R-:W-:Y:S02]  /*26940*/  @!P4 LEA.HI.X R13, R38, R0.reuse, R39, 0x2, P0 ;  /* 0x00000000260dc211 */ /* 0x080fe400000f1427 */
[-C--:B------:R-:W-:Y:S02]  /*26950*/  @!P5 LEA.HI.X R21, R36, R0.reuse, R37, 0x2, P1 ;  /* 0x000000002415d211 */ /* 0x080fe400008f1425 */
[----:B------:R-:W-:Y:S01]  /*26960*/  @!P3 LEA.HI.X R25, R32, R0, R35, 0x2, P2 ;  /* 0x000000002019b211 */ /* 0x000fe200010f1423 */
[----:B------:R2:W-:Y:S01]  /*26970*/  @!P4 ST.E.64 desc[UR50][R12.64], R2 ;  /* 0x000000020c00c985 */ /* 0x0005e2000c101b32 */
[----:B------:R-:W-:-:S03]  /*26980*/  VIADD R32, R216, 0x78 ;  /* 0x00000078d8207836 */ /* 0x000fc60000000000 */
[----:B------:R2:W-:Y:S02]  /*26990*/  @!P5 ST.E.64 desc[UR50][R20.64], R94 ;  /* 0x0000005e1400d985 */ /* 0x0005e4000c101b32 */
[----:B------:R-:W-:Y:S02]  /*269a0*/  ISETP.GE.AND P0, PT, R32, UR4, PT ;  /* 0x0000000420007c0c */ /* 0x000fe4000bf06270 */
[----:B------:R2:W-:Y:S11]  /*269b0*/  @!P3 ST.E.64 desc[UR50][R24.64], R64 ;  /* 0x000000401800b985 */ /* 0x0005f6000c101b32 */
[----:B------:R-:W-:Y:S05]  /*269c0*/  @P0 BRA `(.L_x_2887) ;  /* 0x0000000c002c0947 */ /* 0x000fea0003800000 */
[----:B------:R-:W-:Y:S01]  /*269d0*/  VIADD R35, R216, 0x78 ;  /* 0x00000078d8237836 */ /* 0x000fe20000000000 */
[----:B------:R-:W-:-:S04]  /*269e0*/  LEA R14, P0, R32, R14, 0x2 ;  /* 0x0000000e200e7211 */ /* 0x000fc800078010ff */
[----:B------:R-:W-:-:S04]  /*269f0*/  SHF.R.S32.HI R35, RZ, 0x1f, R35 ;  /* 0x0000001fff237819 */ /* 0x000fc80000011423 */
[----:B------:R-:W-:-:S05]  /*26a00*/  LEA.HI.X R15, R32, R0, R35, 0x2, P0 ;  /* 0x00000000200f7211 */ /* 0x000fca00000f1423 */
[----:B------:R0:W-:Y:S01]  /*26a10*/  ST.E.64 desc[UR50][R14.64], R66 ;  /* 0x000000420e007985 */ /* 0x0001e2000c101b32 */
[----:B------:R-:W-:Y:S05]  /*26a20*/  BRA `(.L_x_2887) ;  /* 0x0000000c00147947 */ /* 0x000fea0003800000 */
.L_x_2873:
[----:B------:R-:W-:Y:S01]  /*26a30*/  ULDC.64 UR6, c[0x0][0xc08] ;  /* 0x0003020000067ab9 */ /* 0x000fe20000000a00 */
[----:B------:R-:W-:Y:S01]  /*26a40*/  ULDC.64 UR4, c[0x0][0xc00] ;  /* 0x0003000000047ab9 */ /* 0x000fe20000000a00 */
[----:B------:R-:W-:Y:S01]  /*26a50*/  ISETP.NE.U32.AND P1, PT, RZ, UR6, PT ;  /* 0x00000006ff007c0c */ /* 0x000fe2000bf25070 */
[----:B------:R-:W3:Y:S01]  /*26a60*/  S2R R10, SR_TID.X ;  /* 0x00000000000a7919 */ /* 0x000ee20000002100 */
[----:B------:R-:W-:Y:S02]  /*26a70*/  ISETP.NE.U32.AND P0, PT, RZ, UR4, PT ;  /* 0x00000004ff007c0c */ /* 0x000fe4000bf05070 */
[----:B------:R-:W-:Y:S02]  /*26a80*/  ISETP.NE.AND.EX P1, PT, RZ, UR7, PT, P1 ;  /* 0x00000007ff007c0c */ /* 0x000fe4000bf25310 */
[----:B------:R-:W-:Y:S02]  /*26a90*/  IADD3 R2, P2, R225, UR4, RZ ;  /* 0x00000004e1027c10 */ /* 0x000fe4000ff5e0ff */
[----:B------:R-:W-:-:S02]  /*26aa0*/  ISETP.NE.AND.EX P0, PT, RZ, UR5, PT, P0 ;  /* 0x00000005ff007c0c */ /* 0x000fc4000bf05300 */
[----:B------:R-:W-:Y:S01]  /*26ab0*/  IADD3.X R3, R226, UR5, RZ, P2, !PT ;  /* 0x00000005e2037c10 */ /* 0x000fe200097fe4ff */
[----:B------:R-:W-:Y:S01]  /*26ac0*/  ULDC UR4, c[0x0][0xa88] ;  /* 0x0002a20000047ab9 */ /* 0x000fe20000000800 */
[----:B------:R-:W-:Y:S01]  /*26ad0*/  MOV R21, RZ ;  /* 0x000000ff00157202 */ /* 0x000fe20000000f00 */
[----:B--2---:R-:W-:-:S04]  /*26ae0*/  IMAD.U32 R4, RZ, RZ, UR4 ;  /* 0x00000004ff047e24 */ /* 0x004fc8000f8e00ff */
[----:B------:R-:W-:-:S04]  /*26af0*/  @P1 IADD3 R8, P2, R225, UR6, RZ ;  /* 0x00000006e1081c10 */ /* 0x000fc8000ff5e0ff */
[----:B------:R-:W-:Y:S01]  /*26b00*/  @P1 IADD3.X R9, R226, UR7, RZ, P2, !PT ;  /* 0x00000007e2091c10 */ /* 0x000fe200097fe4ff */
[----:B------:R2:W5:Y:S04]  /*26b10*/  @P0 LDG.E R21, desc[UR50][R2.64] ;  /* 0x0000003202150981 */ /* 0x000568000c1e1900 */
[----:B------:R2:W5:Y:S01]  /*26b20*/  @P1 LDG.E R4, desc[UR50][R8.64] ;  /* 0x0000003208041981 */ /* 0x000562000c1e1900 */
[----:B-1----:R-:W-:Y:S01]  /*26b30*/  ISETP.GT.AND P2, PT, R224, 0x1, PT ;  /* 0x00000001e000780c */ /* 0x002fe20003f44270 */
[----:B---3--:R-:W-:-:S05]  /*26b40*/  VIADD R26, R10, 0xffffff80 ;  /* 0xffffff800a1a7836 */ /* 0x008fca0000000000 */
[----:B------:R-:W-:Y:S01]  /*26b50*/  ISETP.GT.AND P3, PT, R26, 0x7f, PT ;  /* 0x0000007f1a00780c */ /* 0x000fe20003f64270 */
[----:B--2---:R-:W-:-:S12]  /*26b60*/  @P1 BRA `(.L_x_2892) ;  /* 0x0000000000101947 */ /* 0x004fd80003800000 */
[----:B------:R-:W-:Y:S05]  /*26b70*/  @!P0 BRA `(.L_x_2892) ;  /* 0x00000000000c8947 */ /* 0x000fea0003800000 */
[----:B------:R-:W2:Y:S04]  /*26b80*/  LDG.E R9, desc[UR50][R2.64] ;  /* 0x0000003202097981 */ /* 0x000ea8000c1e1900 */
[----:B-----5:R-:W2:Y:S02]  /*26b90*/  LDG.E R4, desc[UR50][R2.64+0x4] ;  /* 0x0000043202047981 */ /* 0x020ea4000c1e1900 */
[----:B--2---:R-:W-:-:S07]  /*26ba0*/  IMAD.IADD R4, R4, 0x1, -R9 ;  /* 0x0000000104047824 */ /* 0x004fce00078e0a09 */
.L_x_2892:
[----:B------:R-:W-:Y:S01]  /*26bb0*/  BSSY B1, `(.L_x_2893) ;  /* 0x0000036000017945 */ /* 0x000fe20003800000 */
[----:B------:R-:W-:Y:S02]  /*26bc0*/  SEL R27, R220, RZ, !P0 ;  /* 0x000000ffdc1b7207 */ /* 0x000fe40004000000 */
[----:B------:R-:W-:Y:S02]  /*26bd0*/  SEL R227, R227, RZ, !P0 ;  /* 0x000000ffe3e37207 */ /* 0x000fe40004000000 */
[----:B-----5:R-:W-:Y:S01]  /*26be0*/  SHF.R.S32.HI R20, RZ, 0x1f, R21 ;  /* 0x0000001fff147819 */ /* 0x020fe20000011415 */
[----:B------:R-:W-:Y:S06]  /*26bf0*/  @P3 BRA `(.L_x_2894) ;  /* 0x0000000000c43947 */ /* 0x000fec0003800000 */
[----:B------:R-:W1:Y:S01]  /*26c00*/  LDC R31, c[0x0][0xbe8] ;  /* 0x0002fa00ff1f7b82 */ /* 0x000e620000000800 */
[----:B------:R-:W-:Y:S01]  /*26c10*/  IADD3 R29, R214, -0x80, R10 ;  /* 0xffffff80d61d7810 */ /* 0x000fe20007ffe00a */
[----:B-1----:R-:W-:-:S05]  /*26c20*/  IMAD R0, R4, R31, RZ ;  /* 0x0000001f04007224 */ /* 0x002fca00078e02ff */
[----:B------:R-:W-:-:S13]  /*26c30*/  ISETP.GE.AND P0, PT, R29, R0, PT ;  /* 0x000000001d00720c */ /* 0x000fda0003f06270 */
[----:B------:R-:W-:Y:S05]  /*26c40*/  @P0 BRA `(.L_x_2894) ;  /* 0x0000000000b00947 */ /* 0x000fea0003800000 */
[----:B------:R-:W2:Y:S01]  /*26c50*/  LDL.LU R28, [R1] ;  /* 0x00000000011c7983 */ /* 0x000ea20000300800 */
[----:B------:R-:W-:Y:S01]  /*26c60*/  IMAD.MOV.U32 R0, RZ, RZ, 0x9b8 ;  /* 0x000009b8ff007424 */ /* 0x000fe200078e00ff */
[----:B------:R-:W-:Y:S01]  /*26c70*/  ISETP.GT.AND P3, PT, R224, 0x1, PT ;  /* 0x00000001e000780c */ /* 0x000fe20003f64270 */
[----:B------:R-:W1:Y:S01]  /*26c80*/  LDC.64 R32, c[0x0][0xba8] ;  /* 0x0002ea00ff207b82 */ /* 0x000e620000000a00 */
[----:B------:R-:W-:Y:S01]  /*26c90*/  ISETP.NE.AND P0, PT, R31, 0x1, PT ;  /* 0x000000011f00780c */ /* 0x000fe20003f05270 */
[----:B------:R-:W-:Y:S01]  /*26ca0*/  IMAD.MOV.U32 R25, RZ, RZ, R29 ;  /* 0x000000ffff197224 */ /* 0x000fe200078e001d */
[----:B------:R-:W-:-:S05]  /*26cb0*/  SEL R24, R0, 0x978, P3 ;  /* 0x0000097800187807 */ /* 0x000fca0001800000 */
[----:B------:R-:W3:Y:S08]  /*26cc0*/  LDC.64 R10, c[0x0][R24+0x220] ;  /* 0x00008800180a7b82 */ /* 0x000ef00000000a00 */
[----:B------:R-:W4:Y:S08]  /*26cd0*/  LDC.64 R2, c[0x0][R24+0x218] ;  /* 0x0000860018027b82 */ /* 0x000f300000000a00 */
[----:B------:R-:W5:Y:S08]  /*26ce0*/  LDC.64 R12, c[0x0][R24+0x228] ;  /* 0x00008a00180c7b82 */ /* 0x000f700000000a00 */
[----:B------:R-:W0:Y:S08]  /*26cf0*/  LDC.64 R8, c[0x0][R24+0x210] ;  /* 0x0000840018087b82 */ /* 0x000e300000000a00 */
[----:B------:R-:W4:Y:S08]  /*26d00*/  @P0 LDC R0, c[0x0][0xbec] ;  /* 0x0002fb00ff000b82 */ /* 0x000f300000000800 */
[----:B------:R-:W5:Y:S01]  /*26d10*/  @P0 LDC R37, c[0x0][0xbf0] ;  /* 0x0002fc00ff250b82 */ /* 0x000f620000000800 */
[----:B---3--:R-:W-:-:S07]  /*26d20*/  IMAD R11, R11, R27, RZ ;  /* 0x0000001b0b0b7224 */ /* 0x008fce00078e02ff */
[----:B-1----:R-:W1:Y:S01]  /*26d30*/  @!P3 LDC R32, c[0x0][0xb50] ;  /* 0x0002d400ff20bb82 */ /* 0x002e620000000800 */
[----:B------:R-:W-:Y:S02]  /*26d40*/  IMAD R11, R10, R227, R11 ;  /* 0x000000e30a0b7224 */ /* 0x000fe400078e020b */
[----:B----4-:R-:W-:-:S05]  /*26d50*/  @P0 IMAD.HI.U32 R0, R29, R0, RZ ;  /* 0x000000001d000227 */ /* 0x010fca00078e00ff */
[----:B------:R-:W3:Y:S01]  /*26d60*/  @!P3 LDC R33, c[0x0][0xb54] ;  /* 0x0002d500ff21bb82 */ /* 0x000ee20000000800 */
[-C--:B------:R-:W-:Y:S02]  /*26d70*/  IMAD R35, R3, R191.reuse, RZ ;  /* 0x000000bf03237224 */ /* 0x080fe400078e02ff */
[----:B------:R-:W-:Y:S01]  /*26d80*/  IMAD.WIDE.U32 R14, R2, R191, RZ ;  /* 0x000000bf020e7225 */ /* 0x000fe200078e00ff */
[----:B-----5:R-:W-:-:S03]  /*26d90*/  @P0 SHF.R.U32.HI R25, RZ, R37, R0 ;  /* 0x00000025ff190219 */ /* 0x020fc60000011600 */
[----:B------:R-:W-:Y:S01]  /*26da0*/  IMAD.WIDE.U32 R2, R10, R27, RZ ;  /* 0x0000001b0a027225 */ /* 0x000fe200078e00ff */
[----:B------:R-:W-:-:S03]  /*26db0*/  IADD3 R0, -R25, RZ, RZ ;  /* 0x000000ff19007210 */ /* 0x000fc60007ffe1ff */
[----:B------:R-:W-:Y:S01]  /*26dc0*/  IMAD.IADD R15, R35, 0x1, R15 ;  /* 0x00000001230f7824 */ /* 0x000fe200078e020f */
[----:B------:R-:W-:Y:S01]  /*26dd0*/  IADD3 R14, P0, P1, R2, R14, R21 ;  /* 0x0000000e020e7210 */ /* 0x000fe2000791e015 */
[----:B------:R-:W-:Y:S02]  /*26de0*/  IMAD.IADD R10, R3, 0x1, R11 ;  /* 0x00000001030a7824 */ /* 0x000fe400078e020b */
[----:B------:R-:W-:-:S03]  /*26df0*/  IMAD R11, R31, R0, R29 ;  /* 0x000000001f0b7224 */ /* 0x000fc600078e021d */
[----:B------:R-:W-:Y:S02]  /*26e00*/  IADD3.X R0, R10, R15, R20, P0, P1 ;  /* 0x0000000f0a007210 */ /* 0x000fe400007e2414 */
[----:B--2---:R-:W-:-:S05]  /*26e10*/  SEL R37, R28, RZ, P3 ;  /* 0x000000ff1c257207 */ /* 0x004fca0001800000 */
[----:B------:R-:W-:-:S04]  /*26e20*/  IMAD.WIDE.U32 R2, R12, R37, RZ ;  /* 0x000000250c027225 */ /* 0x000fc800078e00ff */
[----:B------:R-:W-:Y:S01]  /*26e30*/  IMAD R13, R13, R37, RZ ;  /* 0x000000250d0d7224 */ /* 0x000fe200078e02ff */
[----:B------:R-:W-:Y:S02]  /*26e40*/  IADD3 R2, P0, P1, R25, R14, R2 ;  /* 0x0000000e19027210 */ /* 0x000fe4000791e002 */
[----:B------:R-:W-:Y:S01]  /*26e50*/  SHF.R.S32.HI R25, RZ, 0x1f, R25 ;  /* 0x0000001fff197819 */ /* 0x000fe20000011419 */
[----:B------:R-:W-:Y:S01]  /*26e60*/  IMAD.IADD R3, R13, 0x1, R3 ;  /* 0x000000010d037824 */ /* 0x000fe200078e0203 */
[----:B------:R-:W-:-:S04]  /*26e70*/  SHF.R.S32.HI R13, RZ, 0x1f, R11 ;  /* 0x0000001fff0d7819 */ /* 0x000fc8000001140b */
[----:B------:R-:W-:Y:S01]  /*26e80*/  IADD3.X R3, R25, R0, R3, P0, P1 ;  /* 0x0000000019037210 */ /* 0x000fe200007e2403 */
[----:B0-----:R-:W-:-:S04]  /*26e90*/  IMAD R0, R9, R11, RZ ;  /* 0x0000000b09007224 */ /* 0x001fc800078e02ff */
[C---:B------:R-:W-:Y:S02]  /*26ea0*/  IMAD R13, R8.reuse, R13, R0 ;  /* 0x0000000d080d7224 */ /* 0x040fe400078e0200 */
[----:B------:R-:W-:-:S04]  /*26eb0*/  IMAD.WIDE.U32 R2, R8, R11, R2 ;  /* 0x0000000b08027225 */ /* 0x000fc800078e0002 */
[----:B------:R-:W-:Y:S01]  /*26ec0*/  IMAD.IADD R0, R3, 0x1, R13 ;  /* 0x0000000103007824 */ /* 0x000fe200078e020d */
[----:B-1----:R-:W-:Y:S01]  /*26ed0*/  LEA R8, P0, R2, R32, 0x2 ;  /* 0x0000002002087211 */ /* 0x002fe200078010ff */
[----:B------:R-:W-:-:S03]  /*26ee0*/  IMAD.MOV.U32 R3, RZ, RZ, -0x800000 ;  /* 0xff800000ff037424 */ /* 0x000fc600078e00ff */
[----:B---3--:R-:W-:-:S05]  /*26ef0*/  LEA.HI.X R9, R2, R33, R0, 0x2, P0 ;  /* 0x0000002102097211 */ /* 0x008fca00000f1400 */
[----:B------:R1:W-:Y:S04]  /*26f00*/  STG.E desc[UR50][R8.64], R3 ;  /* 0x0000000308007986 */ /* 0x0003e8000c101932 */
.L_x_2894:
[----:B------:R-:W-:Y:S05]  /*26f10*/  BSYNC B1 ;  /* 0x0000000000017941 */ /* 0x000fea0003800000 */
.L_x_2893:
[----:B------:R-:W-:Y:S05]  /*26f20*/  @P2 BRA `(.L_x_2887) ;  /* 0x0000000400d42947 */ /* 0x000fea0003800000 */
[----:B------:R-:W2:Y:S01]  /*26f30*/  LDC R25, c[0x0][0xbe8] ;  /* 0x0002fa00ff197b82 */ /* 0x000ea20000000800 */
        /* <DEDUP_REMOVED lines=8> */
[----:B------:R-:W-:Y:S01]  /*26fc0*/  ULDC.64 UR4, c[0x0][0xae8] ;  /* 0x0002ba0000047ab9 */ /* 0x000fe20000000a00 */
[C---:B------:R-:W-:Y:S02]  /*26fd0*/  IMAD.SHL.U32 R21, R223.reuse, 0x8, RZ ;  /* 0x00000008df157824 */ /* 0x040fe400078e00ff */
[----:B------:R-:W-:Y:S02]  /*26fe0*/  IMAD R11, R223, 0x20, R24 ;  /* 0x00000020df0b7824 */ /* 0x000fe400078e0218 */
[----:B------:R-:W-:-:S03]  /*26ff0*/  IMAD.IADD R3, R3, 0x1, R9 ;  /* 0x0000000103037824 */ /* 0x000fc600078e0209 */
[----:B------:R-:W-:Y:S01]  /*27000*/  IADD3 R13, R214, R11, RZ ;  /* 0x0000000bd60d7210 */ /* 0x000fe20007ffe0ff */
[----:B------:R-:W-:Y:S01]  /*27010*/  IMAD.WIDE.U32 R2, R191, UR4, R2 ;  /* 0x00000004bf027c25 */ /* 0x000fe2000f8e0002 */
[----:B--2---:R-:W-:-:S03]  /*27020*/  ISETP.NE.AND P0, PT, R25, 0x1, PT ;  /* 0x000000011900780c */ /* 0x004fc60003f05270 */
[----:B------:R-:W-:Y:S02]  /*27030*/  IMAD.MOV.U32 R9, RZ, RZ, R13 ;  /* 0x000000ffff097224 */ /* 0x000fe400078e000d */
[----:B------:R-:W-:Y:S01]  /*27040*/  IMAD R3, R191, UR5, R3 ;  /* 0x00000005bf037c24 */ /* 0x000fe2000f8e0203 */
[----:B------:R-:W-:Y:S01]  /*27050*/  ULDC.64 UR4, c[0x0][0xae0] ;  /* 0x0002b80000047ab9 */ /* 0x000fe20000000a00 */
[----:B------:R-:W-:-:S06]  /*27060*/  IMAD.WIDE.U32 R2, R27, UR6, R2 ;  /* 0x000000061b027c25 */ /* 0x000fcc000f8e0002 */
[----:B------:R-:W1:Y:S08]  /*27070*/  @P0 LDC R8, c[0x0][0xbec] ;  /* 0x0002fb00ff080b82 */ /* 0x000e700000000800 */
[----:B------:R-:W2:Y:S01]  /*27080*/  @P0 LDC R15, c[0x0][0xbf0] ;  /* 0x0002fc00ff0f0b82 */ /* 0x000ea20000000800 */
[----:B-1----:R-:W-:-:S04]  /*27090*/  @P0 IMAD.HI.U32 R0, R13, R8, RZ ;  /* 0x000000080d000227 */ /* 0x002fc800078e00ff */
[----:B------:R-:W-:Y:S01]  /*270a0*/  IMAD R8, R227, UR6, RZ ;  /* 0x00000006e3087c24 */ /* 0x000fe2000f8e02ff */
[----:B--2---:R-:W-:-:S03]  /*270b0*/  @P0 SHF.R.U32.HI R9, RZ, R15, R0 ;  /* 0x0000000fff090219 */ /* 0x004fc60000011600 */
[----:B------:R-:W-:Y:S02]  /*270c0*/  IMAD R11, R27, UR7, R8 ;  /* 0x000000071b0b7c24 */ /* 0x000fe4000f8e0208 */
[----:B------:R-:W-:Y:S01]  /*270d0*/  VIADD R27, R21, 0x40 ;  /* 0x00000040151b7836 */ /* 0x000fe20000000000 */
[--C-:B------:R-:W-:Y:S01]  /*270e0*/  SHF.R.S32.HI R0, RZ, 0x1f, R9.reuse ;  /* 0x0000001fff007819 */ /* 0x100fe20000011409 */
[----:B------:R-:W-:Y:S02]  /*270f0*/  IMAD.MOV R8, RZ, RZ, -R9 ;  /* 0x000000ffff087224 */ /* 0x000fe400078e0a09 */
[----:B------:R-:W-:Y:S01]  /*27100*/  IMAD.IADD R3, R3, 0x1, R11 ;  /* 0x0000000103037824 */ /* 0x000fe200078e020b */
[----:B------:R-:W-:Y:S01]  /*27110*/  SHF.R.S32.HI R10, RZ, 0x1f, R27 ;  /* 0x0000001fff0a7819 */ /* 0x000fe2000001141b */
[----:B------:R-:W-:Y:S02]  /*27120*/  IMAD R0, R0, UR4, RZ ;  /* 0x0000000400007c24 */ /* 0x000fe4000f8e02ff */
[----:B------:R-:W-:-:S02]  /*27130*/  IMAD R11, R25, R8, R13 ;  /* 0x00000008190b7224 */ /* 0x000fc400078e020d */
[C---:B------:R-:W-:Y:S02]  /*27140*/  IMAD R13, R9.reuse, UR5, R0 ;  /* 0x00000005090d7c24 */ /* 0x040fe4000f8e0200 */
        /* <DEDUP_REMOVED lines=8> */
[C---:B------:R-:W-:Y:S01]  /*271d0*/  LEA R2, P0, R8.reuse, UR4, 0x1 ;  /* 0x0000000408027c11 */ /* 0x040fe2000f8008ff */
[----:B------:R-:W-:Y:S01]  /*271e0*/  UMOV UR4, 0xffffffff ;  /* 0xffffffff00047882 */ /* 0x000fe20000000000 */
[----:B------:R-:W-:Y:S02]  /*271f0*/  IADD3 R3, R9, R3, RZ ;  /* 0x0000000309037210 */ /* 0x000fe40007ffe0ff */
[----:B------:R-:W-:Y:S02]  /*27200*/  SHF.R.S32.HI R9, RZ, 0x1f, R21 ;  /* 0x0000001fff097819 */ /* 0x000fe40000011415 */
[----:B------:R-:W-:Y:S01]  /*27210*/  LEA.HI.X R3, R8, UR5, R3, 0x1, P0 ;  /* 0x0000000508037c11 */ /* 0x000fe200080f0c03 */
[----:B------:R-:W-:Y:S06]  /*27220*/  BRA.DIV UR4, `(.L_x_2895) ;  /* 0x000000c204f47947 */ /* 0x000fec000b800000 */
[----:B------:R1:W2:Y:S04]  /*27230*/  SHFL.IDX PT, R0, R3, RZ, 0x181f ;  /* 0x00181fff03007589 */ /* 0x0002a800000e0000 */
[----:B------:R1:W3:Y:S02]  /*27240*/  SHFL.IDX PT, R14, R2, RZ, 0x181f ;  /* 0x00181fff020e7589 */ /* 0x0002e400000e0000 */
.L_x_3184:
[----:B------:R-:W-:Y:S01]  /*27250*/  IMAD R25, R4, R25, RZ ;  /* 0x0000001904197224 */ /* 0x000fe200078e02ff */
[----:B------:R-:W-:Y:S01]  /*27260*/  BSSY B1, `(.L_x_2896) ;  /* 0x000000d000017945 */ /* 0x000fe20003800000 */
[----:B------:R-:W-:-:S05]  /*27270*/  IMAD.IADD R214, R24, 0x1, R214 ;  /* 0x0000000118d67824 */ /* 0x000fca00078e02d6 */
[----:B------:R-:W-:-:S13]  /*27280*/  ISETP.GE.AND P0, PT, R214, R25, PT ;  /* 0x00000019d600720c */ /* 0x000fda0003f06270 */
[----:B------:R-:W-:Y:S05]  /*27290*/  @P0 BRA `(.L_x_2897) ;  /* 0x0000000000240947 */ /* 0x000fea0003800000 */
[----:B------:R-:W-:Y:S02]  /*272a0*/  ULDC UR4, c[0x0][0xac8] ;  /* 0x0002b20000047ab9 */ /* 0x000fe40000000800 */
[----:B------:R-:W-:Y:S02]  /*272b0*/  ISETP.GE.AND P2, PT, R21, UR4, PT ;  /* 0x0000000415007c0c */ /* 0x000fe4000bf46270 */
[----:B------:R-:W-:-:S11]  /*272c0*/  ISETP.GE.AND P3, PT, R27, UR4, PT ;  /* 0x000000041b007c0c */ /* 0x000fd6000bf66270 */
[-C--:B---3--:R-:W-:Y:S02]  /*272d0*/  @!P2 LEA R12, P0, R21, R14.reuse, 0x1 ;  /* 0x0000000e150ca211 */ /* 0x088fe400078008ff */
[----:B------:R-:W-:Y:S02]  /*272e0*/  @!P3 LEA R14, P1, R27, R14, 0x1 ;  /* 0x0000000e1b0eb211 */ /* 0x000fe400078208ff */
[-C--:B--2---:R-:W-:Y:S02]  /*272f0*/  @!P2 LEA.HI.X R13, R21, R0.reuse, R9, 0x1, P0 ;  /* 0x00000000150da211 */ /* 0x084fe400000f0c09 */
[----:B------:R-:W-:-:S03]  /*27300*/  @!P3 LEA.HI.X R15, R27, R0, R10, 0x1, P1 ;  /* 0x000000001b0fb211 */ /* 0x000fc600008f0c0a */
[----:B------:R4:W-:Y:S04]  /*27310*/  @!P2 ST.E.128 desc[UR50][R12.64], RZ ;  /* 0x000000ff0c00a985 */ /* 0x0009e8000c101d32 */
[----:B------:R4:W-:Y:S02]  /*27320*/  @!P3 ST.E.128 desc[UR50][R14.64], RZ ;  /* 0x000000ff0e00b985 */ /* 0x0009e4000c101d32 */
.L_x_2897:
[----:B------:R-:W-:Y:S05]  /*27330*/  BSYNC B1 ;  /* 0x0000000000017941 */ /* 0x000fea0003800000 */
.L_x_2896:
[----:B------:R-:W-:-:S03]  /*27340*/  UMOV UR4, 0xffffffff ;  /* 0xffffffff00047882 */ /* 0x000fc60000000000 */
[----:B------:R-:W-:Y:S05]  /*27350*/  BRA.DIV UR4, `(.L_x_2898) ;  /* 0x000000c204dc7947 */ /* 0x000fea000b800000 */
[----:B--2---:R2:W0:Y:S04]  /*27360*/  SHFL.IDX PT, R0, R3, 0x1, 0x181f ;  /* 0x00381f0003007f89 */ /* 0x00442800000e0000 */
[----:B---34-:R2:W3:Y:S02]  /*27370*/  SHFL.IDX PT, R14, R2, 0x1, 0x181f ;  /* 0x00381f00020e7f89 */ /* 0x0184e400000e0000 */
.L_x_3188:
[----:B------:R-:W-:Y:S01]  /*27380*/  VIADD R4, R214, 0x20 ;  /* 0x00000020d6047836 */ /* 0x000fe20000000000 */
[----:B------:R-:W-:Y:S04]  /*27390*/  BSSY B1, `(.L_x_2899) ;  /* 0x000000c000017945 */ /* 0x000fe80003800000 */
[----:B------:R-:W-:-:S13]  /*273a0*/  ISETP.GE.AND P0, PT, R4, R25, PT ;  /* 0x000000190400720c */ /* 0x000fda0003f06270 */
[----:B------:R-:W-:Y:S05]  /*273b0*/  @P0 BRA `(.L_x_2900) ;  /* 0x0000000000240947 */ /* 0x000fea0003800000 */
[----:B------:R-:W-:Y:S02]  /*273c0*/  ULDC UR4, c[0x0][0xac8] ;  /* 0x0002b20000047ab9 */ /* 0x000fe40000000800 */
[----:B------:R-:W-:Y:S02]  /*273d0*/  ISETP.GE.AND P2, PT, R21, UR4, PT ;  /* 0x0000000415007c0c */ /* 0x000fe4000bf46270 */
[----:B------:R-:W-:-:S11]  /*273e0*/  ISETP.GE.AND P3, PT, R27, UR4, PT ;  /* 0x000000041b007c0c */ /* 0x000fd6000bf66270 */
[-C--:B---3--:R-:W-:Y:S02]  /*273f0*/  @!P2 LEA R12, P0, R21, R14.reuse, 0x1 ;  /* 0x0000000e150ca211 */ /* 0x088fe400078008ff */
[----:B------:R-:W-:Y:S02]  /*27400*/  @!P3 LEA R14, P1, R27, R14, 0x1 ;  /* 0x0000000e1b0eb211 */ /* 0x000fe400078208ff */
[-C--:B0-----:R-:W-:Y:S02]  /*27410*/  @!P2 LEA.HI.X R13, R21, R0.reuse, R9, 0x1, P0 ;  /* 0x00000000150da211 */ /* 0x081fe400000f0c09 */
[----:B------:R-:W-:-:S03]  /*27420*/  @!P3 LEA.HI.X R15, R27, R0, R10, 0x1, P1 ;  /* 0x000000001b0fb211 */ /* 0x000fc600008f0c0a */
[----:B------:R4:W-:Y:S04]  /*27430*/  @!P2 ST.E.128 desc[UR50][R12.64], RZ ;  /* 0x000000ff0c00a985 */ /* 0x0009e8000c101d32 */
[----:B------:R4:W-:Y:S02]  /*27440*/  @!P3 ST.E.128 desc[UR50][R14.64], RZ ;  /* 0x000000ff0e00b985 */ /* 0x0009e4000c101d32 */
.L_x_2900:
[----:B------:R-:W-:Y:S05]  /*27450*/  BSYNC B1 ;  /* 0x0000000000017941 */ /* 0x000fea0003800000 */
.L_x_2899:
[----:B------:R-:W-:-:S03]  /*27460*/  UMOV UR4, 0xffffffff ;  /* 0xffffffff00047882 */ /* 0x000fc60000000000 */
[----:B------:R-:W-:Y:S05]  /*27470*/  BRA.DIV UR4, `(.L_x_2901) ;  /* 0x000000c204dc7947 */ /* 0x000fea000b800000 */
[----:B0-----:R0:W0:Y:S04]  /*27480*/  SHFL.IDX PT, R0, R3, 0x2, 0x181f ;  /* 0x00581f0003007f89 */ /* 0x00102800000e0000 */
[----:B---34-:R3:W4:Y:S02]  /*27490*/  SHFL.IDX PT, R14, R2, 0x2, 0x181f ;  /* 0x00581f00020e7f89 */ /* 0x01872400000e0000 */
.L_x_3192:
        /* <DEDUP_REMOVED lines=13> */
.L_x_2903:
[----:B------:R-:W-:Y:S05]  /*27570*/  BSYNC B1 ;  /* 0x0000000000017941 */ /* 0x000fea0003800000 */
.L_x_2902:
[----:B------:R-:W-:-:S03]  /*27580*/  UMOV UR4, 0xffffffff ;  /* 0xffffffff00047882 */ /* 0x000fc60000000000 */
[----:B------:R-:W-:Y:S05]  /*27590*/  BRA.DIV UR4, `(.L_x_2904) ;  /* 0x000000c204dc7947 */ /* 0x000fea000b800000 */
[----:B0-----:R0:W0:Y:S04]  /*275a0*/  SHFL.IDX PT, R0, R3, 0x3, 0x181f ;  /* 0x00781f0003007f89 */ /* 0x00102800000e0000 */
[----:B----4-:R4:W0:Y:S02]  /*275b0*/  SHFL.IDX PT, R14, R2, 0x3, 0x181f ;  /* 0x00781f00020e7f89 */ /* 0x01082400000e0000 */
.L_x_3196:
[----:B-1234-:R-:W-:-:S05]  /*275c0*/  VIADD R2, R214, 0x60 ;  /* 0x00000060d6027836 */ /* 0x01efca0000000000 */
        /* <DEDUP_REMOVED lines=11> */
.L_x_2887:
[----:B------:R-:W-:Y:S05]  /*27680*/  BSYNC B0 ;  /* 0x0000000000007941 */ /* 0x000fea0003800000 */
.L_x_2872:
[----:B------:R-:W-:Y:S02]  /*27690*/  ULDC UR4, c[0x0][0xc3c] ;  /* 0x00030f0000047ab9 */ /* 0x000fe40000000800 */
[----:B------:R-:W-:-:S13]  /*276a0*/  ISETP.GE.AND P0, PT, R7, UR4, PT ;  /* 0x0000000407007c0c */ /* 0x000fda000bf06270 */
[----:B------:R-:W-:Y:S05]  /*276b0*/  @!P0 BRA `(.L_x_2905) ;  /* 0xfffffd9c009c8947 */ /* 0x000fea000383ffff */
[----:B------:R-:W-:Y:S05]  /*276c0*/  BRA `(.L_x_2680) ;  /* 0x0000008800dc7947 */ /* 0x000fea0003800000 */
.L_x_2678:
        /* <DEDUP_REMOVED lines=58> */
.L_x_2909:
        /* <DEDUP_REMOVED lines=37> */
.L_x_2907:
        /* <DEDUP_REMOVED lines=13> */
.L_x_2910:
        /* <DEDUP_REMOVED lines=11> */
[----:B0-----:R-:W-:-:S02]  /*27e40*/  IADD3 R2, R6, 0xffffffe, RZ ;  /* 0x0ffffffe06027810 */ /* 0x001fc40007ffe0ff */
[----:B------:R-:W-:-:S05]  /*27e50*/  IABS R6, R5 ;  /* 0x0000000500067213 */ /* 0x000fca0000000000 */
        /* <DEDUP_REMOVED lines=17> */
[----:B------:R-:W-:Y:S01]  /*27f70*/  @P0 IADD3 R2, R2, 0x1, RZ ;  /* 0x0000000102020810 */ /* 0x000fe20007ffe0ff */
[----:B0-----:R-:W-:-:S04]  /*27f80*/  IMAD.MOV R11, RZ, RZ, -R3 ;  /* 0x000000ffff0b7224 */ /* 0x001fc800078e0a03 */
[----:B------:R-:W-:Y:S01]  /*27f90*/  IMAD.MOV.U32 R8, RZ, RZ, R2 ;  /* 0x000000ffff087224 */ /* 0x000fe200078e0002 */
[----:B------:R-:W-:Y:S01]  /*27fa0*/  IABS R2, R9 ;  /* 0x0000000900027213 */ /* 0x000fe20000000000 */
[----:B------:R-:W-:Y:S02]  /*27fb0*/  IMAD R11, R11, R4, RZ ;  /* 0x000000040b0b7224 */ /* 0x000fe400078e02ff */
[----:B------:R-:W-:Y:S01]  /*27fc0*/  @!P2 IMAD.MOV R8, RZ, RZ, -R8 ;  /* 0x000000ffff08a224 */ /* 0x000fe200078e0a08 */
[----:B------:R-:W-:Y:S01]  /*27fd0*/  @!P1 LOP3.LUT R8, RZ, R0, RZ, 0x33, !PT ;  /* 0x00000000ff089212 */ /* 0x000fe200078e33ff */
[----:B------:R-:W-:Y:S02]  /*27fe0*/  IMAD.MOV R10, RZ, RZ, -R2 ;  /* 0x000000ffff0a7224 */ /* 0x000fe400078e0a02 */
[----:B------:R-:W-:Y:S01]  /*27ff0*/  IMAD.MOV.U32 R2, RZ, RZ, RZ ;  /* 0x000000ffff027224 */ /* 0x000fe200078e00ff */
[----:B------:R-:W-:-:S03]  /*28000*/  IABS R6, R8 ;  /* 0x0000000800067213 */ /* 0x000fc60000000000 */
[----:B------:R-:W-:-:S04]  /*28010*/  IMAD.HI.U32 R2, R3, R11, R2 ;  /* 0x0000000b03027227 */ /* 0x000fc800078e0002 */
[----:B------:R-:W-:Y:S01]  /*28020*/  IMAD.MOV.U32 R3, RZ, RZ, R6 ;  /* 0x000000ffff037224 */ /* 0x000fe200078e0006 */
[----:B------:R-:W-:-:S03]  /*28030*/  MOV R6, R10 ;  /* 0x0000000a00067202 */ /* 0x000fc60000000f00 */
        /* <DEDUP_REMOVED lines=14> */
[C---:B------:R-:W-:Y:S01]  /*28120*/  IMAD R18, R9.reuse, R18, R8 ;  /* 0x0000001209127224 */ /* 0x040fe200078e0208 */
[----:B------:R-:W-:Y:S01]  /*28130*/  LEA R9, R9, R2, 0x18 ;  /* 0x0000000209097211 */ /* 0x000fe200078ec0ff */
[----:B------:R-:W-:-:S04]  /*28140*/  IMAD R2, R0, R3, R5 ;  /* 0x0000000300027224 */ /* 0x000fc800078e0205 */
[----:B------:R-:W-:Y:S01]  /*28150*/  IMAD R18, R18, 0x10000, R9 ;  /* 0x0001000012127824 */ /* 0x000fe200078e0209 */
[----:B------:R-:W-:Y:S06]  /*28160*/  BRA `(.L_x_2912) ;  /* 0x0000000000f47947 */ /* 0x000fec0003800000 */
.L_x_2911:
        /* <DEDUP_REMOVED lines=19> */
[----:B------:R-:W-:Y:S01]  /*282a0*/  @!P1 IMAD.IADD R3, R3, 0x1, -R10 ;  /* 0x0000000103039824 */ /* 0x000fe200078e0a0a */
[----:B------:R-:W-:Y:S02]  /*282b0*/  @!P1 IADD3 R2, R2, 0x1, RZ ;  /* 0x0000000102029810 */ /* 0x000fe40007ffe0ff */
        /* <DEDUP_REMOVED lines=20> */
[----:B0-----:R-:W-:-:S05]  /*28400*/  IMAD.MOV R9, RZ, RZ, -R3 ;  /* 0x000000ffff097224 */ /* 0x001fca00078e0a03 */
[----:B------:R-:W-:Y:S02]  /*28410*/  MOV R5, R9 ;  /* 0x0000000900057202 */ /* 0x000fe40000000f00 */
        /* <DEDUP_REMOVED lines=15> */
[----:B------:R-:W-:Y:S02]  /*28510*/  @!P2 IADD3 R2, -R2, RZ, RZ ;  /* 0x000000ff0202a210 */ /* 0x000fe40007ffe1ff */
[----:B------:R-:W-:-:S05]  /*28520*/  @!P1 LOP3.LUT R2, RZ, R11, RZ, 0x33, !PT ;  /* 0x0000000bff029212 */ /* 0x000fca00078e33ff */
[----:B------:R-:W-:-:S07]  /*28530*/  IMAD R18, R2, R18, R3 ;  /* 0x0000001202127224 */ /* 0x000fce00078e0203 */
.L_x_2912:
[----:B------:R-:W-:-:S05]  /*28540*/  LOP3.LUT R17, RZ, R2, RZ, 0x33, !PT ;  /* 0x00000002ff117212 */ /* 0x000fca00078e33ff */
[----:B------:R-:W-:Y:S01]  /*28550*/  IMAD.IADD R17, R0, 0x1, R17 ;  /* 0x0000000100117824 */ /* 0x000fe200078e0211 */
[----:B------:R-:W-:Y:S06]  /*28560*/  BRA `(.L_x_2913) ;  /* 0x00000000000c7947 */ /* 0x000fec0003800000 */
.L_x_2908:
[----:B------:R-:W-:Y:S02]  /*28570*/  IMAD.MOV.U32 R17, RZ, RZ, RZ ;  /* 0x000000ffff117224 */ /* 0x000fe400078e00ff */
[----:B------:R-:W-:Y:S02]  /*28580*/  IMAD.U32 R16, RZ, RZ, UR6 ;  /* 0x00000006ff107e24 */ /* 0x000fe4000f8e00ff */
[----:B------:R-:W-:-:S07]  /*28590*/  IMAD.MOV.U32 R18, RZ, RZ, RZ ;  /* 0x000000ffff127224 */ /* 0x000fce00078e00ff */
.L_x_2913:
[----:B------:R-:W-:-:S13]  /*285a0*/  ISETP.NE.AND P0, PT, R7, RZ, PT ;  /* 0x000000ff0700720c */ /* 0x000fda0003f05270 */
[----:B------:R-:W0:Y:S01]  /*285b0*/  @!P0 S2R R3, SR_CgaCtaId ;  /* 0x0000000000038919 */ /* 0x000e220000008800 */
[----:B------:R-:W-:-:S04]  /*285c0*/  @!P0 MOV R0, 0x400 ;  /* 0x0000040000008802 */ /* 0x000fc80000000f00 */
[----:B0-----:R-:W-:-:S05]  /*285d0*/  @!P0 LEA R0, R3, R0, 0x18 ;  /* 0x0000000003008211 */ /* 0x001fca00078ec0ff */
[----:B------:R2:W-:Y:S01]  /*285e0*/  @!P0 STS.128 [R0+0x298d0], R16 ;  /* 0x0298d01000008388 */ /* 0x0005e20000000c00 */
[----:B------:R-:W-:Y:S06]  /*285f0*/  BAR.ARV 0x5, 0x180 ;  /* 0x0146000000007b1d */ /* 0x000fec0000002000 */
.L_x_2906:
[----:B------:R3:W-:Y:S01]  /*28600*/  STL [R1+0x3c], RZ ;  /* 0x00003cff01007387 */ /* 0x0007e20000100800 */
[----:B------:R-:W-:Y:S01]  /*28610*/  ULDC UR4, c[0x0][0xc3c] ;  /* 0x00030f0000047ab9 */ /* 0x000fe20000000800 */
[----:B------:R-:W-:Y:S01]  /*28620*/  MOV R35, 0x1 ;  /* 0x0000000100237802 */ /* 0x000fe20000000f00 */
[----:B------:R-:W-:Y:S01]  /*28630*/  IMAD.MOV.U32 R28, RZ, RZ, RZ ;  /* 0x000000ffff1c7224 */ /* 0x000fe200078e00ff */
[----:B-1----:R-:W-:-:S13]  /*28640*/  ISETP.GE.AND P0, PT, R19, UR4, PT ;  /* 0x0000000413007c0c */ /* 0x002fda000bf06270 */
[----:B---3--:R-:W-:Y:S05]  /*28650*/  @P0 BRA `(.L_x_2914) ;  /* 0x0000007400fc0947 */ /* 0x008fea0003800000 */
[----:B------:R-:W1:Y:S01]  /*28660*/  S2R R12, SR_TID.X ;  /* 0x00000000000c7919 */ /* 0x000e620000002100 */
[----:B------:R-:W3:Y:S01]  /*28670*/  S2UR UR4, SR_CgaCtaId ;  /* 0x00000000000479c3 */ /* 0x000ee20000008800 */
[----:B------:R-:W-:Y:S01]  /*28680*/  MOV R23, 0x400 ;  /* 0x0000040000177802 */ /* 0x000fe20000000f00 */
[----:B------:R-:W-:Y:S01]  /*28690*/  BSSY B7, `(.L_x_2914) ;  /* 0x000077b000077945 */ /* 0x000fe20003800000 */
[----:B------:R-:W-:Y:S01]  /*286a0*/  IMAD.MOV.U32 R36, RZ, RZ, 0x1 ;  /* 0x00000001ff247424 */ /* 0x000fe200078e00ff */
[----:B------:R-:W-:Y:S02]  /*286b0*/  CS2R R28, SRZ ;  /* 0x00000000001c7805 */ /* 0x000fe4000001ff00 */
[----:B------:R-:W-:Y:S01]  /*286c0*/  MOV R35, 0x1 ;  /* 0x0000000100237802 */ /* 0x000fe20000000f00 */
[----:B------:R-:W-:Y:S01]  /*286d0*/  ULDC.64 UR40, c[0x0][0x198] ;  /* 0x0000660000287ab9 */ /* 0x000fe20000000a00 */
[----:B------:R-:W-:Y:S02]  /*286e0*/  ULOP3.LUT UR39, UR36, 0x2, URZ, 0xfc, !UPT ;  /* 0x0000000224277892 */ /* 0x000fe4000f8efc3f */
[----:B------:R-:W-:Y:S01]  /*286f0*/  ULOP3.LUT UR37, UR36, 0x1, URZ, 0xfc, !UPT ;  /* 0x0000000124257892 */ /* 0x000fe2000f8efc3f */
[----:B------:R-:W-:Y:S01]  /*28700*/  ULDC UR38, c[0x0][0xc] ;  /* 0x0000030000267ab9 */ /* 0x000fe20000000800 */
[C---:B-1----:R-:W-:Y:S01]  /*28710*/  LOP3.LUT R10, R12.reuse, 0x7f, RZ, 0xc0, !PT ;  /* 0x0000007f0c0a7812 */ /* 0x042fe200078ec0ff */
[C---:B0-----:R-:W-:Y:S01]  /*28720*/  IMAD.SHL.U32 R2, R12.reuse, 0x10, RZ ;  /* 0x000000100c027824 */ /* 0x041fe200078e00ff */
[----:B------:R-:W-:Y:S01]  /*28730*/  SHF.R.U32.HI R5, RZ, 0x1, R12 ;  /* 0x00000001ff057819 */ /* 0x000fe2000001160c */
[C---:B------:R-:W-:Y:S01]  /*28740*/  IMAD.SHL.U32 R3, R12.reuse, 0x80, RZ ;  /* 0x000000800c037824 */ /* 0x040fe200078e00ff */
[----:B------:R-:W-:Y:S01]  /*28750*/  SHF.R.U32.HI R7, RZ, 0x5, R10 ;  /* 0x00000005ff077819 */ /* 0x000fe2000001160a */
[----:B------:R-:W-:Y:S01]  /*28760*/  IMAD.SHL.U32 R11, R12, 0x2, RZ ;  /* 0x000000020c0b7824 */ /* 0x000fe200078e00ff */
[----:B--2---:R-:W-:Y:S01]  /*28770*/  LOP3.LUT R0, R2, 0x1b0, RZ, 0xc0, !PT ;  /* 0x000001b002007812 */ /* 0x004fe200078ec0ff */
[----:B------:R-:W-:Y:S01]  /*28780*/  IMAD.SHL.U32 R37, R12, 0x4, RZ ;  /* 0x000000040c257824 */ /* 0x000fe200078e00ff */
[----:B------:R-:W-:Y:S01]  /*28790*/  LOP3.LUT R4, R3, 0x380, RZ, 0xc0, !PT ;  /* 0x0000038003047812 */ /* 0x000fe200078ec0ff */
[----:B------:R-:W-:Y:S01]  /*287a0*/  IMAD.SHL.U32 R9, R7, 0x200, RZ ;  /* 0x0000020007097824 */ /* 0x000fe200078e00ff */
[----:B------:R-:W-:-:S02]  /*287b0*/  LOP3.LUT R11, R0, 0x30, R11, 0x78, !PT ;  /* 0x00000030000b7812 */ /* 0x000fc400078e780b */
[----:B------:R-:W-:Y:S02]  /*287c0*/  SHF.L.U32 R0, R12, 0x5, RZ ;  /* 0x000000050c007819 */ /* 0x000fe400000006ff */
[----:B------:R-:W-:Y:S02]  /*287d0*/  LOP3.LUT R6, R9, 0x40, R2, 0xf8, !PT ;  /* 0x0000004009067812 */ /* 0x000fe400078ef802 */
[----:B------:R-:W-:Y:S02]  /*287e0*/  LOP3.LUT R5, R4, 0x30, R5, 0xf8, !PT ;  /* 0x0000003004057812 */ /* 0x000fe400078ef805 */
[----:B------:R-:W-:Y:S02]  /*287f0*/  LOP3.LUT R4, R0, 0x80, RZ, 0xc0, !PT ;  /* 0x0000008000047812 */ /* 0x000fe400078ec0ff */
[----:B------:R-:W-:Y:S02]  /*28800*/  LOP3.LUT R8, R6, R11, RZ, 0xfc, !PT ;  /* 0x0000000b06087212 */ /* 0x000fe400078efcff */
[----:B------:R-:W-:-:S02]  /*28810*/  LOP3.LUT R6, R4, 0x10, R12, 0xf8, !PT ;  /* 0x0000001004067812 */ /* 0x000fc400078ef80c */
[----:B------:R-:W-:Y:S01]  /*28820*/  LOP3.LUT R9, R9, 0x60, R0, 0xf8, !PT ;  /* 0x0000006009097812 */ /* 0x000fe200078ef800 */
[----:B------:R-:W-:Y:S01]  /*28830*/  STL [R1+0x14], R8 ;  /* 0x0000140801007387 */ /* 0x000fe20000100800 */
[----:B------:R-:W-:Y:S02]  /*28840*/  LOP3.LUT R4, R5, 0x70, R2, 0x78, !PT ;  /* 0x0000007005047812 */ /* 0x000fe400078e7802 */
[----:B------:R-:W-:Y:S02]  /*28850*/  LOP3.LUT R6, R6, 0x10, R37, 0x78, !PT ;  /* 0x0000001006067812 */ /* 0x000fe400078e7825 */
[----:B------:R-:W-:Y:S02]  /*28860*/  LOP3.LUT R9, R9, 0x100, R0, 0xf8, !PT ;  /* 0x0000010009097812 */ /* 0x000fe400078ef800 */
[----:B------:R-:W-:Y:S02]  /*28870*/  LOP3.LUT R4, R4, 0xc00, R3, 0xf8, !PT ;  /* 0x00000c0004047812 */ /* 0x000fe400078ef803 */
[----:B------:R-:W-:Y:S01]  /*28880*/  LOP3.LUT R3, R9, R6, RZ, 0xfc, !PT ;  /* 0x0000000609037212 */ /* 0x000fe200078efcff */
[----:B------:R-:W-:Y:S01]  /*28890*/  IMAD.SHL.U32 R6, R7, 0x400, RZ ;  /* 0x0000040007067824 */ /* 0x000fe200078e00ff */
[----:B------:R-:W-:Y:S01]  /*288a0*/  R2P PR, R12, 0x14 ;  /* 0x000000140c007804 */ /* 0x000fe20000000000 */
[----:B------:R3:W-:Y:S01]  /*288b0*/  STL [R1+0x20], R4 ;  /* 0x0000200401007387 */ /* 0x0007e20000100800 */
[----:B------:R-:W-:-:S02]  /*288c0*/  LOP3.LUT R11, R0, 0x380, RZ, 0xc0, !PT ;  /* 0x00000380000b7812 */ /* 0x000fc400078ec0ff */
[----:B------:R-:W-:Y:S01]  /*288d0*/  SHF.R.U32.HI R5, RZ, 0x2, R10 ;  /* 0x00000002ff057819 */ /* 0x000fe2000001160a */
[----:B------:R0:W-:Y:S01]  /*288e0*/  STL [R1+0x1c], R3 ;  /* 0x00001c0301007387 */ /* 0x0001e20000100800 */
[----:B------:R-:W-:Y:S02]  /*288f0*/  LOP3.LUT R11, R11, 0x30, R2, 0xf8, !PT ;  /* 0x000000300b0b7812 */ /* 0x000fe400078ef802 */
[----:B------:R-:W-:Y:S02]  /*28900*/  LOP3.LUT R2, R2, 0x30, RZ, 0xc0, !PT ;  /* 0x0000003002027812 */ /* 0x000fe400078ec0ff */
[----:B------:R-:W-:Y:S01]  /*28910*/  LOP3.LUT R0, R5, 0x60, R0, 0xf8, !PT ;  /* 0x0000006005007812 */ /* 0x000fe200078ef800 */
[----:B---3--:R-:W-:Y:S01]  /*28920*/  IMAD.U32 R4, RZ, RZ, UR4 ;  /* 0x00000004ff047e24 */ /* 0x008fe2000f8e00ff */
[----:B------:R-:W-:Y:S01]  /*28930*/  LOP3.LUT R37, R11, 0x70, R37, 0x78, !PT ;  /* 0x000000700b257812 */ /* 0x000fe200078e7825 */
[----:B0-----:R-:W-:-:S03]  /*28940*/  IMAD.MOV.U32 R3, RZ, RZ, 0x40 ;  /* 0x00000040ff037424 */ /* 0x001fc600078e00ff */
[----:B------:R-:W-:Y:S02]  /*28950*/  LEA R23, R4, R23, 0x18 ;  /* 0x0000001704177211 */ /* 0x000fe400078ec0ff */
[C---:B------:R-:W-:Y:S02]  /*28960*/  SEL R6, R3.reuse, 0xffffffc0, !P2 ;  /* 0xffffffc003067807 */ /* 0x040fe40005000000 */
[----:B------:R-:W-:-:S03]  /*28970*/  SEL R3, R3, 0xffffffc0, !P4 ;  /* 0xffffffc003037807 */ /* 0x000fc60006000000 */
[----:B------:R-:W-:Y:S04]  /*28980*/  STL [R1+0x24], R6 ;  /* 0x0000240601007387 */ /* 0x000fe80000100800 */
[----:B------:R0:W-:Y:S04]  /*28990*/  STL [R1+0x10], R4 ;  /* 0x0000100401007387 */ /* 0x0001e80000100800 */
[----:B------:R1:W-:Y:S04]  /*289a0*/  STL [R1], R3 ;  /* 0x0000000301007387 */ /* 0x0003e80000100800 */
[----:B------:R2:W-:Y:S01]  /*289b0*/  STL [R1+0x3c], RZ ;  /* 0x00003cff01007387 */ /* 0x0005e20000100800 */
[----:B0-----:R-:W-:-:S02]  /*289c0*/  LOP3.LUT R4, R2, 0x40, RZ, 0xfc, !PT ;  /* 0x0000004002047812 */ /* 0x001fc400078efcff */
[----:B-1----:R-:W-:Y:S02]  /*289d0*/  LOP3.LUT R3, R2, 0x80, RZ, 0xfc, !PT ;  /* 0x0000008002037812 */ /* 0x002fe400078efcff */
[----:B------:R-:W-:Y:S01]  /*289e0*/  LOP3.LUT R2, R0, 0x80, RZ, 0xfc, !PT ;  /* 0x0000008000027812 */ /* 0x000fe200078efcff */
[----:B------:R-:W-:-:S05]  /*289f0*/  IMAD.IADD R0, R23, 0x1, R8 ;  /* 0x0000000117007824 */ /* 0x000fca00078e0208 */
[----:B------:R2:W-:Y:S02]  /*28a00*/  STL [R1+0x28], R0 ;  /* 0x0000280001007387 */ /* 0x0005e40000100800 */
.L_x_3034:
[----:B------:R-:W0:Y:S02]  /*28a10*/  LDC.64 R24, c[0x0][0xc88] ;  /* 0x00032200ff187b82 */ /* 0x000e240000000a00 */
[----:B0-----:R-:W-:-:S06]  /*28a20*/  IMAD.WIDE R24, R19, 0x4, R24 ;  /* 0x0000000413187825 */ /* 0x001fcc00078e0218 */
[----:B--2---:R-:W2:Y:S01]  /*28a30*/  LDG.E R24, desc[UR50][R24.64] ;  /* 0x0000003218187981 */ /* 0x004ea2000c1e1900 */
[----:B------:R-:W-:Y:S05]  /*28a40*/  YIELD ;  /* 0x0000000000007946 */ /* 0x000fea0003800000 */
[----:B------:R-:W-:Y:S01]  /*28a50*/  ULDC.64 UR4, c[0x0][0xa28] ;  /* 0x00028a0000047ab9 */ /* 0x000fe20000000a00 */
[----:B------:R-:W-:Y:S01]  /*28a60*/  IMAD.MOV.U32 R9, RZ, RZ, RZ ;  /* 0x000000ffff097224 */ /* 0x000fe200078e00ff */
[----:B------:R-:W-:Y:S01]  /*28a70*/  ISETP.NE.U32.AND P0, PT, RZ, UR4, PT ;  /* 0x00000004ff007c0c */ /* 0x000fe2000bf05070 */
[----:B------:R-:W-:Y:S01]  /*28a80*/  ULDC.64 UR6, c[0x0][0xa10] ;  /* 0x0002840000067ab9 */ /* 0x000fe20000000a00 */
[----:B------:R-:W-:Y:S01]  /*28a90*/  IMAD.MOV.U32 R31, RZ, RZ, RZ ;  /* 0x000000ffff1f7224 */ /* 0x000fe200078e00ff */
[----:B------:R-:W-:Y:S01]  /*28aa0*/  ULDC.64 UR8, c[0x0][0xa18] ;  /* 0x0002860000087ab9 */ /* 0x000fe20000000a00 */
[----:B------:R-:W-:-:S02]  /*28ab0*/  ISETP.NE.AND.EX P0, PT, RZ, UR5, PT, P0 ;  /* 0x00000005ff007c0c */ /* 0x000fc4000bf05300 */
[----:B-12---:R-:W-:-:S11]  /*28ac0*/  SHF.R.S32.HI R0, RZ, 0x1f, R24 ;  /* 0x0000001fff007819 */ /* 0x006fd60000011418 */
[C---:B------:R-:W-:Y:S01]  /*28ad0*/  @P0 LEA R2, P1, R24.reuse, UR4, 0x2 ;  /* 0x0000000418020c11 */ /* 0x040fe2000f8210ff */
[C---:B------:R-:W-:Y:S01]  /*28ae0*/  IMAD.SHL.U32 R25, R24.reuse, 0x4, RZ ;  /* 0x0000000418197824 */ /* 0x040fe200078e00ff */
[C-C-:B------:R-:W-:Y:S01]  /*28af0*/  SHF.L.U64.HI R26, R24.reuse, 0x2, R0.reuse ;  /* 0x00000002181a7819 */ /* 0x140fe20000010200 */
[----:B------:R0:W-:Y:S01]  /*28b00*/  STL [R1+0x38], R0 ;  /* 0x0000380001007387 */ /* 0x0001e20000100800 */
[----:B------:R-:W-:Y:S01]  /*28b10*/  @P0 LEA.HI.X R3, R24, UR5, R0, 0x2, P1 ;  /* 0x0000000518030c11 */ /* 0x000fe200088f1400 */
[----:B------:R-:W-:-:S04]  /*28b20*/  ULDC.64 UR4, c[0x0][0xa00] ;  /* 0x0002800000047ab9 */ /* 0x000fc80000000a00 */
[----:B------:R1:W2:Y:S01]  /*28b30*/  @P0 LDG.E R9, desc[UR50][R2.64] ;  /* 0x0000003202090981 */ /* 0x0002a2000c1e1900 */
[----:B------:R-:W-:Y:S02]  /*28b40*/  ISETP.NE.U32.AND P0, PT, RZ, UR4, PT ;  /* 0x00000004ff007c0c */ /* 0x000fe4000bf05070 */
[----:B------:R-:W-:Y:S01]  /*28b50*/  ISETP.NE.U32.AND P1, PT, RZ, UR6, PT ;  /* 0x00000006ff007c0c */ /* 0x000fe2000bf25070 */
[----:B0-----:R-:W-:Y:S01]  /*28b60*/  IMAD.MOV.U32 R0, RZ, RZ, RZ ;  /* 0x000000ffff007224 */ /* 0x001fe200078e00ff */
[----:B------:R-:W-:Y:S02]  /*28b70*/  ISETP.NE.AND.EX P0, PT, RZ, UR5, PT, P0 ;  /* 0x00000005ff007c0c */ /* 0x000fe4000bf05300 */
[----:B------:R-:W-:Y:S02]  /*28b80*/  ISETP.NE.AND.EX P1, PT, RZ, UR7, PT, P1 ;  /* 0x00000007ff007c0c */ /* 0x000fe4000bf25310 */
[C---:B------:R-:W-:Y:S02]  /*28b90*/  IADD3 R4, P4, R25.reuse, UR6, RZ ;  /* 0x0000000619047c10 */ /* 0x040fe4000ff9e0ff */
[----:B-1----:R-:W-:-:S02]  /*28ba0*/  IADD3 R2, P3, R25, UR4, RZ ;  /* 0x0000000419027c10 */ /* 0x002fc4000ff7e0ff */
[C---:B------:R-:W-:Y:S02]  /*28bb0*/  IADD3.X R5, R26.reuse, UR7, RZ, P4, !PT ;  /* 0x000000071a057c10 */ /* 0x040fe4000a7fe4ff */
[----:B------:R-:W-:Y:S02]  /*28bc0*/  IADD3.X R3, R26, UR5, RZ, P3, !PT ;  /* 0x000000051a037c10 */ /* 0x000fe40009ffe4ff */
[----:B------:R-:W-:-:S03]  /*28bd0*/  ISETP.NE.U32.AND P2, PT, RZ, UR8, PT ;  /* 0x00000008ff007c0c */ /* 0x000fc6000bf45070 */
[----:B------:R-:W5:Y:S01]  /*28be0*/  @P0 LDG.E R31, desc[UR50][R2.64] ;  /* 0x00000032021f0981 */ /* 0x000f62000c1e1900 */
[----:B------:R-:W-:-:S03]  /*28bf0*/  ISETP.NE.AND.EX P2, PT, RZ, UR9, PT, P2 ;  /* 0x00000009ff007c0c */ /* 0x000fc6000bf45320 */
[----:B------:R-:W5:Y:S01]  /*28c00*/  @P1 LDG.E R0, desc[UR50][R4.64] ;  /* 0x0000003204001981 */ /* 0x000f62000c1e1900 */
[----:B------:R-:W-:Y:S02]  /*28c10*/  ULDC UR4, c[0x0][0x288] ;  /* 0x0000a20000047ab9 */ /* 0x000fe40000000800 */
[----:B------:R-:W-:Y:S01]  /*28c20*/  MOV R32, UR4 ;  /* 0x0000000400207c02 */ /* 0x000fe20008000f00 */
[----:B------:R-:W-:Y:S02]  /*28c30*/  ULDC.64 UR4, c[0x0][0x418] ;  /* 0x0001060000047ab9 */ /* 0x000fe40000000a00 */
[----:B------:R-:W-:-:S03]  /*28c40*/  UISETP.NE.U32.AND UP0, UPT, UR4, URZ, UPT ;  /* 0x0000003f0400728c */ /* 0x000fc6000bf05070 */
[----:B------:R-:W-:Y:S01]  /*28c50*/  ULDC UR4, c[0x0][0x424] ;  /* 0x0001090000047ab9 */ /* 0x000fe20000000800 */
[----:B------:R-:W-:Y:S01]  /*28c60*/  UISETP.NE.AND.EX UP0, UPT, UR5, URZ, UPT, UP0 ;  /* 0x0000003f0500728c */ /* 0x000fe2000bf05300 */
[----:B------:R-:W-:Y:S02]  /*28c70*/  @P2 IADD3 R6, P3, R25, UR8, RZ ;  /* 0x0000000819062c10 */ /* 0x000fe4000ff7e0ff */
[----:B------:R-:W-:Y:S01]  /*28c80*/  ULDC UR5, c[0x0][0x2f0] ;  /* 0x0000bc0000057ab9 */ /* 0x000fe20000000800 */
[----:B------:R-:W-:Y:S01]  /*28c90*/  USEL UR4, UR4, 0x1, UP0 ;  /* 0x0000000104047887 */ /* 0x000fe20008000000 */
[----:B------:R-:W-:-:S03]  /*28ca0*/  @P2 IADD3.X R7, R26, UR9, RZ, P3, !PT ;  /* 0x000000091a072c10 */ /* 0x000fc60009ffe4ff */
[----:B------:R-:W-:Y:S02]  /*28cb0*/  UIMAD UR4, UR4, UR5, URZ ;  /* 0x00000005040472a4 */ /* 0x000fe4000f8e023f */
[----:B------:R0:W5:Y:S01]  /*28cc0*/  @P2 LDG.E R32, desc[UR50][R6.64] ;  /* 0x0000003206202981 */ /* 0x000162000c1e1900 */
        /* <DEDUP_REMOVED lines=9> */
.L_x_2915:
[----:B------:R-:W-:Y:S01]  /*28d60*/  ULDC.64 UR4, c[0x0][0xa20] ;  /* 0x0002880000047ab9 */ /* 0x000fe20000000a00 */
[C---:B------:R-:W-:Y:S01]  /*28d70*/  LOP3.LUT R7, R18.reuse, 0xff000000, RZ, 0xc0, !PT ;  /* 0xff00000012077812 */ /* 0x040fe200078ec0ff */
[----:B------:R-:W-:Y:S01]  /*28d80*/  IMAD.MOV.U32 R34, RZ, RZ, R24 ;  /* 0x000000ffff227224 */ /* 0x000fe200078e0018 */
[----:B------:R-:W-:Y:S02]  /*28d90*/  ISETP.NE.U32.AND P0, PT, RZ, UR4, PT ;  /* 0x00000004ff007c0c */ /* 0x000fe4000bf05070 */
[----:B------:R-:W-:Y:S02]  /*28da0*/  SHF.R.U32.HI R7, RZ, 0x8, R7 ;  /* 0x00000008ff077819 */ /* 0x000fe40000011607 */
[----:B------:R-:W-:Y:S02]  /*28db0*/  ISETP.NE.AND.EX P0, PT, RZ, UR5, PT, P0 ;  /* 0x00000005ff007c0c */ /* 0x000fe4000bf05300 */
[C---:B------:R-:W-:Y:S02]  /*28dc0*/  LOP3.LUT R2, R18.reuse, 0xff0000, RZ, 0xc0, !PT ;  /* 0x00ff000012027812 */ /* 0x040fe400078ec0ff */
[----:B------:R-:W-:-:S02]  /*28dd0*/  LOP3.LUT R18, R18, 0xffff, RZ, 0xc0, !PT ;  /* 0x0000ffff12127812 */ /* 0x000fc400078ec0ff */
[----:B------:R-:W-:-:S07]  /*28de0*/  LEA.HI R7, R2, R7, RZ, 0x10 ;  /* 0x0000000702077211 */ /* 0x000fce00078f80ff */
[----:B------:R-:W-:Y:S05]  /*28df0*/  @!P0 BRA `(.L_x_2916) ;  /* 0x0000000000108947 */ /* 0x000fea0003800000 */
[----:B------:R-:W-:-:S04]  /*28e00*/  IADD3 R2, P0, R25, UR4, RZ ;  /* 0x0000000419027c10 */ /* 0x000fc8000ff1e0ff */
[----:B------:R-:W-:-:S05]  /*28e10*/  IADD3.X R3, R26, UR5, RZ, P0, !PT ;  /* 0x000000051a037c10 */ /* 0x000fca00087fe4ff */
[----:B------:R1:W5:Y:S01]  /*28e20*/  LDG.E R8, desc[UR50][R2.64] ;  /* 0x0000003202087981 */ /* 0x000362000c1e1900 */
[----:B------:R-:W-:Y:S05]  /*28e30*/  BRA `(.L_x_2917) ;  /* 0x0000000000247947 */ /* 0x000fea0003800000 */
.L_x_2916:
        /* <DEDUP_REMOVED lines=9> */
.L_x_2917:
[----:B-1----:R-:W2:Y:S01]  /*28ed0*/  @P1 LDG.E R2, desc[UR50][R4.64] ;  /* 0x0000003204021981 */ /* 0x002ea2000c1e1900 */
[----:B------:R-:W1:Y:S03]  /*28ee0*/  LDC R3, c[0x0][0x448] ;  /* 0x00011200ff037b82 */ /* 0x000e660000000800 */
[----:B------:R3:W2:Y:S01]  /*28ef0*/  @P1 LDG.E R4, desc[UR50][R4.64+0x4] ;  /* 0x0000043204041981 */ /* 0x0006a2000c1e1900 */
[----:B------:R-:W-:Y:S01]  /*28f00*/  BSSY B0, `(.L_x_2918) ;  /* 0x0000037000007945 */ /* 0x000fe20003800000 */
[----:B------:R-:W-:Y:S02]  /*28f10*/  LOP3.LUT R30, R7, 0xff, RZ, 0xc0, !PT ;  /* 0x000000ff071e7812 */ /* 0x000fe400078ec0ff */
[----:B-1----:R-:W-:-:S13]  /*28f20*/  ISETP.NE.AND P0, PT, R3, 0x1, PT ;  /* 0x000000010300780c */ /* 0x002fda0003f05270 */
[----:B------:R-:W1:Y:S08]  /*28f30*/  @P0 LDC R3, c[0x0][0x44c] ;  /* 0x00011300ff030b82 */ /* 0x000e700000000800 */
[----:B---3--:R-:W3:Y:S01]  /*28f40*/  @P0 LDC R5, c[0x0][0x450] ;  /* 0x00011400ff050b82 */ /* 0x008ee20000000800 */
[----:B--2---:R-:W-:Y:S01]  /*28f50*/  @P1 IADD3 R6, -R2, R4, RZ ;  /* 0x0000000402061210 */ /* 0x004fe20007ffe1ff */
[----:B------:R-:W-:Y:S01]  /*28f60*/  IMAD.SHL.U32 R2, R17, 0x80, RZ ;  /* 0x0000008011027824 */ /* 0x000fe200078e00ff */
[----:B------:R-:W-:-:S03]  /*28f70*/  SHF.R.U32.HI R4, RZ, 0x10, R7 ;  /* 0x00000010ff047819 */ /* 0x000fc60000011607 */
[----:B------:R-:W-:-:S04]  /*28f80*/  VIADD R2, R2, 0x7f ;  /* 0x0000007f02027836 */ /* 0x000fc80000000000 */
[----:B-1----:R-:W-:-:S05]  /*28f90*/  @P0 IMAD.HI.U32 R3, R2, R3, RZ ;  /* 0x0000000302030227 */ /* 0x002fca00078e00ff */
[----:B---3--:R-:W-:Y:S01]  /*28fa0*/  @P0 SHF.R.U32.HI R2, RZ, R5, R3 ;  /* 0x00000005ff020219 */ /* 0x008fe20000011603 */
[----:B-----5:R-:W-:-:S04]  /*28fb0*/  IMAD.IADD R5, R8, 0x1, -R9 ;  /* 0x0000000108057824 */ /* 0x020fc800078e0a09 */
[----:B------:R-:W-:-:S04]  /*28fc0*/  IMAD.IADD R27, R5, 0x1, R6 ;  /* 0x00000001051b7824 */ /* 0x000fc800078e0206 */
[C---:B------:R-:W-:Y:S01]  /*28fd0*/  VIADD R3, R27.reuse, 0x9f ;  /* 0x0000009f1b037836 */ /* 0x040fe20000000000 */
[----:B------:R-:W-:-:S03]  /*28fe0*/  IADD3 R20, R27, 0xa0, -R32 ;  /* 0x000000a01b147810 */ /* 0x000fc60007ffe820 */
[----:B------:R-:W-:Y:S01]  /*28ff0*/  IMAD.HI R3, R3, 0x66666667, RZ ;  /* 0x6666666703037827 */ /* 0x000fe200078e02ff */
[----:B------:R-:W-:-:S04]  /*29000*/  IADD3 R2, R20, R2, RZ ;  /* 0x0000000214027210 */ /* 0x000fc80007ffe0ff */
[----:B------:R-:W-:Y:S01]  /*29010*/  SHF.R.U32.HI R21, RZ, 0x1f, R3 ;  /* 0x0000001fff157819 */ /* 0x000fe20000011603 */
[----:B------:R-:W-:-:S03]  /*29020*/  IMAD.HI R2, R2, 0x66666667, RZ ;  /* 0x6666666702027827 */ /* 0x000fc600078e02ff */
[----:B------:R-:W-:Y:S02]  /*29030*/  LEA.HI.SX32 R21, R3, R21, 0x1a ;  /* 0x0000001503157211 */ /* 0x000fe400078fd2ff */
[----:B------:R-:W-:-:S04]  /*29040*/  SHF.R.U32.HI R8, RZ, 0x1f, R2 ;  /* 0x0000001fff087819 */ /* 0x000fc80000011602 */
[----:B------:R-:W-:Y:S01]  /*29050*/  LEA.HI.SX32 R8, R2, R8, 0x1a ;  /* 0x0000000802087211 */ /* 0x000fe200078fd2ff */
[----:B------:R-:W-:-:S03]  /*29060*/  IMAD.MOV.U32 R2, RZ, RZ, RZ ;  /* 0x000000ffff027224 */ /* 0x000fc600078e00ff */
[----:B------:R-:W-:-:S04]  /*29070*/  VIMNMX R8, R21, R8, PT ;  /* 0x0000000815087248 */ /* 0x000fc80003fe0100 */
[----:B------:R-:W-:-:S13]  /*29080*/  ISETP.GE.AND P0, PT, R8, 0x1, PT ;  /* 0x000000010800780c */ /* 0x000fda0003f06270 */
[----:B------:R-:W-:Y:S05]  /*29090*/  @!P0 BRA `(.L_x_2919) ;  /* 0x0000000000748947 */ /* 0x000fea0003800000 */
[----:B------:R-:W-:Y:S01]  /*290a0*/  ISETP.NE.AND P0, PT, R4, RZ, PT ;  /* 0x000000ff0400720c */ /* 0x000fe20003f05270 */
[----:B------:R-:W-:-:S03]  /*290b0*/  ULDC UR4, c[0x0][0x9f0] ;  /* 0x00027c0000047ab9 */ /* 0x000fc60000000800 */
[----:B------:R-:W-:-:S04]  /*290c0*/  SEL R7, R4, UR4, P0 ;  /* 0x0000000404077c07 */ /* 0x000fc80008000000 */
[----:B0-----:R-:W-:Y:S02]  /*290d0*/  IABS R9, R7 ;  /* 0x0000000700097213 */ /* 0x001fe40000000000 */
        /* <DEDUP_REMOVED lines=13> */
[----:B------:R-:W-:-:S05]  /*291b0*/  IMAD.MOV R2, RZ, RZ, -R2 ;  /* 0x000000ffff027224 */ /* 0x000fca00078e0a02 */
[----:B------:R-:W-:Y:S01]  /*291c0*/  MOV R10, R2 ;  /* 0x00000002000a7202 */ /* 0x000fe20000000f00 */
        /* <DEDUP_REMOVED lines=10> */
.L_x_2919:
[----:B------:R-:W-:Y:S05]  /*29270*/  BSYNC B0 ;  /* 0x0000000000007941 */ /* 0x000fea0003800000 */
.L_x_2918:
        /* <DEDUP_REMOVED lines=12> */
[----:B------:R-:W-:Y:S02]  /*29340*/  @P0 SHF.R.U32.HI R6, RZ, 0x1f, R2 ;  /* 0x0000001fff060819 */ /* 0x000fe40000011602 */
[-C--:B------:R-:W-:Y:S02]  /*29350*/  MOV R5, R3.reuse ;  /* 0x0000000300057202 */ /* 0x080fe40000000f00 */
[----:B------:R-:W-:Y:S02]  /*29360*/  @P0 LEA.HI.SX32 R5, R2, R6, 0x1a ;  /* 0x0000000602050211 */ /* 0x000fe400078fd2ff */
[----:B------:R-:W-:Y:S02]  /*29370*/  PLOP3.LUT P0, PT, PT, PT, PT, 0x80, 0x0 ;  /* 0x000000000000781c */ /* 0x000fe40003f0f070 */
[----:B------:R-:W-:-:S13]  /*29380*/  ISETP.GT.AND P2, PT, R5, R3, PT ;  /* 0x000000030500720c */ /* 0x000fda0003f44270 */
[----:B------:R-:W-:Y:S05]  /*29390*/  @!P2 BRA `(.L_x_2921) ;  /* 0x000000100008a947 */ /* 0x000fea0003800000 */
[----:B------:R-:W-:Y:S01]  /*293a0*/  UMOV UR4, 0xffffffff ;  /* 0xffffffff00047882 */ /* 0x000fe20000000000 */
[----:B------:R-:W-:Y:S02]  /*293b0*/  SEL R2, R34, RZ, !P1 ;  /* 0x000000ff22027207 */ /* 0x000fe40004800000 */
[----:B------:R-:W-:Y:S05]  /*293c0*/  BRA.DIV UR4, `(.L_x_2922) ;  /* 0x000000a604987947 */ /* 0x000fea000b800000 */
[----:B------:R-:W1:Y:S02]  /*293d0*/  S2R R6, SR_TID.X ;  /* 0x0000000000067919 */ /* 0x000e640000002100 */
[----:B-1----:R-:W-:-:S04]  /*293e0*/  SHF.R.U32.HI R6, RZ, 0x5, R6 ;  /* 0x00000005ff067819 */ /* 0x002fc80000011606 */
[----:B------:R-:W-:-:S05]  /*293f0*/  LOP3.LUT R6, R6, 0x3, RZ, 0xc0, !PT ;  /* 0x0000000306067812 */ /* 0x000fca00078ec0ff */
[----:B------:R1:W2:Y:S02]  /*29400*/  SHFL.IDX PT, R14, R6, RZ, 0x1f ;  /* 0x00001fff060e7589 */ /* 0x0002a400000e0000 */
.L_x_3199:
[----:B--2---:R-:W-:Y:S02]  /*29410*/  ISETP.NE.AND P0, PT, R14, RZ, PT ;  /* 0x000000ff0e00720c */ /* 0x004fe40003f05270 */
[----:B------:R-:W-:-:S11]  /*29420*/  PLOP3.LUT P6, PT, PT, PT, PT, 0x8, 0x0 ;  /* 0x000000000000781c */ /* 0x000fd60003fce170 */
[----:B------:R-:W-:Y:S05]  /*29430*/  @P0 BRA `(.L_x_2923) ;  /* 0x00000000000c0947 */ /* 0x000fea0003800000 */
[----:B------:R-:W-:-:S03]  /*29440*/  UMOV UR4, 0xffffffff ;  /* 0xffffffff00047882 */ /* 0x000fc60000000000 */
[----:B------:R-:W-:Y:S05]  /*29450*/  BRA.DIV UR4, `(.L_x_2924) ;  /* 0x000000a604a87947 */ /* 0x000fea000b800000 */
[----:B------:R-:W-:-:S13]  /*29460*/  ELECT P6, URZ, PT ;  /* 0x00000000003f782f */ /* 0x000fda00038c0000 */
.L_x_2923:
[----:B-1----:R-:W2:Y:S01]  /*29470*/  LDL R6, [R1+0x3c] ;  /* 0x00003c0001067983 */ /* 0x002ea20000100800 */
[----:B------:R-:W-:Y:S01]  /*29480*/  BSSY B1, `(.L_x_2925) ;  /* 0x0000008000017945 */ /* 0x000fe20003800000 */
[----:B--2---:R-:W-:-:S05]  /*29490*/  VIADD R6, R6, 0x1 ;  /* 0x0000000106067836 */ /* 0x004fca0000000000 */
[----:B------:R-:W-:-:S04]  /*294a0*/  LEA.HI R7, R6, R6, RZ, 0x1 ;  /* 0x0000000606077211 */ /* 0x000fc800078f08ff */
[----:B------:R-:W-:-:S05]  /*294b0*/  LOP3.LUT R7, R7, 0xfffffffe, RZ, 0xc0, !PT ;  /* 0xfffffffe07077812 */ /* 0x000fca00078ec0ff */
[----:B------:R-:W-:-:S05]  /*294c0*/  IMAD.IADD R6, R6, 0x1, -R7 ;  /* 0x0000000106067824 */ /* 0x000fca00078e0a07 */
[----:B------:R-:W-:-:S04]  /*294d0*/  SHF.L.U32 R6, R6, 0x1f, RZ ;  /* 0x0000001f06067819 */ /* 0x000fc800000006ff */
[----:B------:R-:W1:Y:S02]  /*294e0*/  SYNCS.PHASECHK.TRANS64.TRYWAIT P0, [R23+URZ+0x29820], R6 ;  /* 0x02982006170075a7 */ /* 0x000e64000800017f */
[----:B-1----:R-:W-:Y:S05]  /*294f0*/  @!P0 BRA `(.L_x_2926) ;  /* 0x000000a400a08947 */ /* 0x002fea0003800000 */
.L_x_3202:
[----:B------:R-:W-:Y:S05]  /*29500*/  BSYNC B1 ;  /* 0x0000000000017941 */ /* 0x000fea0003800000 */
.L_x_2925:
[----:B------:R-:W-:Y:S04]  /*29510*/  BSSY B1, `(.L_x_2927) ;  /* 0x000006c000017945 */ /* 0x000fe80003800000 */
[----:B------:R-:W-:Y:S05]  /*29520*/  @!P6 BRA `(.L_x_2928) ;  /* 0x0000000400a8e947 */ /* 0x000fea0003800000 */
[----:B0-----:R-:W-:Y:S01]  /*29530*/  IMAD R9, R29, 0x8, R23 ;  /* 0x000000081d097824 */ /* 0x001fe200078e0217 */
[----:B------:R-:W-:Y:S01]  /*29540*/  SHF.L.U32 R11, R36, 0x1f, RZ ;  /* 0x0000001f240b7819 */ /* 0x000fe200000006ff */
[----:B------:R-:W0:Y:S01]  /*29550*/  S2R R7, SR_TID.X ;  /* 0x0000000000077919 */ /* 0x000e220000002100 */
[----:B------:R-:W-:Y:S02]  /*29560*/  BSSY B2, `(.L_x_2929) ;  /* 0x0000005000027945 */ /* 0x000fe40003800000 */
[----:B------:R-:W2:Y:S01]  /*29570*/  SYNCS.PHASECHK.TRANS64.TRYWAIT P0, [R9+URZ+0x298a0], R11 ;  /* 0x0298a00b090075a7 */ /* 0x000ea2000800017f */
[----:B0-----:R-:W-:-:S04]  /*29580*/  LOP3.LUT R7, R7, 0x7f, RZ, 0xc0, !PT ;  /* 0x0000007f07077812 */ /* 0x001fc800078ec0ff */
[----:B------:R-:W-:Y:S01]  /*29590*/  ISETP.NE.AND P1, PT, R7, RZ, PT ;  /* 0x000000ff0700720c */ /* 0x000fe20003f25270 */
[----:B--2---:R-:W-:-:S12]  /*295a0*/  @!P0 BRA `(.L_x_2930) ;  /* 0x000000a400888947 */ /* 0x004fd80003800000 */
.L_x_3203:
[----:B------:R-:W-:Y:S05]  /*295b0*/  BSYNC B2 ;  /* 0x0000000000027941 */ /* 0x000fea0003800000 */
.L_x_2929:
[----:B------:R-:W-:Y:S04]  /*295c0*/  BSSY B2, `(.L_x_2931) ;  /* 0x0000009000027945 */ /* 0x000fe80003800000 */
[----:B------:R-:W-:Y:S05]  /*295d0*/  @P1 BRA `(.L_x_2932) ;  /* 0x00000000001c1947 */ /* 0x000fea0003800000 */
[----:B-1----:R-:W1:Y:S02]  /*295e0*/  S2R R6, SR_TID.X ;  /* 0x0000000000067919 */ /* 0x002e640000002100 */
[----:B-1----:R-:W-:Y:S01]  /*295f0*/  LOP3.LUT R7, R6, 0x1f, RZ, 0xc0, !PT ;  /* 0x0000001f06077812 */ /* 0x002fe200078ec0ff */
[----:B------:R-:W-:-:S03]  /*29600*/  IMAD.MOV.U32 R6, RZ, RZ, 0x7800 ;  /* 0x00007800ff067424 */ /* 0x000fc600078e00ff */
[----:B------:R-:W-:Y:S01]  /*29610*/  ISETP.NE.AND P0, PT, R7, RZ, PT ;  /* 0x000000ff0700720c */ /* 0x000fe20003f05270 */
[----:B------:R2:W-:-:S12]  /*29620*/  SYNCS.ARRIVE.TRANS64 RZ, [R9+URZ+0x29890], R6 ;  /* 0x0298900609ff79a7 */ /* 0x0005d8000800003f */
[----:B--2---:R-:W-:Y:S05]  /*29630*/  @!P0 BRA `(.L_x_2932) ;  /* 0x0000000000048947 */ /* 0x004fea0003800000 */
[----:B------:R-:W-:Y:S01]  /*29640*/  BPT.TRAP 0x1 ;  /* 0x000000040000795c */ /* 0x000fe20000300000 */
.L_x_2932:
[----:B------:R-:W-:Y:S05]  /*29650*/  BSYNC B2 ;  /* 0x0000000000027941 */ /* 0x000fea0003800000 */
.L_x_2931:
[----:B------:R-:W-:Y:S01]  /*29660*/  IMAD.MOV.U32 R12, RZ, RZ, RZ ;  /* 0x000000ffff0c7224 */ /* 0x000fe200078e00ff */
[----:B------:R-:W-:Y:S01]  /*29670*/  UIADD3 UR4, UP0, UR40, 0x570, URZ ;  /* 0x0000057028047890 */ /* 0x000fe2000ff1e03f */
[----:B------:R-:W-:Y:S01]  /*29680*/  IMAD R7, R5, 0xa0, R0 ;  /* 0x000000a005077824 */ /* 0x000fe200078e0200 */
[----:B------:R-:W-:Y:S01]  /*29690*/  PLOP3.LUT P0, PT, PT, PT, PT, 0x80, 0x0 ;  /* 0x000000000000781c */ /* 0x000fe20003f0f070 */
[----:B------:R-:W-:Y:S01]  /*296a0*/  IMAD R8, R29, 0x7800, R23 ;  /* 0x000078001d087824 */ /* 0x000fe200078e0217 */
[----:B------:R-:W-:Y:S01]  /*296b0*/  R2UR UR10, R12 ;  /* 0x000000000c0a72ca */ /* 0x000fe200000e0000 */
[----:B-1----:R-:W-:Y:S01]  /*296c0*/  VIADD R6, R9, 0x29890 ;  /* 0x0002989009067836 */ /* 0x002fe20000000000 */
[----:B------:R-:W-:Y:S01]  /*296d0*/  IADD3 R7, R7, -0xa0, RZ ;  /* 0xffffff6007077810 */ /* 0x000fe20007ffe0ff */
[----:B------:R-:W-:Y:S01]  /*296e0*/  VIADD R10, R8, 0x1a400 ;  /* 0x0001a400080a7836 */ /* 0x000fe20000000000 */
[----:B------:R-:W-:Y:S01]  /*296f0*/  UIADD3.X UR5, URZ, UR41, URZ, UP0, !UPT ;  /* 0x000000293f057290 */ /* 0x000fe200087fe43f */
[----:B------:R-:W-:Y:S01]  /*29700*/  UMOV UR6, 0x0 ;  /* 0x0000000000067882 */ /* 0x000fe20000000000 */
[----:B------:R-:W-:-:S10]  /*29710*/  UMOV UR7, 0x12f00000 ;  /* 0x12f0000000077882 */ /* 0x000fd40000000000 */
.L_x_2933:
        /* <DEDUP_REMOVED lines=10> */
[----:B------:R-:W-:Y:S01]  /*297c0*/  PLOP3.LUT P0, PT, PT, PT, PT, 0x80, 0x0 ;  /* 0x000000000000781c */ /* 0x000fe20003f0f070 */
[----:B------:R-:W-:Y:S01]  /*297d0*/  VIADD R10, R8, 0x1cc00 ;  /* 0x0001cc00080a7836 */ /* 0x000fe20000000000 */
[----:B------:R-:W-:Y:S01]  /*297e0*/  UMOV UR6, 0x0 ;  /* 0x0000000000067882 */ /* 0x000fe20000000000 */
[----:B------:R-:W-:Y:S01]  /*297f0*/  UMOV UR7, 0x12f00000 ;  /* 0x12f0000000077882 */ /* 0x000fe20000000000 */
[----:B------:R-:W-:-:S09]  /*29800*/  UMOV UR10, 0x40 ;  /* 0x00000040000a7882 */ /* 0x000fd20000000000 */
.L_x_2934:
        /* <DEDUP_REMOVED lines=15> */
.L_x_2935:
        /* <DEDUP_REMOVED lines=10> */
[----:B------:R-:W1:Y:S01]  /*299a0*/  SYNCS.PHASECHK.TRANS64.TRYWAIT P0, [R9+URZ+0x298c0], R11 ;  /* 0x0298c00b090075a7 */ /* 0x000e62000800017f */
[----:B------:R-:W-:Y:S04]  /*299b0*/  BSSY B2, `(.L_x_2936) ;  /* 0x0000002000027945 */ /* 0x000fe80003800000 */
[----:B-1----:R-:W-:Y:S05]  /*299c0*/  @!P0 BRA `(.L_x_2937) ;  /* 0x000000a000948947 */ /* 0x002fea0003800000 */
.L_x_3204:
[----:B------:R-:W-:Y:S05]  /*299d0*/  BSYNC B2 ;  /* 0x0000000000027941 */ /* 0x000fea0003800000 */
.L_x_2936:
        /* <DEDUP_REMOVED lines=11> */
.L_x_2939:
[----:B------:R-:W-:Y:S05]  /*29a90*/  BSYNC B2 ;  /* 0x0000000000027941 */ /* 0x000fea0003800000 */
.L_x_2938:
        /* <DEDUP_REMOVED lines=9> */
.L_x_2940:
        /* <DEDUP_REMOVED lines=9> */
[----:B--2---:R-:W-:Y:S05]  /*29bc0*/  @P0 BRA.U.ANY `(.L_x_2940) ;  /* 0xfffffffd00d80947 */ /* 0x004fea000393ffff */
.L_x_2928:
[----:B------:R-:W-:Y:S05]  /*29bd0*/  BSYNC B1 ;  /* 0x0000000000017941 */ /* 0x000fea0003800000 */
.L_x_2927:
        /* <DEDUP_REMOVED lines=9> */
.L_x_2955:
[----:B------:R-:W-:Y:S05]  /*29c70*/  YIELD ;  /* 0x0000000000007946 */ /* 0x000fea0003800000 */
[----:B------:R-:W-:Y:S04]  /*29c80*/  BSSY B1, `(.L_x_2941) ;  /* 0x000006b000017945 */ /* 0x000fe80003800000 */
[----:B------:R-:W-:Y:S05]  /*29c90*/  @!P6 BRA `(.L_x_2942) ;  /* 0x0000000400a4e947 */ /* 0x000fea0003800000 */
[----:B0-----:R-:W-:Y:S01]  /*29ca0*/  LEA R9, R29, R23, 0x3 ;  /* 0x000000171d097211 */ /* 0x001fe200078e18ff */
[----:B------:R-:W0:Y:S01]  /*29cb0*/  S2R R5, SR_TID.X ;  /* 0x0000000000057919 */ /* 0x000e220000002100 */
[----:B------:R-:W-:Y:S01]  /*29cc0*/  SHF.L.U32 R8, R36, 0x1f, RZ ;  /* 0x0000001f24087819 */ /* 0x000fe200000006ff */
[----:B------:R-:W-:Y:S03]  /*29cd0*/  BSSY B2, `(.L_x_2943) ;  /* 0x0000005000027945 */ /* 0x000fe60003800000 */
[----:B------:R-:W2:Y:S01]  /*29ce0*/  SYNCS.PHASECHK.TRANS64.TRYWAIT P1, [R9+URZ+0x298a0], R8 ;  /* 0x0298a008090075a7 */ /* 0x000ea2000802017f */
[----:B0-----:R-:W-:-:S04]  /*29cf0*/  LOP3.LUT R5, R5, 0x7f, RZ, 0xc0, !PT ;  /* 0x0000007f05057812 */ /* 0x001fc800078ec0ff */
[----:B------:R-:W-:Y:S01]  /*29d00*/  ISETP.NE.AND P2, PT, R5, RZ, PT ;  /* 0x000000ff0500720c */ /* 0x000fe20003f45270 */
[----:B--2---:R-:W-:-:S12]  /*29d10*/  @!P1 BRA `(.L_x_2944) ;  /* 0x0000009c00d49947 */ /* 0x004fd80003800000 */
.L_x_3205:
[----:B------:R-:W-:Y:S05]  /*29d20*/  BSYNC B2 ;  /* 0x0000000000027941 */ /* 0x000fea0003800000 */
.L_x_2943:
[----:B------:R-:W-:Y:S04]  /*29d30*/  BSSY B2, `(.L_x_2945) ;  /* 0x0000009000027945 */ /* 0x000fe80003800000 */
[----:B------:R-:W-:Y:S05]  /*29d40*/  @P2 BRA `(.L_x_2946) ;  /* 0x00000000001c2947 */ /* 0x000fea0003800000 */
[----:B------:R-:W1:Y:S02]  /*29d50*/  S2R R5, SR_TID.X ;  /* 0x0000000000057919 */ /* 0x000e640000002100 */
[----:B-1----:R-:W-:Y:S01]  /*29d60*/  LOP3.LUT R6, R5, 0x1f, RZ, 0xc0, !PT ;  /* 0x0000001f05067812 */ /* 0x002fe200078ec0ff */
[----:B------:R-:W-:-:S03]  /*29d70*/  IMAD.MOV.U32 R5, RZ, RZ, 0x7800 ;  /* 0x00007800ff057424 */ /* 0x000fc600078e00ff */
[----:B------:R-:W-:Y:S01]  /*29d80*/  ISETP.NE.AND P1, PT, R6, RZ, PT ;  /* 0x000000ff0600720c */ /* 0x000fe20003f25270 */
[----:B------:R2:W-:-:S12]  /*29d90*/  SYNCS.ARRIVE.TRANS64 RZ, [R9+URZ+0x29890], R5 ;  /* 0x0298900509ff79a7 */ /* 0x0005d8000800003f */
[----:B--2---:R-:W-:Y:S05]  /*29da0*/  @!P1 BRA `(.L_x_2946) ;  /* 0x0000000000049947 */ /* 0x004fea0003800000 */
[----:B------:R-:W-:Y:S01]  /*29db0*/  BPT.TRAP 0x1 ;  /* 0x000000040000795c */ /* 0x000fe20000300000 */
.L_x_2946:
[----:B------:R-:W-:Y:S05]  /*29dc0*/  BSYNC B2 ;  /* 0x0000000000027941 */ /* 0x000fea0003800000 */
.L_x_2945:
[----:B------:R-:W-:Y:S01]  /*29dd0*/  IMAD.MOV.U32 R12, RZ, RZ, RZ ;  /* 0x000000ffff0c7224 */ /* 0x000fe200078e00ff */
[----:B------:R-:W-:Y:S01]  /*29de0*/  UIADD3 UR4, UP0, UR40, 0x570, URZ ;  /* 0x0000057028047890 */ /* 0x000fe2000ff1e03f */
[----:B------:R-:W-:Y:S01]  /*29df0*/  IMAD R7, R29, 0x7800, R23 ;  /* 0x000078001d077824 */ /* 0x000fe200078e0217 */
[----:B------:R-:W-:Y:S01]  /*29e00*/  PLOP3.LUT P1, PT, PT, PT, PT, 0x80, 0x0 ;  /* 0x000000000000781c */ /* 0x000fe20003f2f070 */
[----:B-1----:R-:W-:Y:S01]  /*29e10*/  IMAD R6, R10, 0xa0, R0 ;  /* 0x000000a00a067824 */ /* 0x002fe200078e0200 */
[----:B------:R-:W-:Y:S01]  /*29e20*/  R2UR UR10, R12 ;  /* 0x000000000c0a72ca */ /* 0x000fe200000e0000 */
[----:B------:R-:W-:Y:S01]  /*29e30*/  VIADD R5, R9, 0x29890 ;  /* 0x0002989009057836 */ /* 0x000fe20000000000 */
[----:B------:R-:W-:Y:S01]  /*29e40*/  UIADD3.X UR5, URZ, UR41, URZ, UP0, !UPT ;  /* 0x000000293f057290 */ /* 0x000fe200087fe43f */
[----:B------:R-:W-:Y:S01]  /*29e50*/  VIADD R11, R7, 0x1a400 ;  /* 0x0001a400070b7836 */ /* 0x000fe20000000000 */
[----:B------:R-:W-:Y:S01]  /*29e60*/  UMOV UR6, 0x0 ;  /* 0x0000000000067882 */ /* 0x000fe20000000000 */
[----:B------:R-:W-:-:S10]  /*29e70*/  UMOV UR7, 0x12f00000 ;  /* 0x12f0000000077882 */ /* 0x000fd40000000000 */
.L_x_2947:
        /* <DEDUP_REMOVED lines=15> */
.L_x_2948:
        /* <DEDUP_REMOVED lines=11> */
[----:B------:R-:W-:Y:S01]  /*2a020*/  UMOV UR6, 0x0 ;  /* 0x0000000000067882 */ /* 0x000fe20000000000 */
[----:B------:R-:W-:Y:S01]  /*2a030*/  IADD3 R7, R7, 0x1f400, RZ ;  /* 0x0001f40007077810 */ /* 0x000fe20007ffe0ff */
[----:B------:R-:W-:Y:S01]  /*2a040*/  UMOV UR7, 0x12f00000 ;  /* 0x12f0000000077882 */ /* 0x000fe20000000000 */
[----:B------:R-:W-:-:S09]  /*2a050*/  UMOV UR10, 0x80 ;  /* 0x00000080000a7882 */ /* 0x000fd20000000000 */
.L_x_2949:
        /* <DEDUP_REMOVED lines=13> */
.L_x_3206:
[----:B------:R-:W-:Y:S05]  /*2a130*/  BSYNC B2 ;  /* 0x0000000000027941 */ /* 0x000fea0003800000 */
.L_x_2950:
        /* <DEDUP_REMOVED lines=11> */
.L_x_2953:
[----:B------:R-:W-:Y:S05]  /*2a1f0*/  BSYNC B2 ;  /* 0x0000000000027941 */ /* 0x000fea0003800000 */
.L_x_2952:
        /* <DEDUP_REMOVED lines=9> */
.L_x_2954:
        /* <DEDUP_REMOVED lines=10> */
.L_x_2942:
[----:B------:R-:W-:Y:S05]  /*2a330*/  BSYNC B1 ;  /* 0x0000000000017941 */ /* 0x000fea0003800000 */
.L_x_2941:
[C---:B------:R-:W-:Y:S01]  /*2a340*/  ISETP.GT.AND P2, PT, R10.reuse, R3, PT ;  /* 0x000000030a00720c */ /* 0x040fe20003f44270 */
[----:B------:R-:W-:Y:S01]  /*2a350*/  VIADD R10, R10, 0xffffffff ;  /* 0xffffffff0a0a7836 */ /* 0x000fe20000000000 */
[----:B------:R-:W-:-:S04]  /*2a360*/  IADD3 R29, R29, 0x1, RZ ;  /* 0x000000011d1d7810 */ /* 0x000fc80007ffe0ff */
[----:B------:R-:W-:-:S04]  /*2a370*/  ISETP.NE.AND P1, PT, R29, 0x2, PT ;  /* 0x000000021d00780c */ /* 0x000fc80003f25270 */
[----:B------:R-:W-:Y:S02]  /*2a380*/  SEL R5, RZ, 0x1, P1 ;  /* 0x00000001ff057807 */ /* 0x000fe40000800000 */
[----:B------:R-:W-:Y:S02]  /*2a390*/  SEL R29, R29, RZ, P1 ;  /* 0x000000ff1d1d7207 */ /* 0x000fe40000800000 */
[----:B------:R-:W-:Y:S01]  /*2a3a0*/  LOP3.LUT R36, R36, R5, RZ, 0x3c, !PT ;  /* 0x0000000524247212 */ /* 0x000fe200078e3cff */
[----:B------:R-:W-:Y:S06]  /*2a3b0*/  @P2 BRA `(.L_x_2955) ;  /* 0xfffffff8002c2947 */ /* 0x000fec000383ffff */
.L_x_2921:
[----:B------:R-:W-:Y:S05]  /*2a3c0*/  BSYNC B0 ;  /* 0x0000000000007941 */ /* 0x000fea0003800000 */
.L_x_2920:
[----:B------:R-:W2:Y:S01]  /*2a3d0*/  LDC R0, c[0x0][0x448] ;  /* 0x00011200ff007b82 */ /* 0x000ea20000000800 */
[----:B------:R-:W-:Y:S01]  /*2a3e0*/  LEA R2, R17, 0x7f, 0x7 ;  /* 0x0000007f11027811 */ /* 0x000fe200078e38ff */
[----:B------:R-:W-:Y:S06]  /*2a3f0*/  @!P0 WARPSYNC.ALL ;  /* 0x0000000000008948 */ /* 0x000fec0003800000 */
[----:B------:R-:W-:Y:S01]  /*2a400*/  @!P0 BAR.SYNC.DEFER_BLOCKING 0xc, 0x180 ;  /* 0x0306000000008b1d */ /* 0x000fe20000010000 */
[----:B------:R-:W-:-:S05]  /*2a410*/  ISETP.NE.AND P2, PT, R4, RZ, PT ;  /* 0x000000ff0400720c */ /* 0x000fca0003f45270 */
[----:B------:R-:W-:Y:S08]  /*2a420*/  BSSY B0, `(.L_x_2956) ;  /* 0x0000029000007945 */ /* 0x000ff00003800000 */
[----:B------:R-:W3:Y:S01]  /*2a430*/  @!P2 LDC R4, c[0x0][0x9f0] ;  /* 0x00027c00ff04ab82 */ /* 0x000ee20000000800 */
[----:B--2---:R-:W-:-:S13]  /*2a440*/  ISETP.NE.AND P1, PT, R0, 0x1, PT ;  /* 0x000000010000780c */ /* 0x004fda0003f25270 */
[----:B------:R-:W2:Y:S08]  /*2a450*/  @P1 LDC R0, c[0x0][0x44c] ;  /* 0x00011300ff001b82 */ /* 0x000eb00000000800 */
[----:B------:R-:W4:Y:S01]  /*2a460*/  @P1 LDC R3, c[0x0][0x450] ;  /* 0x00011400ff031b82 */ /* 0x000f220000000800 */
[----:B--2---:R-:W-:-:S05]  /*2a470*/  @P1 IMAD.HI.U32 R0, R2, R0, RZ ;  /* 0x0000000002001227 */ /* 0x004fca00078e00ff */
[----:B----4-:R-:W-:-:S05]  /*2a480*/  @P1 SHF.R.U32.HI R2, RZ, R3, R0 ;  /* 0x00000003ff021219 */ /* 0x010fca0000011600 */
[----:B------:R-:W-:-:S04]  /*2a490*/  IMAD.IADD R0, R20, 0x1, R2 ;  /* 0x0000000114007824 */ /* 0x000fc800078e0202 */
[----:B------:R-:W-:-:S05]  /*2a4a0*/  IMAD.HI R0, R0, 0x66666667, RZ ;  /* 0x6666666700007827 */ /* 0x000fca00078e02ff */
[----:B------:R-:W-:-:S04]  /*2a4b0*/  SHF.R.U32.HI R2, RZ, 0x1f, R0 ;  /* 0x0000001fff027819 */ /* 0x000fc80000011600 */
[----:B------:R-:W-:Y:S01]  /*2a4c0*/  LEA.HI.SX32 R2, R0, R2, 0x1a ;  /* 0x0000000200027211 */ /* 0x000fe200078fd2ff */
[----:B------:R-:W-:-:S03]  /*2a4d0*/  IMAD.MOV.U32 R0, RZ, RZ, RZ ;  /* 0x000000ffff007224 */ /* 0x000fc600078e00ff */
[----:B------:R-:W-:-:S04]  /*2a4e0*/  VIMNMX R21, R21, R2, PT ;  /* 0x0000000215157248 */ /* 0x000fc80003fe0100 */
[----:B------:R-:W-:-:S13]  /*2a4f0*/  ISETP.GE.AND P1, PT, R21, 0x1, PT ;  /* 0x000000011500780c */ /* 0x000fda0003f26270 */
[----:B---3--:R-:W-:Y:S05]  /*2a500*/  @!P1 BRA `(.L_x_2957) ;  /* 0x0000000000689947 */ /* 0x008fea0003800000 */
[-C--:B------:R-:W-:Y:S02]  /*2a510*/  IABS R0, R4.reuse ;  /* 0x0000000400007213 */ /* 0x080fe40000000000 */
[----:B-1----:R-:W-:Y:S02]  /*2a520*/  IABS R6, R4 ;  /* 0x0000000400067213 */ /* 0x002fe40000000000 */
[----:B------:R-:W1:Y:S03]  /*2a530*/  I2F.RP R2, R0 ;  /* 0x0000000000027306 */ /* 0x000e660000209400 */
[----:B------:R-:W-:-:S05]  /*2a540*/  IMAD.MOV R6, RZ, RZ, -R6 ;  /* 0x000000ffff067224 */ /* 0x000fca00078e0a06 */
[----:B-1----:R-:W1:Y:S02]  /*2a550*/  MUFU.RCP R2, R2 ;  /* 0x0000000200027308 */ /* 0x002e640000001000 */
[----:B-1----:R-:W-:-:S06]  /*2a560*/  VIADD R2, R2, 0xffffffe ;  /* 0x0ffffffe02027836 */ /* 0x002fcc0000000000 */
[----:B------:R-:W1:Y:S02]  /*2a570*/  F2I.FTZ.U32.TRUNC.NTZ R3, R2 ;  /* 0x0000000200037305 */ /* 0x000e64000021f000 */
[----:B-1----:R-:W-:-:S04]  /*2a580*/  IMAD.MOV R2, RZ, RZ, -R3 ;  /* 0x000000ffff027224 */ /* 0x002fc800078e0a03 */
[----:B------:R-:W-:Y:S01]  /*2a590*/  IMAD R5, R2, R0, RZ ;  /* 0x0000000002057224 */ /* 0x000fe200078e02ff */
[----:B------:R-:W-:-:S05]  /*2a5a0*/  MOV R2, RZ ;  /* 0x000000ff00027202 */ /* 0x000fca0000000f00 */
        /* <DEDUP_REMOVED lines=16> */
.L_x_2957:
[----:B------:R-:W-:Y:S05]  /*2a6b0*/  BSYNC B0 ;  /* 0x0000000000007941 */ /* 0x000fea0003800000 */
.L_x_2956:
[----:B------:R-:W-:-:S05]  /*2a6c0*/  IMAD R2, R30, R0, RZ ;  /* 0x000000001e027224 */ /* 0x000fca00078e02ff */
[----:B------:R2:W-:Y:S01]  /*2a6d0*/  STL [R1+0xc], R2 ;  /* 0x00000c0201007387 */ /* 0x0005e20000100800 */
[----:B------:R-:W-:-:S04]  /*2a6e0*/  VIADDMNMX R30, R2, R0, R21, PT ;  /* 0x00000000021e7246 */ /* 0x000fc80003800115 */
[----:B------:R-:W-:-:S13]  /*2a6f0*/  ISETP.GT.AND P0, PT, R30, R2, PT ;  /* 0x000000021e00720c */ /* 0x000fda0003f04270 */
[----:B--2---:R-:W-:Y:S05]  /*2a700*/  @P0 BRA `(.L_x_2958) ;  /* 0x0000000000440947 */ /* 0x004fea0003800000 */
[----:B------:R-:W2:Y:S02]  /*2a710*/  S2R R2, SR_TID.X ;  /* 0x0000000000027919 */ /* 0x000ea40000002100 */
[----:B--2---:R-:W-:-:S04]  /*2a720*/  LOP3.LUT R2, R2, 0x7f, RZ, 0xc0, !PT ;  /* 0x0000007f02027812 */ /* 0x004fc800078ec0ff */
[----:B------:R-:W-:-:S13]  /*2a730*/  ISETP.NE.AND P0, PT, R2, RZ, PT ;  /* 0x000000ff0200720c */ /* 0x000fda0003f05270 */
[----:B------:R-:W-:Y:S05]  /*2a740*/  @P0 BRA `(.L_x_2959) ;  /* 0x0000004400a40947 */ /* 0x000fea0003800000 */
[----:B------:R-:W2:Y:S01]  /*2a750*/  S2R R5, SR_LANEID ;  /* 0x0000000000057919 */ /* 0x000ea20000000000 */
[----:B------:R-:W-:Y:S01]  /*2a760*/  VOTEU.ANY UR4, UPT, PT ;  /* 0x0000000000047886 */ /* 0x000fe200038e0100 */
[----:B------:R-:W3:Y:S01]  /*2a770*/  LDC.64 R2, c[0x0][0xc60] ;  /* 0x00031800ff027b82 */ /* 0x000ee20000000a00 */
[----:B------:R-:W2:Y:S02]  /*2a780*/  FLO.U32 R0, UR4 ;  /* 0x0000000400007d00 */ /* 0x000ea400080e0000 */
[----:B--2---:R-:W-:-:S06]  /*2a790*/  ISETP.EQ.U32.AND P0, PT, R0, R5, PT ;  /* 0x000000050000720c */ /* 0x004fcc0003f02070 */
[----:B------:R-:W3:Y:S07]  /*2a7a0*/  POPC R5, UR4 ;  /* 0x0000000400057d09 */ /* 0x000eee0008000000 */
[----:B---3--:R-:W2:Y:S01]  /*2a7b0*/  @P0 ATOMG.E.ADD.STRONG.GPU PT, R3, desc[UR50][R2.64], R5 ;  /* 0x00000005020309a8 */ /* 0x008ea200081ee1f2 */
[----:B------:R-:W3:Y:S02]  /*2a7c0*/  S2R R4, SR_LTMASK ;  /* 0x0000000000047919 */ /* 0x000ee40000003900 */
[----:B---3--:R-:W-:-:S04]  /*2a7d0*/  LOP3.LUT R4, R4, UR4, RZ, 0xc0, !PT ;  /* 0x0000000404047c12 */ /* 0x008fc8000f8ec0ff */
[----:B------:R-:W3:Y:S01]  /*2a7e0*/  POPC R7, R4 ;  /* 0x0000000400077309 */ /* 0x000ee20000000000 */
[----:B--2---:R-:W3:Y:S02]  /*2a7f0*/  SHFL.IDX PT, R0, R3, R0, 0x1f ;  /* 0x00001f0003007589 */ /* 0x004ee400000e0000 */
[----:B---3--:R-:W-:Y:S01]  /*2a800*/  IADD3 R16, R0, UR38, R7 ;  /* 0x0000002600107c10 */ /* 0x008fe2000fffe007 */
[----:B------:R-:W-:Y:S06]  /*2a810*/  BRA `(.L_x_2959) ;  /* 0x0000004400707947 */ /* 0x000fec0003800000 */
.L_x_2958:
        /* <DEDUP_REMOVED lines=12> */
[----:B-1----:R-:W-:Y:S02]  /*2a8e0*/  IMAD.U32 R6, RZ, RZ, UR8 ;  /* 0x00000008ff067e24 */ /* 0x002fe4000f8e00ff */
[----:B------:R-:W-:-:S02]  /*2a8f0*/  IMAD.U32 R7, RZ, RZ, UR9 ;  /* 0x00000009ff077e24 */ /* 0x000fc4000f8e00ff */
[----:B------:R-:W-:Y:S02]  /*2a900*/  IMAD.U32 R11, RZ, RZ, UR5 ;  /* 0x00000005ff0b7e24 */ /* 0x000fe4000f8e00ff */
[----:B------:R-:W-:Y:S02]  /*2a910*/  IMAD.MOV.U32 R8, RZ, RZ, 0x70 ;  /* 0x00000070ff087424 */ /* 0x000fe400078e00ff */
[----:B------:R-:W-:Y:S02]  /*2a920*/  IMAD.MOV.U32 R12, RZ, RZ, 0x1 ;  /* 0x00000001ff0c7424 */ /* 0x000fe400078e00ff */
[----:B------:R-:W-:-:S07]  /*2a930*/  IMAD.MOV.U32 R13, RZ, RZ, RZ ;  /* 0x000000ffff0d7224 */ /* 0x000fce00078e00ff */
[----:B------:R-:W-:-:S07]  /*2a940*/  LEPC R20, `(.L_x_2961) ;  /* 0x000000001014794e */ /* 0x000fce0000000000 */
[----:B0-2---:R-:W-:Y:S05]  /*2a950*/  CALL.ABS.NOINC R2 ;  /* 0x0000000002007343 */ /* 0x005fea0003c00000 */
.L_x_2961:
[----:B------:R-:W-:Y:S05]  /*2a960*/  BSYNC B6 ;  /* 0x0000000000067941 */ /* 0x000fea0003800000 */
.L_x_2960:
        /* <DEDUP_REMOVED lines=10> */
[----:B------:R-:W-:Y:S01]  /*2aa10*/  MOV R4, UR6 ;  /* 0x0000000600047c02 */ /* 0x000fe20008000f00 */
[----:B------:R-:W-:Y:S01]  /*2aa20*/  IMAD.U32 R5, RZ, RZ, UR7 ;  /* 0x00000007ff057e24 */ /* 0x000fe2000f8e00ff */
[----:B------:R-:W2:Y:S01]  /*2aa30*/  LDC.64 R2, c[0x4][R2] ;  /* 0x0100000002027b82 */ /* 0x000ea20000000a00 */
[----:B-1----:R-:W-:Y:S01]  /*2aa40*/  IMAD.U32 R6, RZ, RZ, UR8 ;  /* 0x00000008ff067e24 */ /* 0x002fe2000f8e00ff */
[----:B------:R-:W-:Y:S01]  /*2aa50*/  MOV R8, 0x70 ;  /* 0x0000007000087802 */ /* 0x000fe20000000f00 */
[----:B------:R-:W-:Y:S02]  /*2aa60*/  IMAD.U32 R7, RZ, RZ, UR9 ;  /* 0x00000009ff077e24 */ /* 0x000fe4000f8e00ff */
[----:B------:R-:W-:-:S02]  /*2aa70*/  IMAD.U32 R10, RZ, RZ, UR4 ;  /* 0x00000004ff0a7e24 */ /* 0x000fc4000f8e00ff */
[----:B------:R-:W-:Y:S02]  /*2aa80*/  IMAD.U32 R11, RZ, RZ, UR5 ;  /* 0x00000005ff0b7e24 */ /* 0x000fe4000f8e00ff */
[----:B------:R-:W-:Y:S02]  /*2aa90*/  IMAD.MOV.U32 R12, RZ, RZ, 0x1 ;  /* 0x00000001ff0c7424 */ /* 0x000fe400078e00ff */
[----:B------:R-:W-:-:S07]  /*2aaa0*/  IMAD.MOV.U32 R13, RZ, RZ, RZ ;  /* 0x000000ffff0d7224 */ /* 0x000fce00078e00ff */
[----:B------:R-:W-:-:S07]  /*2aab0*/  LEPC R20, `(.L_x_2963) ;  /* 0x000000001014794e */ /* 0x000fce0000000000 */
[----:B0-2---:R-:W-:Y:S05]  /*2aac0*/  CALL.ABS.NOINC R2 ;  /* 0x0000000002007343 */ /* 0x005fea0003c00000 */
.L_x_2963:
[----:B------:R-:W-:Y:S05]  /*2aad0*/  BSYNC B6 ;  /* 0x0000000000067941 */ /* 0x000fea0003800000 */
.L_x_2962:
        /* <DEDUP_REMOVED lines=9> */
[----:B-1----:R-:W-:Y:S01]  /*2ab70*/  MOV R6, UR8 ;  /* 0x0000000800067c02 */ /* 0x002fe20008000f00 */
[----:B------:R-:W1:Y:S01]  /*2ab80*/  LDC.64 R2, c[0x4][R2] ;  /* 0x0100000002027b82 */ /* 0x000e620000000a00 */
        /* <DEDUP_REMOVED lines=9> */
.L_x_2965:
[----:B------:R-:W-:Y:S05]  /*2ac20*/  BSYNC B6 ;  /* 0x0000000000067941 */ /* 0x000fea0003800000 */
.L_x_2964:
        /* <DEDUP_REMOVED lines=19> */
.L_x_2967:
[----:B------:R-:W-:Y:S05]  /*2ad60*/  BSYNC B6 ;  /* 0x0000000000067941 */ /* 0x000fea0003800000 */
.L_x_2966:
        /* <DEDUP_REMOVED lines=12> */
[----:B------:R-:W-:Y:S01]  /*2ae30*/  LOP3.LUT R22, R22, 0xffffffbf, RZ, 0xc0, !PT ;  /* 0xffffffbf16167812 */ /* 0x000fe200078ec0ff */
[----:B------:R3:W2:Y:S01]  /*2ae40*/  @P0 LDG.E R34, desc[UR50][R2.64] ;  /* 0x0000003202220981 */ /* 0x0006a2000c1e1900 */
[----:B------:R-:W-:Y:S01]  /*2ae50*/  ULDC UR5, c[0x0][0x320] ;  /* 0x0000c80000057ab9 */ /* 0x000fe20000000800 */
[----:B----4-:R-:W-:-:S08]  /*2ae60*/  LOP3.LUT R21, R20, 0x7f, RZ, 0xc0, !PT ;  /* 0x0000007f14157812 */ /* 0x010fd000078ec0ff */
[----:B---3--:R-:W3:Y:S01]  /*2ae70*/  @P2 LDC R3, c[0x0][0x434] ;  /* 0x00010d00ff032b82 */ /* 0x008ee20000000800 */
[----:B------:R-:W-:Y:S01]  /*2ae80*/  IMAD.SHL.U32 R20, R20, 0x20, RZ ;  /* 0x0000002014147824 */ /* 0x000fe200078e00ff */
[----:B------:R-:W-:-:S06]  /*2ae90*/  SHF.R.U32.HI R21, RZ, 0x2, R21 ;  /* 0x00000002ff157819 */ /* 0x000fcc0000011615 */
[----:B------:R-:W4:Y:S01]  /*2aea0*/  @P2 LDC R2, c[0x0][0x438] ;  /* 0x00010e00ff022b82 */ /* 0x000f220000000800 */
[----:B------:R-:W-:-:S04]  /*2aeb0*/  LOP3.LUT R20, R21, 0x60, R20, 0xf8, !PT ;  /* 0x0000006015147812 */ /* 0x000fc800078ef814 */
[----:B0-----:R-:W-:-:S04]  /*2aec0*/  IADD3 R9, R20, R8, RZ ;  /* 0x0000000814097210 */ /* 0x001fc80007ffe0ff */
[----:B------:R-:W-:Y:S01]  /*2aed0*/  ISETP.GE.AND P1, PT, R9, R27, PT ;  /* 0x0000001b0900720c */ /* 0x000fe20003f26270 */
[----:B------:R-:W0:Y:S01]  /*2aee0*/  S2R R20, SR_TID.X ;  /* 0x0000000000147919 */ /* 0x000e220000002100 */
[----:B------:R-:W1:Y:S11]  /*2aef0*/  S2R R21, SR_TID.X ;  /* 0x0000000000157919 */ /* 0x000e760000002100 */
[----:B------:R-:W4:Y:S01]  /*2af00*/  @!P1 LDC.64 R4, c[0x0][0x418] ;  /* 0x00010600ff049b82 */ /* 0x000f220000000a00 */
[----:B0-----:R-:W-:-:S04]  /*2af10*/  LOP3.LUT R20, R20, 0x7f, RZ, 0xc0, !PT ;  /* 0x0000007f14147812 */ /* 0x001fc800078ec0ff */
[----:B------:R-:W-:Y:S01]  /*2af20*/  SHF.R.U32.HI R10, RZ, 0x2, R20 ;  /* 0x00000002ff0a7819 */ /* 0x000fe20000011614 */
[----:B-1----:R-:W-:-:S05]  /*2af30*/  IMAD.SHL.U32 R20, R21, 0x20, RZ ;  /* 0x0000002015147824 */ /* 0x002fca00078e00ff */
[----:B------:R-:W-:-:S04]  /*2af40*/  LOP3.LUT R20, R10, 0x60, R20, 0xf8, !PT ;  /* 0x000000600a147812 */ /* 0x000fc800078ef814 */
[----:B------:R-:W-:-:S04]  /*2af50*/  LOP3.LUT R20, R20, 0x80, RZ, 0xfc, !PT ;  /* 0x0000008014147812 */ /* 0x000fc800078efcff */
[----:B------:R-:W-:Y:S01]  /*2af60*/  IADD3 R8, R20, R8, RZ ;  /* 0x0000000814087210 */ /* 0x000fe20007ffe0ff */
[----:B------:R-:W-:Y:S01]  /*2af70*/  UMOV UR6, 0xffffffff ;  /* 0xffffffff00067882 */ /* 0x000fe20000000000 */
[----:B--2---:R-:W-:-:S04]  /*2af80*/  IMAD.IADD R9, R9, 0x1, R33 ;  /* 0x0000000109097824 */ /* 0x004fc800078e0221 */
[----:B---3--:R-:W-:-:S04]  /*2af90*/  @P2 IMAD.HI.U32 R3, R9, R3, RZ ;  /* 0x0000000309032227 */ /* 0x008fc800078e00ff */
[----:B------:R-:W-:Y:S01]  /*2afa0*/  IMAD.MOV.U32 R0, RZ, RZ, R9 ;  /* 0x000000ffff007224 */ /* 0x000fe200078e0009 */
[----:B----4-:R-:W-:Y:S02]  /*2afb0*/  @P2 SHF.R.U32.HI R0, RZ, R2, R3 ;  /* 0x00000002ff002219 */ /* 0x010fe40000011603 */
[----:B------:R-:W0:Y:S02]  /*2afc0*/  @!P1 LDC.64 R2, c[0x0][0x428] ;  /* 0x00010a00ff029b82 */ /* 0x000e240000000a00 */
[--C-:B------:R-:W-:Y:S01]  /*2afd0*/  @!P1 SHF.R.S32.HI R7, RZ, 0x1f, R0.reuse ;  /* 0x0000001fff079819 */ /* 0x100fe20000011400 */
[----:B------:R-:W-:Y:S01]  /*2afe0*/  @!P1 IMAD.MOV.U32 R6, RZ, RZ, R0 ;  /* 0x000000ffff069224 */ /* 0x000fe200078e0000 */
[----:B------:R-:W-:-:S03]  /*2aff0*/  SHF.R.S32.HI R14, RZ, 0x1f, R34 ;  /* 0x0000001fff0e7819 */ /* 0x000fc60000011422 */
        /* <DEDUP_REMOVED lines=11> */
[----:B0-----:R-:W-:-:S04]  /*2b0b0*/  @P2 IMAD.HI.U32 R3, R2, R3, RZ ;  /* 0x0000000302032227 */ /* 0x001fc800078e00ff */
[----:B------:R-:W-:Y:S01]  /*2b0c0*/  IMAD.MOV.U32 R6, RZ, RZ, R2 ;  /* 0x000000ffff067224 */ /* 0x000fe200078e0002 */
        /* <DEDUP_REMOVED lines=13> */
[----:B-1----:R-:W-:Y:S02]  /*2b1a0*/  @!P0 LEA R4, P2, R6, R4, 0x2 ;  /* 0x0000000406048211 */ /* 0x002fe400078410ff */
[----:B------:R-:W-:Y:S01]  /*2b1b0*/  MOV R8, UR39 ;  /* 0x0000002700087c02 */ /* 0x000fe20008000f00 */
[----:B------:R-:W-:-:S03]  /*2b1c0*/  @!P0 IMAD.IADD R0, R0, 0x1, R7 ;  /* 0x0000000100008824 */ /* 0x000fc600078e0207 */
[----:B------:R-:W-:Y:S02]  /*2b1d0*/  ISETP.NE.AND P3, PT, R8, 0x3, PT ;  /* 0x000000030800780c */ /* 0x000fe40003f65270 */
[----:B------:R-:W-:Y:S02]  /*2b1e0*/  @!P0 LEA.HI.X R5, R6, R5, R0, 0x2, P2 ;  /* 0x0000000506058211 */ /* 0x000fe400010f1400 */
[----:B------:R-:W-:-:S06]  /*2b1f0*/  CS2R R6, SRZ ;  /* 0x0000000000067805 */ /* 0x000fcc000001ff00 */
[----:B------:R1:W5:Y:S01]  /*2b200*/  @!P1 LDG.E R6, desc[UR50][R12.64] ;  /* 0x000000320c069981 */ /* 0x000362000c1e1900 */
[C---:B0-----:R-:W-:Y:S02]  /*2b210*/  IMAD.SHL.U32 R33, R14.reuse, 0x10, RZ ;  /* 0x000000100e217824 */ /* 0x041fe400078e00ff */
        /* <DEDUP_REMOVED lines=21> */
[----:B------:R-:W-:Y:S01]  /*2b370*/  @P0 LOP3.LUT R22, R22, 0x1, RZ, 0xfc, !PT ;  /* 0x0000000116160812 */ /* 0x000fe200078efcff */
[----:B-1----:R-:W-:Y:S06]  /*2b380*/  BRA.DIV UR6, `(.L_x_2968) ;  /* 0x0000008a06607947 */ /* 0x002fec000b800000 */
.L_x_3209:
[----:B------:R-:W-:Y:S01]  /*2b390*/  ISETP.GT.U32.AND P0, PT, R20, 0x9f, PT ;  /* 0x0000009f1400780c */ /* 0x000fe20003f04070 */
[----:B------:R-:W-:Y:S01]  /*2b3a0*/  VIADD R5, R30, 0xffffffff ;  /* 0xffffffff1e057836 */ /* 0x000fe20000000000 */
[----:B------:R-:W-:-:S11]  /*2b3b0*/  LOP3.LUT R22, R22, 0xffffffdf, RZ, 0xc0, !PT ;  /* 0xffffffdf16167812 */ /* 0x000fd600078ec0ff */
[----:B------:R-:W-:Y:S01]  /*2b3c0*/  @P0 LOP3.LUT R22, R22, 0x20, RZ, 0xfc, !PT ;  /* 0x0000002016160812 */ /* 0x000fe200078efcff */
[----:B------:R-:W-:Y:S06]  /*2b3d0*/  @!P3 BRA `(.L_x_2969) ;  /* 0x000000000004b947 */ /* 0x000fec0003800000 */
[----:B------:R-:W-:Y:S01]  /*2b3e0*/  BPT.TRAP 0x1 ;  /* 0x000000040000795c */ /* 0x000fe20000300000 */
.L_x_2969:
[----:B------:R-:W-:Y:S01]  /*2b3f0*/  IMAD R0, R28, 0x8, R23 ;  /* 0x000000081c007824 */ /* 0x000fe200078e0217 */
[----:B------:R-:W-:Y:S01]  /*2b400*/  SHF.L.U32 R2, R35, 0x1f, RZ ;  /* 0x0000001f23027819 */ /* 0x000fe200000006ff */
[----:B------:R-:W-:Y:S01]  /*2b410*/  BSSY B0, `(.L_x_2970) ;  /* 0x0000005000007945 */ /* 0x000fe20003800000 */
[----:B------:R-:W-:Y:S02]  /*2b420*/  SHF.R.S32.HI R33, RZ, 0x1f, R9 ;  /* 0x0000001fff217819 */ /* 0x000fe40000011409 */
[----:B------:R-:W0:Y:S01]  /*2b430*/  SYNCS.PHASECHK.TRANS64.TRYWAIT P0, [R0+URZ+0x29880], R2 ;  /* 0x02988002000075a7 */ /* 0x000e22000800017f */
[----:B------:R1:W-:Y:S02]  /*2b440*/  STL [R1+0x34], R2 ;  /* 0x0000340201007387 */ /* 0x0003e40000100800 */
[----:B01----:R-:W-:Y:S05]  /*2b450*/  @!P0 BRA `(.L_x_2971) ;  /* 0x00000088005c8947 */ /* 0x003fea0003800000 */
.L_x_3210:
[----:B------:R-:W-:Y:S05]  /*2b460*/  BSYNC B0 ;  /* 0x0000000000007941 */ /* 0x000fea0003800000 */
.L_x_2970:
[----:B------:R-:W-:Y:S01]  /*2b470*/  ULDC.64 UR4, c[0x0][0x328] ;  /* 0x0000ca0000047ab9 */ /* 0x000fe20000000a00 */
[----:B-----5:R-:W-:Y:S01]  /*2b480*/  SHF.R.S32.HI R8, RZ, 0x1f, R6 ;  /* 0x0000001fff087819 */ /* 0x020fe20000011406 */
[----:B0-----:R-:W-:Y:S01]  /*2b490*/  IMAD R2, R33, UR4, RZ ;  /* 0x0000000421027c24 */ /* 0x001fe2000f8e02ff */
[----:B------:R-:W0:Y:S01]  /*2b4a0*/  S2R R14, SR_TID.X ;  /* 0x00000000000e7919 */ /* 0x000e220000002100 */
[----:B------:R-:W-:Y:S01]  /*2b4b0*/  ULDC.64 UR6, c[0x0][0x338] ;  /* 0x0000ce0000067ab9 */ /* 0x000fe20000000a00 */
[----:B------:R-:W-:Y:S01]  /*2b4c0*/  IMAD R11, R5, -0xa0, R27 ;  /* 0xffffff60050b7824 */ /* 0x000fe200078e021b */
[----:B------:R-:W-:Y:S01]  /*2b4d0*/  SHF.R.S32.HI R27, RZ, 0x1f, R10 ;  /* 0x0000001fff1b7819 */ /* 0x000fe2000001140a */
[C---:B------:R-:W-:Y:S01]  /*2b4e0*/  IMAD R4, R9.reuse, UR5, R2 ;  /* 0x0000000509047c24 */ /* 0x040fe2000f8e0202 */
[----:B------:R1:W-:Y:S01]  /*2b4f0*/  STL [R1+0x2c], R8 ;  /* 0x00002c0801007387 */ /* 0x0003e20000100800 */
[----:B------:R-:W-:Y:S01]  /*2b500*/  IMAD.WIDE.U32 R2, R9, UR4, RZ ;  /* 0x0000000409027c25 */ /* 0x000fe2000f8e00ff */
[----:B------:R-:W-:-:S03]  /*2b510*/  LOP3.LUT P1, RZ, R22, 0x1, RZ, 0xc0, !PT ;  /* 0x0000000116ff7812 */ /* 0x000fc6000782c0ff */
[----:B------:R-:W-:Y:S02]  /*2b520*/  IMAD.IADD R3, R3, 0x1, R4 ;  /* 0x0000000103037824 */ /* 0x000fe400078e0204 */
[----:B------:R-:W-:Y:S02]  /*2b530*/  IMAD R4, R8, UR6, RZ ;  /* 0x0000000608047c24 */ /* 0x000fe4000f8e02ff */
[----:B------:R-:W-:Y:S01]  /*2b540*/  IMAD.WIDE.U32 R2, R6, UR6, R2 ;  /* 0x0000000606027c25 */ /* 0x000fe2000f8e0002 */
[----:B-1----:R-:W-:-:S03]  /*2b550*/  SHF.R.S32.HI R8, RZ, 0x1f, R7 ;  /* 0x0000001fff087819 */ /* 0x002fc60000011407 */
[----:B------:R-:W-:Y:S02]  /*2b560*/  IMAD R4, R6, UR7, R4 ;  /* 0x0000000706047c24 */ /* 0x000fe4000f8e0204 */
[----:B------:R-:W-:Y:S01]  /*2b570*/  IMAD.MOV.U32 R12, RZ, RZ, R2 ;  /* 0x000000ffff0c7224 */ /* 0x000fe200078e0002 */
[----:B------:R1:W-:Y:S01]  /*2b580*/  STL [R1+0x30], R8 ;  /* 0x0000300801007387 */ /* 0x0003e20000100800 */
[----:B------:R-:W-:Y:S01]  /*2b590*/  IMAD R2, R27, UR4, RZ ;  /* 0x000000041b027c24 */ /* 0x000fe2000f8e02ff */
[----:B------:R-:W-:-:S03]  /*2b5a0*/  IADD3 R13, R3, R4, RZ ;  /* 0x00000004030d7210 */ /* 0x000fc60007ffe0ff */
        /* <DEDUP_REMOVED lines=12> */
[----:B------:R-:W-:Y:S02]  /*2b670*/  IMAD.IADD R5, R3, 0x1, R4 ;  /* 0x0000000103057824 */ /* 0x000fe400078e0204 */
[----:B------:R-:W-:Y:S01]  /*2b680*/  IMAD.MOV.U32 R4, RZ, RZ, R2 ;  /* 0x000000ffff047224 */ /* 0x000fe200078e0002 */
[----:B------:R-:W-:Y:S01]  /*2b690*/  IADD3 R2, P0, R12, UR6, RZ ;  /* 0x000000060c027c10 */ /* 0x000fe2000ff1e0ff */
[C---:B-1----:R-:W-:Y:S02]  /*2b6a0*/  IMAD R8, R18.reuse, UR5, RZ ;  /* 0x0000000512087c24 */ /* 0x042fe4000f8e02ff */
[----:B------:R-:W-:Y:S01]  /*2b6b0*/  IMAD.WIDE.U32 R4, R18, UR4, R4 ;  /* 0x0000000412047c25 */ /* 0x000fe2000f8e0004 */
[----:B------:R-:W-:Y:S02]  /*2b6c0*/  UMOV UR4, 0xffffffff ;  /* 0xffffffff00047882 */ /* 0x000fe40000000000 */
[----:B------:R-:W-:Y:S01]  /*2b6d0*/  IADD3.X R3, R13, UR7, R8, P0, !PT ;  /* 0x000000070d037c10 */ /* 0x000fe200087fe408 */
[----:B------:R-:W-:Y:S01]  /*2b6e0*/  IMAD.SHL.U32 R14, R14, 0x400, RZ ;  /* 0x000004000e0e7824 */ /* 0x000fe200078e00ff */
[----:B------:R-:W-:-:S04]  /*2b6f0*/  IADD3 R26, P0, R4, UR6, RZ ;  /* 0x00000006041a7c10 */ /* 0x000fc8000ff1e0ff */
[----:B------:R-:W-:Y:S01]  /*2b700*/  IADD3.X R25, R8, UR7, R5, P0, !PT ;  /* 0x0000000708197c10 */ /* 0x000fe200087fe405 */
[----:B------:R-:W-:Y:S01]  /*2b710*/  IMAD R5, R28, 0x5000, R14 ;  /* 0x000050001c057824 */ /* 0x000fe200078e020e */
[----:B------:R-:W-:-:S04]  /*2b720*/  IADD3 R8, -R15, R11, RZ ;  /* 0x0000000b0f087210 */ /* 0x000fc80007ffe1ff */
[----:B------:R-:W-:Y:S01]  /*2b730*/  ISETP.GE.AND P5, PT, R8, 0x1, PT ;  /* 0x000000010800780c */ /* 0x000fe20003fa6270 */
[----:B------:R-:W-:-:S12]  /*2b740*/  BRA.DIV UR4, `(.L_x_2972) ;  /* 0x0000008604b87947 */ /* 0x000fd8000b800000 */
[----:B------:R-:W2:Y:S01]  /*2b750*/  LDL R14, [R1] ;  /* 0x00000000010e7983 */ /* 0x000ea20000100800 */
[----:B------:R-:W0:Y:S03]  /*2b760*/  S2R R11, SR_TID.X ;  /* 0x00000000000b7919 */ /* 0x000e260000002100 */
[----:B------:R-:W1:Y:S04]  /*2b770*/  SHFL.IDX PT, R12, R2, RZ, 0x1c1f ;  /* 0x001c1fff020c7589 */ /* 0x000e6800000e0000 */
[----:B------:R-:W3:Y:S01]  /*2b780*/  SHFL.IDX PT, R4, R3, RZ, 0x1c1f ;  /* 0x001c1fff03047589 */ /* 0x000ee200000e0000 */
[----:B------:R-:W-:Y:S01]  /*2b790*/  LOP3.LUT P6, RZ, R22, 0x2, RZ, 0xc0, !PT ;  /* 0x0000000216ff7812 */ /* 0x000fe200078cc0ff */
[----:B0-----:R-:W-:-:S05]  /*2b7a0*/  IMAD.SHL.U32 R11, R11, 0x10, RZ ;  /* 0x000000100b0b7824 */ /* 0x001fca00078e00ff */
[----:B------:R-:W-:-:S04]  /*2b7b0*/  LOP3.LUT R11, R11, 0x30, RZ, 0xc0, !PT ;  /* 0x000000300b0b7812 */ /* 0x000fc800078ec0ff */
[----:B-1----:R-:W-:-:S05]  /*2b7c0*/  IADD3 R12, P0, R11, R12, RZ ;  /* 0x0000000c0b0c7210 */ /* 0x002fca0007f1e0ff */
[----:B---3--:R-:W-:Y:S01]  /*2b7d0*/  IMAD.X R13, RZ, RZ, R4, P0 ;  /* 0x000000ffff0d7224 */ /* 0x008fe200000e0604 */
[----:B------:R-:W-:Y:S02]  /*2b7e0*/  ISETP.LT.OR P0, PT, R8, 0x1, P6 ;  /* 0x000000010800780c */ /* 0x000fe40003701670 */
[----:B------:R-:W-:-:S11]  /*2b7f0*/  IADD3 R4, R23, R5, R37 ;  /* 0x0000000517047210 */ /* 0x000fd60007ffe025 */
[----:B------:R-:W-:Y:S01]  /*2b800*/  @!PT LDS RZ, [RZ] ;  /* 0x00000000fffff984 */ /* 0x000fe20000000800 */
[----:B------:R-:W-:Y:S01]  /*2b810*/  LDGSTS.E.BYPASS.LTC128B.128 [R4+0xa400], desc[UR50][R12.64], !P0 ;  /* 0x0a4000000c047fae */ /* 0x000fe2000c101d72 */
[----:B------:R-:W-:-:S03]  /*2b820*/  ISETP.LT.OR P0, PT, R8, 0x1, P1 ;  /* 0x000000010800780c */ /* 0x000fc60000f01670 */
[----:B------:R-:W-:Y:S01]  /*2b830*/  SHFL.IDX PT, R21, R3, 0x1, 0x1c1f ;  /* 0x003c1f0003157f89 */ /* 0x000fe200000e0000 */
[----:B------:R-:W-:Y:S02]  /*2b840*/  LOP3.LUT R22, R22, 0xffffff7f, RZ, 0xc0, !PT ;  /* 0xffffff7f16167812 */ /* 0x000fe400078ec0ff */
[C---:B------:R-:W-:Y:S02]  /*2b850*/  ISETP.GE.AND P4, PT, R8.reuse, 0x21, PT ;  /* 0x000000210800780c */ /* 0x040fe40003f86270 */
[C---:B------:R-:W-:Y:S02]  /*2b860*/  ISETP.GE.AND P3, PT, R8.reuse, 0x41, PT ;  /* 0x000000410800780c */ /* 0x040fe40003f66270 */
[----:B------:R-:W-:Y:S01]  /*2b870*/  ISETP.GE.AND P2, PT, R8, 0x61, PT ;  /* 0x000000610800780c */ /* 0x000fe20003f46270 */
[----:B--2---:R-:W-:-:S05]  /*2b880*/  IMAD.IADD R5, R14, 0x1, R4 ;  /* 0x000000010e057824 */ /* 0x004fca00078e0204 */
        /* <DEDUP_REMOVED lines=18> */
[----:B-1----:R-:W-:-:S04]  /*2b9b0*/  IADD3 R2, P0, R11, R2, RZ ;  /* 0x000000020b027210 */ /* 0x002fc80007f1e0ff */
[----:B--2---:R-:W-:Y:S02]  /*2b9c0*/  IADD3.X R3, RZ, R3, RZ, P0, !PT ;  /* 0x00000003ff037210 */ /* 0x004fe400007fe4ff */
[----:B------:R-:W-:-:S13]  /*2b9d0*/  ISETP.LT.OR P0, PT, R8, 0x61, P6 ;  /* 0x000000610800780c */ /* 0x000fda0003701670 */
[----:B------:R-:W-:Y:S01]  /*2b9e0*/  LDGSTS.E.BYPASS.LTC128B.128 [R4+0xd400], desc[UR50][R2.64], !P0 ;  /* 0x0d40000002047fae */ /* 0x000fe2000c101d72 */
[----:B------:R-:W-:-:S13]  /*2b9f0*/  ISETP.LT.OR P0, PT, R8, 0x61, P1 ;  /* 0x000000610800780c */ /* 0x000fda0000f01670 */
[----:B------:R0:W-:Y:S01]  /*2ba00*/  LDGSTS.E.BYPASS.LTC128B.128 [R5+0xd400], desc[UR50][R2.64+0x40], !P0 ;  /* 0x0d40004002057fae */ /* 0x0001e2000c101d72 */
[----:B------:R-:W-:-:S03]  /*2ba10*/  ISETP.GE.AND P0, PT, R8, 0x81, PT ;  /* 0x000000810800780c */ /* 0x000fc60003f06270 */
[----:B0-----:R0:W1:Y:S04]  /*2ba20*/  SHFL.IDX PT, R3, R25, RZ, 0x1c1f ;  /* 0x001c1fff19037589 */ /* 0x00106800000e0000 */
[----:B------:R0:W2:Y:S06]  /*2ba30*/  SHFL.IDX PT, R2, R26, RZ, 0x1c1f ;  /* 0x001c1fff1a027589 */ /* 0x0000ac00000e0000 */
[----:B------:R-:W-:-:S07]  /*2ba40*/  @P0 LOP3.LUT R22, R22, 0x80, RZ, 0xfc, !PT ;  /* 0x0000008016160812 */ /* 0x000fce00078efcff */
.L_x_3222:
[----:B------:R-:W3:Y:S01]  /*2ba50*/  S2R R11, SR_TID.X ;  /* 0x00000000000b7919 */ /* 0x000ee20000002100 */
[----:B------:R-:W-:Y:S01]  /*2ba60*/  LOP3.LUT P6, RZ, R22, 0x2, RZ, 0xc0, !PT ;  /* 0x0000000216ff7812 */ /* 0x000fe200078cc0ff */
[----:B---3--:R-:W-:-:S05]  /*2ba70*/  IMAD.SHL.U32 R11, R11, 0x10, RZ ;  /* 0x000000100b0b7824 */ /* 0x008fca00078e00ff */
[----:B------:R-:W-:-:S04]  /*2ba80*/  LOP3.LUT R11, R11, 0x30, RZ, 0xc0, !PT ;  /* 0x000000300b0b7812 */ /* 0x000fc800078ec0ff */
[----:B--2---:R-:W-:-:S05]  /*2ba90*/  IADD3 R2, P0, R11, R2, RZ ;  /* 0x000000020b027210 */ /* 0x004fca0007f1e0ff */
[----:B-1----:R-:W-:Y:S01]  /*2baa0*/  IMAD.X R3, RZ, RZ, R3, P0 ;  /* 0x000000ffff037224 */ /* 0x002fe200000e0603 */
        /* <DEDUP_REMOVED lines=9> */
.L_x_2973:
[----:B------:R-:W-:Y:S02]  /*2bb40*/  PLOP3.LUT P1, PT, P1, P0, PT, 0xa2, 0x0 ;  /* 0x000000000000781c */ /* 0x000fe40000f21472 */
[----:B------:R-:W-:-:S08]  /*2bb50*/  @P0 R2UR P1, UR4, R0 ;  /* 0x00000000000402ca */ /* 0x000fd00000020000 */
[----:B------:R-:W-:-:S05]  /*2bb60*/  @P0 PLOP3.LUT P0, PT, P1, PT, PT, 0x80, 0x0 ;  /* 0x000000000000081c */ /* 0x000fca0000f0f070 */
[----:B------:R-:W-:Y:S01]  /*2bb70*/  @!P1 SYNCS.ARRIVE.TRANS64.RED.A0T1 RZ, [UR4+0x29870], RZ ;  /* 0x029870ffffff99a7 */ /* 0x000fe20008200404 */
[----:B------:R-:W-:Y:S07]  /*2bb80*/  @!P1 ARRIVES.LDGSTSBAR.64.TRANSCNT [UR4+0x29870] ;  /* 0x02987000ff0099b0 */ /* 0x000fee0008000a84 */
[----:B------:R-:W-:Y:S05]  /*2bb90*/  @P0 BRA.U.ANY `(.L_x_2973) ;  /* 0xfffffffd00e80947 */ /* 0x000fea000393ffff */
[----:B------:R-:W-:Y:S01]  /*2bba0*/  NOP ;  /* 0x0000000000007918 */ /* 0x000fe20000000000 */
[----:B-1----:R-:W-:-:S05]  /*2bbb0*/  IMAD.U32 R2, RZ, RZ, UR39 ;  /* 0x00000027ff027e24 */ /* 0x002fca000f8e00ff */
[----:B------:R-:W-:-:S13]  /*2bbc0*/  ISETP.NE.AND P6, PT, R2, 0x3, PT ;  /* 0x000000030200780c */ /* 0x000fda0003fc5270 */
[----:B------:R-:W-:Y:S05]  /*2bbd0*/  @!P6 BRA `(.L_x_2974) ;  /* 0x000000000004e947 */ /* 0x000fea0003800000 */
[----:B------:R-:W-:Y:S01]  /*2bbe0*/  BPT.TRAP 0x1 ;  /* 0x000000040000795c */ /* 0x000fe20000300000 */
.L_x_2974:
[----:B------:R1:W-:Y:S01]  /*2bbf0*/  SYNCS.ARRIVE.TRANS64.A1T0 RZ, [R0+URZ+0x29870], RZ ;  /* 0x029870ff00ff79a7 */ /* 0x0003e2000810003f */
[----:B------:R-:W-:Y:S05]  /*2bc00*/  @!P6 BRA `(.L_x_2975) ;  /* 0x000000000004e947 */ /* 0x000fea0003800000 */
[----:B------:R-:W-:Y:S01]  /*2bc10*/  BPT.TRAP 0x1 ;  /* 0x000000040000795c */ /* 0x000fe20000300000 */
.L_x_2975:
[----:B------:R-:W2:Y:S01]  /*2bc20*/  LDL R2, [R1+0x34] ;  /* 0x0000340001027983 */ /* 0x000ea20000100800 */
[----:B------:R-:W-:Y:S01]  /*2bc30*/  BSSY B0, `(.L_x_2976) ;  /* 0x0000003000007945 */ /* 0x000fe20003800000 */
[----:B--2---:R-:W2:Y:S03]  /*2bc40*/  SYNCS.PHASECHK.TRANS64.TRYWAIT P0, [R0+URZ+0x29840], R2 ;  /* 0x02984002000075a7 */ /* 0x004ea6000800017f */
[----:B--2---:R-:W-:Y:S05]  /*2bc50*/  @!P0 BRA `(.L_x_2977) ;  /* 0x00000088005c8947 */ /* 0x004fea0003800000 */
.L_x_3223:
[----:B------:R-:W-:Y:S05]  /*2bc60*/  BSYNC B0 ;  /* 0x0000000000007941 */ /* 0x000fea0003800000 */
.L_x_2976:
[----:B------:R-:W3:Y:S01]  /*2bc70*/  LDL.LU R4, [R1+0x2c] ;  /* 0x00002c0001047983 */ /* 0x000ee20000300800 */
[----:B------:R-:W-:Y:S01]  /*2bc80*/  ULDC.64 UR4, c[0x0][0x300] ;  /* 0x0000c00000047ab9 */ /* 0x000fe20000000a00 */
[----:B------:R-:W-:Y:S02]  /*2bc90*/  ULDC.64 UR6, c[0x0][0x310] ;  /* 0x0000c40000067ab9 */ /* 0x000fe40000000a00 */
[----:B------:R-:W4:Y:S04]  /*2bca0*/  LDL.LU R8, [R1+0x30] ;  /* 0x0000300001087983 */ /* 0x000f280000300800 */
[----:B------:R-:W5:Y:S01]  /*2bcb0*/  LDL R11, [R1+0x14] ;  /* 0x00001400010b7983 */ /* 0x000f620000100800 */
[----:B------:R-:W-:Y:S02]  /*2bcc0*/  IMAD R33, R33, UR4, RZ ;  /* 0x0000000421217c24 */ /* 0x000fe4000f8e02ff */
[----:B--2---:R-:W-:-:S04]  /*2bcd0*/  IMAD.WIDE.U32 R2, R9, UR4, RZ ;  /* 0x0000000409027c25 */ /* 0x004fc8000f8e00ff */
[----:B------:R-:W-:-:S04]  /*2bce0*/  IMAD R33, R9, UR5, R33 ;  /* 0x0000000509217c24 */ /* 0x000fc8000f8e0221 */
[----:B------:R-:W-:Y:S02]  /*2bcf0*/  IMAD.IADD R3, R3, 0x1, R33 ;  /* 0x0000000103037824 */ /* 0x000fe400078e0221 */
[----:B------:R-:W-:-:S04]  /*2bd00*/  IMAD.WIDE.U32 R2, R6, UR6, R2 ;  /* 0x0000000606027c25 */ /* 0x000fc8000f8e0002 */
[----:B---3--:R-:W-:-:S04]  /*2bd10*/  IMAD R4, R4, UR6, RZ ;  /* 0x0000000604047c24 */ /* 0x008fc8000f8e02ff */
[----:B------:R-:W-:Y:S02]  /*2bd20*/  IMAD R4, R6, UR7, R4 ;  /* 0x0000000706047c24 */ /* 0x000fe4000f8e0204 */
[----:B------:R-:W-:Y:S02]  /*2bd30*/  IMAD R6, R27, UR4, RZ ;  /* 0x000000041b067c24 */ /* 0x000fe4000f8e02ff */
[----:B------:R-:W-:Y:S01]  /*2bd40*/  IMAD.IADD R5, R3, 0x1, R4 ;  /* 0x0000000103057824 */ /* 0x000fe200078e0204 */
[----:B------:R-:W-:Y:S01]  /*2bd50*/  MOV R4, R2 ;  /* 0x0000000200047202 */ /* 0x000fe20000000f00 */
[C---:B------:R-:W-:Y:S02]  /*2bd60*/  IMAD R6, R10.reuse, UR5, R6 ;  /* 0x000000050a067c24 */ /* 0x040fe4000f8e0206 */
[----:B------:R-:W-:Y:S01]  /*2bd70*/  IMAD.WIDE.U32 R2, R10, UR4, RZ ;  /* 0x000000040a027c25 */ /* 0x000fe2000f8e00ff */
[----:B------:R-:W-:-:S03]  /*2bd80*/  ULDC.64 UR4, c[0x0][0x308] ;  /* 0x0000c20000047ab9 */ /* 0x000fc60000000a00 */
[----:B------:R-:W-:Y:S02]  /*2bd90*/  IMAD.IADD R3, R3, 0x1, R6 ;  /* 0x0000000103037824 */ /* 0x000fe400078e0206 */
[----:B----4-:R-:W-:Y:S02]  /*2bda0*/  IMAD R8, R8, UR6, RZ ;  /* 0x0000000608087c24 */ /* 0x010fe4000f8e02ff */
        /* <DEDUP_REMOVED lines=12> */
[----:B-----5:R-:W-:Y:S01]  /*2be70*/  IMAD R4, R28, 0x7800, R11 ;  /* 0x000078001c047824 */ /* 0x020fe200078e020b */
[----:B------:R-:W-:Y:S07]  /*2be80*/  BRA.DIV UR4, `(.L_x_2978) ;  /* 0x0000008604e87947 */ /* 0x000fee000b800000 */
[----:B------:R-:W2:Y:S01]  /*2be90*/  S2R R3, SR_TID.X ;  /* 0x0000000000037919 */ /* 0x000ea20000002100 */
[C---:B------:R-:W-:Y:S01]  /*2bea0*/  LOP3.LUT P6, RZ, R22.reuse, 0x8, RZ, 0xc0, !PT ;  /* 0x0000000816ff7812 */ /* 0x040fe200078cc0ff */
[C-C-:B------:R-:W-:Y:S01]  /*2beb0*/  @P5 IMAD.IADD R9, R23.reuse, 0x1, R4.reuse ;  /* 0x0000000117095824 */ /* 0x140fe200078e0204 */
[----:B------:R-:W-:Y:S01]  /*2bec0*/  LOP3.LUT P1, RZ, R22, 0x4, RZ, 0xc0, !PT ;  /* 0x0000000416ff7812 */ /* 0x000fe2000782c0ff */
[----:B------:R-:W-:Y:S01]  /*2bed0*/  SHFL.IDX PT, R2, R6, RZ, 0x1c1f ;  /* 0x001c1fff06027589 */ /* 0x000fe200000e0000 */
[----:B------:R-:W-:-:S03]  /*2bee0*/  @P4 IMAD.IADD R21, R23, 0x1, R4 ;  /* 0x0000000117154824 */ /* 0x000fc600078e0204 */
[----:B------:R-:W-:Y:S01]  /*2bef0*/  SHFL.IDX PT, R7, R7, RZ, 0x1c1f ;  /* 0x001c1fff07077589 */ /* 0x000fe200000e0000 */
[----:B--2---:R-:W-:-:S03]  /*2bf00*/  IMAD.SHL.U32 R10, R3, 0x10, RZ ;  /* 0x00000010030a7824 */ /* 0x004fc600078e00ff */
[----:B------:R-:W2:Y:S02]  /*2bf10*/  SHFL.IDX PT, R3, R5, RZ, 0x1c1f ;  /* 0x001c1fff05037589 */ /* 0x000ea400000e0000 */
[----:B------:R-:W-:-:S04]  /*2bf20*/  LOP3.LUT R10, R10, 0x30, RZ, 0xc0, !PT ;  /* 0x000000300a0a7812 */ /* 0x000fc800078ec0ff */
[----:B--2---:R-:W-:-:S05]  /*2bf30*/  @P5 IADD3 R3, P0, R10, R3, RZ ;  /* 0x000000030a035210 */ /* 0x004fca0007f1e0ff */
        /* <DEDUP_REMOVED lines=11> */
[----:B------:R-:W3:Y:S01]  /*2bff0*/  SHFL.IDX PT, R2, R6, 0x1, 0x1c1f ;  /* 0x003c1f0006027f89 */ /* 0x000ee200000e0000 */
[----:B--2---:R-:W-:-:S04]  /*2c000*/  @P4 IADD3 R3, P0, R10, R3, RZ ;  /* 0x000000030a034210 */ /* 0x004fc80007f1e0ff */
[----:B---3--:R-:W-:-:S04]  /*2c010*/  @P4 IADD3.X R2, RZ, R2, RZ, P0, !PT ;  /* 0x00000002ff024210 */ /* 0x008fc800007fe4ff */
        /* <DEDUP_REMOVED lines=8> */
[----:B------:R-:W3:Y:S04]  /*2c0a0*/  SHFL.IDX PT, R2, R6, 0x2, 0x1c1f ;  /* 0x005c1f0006027f89 */ /* 0x000ee800000e0000 */
[----:B------:R-:W-:Y:S01]  /*2c0b0*/  SHFL.IDX PT, R6, R6, 0x3, 0x1c1f ;  /* 0x007c1f0006067f89 */ /* 0x000fe200000e0000 */
[----:B--2---:R-:W-:-:S05]  /*2c0c0*/  @P3 IADD3 R3, P0, R10, R3, RZ ;  /* 0x000000030a033210 */ /* 0x004fca0007f1e0ff */
[----:B---3--:R-:W-:-:S05]  /*2c0d0*/  @P3 IMAD.X R2, RZ, RZ, R2, P0 ;  /* 0x000000ffff023224 */ /* 0x008fca00000e0602 */
        /* <DEDUP_REMOVED lines=12> */
[----:B--2---:R2:W3:Y:S02]  /*2c1a0*/  SHFL.IDX PT, R2, R8, RZ, 0x1c1f ;  /* 0x001c1fff08027589 */ /* 0x0044e400000e0000 */
.L_x_3235:
[----:B------:R-:W-:Y:S01]  /*2c1b0*/  LOP3.LUT P0, RZ, R22, 0x80, RZ, 0xc0, !PT ;  /* 0x0000008016ff7812 */ /* 0x000fe2000780c0ff */
[----:B------:R-:W-:-:S12]  /*2c1c0*/  BSSY B0, `(.L_x_2979) ;  /* 0x0000011000007945 */ /* 0x000fd80003800000 */
[----:B------:R-:W-:Y:S05]  /*2c1d0*/  @!P0 BRA `(.L_x_2980) ;  /* 0x00000000003c8947 */ /* 0x000fea0003800000 */
[----:B------:R-:W4:Y:S01]  /*2c1e0*/  S2R R3, SR_TID.X ;  /* 0x0000000000037919 */ /* 0x000f220000002100 */
[C---:B------:R-:W-:Y:S01]  /*2c1f0*/  LOP3.LUT P3, RZ, R22.reuse, 0x10, RZ, 0xc0, !PT ;  /* 0x0000001016ff7812 */ /* 0x040fe2000786c0ff */
[----:B------:R-:W-:Y:S01]  /*2c200*/  IMAD.IADD R4, R23, 0x1, R4 ;  /* 0x0000000117047824 */ /* 0x000fe200078e0204 */
[C---:B------:R-:W-:Y:S02]  /*2c210*/  LOP3.LUT P2, RZ, R22.reuse, 0x8, RZ, 0xc0, !PT ;  /* 0x0000000816ff7812 */ /* 0x040fe4000784c0ff */
[----:B------:R-:W-:Y:S02]  /*2c220*/  LOP3.LUT P1, RZ, R22, 0x4, RZ, 0xc0, !PT ;  /* 0x0000000416ff7812 */ /* 0x000fe4000782c0ff */
[----:B----4-:R-:W-:-:S04]  /*2c230*/  SHF.L.U32 R3, R3, 0x4, RZ ;  /* 0x0000000403037819 */ /* 0x010fc800000006ff */
[----:B------:R-:W-:-:S04]  /*2c240*/  LOP3.LUT R3, R3, 0x30, RZ, 0xc0, !PT ;  /* 0x0000003003037812 */ /* 0x000fc800078ec0ff */
[----:B---3--:R-:W-:-:S05]  /*2c250*/  IADD3 R2, P0, R3, R2, RZ ;  /* 0x0000000203027210 */ /* 0x008fca0007f1e0ff */
[----:B------:R-:W-:-:S05]  /*2c260*/  IMAD.X R3, RZ, RZ, R7, P0 ;  /* 0x000000ffff037224 */ /* 0x000fca00000e0607 */
[----:B------:R-:W-:Y:S01]  /*2c270*/  @!PT LDS RZ, [RZ] ;  /* 0x00000000fffff984 */ /* 0x000fe20000000800 */
[----:B------:R-:W-:Y:S01]  /*2c280*/  @!PT LDS RZ, [RZ] ;  /* 0x00000000fffff984 */ /* 0x000fe20000000800 */
[----:B------:R-:W-:Y:S01]  /*2c290*/  @!PT LDS RZ, [RZ] ;  /* 0x00000000fffff984 */ /* 0x000fe20000000800 */
[----:B------:R4:W-:Y:S04]  /*2c2a0*/  LDGSTS.E.BYPASS.LTC128B.128 [R4+0x1c400], desc[UR50][R2.64], !P3 ;  /* 0x1c40000002047fae */ /* 0x0009e8000d901d72 */
[----:B------:R4:W-:Y:S04]  /*2c2b0*/  LDGSTS.E.BYPASS.LTC128B.128 [R4+0x1ec00], desc[UR50][R2.64+0x40], !P2 ;  /* 0x1ec0004002047fae */ /* 0x0009e8000d101d72 */
[----:B------:R4:W-:Y:S02]  /*2c2c0*/  LDGSTS.E.BYPASS.LTC128B.128 [R4+0x21400], desc[UR50][R2.64+0x80], !P1 ;  /* 0x2140008002047fae */ /* 0x0009e4000c901d72 */
.L_x_2980:
[----:B------:R-:W-:Y:S05]  /*2c2d0*/  BSYNC B0 ;  /* 0x0000000000007941 */ /* 0x000fea0003800000 */
.L_x_2979:
[----:B------:R-:W-:Y:S01]  /*2c2e0*/  NOP ;  /* 0x0000000000007918 */ /* 0x000fe20000000000 */
[----:B------:R-:W-:-:S13]  /*2c2f0*/  PLOP3.LUT P0, PT, PT, PT, PT, 0x80, 0x0 ;  /* 0x000000000000781c */ /* 0x000fda0003f0f070 */
.L_x_2981:
[----:B------:R-:W-:Y:S02]  /*2c300*/  PLOP3.LUT P1, PT, P1, P0, PT, 0xa2, 0x0 ;  /* 0x000000000000781c */ /* 0x000fe40000f21472 */
[----:B------:R-:W-:-:S08]  /*2c310*/  @P0 R2UR P1, UR4, R0 ;  /* 0x00000000000402ca */ /* 0x000fd00000020000 */
[----:B------:R-:W-:-:S05]  /*2c320*/  @P0 PLOP3.LUT P0, PT, P1, PT, PT, 0x80, 0x0 ;  /* 0x000000000000081c */ /* 0x000fca0000f0f070 */
[----:B------:R-:W-:Y:S01]  /*2c330*/  @!P1 SYNCS.ARRIVE.TRANS64.RED.A0T1 RZ, [UR4+0x29830], RZ ;  /* 0x029830ffffff99a7 */ /* 0x000fe20008200404 */
[----:B------:R-:W-:Y:S07]  /*2c340*/  @!P1 ARRIVES.LDGSTSBAR.64.TRANSCNT [UR4+0x29830] ;  /* 0x02983000ff0099b0 */ /* 0x000fee0008000a84 */
[----:B------:R-:W-:Y:S05]  /*2c350*/  @P0 BRA.U.ANY `(.L_x_2981) ;  /* 0xfffffffd00e80947 */ /* 0x000fea000393ffff */
[----:B------:R-:W-:Y:S01]  /*2c360*/  NOP ;  /* 0x0000000000007918 */ /* 0x000fe20000000000 */
[----:B---34-:R-:W-:-:S05]  /*2c370*/  IMAD.U32 R2, RZ, RZ, UR39 ;  /* 0x00000027ff027e24 */ /* 0x018fca000f8e00ff */
[----:B------:R-:W-:-:S13]  /*2c380*/  ISETP.NE.AND P2, PT, R2, 0x3, PT ;  /* 0x000000030200780c */ /* 0x000fda0003f45270 */
[----:B------:R-:W-:Y:S05]  /*2c390*/  @!P2 BRA `(.L_x_2982) ;  /* 0x000000000004a947 */ /* 0x000fea0003800000 */
[----:B------:R-:W-:Y:S01]  /*2c3a0*/  BPT.TRAP 0x1 ;  /* 0x000000040000795c */ /* 0x000fe20000300000 */
.L_x_2982:
[----:B------:R3:W5:Y:S01]  /*2c3b0*/  LDL.LU R2, [R1+0x38] ;  /* 0x0000380001027983 */ /* 0x0007620000300800 */
[----:B------:R3:W-:Y:S02]  /*2c3c0*/  SYNCS.ARRIVE.TRANS64.A1T0 RZ, [R0+URZ+0x29830], RZ ;  /* 0x029830ff00ff79a7 */ /* 0x0007e4000810003f */
[----:B------:R-:W-:Y:S05]  /*2c3d0*/  WARPSYNC.ALL ;  /* 0x0000000000007948 */ /* 0x000fea0003800000 */
[----:B------:R-:W-:Y:S01]  /*2c3e0*/  ULDC.64 UR4, c[0x0][0xa00] ;  /* 0x0002800000047ab9 */ /* 0x000fe20000000a00 */
[----:B------:R-:W-:Y:S01]  /*2c3f0*/  SHF.R.S32.HI R27, RZ, 0x1f, R31 ;  /* 0x0000001fff1b7819 */ /* 0x000fe2000001141f */
[----:B-1-3--:R-:W-:Y:S01]  /*2c400*/  VIADD R0, R23, 0x14400 ;  /* 0x0001440017007836 */ /* 0x00afe20000000000 */
[----:B------:R-:W-:Y:S01]  /*2c410*/  BAR.SYNC.DEFER_BLOCKING 0x8, 0x180 ;  /* 0x0206000000007b1d */ /* 0x000fe20000010000 */
[----:B------:R-:W-:-:S04]  /*2c420*/  ISETP.NE.U32.AND P0, PT, RZ, UR4, PT ;  /* 0x00000004ff007c0c */ /* 0x000fc8000bf05070 */
[----:B------:R-:W-:Y:S01]  /*2c430*/  ISETP.NE.AND.EX P0, PT, RZ, UR5, PT, P0 ;  /* 0x00000005ff007c0c */ /* 0x000fe2000bf05300 */
[----:B------:R-:W-:Y:S01]  /*2c440*/  ULDC.64 UR4, c[0x0][0x298] ;  /* 0x0000a60000047ab9 */ /* 0x000fe20000000a00 */
[----:B------:R-:W-:Y:S01]  /*2c450*/  BSSY B6, `(.L_x_2983) ;  /* 0x0000019000067945 */ /* 0x000fe20003800000 */
[----:B------:R-:W-:Y:S01]  /*2c460*/  IMAD R27, R27, UR4, RZ ;  /* 0x000000041b1b7c24 */ /* 0x000fe2000f8e02ff */
[----:B0-----:R-:W-:Y:S01]  /*2c470*/  SEL R26, R24, RZ, !P0 ;  /* 0x000000ff181a7207 */ /* 0x001fe20004000000 */
        /* <DEDUP_REMOVED lines=10> */
[----:B------:R-:W-:Y:S01]  /*2c520*/  MOV R4, UR4 ;  /* 0x0000000400047c02 */ /* 0x000fe20008000f00 */
[----:B------:R-:W-:Y:S01]  /*2c530*/  IMAD.U32 R5, RZ, RZ, UR5 ;  /* 0x00000005ff057e24 */ /* 0x000fe2000f8e00ff */
[----:B------:R-:W0:Y:S01]  /*2c540*/  LDC.64 R2, c[0x4][R2] ;  /* 0x0100000002027b82 */ /* 0x000e220000000a00 */
[----:B------:R-:W-:Y:S01]  /*2c550*/  IMAD.U32 R6, RZ, RZ, UR6 ;  /* 0x00000006ff067e24 */ /* 0x000fe2000f8e00ff */
[----:B--2---:R-:W-:Y:S01]  /*2c560*/  MOV R8, 0x70 ;  /* 0x0000007000087802 */ /* 0x004fe20000000f00 */
[----:B------:R-:W-:Y:S02]  /*2c570*/  IMAD.U32 R7, RZ, RZ, UR7 ;  /* 0x00000007ff077e24 */ /* 0x000fe4000f8e00ff */
[----:B------:R-:W-:-:S02]  /*2c580*/  IMAD.U32 R10, RZ, RZ, UR8 ;  /* 0x00000008ff0a7e24 */ /* 0x000fc4000f8e00ff */
[----:B------:R-:W-:Y:S02]  /*2c590*/  IMAD.U32 R11, RZ, RZ, UR9 ;  /* 0x00000009ff0b7e24 */ /* 0x000fe4000f8e00ff */
[----:B------:R-:W-:Y:S02]  /*2c5a0*/  IMAD.MOV.U32 R12, RZ, RZ, 0x1 ;  /* 0x00000001ff0c7424 */ /* 0x000fe400078e00ff */
[----:B------:R-:W-:-:S07]  /*2c5b0*/  IMAD.MOV.U32 R13, RZ, RZ, RZ ;  /* 0x000000ffff0d7224 */ /* 0x000fce00078e00ff */
[----:B------:R-:W-:-:S07]  /*2c5c0*/  LEPC R20, `(.L_x_2984) ;  /* 0x000000001014794e */ /* 0x000fce0000000000 */
[----:B0-----:R-:W-:Y:S05]  /*2c5d0*/  CALL.ABS.NOINC R2 ;  /* 0x0000000002007343 */ /* 0x001fea0003c00000 */
.L_x_2984:
[----:B------:R-:W-:Y:S05]  /*2c5e0*/  BSYNC B6 ;  /* 0x0000000000067941 */ /* 0x000fea0003800000 */
.L_x_2983:
[----:B--2---:R0:W5:Y:S01]  /*2c5f0*/  LDL R8, [R1+0x28] ;  /* 0x0000280001087983 */ /* 0x0041620000100800 */
[----:B------:R-:W1:Y:S01]  /*2c600*/  LDC R7, c[0x0][0x448] ;  /* 0x00011200ff077b82 */ /* 0x000e620000000800 */
[----:B------:R-:W-:Y:S01]  /*2c610*/  IMAD.MOV.U32 R2, RZ, RZ, R24 ;  /* 0x000000ffff027224 */ /* 0x000fe200078e0018 */
[----:B------:R-:W-:Y:S01]  /*2c620*/  ULDC.64 UR4, c[0x0][0x2d8] ;  /* 0x0000b60000047ab9 */ /* 0x000fe20000000a00 */
[----:B------:R-:W2:Y:S01]  /*2c630*/  S2R R20, SR_TID.X ;  /* 0x0000000000147919 */ /* 0x000ea20000002100 */
[----:B------:R-:W-:Y:S02]  /*2c640*/  IMAD.MOV.U32 R3, RZ, RZ, R27 ;  /* 0x000000ffff037224 */ /* 0x000fe400078e001b */
        /* <DEDUP_REMOVED lines=8> */
[----:B-1----:R-:W-:Y:S01]  /*2c6d0*/  ISETP.NE.AND P0, PT, R7, 0x1, PT ;  /* 0x000000010700780c */ /* 0x002fe20003f05270 */
[----:B------:R-:W-:Y:S01]  /*2c6e0*/  IMAD.IADD R3, R3, 0x1, R0 ;  /* 0x0000000103037824 */ /* 0x000fe200078e0200 */
[----:B--2---:R-:W-:-:S11]  /*2c6f0*/  LOP3.LUT R21, R20, 0x7f, RZ, 0xc0, !PT ;  /* 0x0000007f14157812 */ /* 0x004fd600078ec0ff */
[----:B------:R-:W1:Y:S01]  /*2c700*/  @P0 LDC R6, c[0x0][0x44c] ;  /* 0x00011300ff060b82 */ /* 0x000e620000000800 */
[----:B------:R-:W-:Y:S02]  /*2c710*/  SHF.L.U32 R20, R20, 0x5, RZ ;  /* 0x0000000514147819 */ /* 0x000fe400000006ff */
[----:B------:R-:W-:-:S04]  /*2c720*/  SHF.R.U32.HI R21, RZ, 0x2, R21 ;  /* 0x00000002ff157819 */ /* 0x000fc80000011615 */
[----:B------:R-:W-:Y:S01]  /*2c730*/  LOP3.LUT R20, R21, 0x60, R20, 0xf8, !PT ;  /* 0x0000006015147812 */ /* 0x000fe200078ef814 */
[----:B------:R-:W2:Y:S04]  /*2c740*/  @P0 LDC R0, c[0x0][0x450] ;  /* 0x00011400ff000b82 */ /* 0x000ea80000000800 */
[----:B------:R-:W-:-:S04]  /*2c750*/  IMAD R5, R17, 0x80, R20 ;  /* 0x0000008011057824 */ /* 0x000fc800078e0214 */
[----:B------:R-:W-:Y:S02]  /*2c760*/  IMAD.MOV.U32 R4, RZ, RZ, R5 ;  /* 0x000000ffff047224 */ /* 0x000fe400078e0005 */
[----:B-1----:R-:W-:-:S05]  /*2c770*/  @P0 IMAD.HI.U32 R6, R5, R6, RZ ;  /* 0x0000000605060227 */ /* 0x002fca00078e00ff */
        /* <DEDUP_REMOVED lines=29> */
[----:B0-----:R-:W-:Y:S10]  /*2c950*/  BRA.DIV UR5, `(.L_x_2985) ;  /* 0x0000008605207947 */ /* 0x001ff4000b800000 */
[----:B------:R-:W0:Y:S01]  /*2c960*/  SHFL.IDX PT, R3, R4, RZ, 0x1c1f ;  /* 0x001c1fff04037589 */ /* 0x000e2200000e0000 */
[----:B------:R-:W-:Y:S02]  /*2c970*/  IMAD R5, R32, R7, RZ ;  /* 0x0000000720057224 */ /* 0x000fe400078e02ff */
[----:B------:R-:W-:Y:S01]  /*2c980*/  IMAD R17, R17, 0x80, R9 ;  /* 0x0000008011117824 */ /* 0x000fe200078e0209 */
        /* <DEDUP_REMOVED lines=28> */
[----:B0-----:R-:W-:-:S04]  /*2cb50*/  @!P0 IADD3 R3, P4, R20, R3, RZ ;  /* 0x0000000314038210 */ /* 0x001fc80007f9e0ff */
[----:B-1----:R-:W-:-:S04]  /*2cb60*/  @!P0 IADD3.X R2, RZ, R2, RZ, P4, !PT ;  /* 0x00000002ff028210 */ /* 0x002fc800027fe4ff */
[----:B------:R-:W-:-:S04]  /*2cb70*/  @!P0 LOP3.LUT R3, R3, R2, RZ, 0x3c, !PT ;  /* 0x0000000203038212 */ /* 0x000fc800078e3cff */
[----:B------:R-:W-:-:S04]  /*2cb80*/  @!P0 LOP3.LUT R2, R3, R2, RZ, 0x3c, !PT ;  /* 0x0000000203028212 */ /* 0x000fc800078e3cff */
[----:B------:R-:W-:-:S05]  /*2cb90*/  @!P0 LOP3.LUT R3, R3, R2, RZ, 0x3c, !PT ;  /* 0x0000000203038212 */ /* 0x000fca00078e3cff */
[----:B------:R-:W-:Y:S04]  /*2cba0*/  @!P0 LDGSTS.E.BYPASS.LTC128B.128 [R8+0x15400], desc[UR50][R2.64], !P3 ;  /* 0x1540000002088fae */ /* 0x000fe8000d901d72 */
[----:B------:R-:W-:Y:S04]  /*2cbb0*/  @!P0 LDGSTS.E.BYPASS.LTC128B.128 [R8+0x17400], desc[UR50][R2.64+0x40], !P2 ;  /* 0x1740004002088fae */ /* 0x000fe8000d101d72 */
[----:B------:R0:W-:Y:S04]  /*2cbc0*/  @!P0 LDGSTS.E.BYPASS.LTC128B.128 [R8+0x19400], desc[UR50][R2.64+0x80], !P1 ;  /* 0x1940008002088fae */ /* 0x0001e8000c901d72 */
[----:B0-2---:R0:W1:Y:S02]  /*2cbd0*/  SHFL.IDX PT, R2, R4, 0x3, 0x1c1f ;  /* 0x007c1f0004027f89 */ /* 0x00506400000e0000 */
.L_x_3244:
        /* <DEDUP_REMOVED lines=12> */
.L_x_2987:
[----:B------:R-:W-:Y:S05]  /*2cca0*/  BSYNC B0 ;  /* 0x0000000000007941 */ /* 0x000fea0003800000 */
.L_x_2986:
[----:B------:R-:W-:Y:S01]  /*2ccb0*/  NOP ;  /* 0x0000000000007918 */ /* 0x000fe20000000000 */
[----:B------:R-:W-:-:S13]  /*2ccc0*/  PLOP3.LUT P0, PT, PT, PT, PT, 0x80, 0x0 ;  /* 0x000000000000781c */ /* 0x000fda0003f0f070 */
.L_x_2988:
[----:B------:R-:W-:Y:S02]  /*2ccd0*/  PLOP3.LUT P1, PT, P1, P0, PT, 0xa2, 0x0 ;  /* 0x000000000000781c */ /* 0x000fe40000f21472 */
[----:B------:R-:W-:-:S08]  /*2cce0*/  @P0 R2UR P1, UR4, R23 ;  /* 0x00000000170402ca */ /* 0x000fd00000020000 */
[----:B------:R-:W-:-:S05]  /*2ccf0*/  @P0 PLOP3.LUT P0, PT, P1, PT, PT, 0x80, 0x0 ;  /* 0x000000000000081c */ /* 0x000fca0000f0f070 */
[----:B------:R-:W-:Y:S01]  /*2cd00*/  @!P1 SYNCS.ARRIVE.TRANS64.RED.A0T1 RZ, [UR4+0x29800], RZ ;  /* 0x029800ffffff99a7 */ /* 0x000fe20008200404 */
[----:B------:R-:W-:Y:S07]  /*2cd10*/  @!P1 ARRIVES.LDGSTSBAR.64.TRANSCNT [UR4+0x29800] ;  /* 0x02980000ff0099b0 */ /* 0x000fee0008000a84 */
[----:B------:R-:W-:Y:S05]  /*2cd20*/  @P0 BRA.U.ANY `(.L_x_2988) ;  /* 0xfffffffd00e80947 */ /* 0x000fea000393ffff */
[----:B-12---:R-:W2:Y:S01]  /*2cd30*/  LDL.LU R2, [R1+0x3c] ;  /* 0x00003c0001027983 */ /* 0x006ea20000300800 */
        /* <DEDUP_REMOVED lines=11> */
[----:B-12---:R-:W-:Y:S05]  /*2cdf0*/  @!P0 BRA `(.L_x_2990) ;  /* 0x0000008400548947 */ /* 0x006fea0003800000 */
.L_x_3245:
[----:B------:R-:W-:Y:S05]  /*2ce00*/  BSYNC B0 ;  /* 0x0000000000007941 */ /* 0x000fea0003800000 */
.L_x_2989:
[----:B------:R-:W2:Y:S02]  /*2ce10*/  LDL R2, [R1+0xc] ;  /* 0x00000c0001027983 */ /* 0x000ea40000100800 */
[----:B--2---:R-:W-:-:S13]  /*2ce20*/  ISETP.GE.AND P0, PT, R33, R2, PT ;  /* 0x000000022100720c */ /* 0x004fda0003f06270 */
[----:B------:R-:W-:Y:S05]  /*2ce30*/  @!P0 BRA `(.L_x_2991) ;  /* 0x0000001400e48947 */ /* 0x000fea0003800000 */
[----:B------:R-:W-:Y:S01]  /*2ce40*/  MOV R17, R28 ;  /* 0x0000001c00117202 */ /* 0x000fe20000000f00 */
[----:B------:R-:W-:-:S07]  /*2ce50*/  IMAD.MOV.U32 R21, RZ, RZ, R35 ;  /* 0x000000ffff157224 */ /* 0x000fce00078e0023 */
.L_x_3011:
[----:B-12---:R-:W2:Y:S01]  /*2ce60*/  LDL R0, [R1+0x4] ;  /* 0x0000040001007983 */ /* 0x006ea20000100800 */
[----:B0-----:R-:W0:Y:S03]  /*2ce70*/  LDC R4, c[0x0][0x430] ;  /* 0x00010c00ff047b82 */ /* 0x001e260000000800 */
[----:B------:R-:W3:Y:S01]  /*2ce80*/  LDL R10, [R1+0x8] ;  /* 0x00000800010a7983 */ /* 0x000ee20000100800 */
[----:B------:R-:W1:Y:S03]  /*2ce90*/  S2R R2, SR_TID.X ;  /* 0x0000000000027919 */ /* 0x000e660000002100 */
[----:B------:R-:W4:Y:S01]  /*2cea0*/  LDL R9, [R1+0xc] ;  /* 0x00000c0001097983 */ /* 0x000f220000100800 */
[----:B0-----:R-:W-:Y:S01]  /*2ceb0*/  ISETP.NE.AND P0, PT, R4, 0x1, PT ;  /* 0x000000010400780c */ /* 0x001fe20003f05270 */
[----:B------:R-:W0:-:S12]  /*2cec0*/  S2R R7, SR_TID.X ;  /* 0x0000000000077919 */ /* 0x000e180000002100 */
[----:B------:R-:W2:Y:S01]  /*2ced0*/  @P0 LDC R6, c[0x0][0x434] ;  /* 0x00010d00ff060b82 */ /* 0x000ea20000000800 */
[C---:B-1----:R-:W-:Y:S01]  /*2cee0*/  LOP3.LUT R3, R2.reuse, 0x7f, RZ, 0xc0, !PT ;  /* 0x0000007f02037812 */ /* 0x042fe200078ec0ff */
[----:B------:R-:W-:-:S03]  /*2cef0*/  IMAD.SHL.U32 R5, R2, 0x20, RZ ;  /* 0x0000002002057824 */ /* 0x000fc600078e00ff */
[----:B------:R-:W-:-:S04]  /*2cf00*/  SHF.R.U32.HI R3, RZ, 0x2, R3 ;  /* 0x00000002ff037819 */ /* 0x000fc80000011603 */
[----:B------:R-:W-:Y:S02]  /*2cf10*/  LOP3.LUT R5, R3, 0x60, R5, 0xf8, !PT ;  /* 0x0000006003057812 */ /* 0x000fe400078ef805 */
[----:B------:R-:W1:Y:S01]  /*2cf20*/  @P0 LDC R3, c[0x0][0x438] ;  /* 0x00010e00ff030b82 */ /* 0x000e620000000800 */
[----:B------:R-:W-:-:S04]  /*2cf30*/  LOP3.LUT R2, R2, 0x7f, RZ, 0xc0, !PT ;  /* 0x0000007f02027812 */ /* 0x000fc800078ec0ff */
[----:B------:R-:W-:Y:S01]  /*2cf40*/  SHF.R.U32.HI R8, RZ, 0x2, R2 ;  /* 0x00000002ff087819 */ /* 0x000fe20000011602 */
[----:B0-----:R-:W-:-:S05]  /*2cf50*/  IMAD.SHL.U32 R7, R7, 0x20, RZ ;  /* 0x0000002007077824 */ /* 0x001fca00078e00ff */
[----:B------:R-:W-:-:S04]  /*2cf60*/  LOP3.LUT R7, R8, 0x60, R7, 0xf8, !PT ;  /* 0x0000006008077812 */ /* 0x000fc800078ef807 */
[----:B------:R-:W-:Y:S01]  /*2cf70*/  LOP3.LUT R7, R7, 0x80, RZ, 0xfc, !PT ;  /* 0x0000008007077812 */ /* 0x000fe200078efcff */
[----:B------:R-:W-:Y:S05]  /*2cf80*/  YIELD ;  /* 0x0000000000007946 */ /* 0x000fea0003800000 */
[----:B------:R-:W-:Y:S01]  /*2cf90*/  ULDC.64 UR4, c[0x0][0x428] ;  /* 0x00010a0000047ab9 */ /* 0x000fe20000000a00 */
[----:B------:R-:W-:Y:S01]  /*2cfa0*/  ULDC.64 UR6, c[0x0][0x418] ;  /* 0x0001060000067ab9 */ /* 0x000fe20000000a00 */
[----:B------:R-:W-:Y:S01]  /*2cfb0*/  ISETP.GT.U32.AND P1, PT, R7, 0x9f, PT ;  /* 0x0000009f0700780c */ /* 0x000fe20003f24070 */
[----:B--2---:R-:W-:-:S04]  /*2cfc0*/  IMAD R0, R33, 0xa0, R0 ;  /* 0x000000a021007824 */ /* 0x004fc800078e0200 */
[----:B------:R-:W-:-:S04]  /*2cfd0*/  IMAD.IADD R5, R5, 0x1, R0 ;  /* 0x0000000105057824 */ /* 0x000fc800078e0200 */
[----:B------:R-:W-:-:S04]  /*2cfe0*/  @P0 IMAD.HI.U32 R6, R5, R6, RZ ;  /* 0x0000000605060227 */ /* 0x000fc800078e00ff */
[----:B------:R-:W-:Y:S01]  /*2cff0*/  IMAD.MOV.U32 R2, RZ, RZ, R5 ;  /* 0x000000ffff027224 */ /* 0x000fe200078e0005 */
[----:B-1----:R-:W-:Y:S02]  /*2d000*/  @P0 SHF.R.U32.HI R2, RZ, R3, R6 ;  /* 0x00000003ff020219 */ /* 0x002fe40000011606 */
[----:B------:R-:W0:Y:S08]  /*2d010*/  @P0 LDC R6, c[0x0][0x434] ;  /* 0x00010d00ff060b82 */ /* 0x000e300000000800 */
[----:B------:R-:W1:Y:S01]  /*2d020*/  @P0 LDC R3, c[0x0][0x438] ;  /* 0x00010e00ff030b82 */ /* 0x000e620000000800 */
[----:B------:R-:W-:-:S05]  /*2d030*/  IADD3 R0, R7, R0, RZ ;  /* 0x0000000007007210 */ /* 0x000fca0007ffe0ff */
[----:B------:R-:W-:Y:S02]  /*2d040*/  IMAD.MOV.U32 R8, RZ, RZ, R0 ;  /* 0x000000ffff087224 */ /* 0x000fe400078e0000 */
[----:B0-----:R-:W-:-:S05]  /*2d050*/  @P0 IMAD.HI.U32 R6, R0, R6, RZ ;  /* 0x0000000600060227 */ /* 0x001fca00078e00ff */
[----:B-1----:R-:W-:Y:S01]  /*2d060*/  @P0 SHF.R.U32.HI R8, RZ, R3, R6 ;  /* 0x00000003ff080219 */ /* 0x002fe20000011606 */
[----:B------:R-:W-:-:S04]  /*2d070*/  IMAD.MOV R6, RZ, RZ, -R2 ;  /* 0x000000ffff067224 */ /* 0x000fc800078e0a02 */
        /* <DEDUP_REMOVED lines=13> */
[----:B------:R-:W-:-:S05]  /*2d150*/  @!P1 IMAD.WIDE.U32 R2, R34, UR4, R2 ;  /* 0x0000000422029c25 */ /* 0x000fca000f8e0002 */
[----:B------:R-:W-:Y:S02]  /*2d160*/  @!P1 IADD3 R0, R0, R3, RZ ;  /* 0x0000000300009210 */ /* 0x000fe40007ffe0ff */
[C---:B------:R-:W-:Y:S01]  /*2d170*/  @!P1 LEA R10, P0, R2.reuse, UR6, 0x2 ;  /* 0x00000006020a9c11 */ /* 0x040fe2000f8010ff */
[----:B------:R-:W-:Y:S02]  /*2d180*/  IMAD.MOV.U32 R8, RZ, RZ, RZ ;  /* 0x000000ffff087224 */ /* 0x000fe400078e00ff */
[----:B------:R-:W-:Y:S01]  /*2d190*/  IMAD.U32 R12, RZ, RZ, UR39 ;  /* 0x00000027ff0c7e24 */ /* 0x000fe2000f8e00ff */
[----:B------:R-:W-:Y:S01]  /*2d1a0*/  @!P1 LEA.HI.X R11, R2, UR7, R0, 0x2, P0 ;  /* 0x00000007020b9c11 */ /* 0x000fe200080f1400 */
[----:B------:R-:W-:-:S04]  /*2d1b0*/  VIADD R28, R17, 0x1 ;  /* 0x00000001111c7836 */ /* 0x000fc80000000000 */
[----:B------:R0:W5:Y:S01]  /*2d1c0*/  @!P1 LDG.E R8, desc[UR50][R10.64] ;  /* 0x000000320a089981 */ /* 0x000162000c1e1900 */
[----:B------:R-:W-:Y:S02]  /*2d1d0*/  ISETP.NE.AND P1, PT, R12, 0x3, PT ;  /* 0x000000030c00780c */ /* 0x000fe40003f25270 */
[----:B------:R-:W-:Y:S01]  /*2d1e0*/  ISETP.NE.AND P0, PT, R28, 0x2, PT ;  /* 0x000000021c00780c */ /* 0x000fe20003f05270 */
[----:B------:R-:W-:-:S03]  /*2d1f0*/  IMAD.MOV.U32 R0, RZ, RZ, R33 ;  /* 0x000000ffff007224 */ /* 0x000fc600078e0021 */
        /* <DEDUP_REMOVED lines=8> */
.L_x_2992:
[----:B------:R-:W-:Y:S01]  /*2d280*/  LEA R0, R28, R23, 0x3 ;  /* 0x000000171c007211 */ /* 0x000fe200078e18ff */
[----:B------:R-:W-:Y:S01]  /*2d290*/  BSSY B0, `(.L_x_2993) ;  /* 0x0000005000007945 */ /* 0x000fe20003800000 */
[----:B------:R-:W-:Y:S02]  /*2d2a0*/  SHF.L.U32 R32, R35, 0x1f, RZ ;  /* 0x0000001f23207819 */ /* 0x000fe400000006ff */
[----:B------:R-:W-:Y:S02]  /*2d2b0*/  SHF.R.S32.HI R26, RZ, 0x1f, R5 ;  /* 0x0000001fff1a7819 */ /* 0x000fe40000011405 */
[----:B------:R-:W0:Y:S02]  /*2d2c0*/  SYNCS.PHASECHK.TRANS64.TRYWAIT P0, [R0+URZ+0x29880], R32 ;  /* 0x02988020000075a7 */ /* 0x000e24000800017f */
[----:B0-----:R-:W-:Y:S05]  /*2d2d0*/  @!P0 BRA `(.L_x_2994) ;  /* 0x0000008000308947 */ /* 0x001fea0003800000 */
.L_x_3246:
[----:B------:R-:W-:Y:S05]  /*2d2e0*/  BSYNC B0 ;  /* 0x0000000000007941 */ /* 0x000fea0003800000 */
.L_x_2993:
[----:B------:R-:W-:Y:S01]  /*2d2f0*/  ULDC.64 UR4, c[0x0][0x328] ;  /* 0x0000ca0000047ab9 */ /* 0x000fe20000000a00 */
[----:B------:R-:W1:Y:S01]  /*2d300*/  S2R R9, SR_TID.X ;  /* 0x0000000000097919 */ /* 0x000e620000002100 */
        /* <DEDUP_REMOVED lines=10> */
[C---:B------:R-:W-:Y:S02]  /*2d3b0*/  IMAD R10, R6.reuse, UR7, R10 ;  /* 0x00000007060a7c24 */ /* 0x040fe4000f8e020a */
[----:B------:R-:W-:-:S04]  /*2d3c0*/  IMAD.WIDE.U32 R2, R6, UR6, R2 ;  /* 0x0000000606027c25 */ /* 0x000fc8000f8e0002 */
        /* <DEDUP_REMOVED lines=9> */
[----:B------:R-:W-:Y:S01]  /*2d460*/  IMAD.WIDE.U32 R2, R8, UR6, R2 ;  /* 0x0000000608027c25 */ /* 0x000fe2000f8e0002 */
[----:B------:R-:W-:-:S03]  /*2d470*/  SHF.R.U32.HI R9, RZ, 0x5, R9 ;  /* 0x00000005ff097819 */ /* 0x000fc60000011609 */
[----:B------:R-:W-:Y:S01]  /*2d480*/  IMAD R7, R8, UR7, R7 ;  /* 0x0000000708077c24 */ /* 0x000fe2000f8e0207 */
[----:B------:R-:W-:Y:S01]  /*2d490*/  ULDC.64 UR6, c[0x0][0x318] ;  /* 0x0000c60000067ab9 */ /* 0x000fe20000000a00 */
[----:B------:R-:W-:Y:S01]  /*2d4a0*/  IMAD.WIDE.U32 R10, R18, UR4, R10 ;  /* 0x00000004120a7c25 */ /* 0x000fe2000f8e000a */
[----:B------:R-:W-:-:S03]  /*2d4b0*/  SHF.L.U32 R9, R9, 0xa, RZ ;  /* 0x0000000a09097819 */ /* 0x000fc600000006ff */
[----:B------:R-:W-:Y:S01]  /*2d4c0*/  IMAD.IADD R3, R3, 0x1, R7 ;  /* 0x0000000103037824 */ /* 0x000fe200078e0207 */
[----:B------:R-:W-:Y:S01]  /*2d4d0*/  IADD3 R7, P0, R10, UR6, RZ ;  /* 0x000000060a077c10 */ /* 0x000fe2000ff1e0ff */
[C---:B------:R-:W-:Y:S02]  /*2d4e0*/  IMAD R24, R18.reuse, UR5, RZ ;  /* 0x0000000512187c24 */ /* 0x040fe4000f8e02ff */
[----:B------:R-:W-:Y:S01]  /*2d4f0*/  IMAD.WIDE.U32 R2, R18, UR4, R2 ;  /* 0x0000000412027c25 */ /* 0x000fe2000f8e0002 */
[----:B------:R-:W-:Y:S02]  /*2d500*/  UMOV UR4, 0xffffffff ;  /* 0xffffffff00047882 */ /* 0x000fe40000000000 */
[----:B------:R-:W-:Y:S01]  /*2d510*/  IADD3.X R20, R24, UR7, R11, P0, !PT ;  /* 0x0000000718147c10 */ /* 0x000fe200087fe40b */
[----:B------:R-:W-:Y:S01]  /*2d520*/  IMAD R9, R28, 0x5000, R9 ;  /* 0x000050001c097824 */ /* 0x000fe200078e0209 */
[----:B------:R-:W-:-:S04]  /*2d530*/  IADD3 R25, P0, R2, UR6, RZ ;  /* 0x0000000602197c10 */ /* 0x000fc8000ff1e0ff */
[----:B------:R-:W-:Y:S01]  /*2d540*/  IADD3.X R24, R24, UR7, R3, P0, !PT ;  /* 0x0000000718187c10 */ /* 0x000fe200087fe403 */
[----:B------:R-:W-:Y:S08]  /*2d550*/  BRA.DIV UR4, `(.L_x_2995) ;  /* 0x0000007e04a47947 */ /* 0x000ff0000b800000 */
[----:B------:R-:W2:Y:S01]  /*2d560*/  LDL R12, [R1] ;  /* 0x00000000010c7983 */ /* 0x000ea20000100800 */
[----:B------:R-:W1:Y:S03]  /*2d570*/  S2R R3, SR_TID.X ;  /* 0x0000000000037919 */ /* 0x000e660000002100 */
[----:B------:R-:W3:Y:S01]  /*2d580*/  SHFL.IDX PT, R2, R7, RZ, 0x1c1f ;  /* 0x001c1fff07027589 */ /* 0x000ee200000e0000 */
[----:B------:R-:W-:Y:S01]  /*2d590*/  IADD3 R9, R23, R9, R37 ;  /* 0x0000000917097210 */ /* 0x000fe20007ffe025 */
[----:B-1----:R-:W-:Y:S02]  /*2d5a0*/  IMAD.SHL.U32 R11, R3, 0x10, RZ ;  /* 0x00000010030b7824 */ /* 0x002fe400078e00ff */
[----:B------:R-:W1:Y:S03]  /*2d5b0*/  SHFL.IDX PT, R3, R20, RZ, 0x1c1f ;  /* 0x001c1fff14037589 */ /* 0x000e6600000e0000 */
[----:B------:R-:W-:-:S04]  /*2d5c0*/  LOP3.LUT R11, R11, 0x30, RZ, 0xc0, !PT ;  /* 0x000000300b0b7812 */ /* 0x000fc800078ec0ff */
[----:B---3--:R-:W-:-:S05]  /*2d5d0*/  IADD3 R2, P0, R11, R2, RZ ;  /* 0x000000020b027210 */ /* 0x008fca0007f1e0ff */
[----:B-1----:R-:W-:-:S05]  /*2d5e0*/  IMAD.X R3, RZ, RZ, R3, P0 ;  /* 0x000000ffff037224 */ /* 0x002fca00000e0603 */
[----:B------:R-:W-:Y:S01]  /*2d5f0*/  @!PT LDS RZ, [RZ] ;  /* 0x00000000fffff984 */ /* 0x000fe20000000800 */
[----:B------:R-:W-:Y:S04]  /*2d600*/  LDGSTS.E.BYPASS.LTC128B.128 [R9+0xa400], desc[UR50][R2.64], !P3 ;  /* 0x0a40000002097fae */ /* 0x000fe8000d901d72 */
[----:B------:R-:W-:Y:S01]  /*2d610*/  SHFL.IDX PT, R24, R24, RZ, 0x1c1f ;  /* 0x001c1fff18187589 */ /* 0x000fe200000e0000 */
[----:B--2---:R-:W-:-:S05]  /*2d620*/  IMAD.IADD R10, R12, 0x1, R9 ;  /* 0x000000010c0a7824 */ /* 0x004fca00078e0209 */
        /* <DEDUP_REMOVED lines=15> */
[----:B-1----:R-:W-:-:S04]  /*2d720*/  IADD3 R2, P0, R11, R2, RZ ;  /* 0x000000020b027210 */ /* 0x002fc80007f1e0ff */
[----:B------:R-:W-:-:S05]  /*2d730*/  IADD3.X R3, RZ, R20, RZ, P0, !PT ;  /* 0x00000014ff037210 */ /* 0x000fca00007fe4ff */
[----:B------:R-:W-:Y:S04]  /*2d740*/  LDGSTS.E.BYPASS.LTC128B.128 [R9+0xd400], desc[UR50][R2.64], !P3 ;  /* 0x0d40000002097fae */ /* 0x000fe8000d901d72 */
[----:B------:R1:W-:Y:S04]  /*2d750*/  LDGSTS.E.BYPASS.LTC128B.128 [R10+0xd400], desc[UR50][R2.64+0x40], !P1 ;  /* 0x0d400040020a7fae */ /* 0x0003e8000c901d72 */
[----:B-1----:R1:W2:Y:S02]  /*2d760*/  SHFL.IDX PT, R2, R25, RZ, 0x1c1f ;  /* 0x001c1fff19027589 */ /* 0x0022a400000e0000 */
.L_x_3258:
        /* <DEDUP_REMOVED lines=12> */
.L_x_2996:
        /* <DEDUP_REMOVED lines=11> */
.L_x_2997:
[----:B------:R2:W-:Y:S01]  /*2d8e0*/  SYNCS.ARRIVE.TRANS64.A1T0 RZ, [R0+URZ+0x29870], RZ ;  /* 0x029870ff00ff79a7 */ /* 0x0005e2000810003f */
[----:B------:R-:W-:Y:S05]  /*2d8f0*/  @!P3 BRA `(.L_x_2998) ;  /* 0x000000000004b947 */ /* 0x000fea0003800000 */
[----:B------:R-:W-:Y:S01]  /*2d900*/  BPT.TRAP 0x1 ;  /* 0x000000040000795c */ /* 0x000fe20000300000 */
.L_x_2998:
[----:B------:R-:W3:Y:S01]  /*2d910*/  SYNCS.PHASECHK.TRANS64.TRYWAIT P0, [R0+URZ+0x29840], R32 ;  /* 0x02984020000075a7 */ /* 0x000ee2000800017f */
[----:B------:R-:W-:Y:S04]  /*2d920*/  BSSY B0, `(.L_x_2999) ;  /* 0x0000002000007945 */ /* 0x000fe80003800000 */
[----:B---3--:R-:W-:Y:S05]  /*2d930*/  @!P0 BRA `(.L_x_3000) ;  /* 0x0000008000608947 */ /* 0x008fea0003800000 */
.L_x_3259:
[----:B------:R-:W-:Y:S05]  /*2d940*/  BSYNC B0 ;  /* 0x0000000000007941 */ /* 0x000fea0003800000 */
.L_x_2999:
[----:B------:R-:W4:Y:S01]  /*2d950*/  LDL R10, [R1+0x14] ;  /* 0x00001400010a7983 */ /* 0x000f220000100800 */
[----:B------:R-:W-:Y:S01]  /*2d960*/  ULDC.64 UR4, c[0x0][0x300] ;  /* 0x0000c00000047ab9 */ /* 0x000fe20000000a00 */
[----:B------:R-:W-:Y:S01]  /*2d970*/  ULDC.64 UR6, c[0x0][0x310] ;  /* 0x0000c40000067ab9 */ /* 0x000fe20000000a00 */
[----:B------:R-:W-:Y:S01]  /*2d980*/  IMAD R7, R26, UR4, RZ ;  /* 0x000000041a077c24 */ /* 0x000fe2000f8e02ff */
[----:B------:R-:W5:Y:S01]  /*2d990*/  S2R R9, SR_TID.X ;  /* 0x0000000000097919 */ /* 0x000f620000002100 */
[C---:B------:R-:W-:Y:S01]  /*2d9a0*/  IMAD.WIDE.U32 R2, R5.reuse, UR4, RZ ;  /* 0x0000000405027c25 */ /* 0x040fe2000f8e00ff */
[C---:B------:R-:W-:Y:S02]  /*2d9b0*/  LOP3.LUT P4, RZ, R22.reuse, 0x10, RZ, 0xc0, !PT ;  /* 0x0000001016ff7812 */ /* 0x040fe4000788c0ff */
[C---:B------:R-:W-:Y:S01]  /*2d9c0*/  LOP3.LUT P3, RZ, R22.reuse, 0x8, RZ, 0xc0, !PT ;  /* 0x0000000816ff7812 */ /* 0x040fe2000786c0ff */
[----:B------:R-:W-:Y:S01]  /*2d9d0*/  IMAD R7, R5, UR5, R7 ;  /* 0x0000000505077c24 */ /* 0x000fe2000f8e0207 */
[----:B------:R-:W-:Y:S01]  /*2d9e0*/  LOP3.LUT P1, RZ, R22, 0x4, RZ, 0xc0, !PT ;  /* 0x0000000416ff7812 */ /* 0x000fe2000782c0ff */
[----:B------:R-:W-:-:S02]  /*2d9f0*/  IMAD R31, R31, UR6, RZ ;  /* 0x000000061f1f7c24 */ /* 0x000fc4000f8e02ff */
[----:B------:R-:W-:Y:S02]  /*2da00*/  IMAD.IADD R3, R3, 0x1, R7 ;  /* 0x0000000103037824 */ /* 0x000fe400078e0207 */
[----:B------:R-:W-:Y:S02]  /*2da10*/  IMAD R5, R27, UR4, RZ ;  /* 0x000000041b057c24 */ /* 0x000fe4000f8e02ff */
[----:B------:R-:W-:-:S04]  /*2da20*/  IMAD.WIDE.U32 R2, R6, UR6, R2 ;  /* 0x0000000606027c25 */ /* 0x000fc8000f8e0002 */
[----:B------:R-:W-:Y:S02]  /*2da30*/  IMAD R6, R6, UR7, R31 ;  /* 0x0000000706067c24 */ /* 0x000fe4000f8e021f */
[C---:B------:R-:W-:Y:S02]  /*2da40*/  IMAD R5, R4.reuse, UR5, R5 ;  /* 0x0000000504057c24 */ /* 0x040fe4000f8e0205 */
[----:B------:R-:W-:Y:S01]  /*2da50*/  IMAD.IADD R7, R3, 0x1, R6 ;  /* 0x0000000103077824 */ /* 0x000fe200078e0206 */
[----:B------:R-:W-:Y:S01]  /*2da60*/  MOV R6, R2 ;  /* 0x0000000200067202 */ /* 0x000fe20000000f00 */
        /* <DEDUP_REMOVED lines=16> */
[----:B----4-:R-:W-:Y:S02]  /*2db70*/  IMAD R7, R28, 0x7800, R10 ;  /* 0x000078001c077824 */ /* 0x010fe400078e020a */
[----:B-----5:R-:W-:-:S05]  /*2db80*/  IMAD.SHL.U32 R10, R9, 0x10, RZ ;  /* 0x00000010090a7824 */ /* 0x020fca00078e00ff */
[----:B------:R-:W-:Y:S01]  /*2db90*/  LOP3.LUT R10, R10, 0x30, RZ, 0xc0, !PT ;  /* 0x000000300a0a7812 */ /* 0x000fe200078ec0ff */
[----:B------:R-:W-:Y:S06]  /*2dba0*/  BRA.DIV UR4, `(.L_x_3001) ;  /* 0x0000007e04d87947 */ /* 0x000fec000b800000 */
        /* <DEDUP_REMOVED lines=12> */
[----:B----4-:R-:W-:-:S04]  /*2dc70*/  IADD3 R2, P0, R10, R2, RZ ;  /* 0x000000020a027210 */ /* 0x010fc80007f1e0ff */
[----:B-----5:R-:W-:-:S05]  /*2dc80*/  IADD3.X R3, RZ, R3, RZ, P0, !PT ;  /* 0x00000003ff037210 */ /* 0x020fca00007fe4ff */
        /* <DEDUP_REMOVED lines=17> */
.L_x_3271:
        /* <DEDUP_REMOVED lines=10> */
.L_x_3002:
        /* <DEDUP_REMOVED lines=11> */
.L_x_3003:
[----:B------:R2:W-:Y:S02]  /*2def0*/  SYNCS.ARRIVE.TRANS64.A1T0 RZ, [R0+URZ+0x29830], RZ ;  /* 0x029830ff00ff79a7 */ /* 0x0005e4000810003f */
[----:B--23--:R-:W-:-:S05]  /*2df00*/  IMAD.U32 R0, RZ, RZ, UR37 ;  /* 0x00000025ff007e24 */ /* 0x00cfca000f8e00ff */
[----:B------:R-:W-:-:S13]  /*2df10*/  ISETP.NE.AND P1, PT, R0, 0x3, PT ;  /* 0x000000030000780c */ /* 0x000fda0003f25270 */
[----:B------:R-:W-:Y:S05]  /*2df20*/  @!P1 BRA `(.L_x_3004) ;  /* 0x0000000000049947 */ /* 0x000fea0003800000 */
[----:B------:R-:W-:Y:S01]  /*2df30*/  BPT.TRAP 0x1 ;  /* 0x000000040000795c */ /* 0x000fe20000300000 */
.L_x_3004:
[----:B------:R-:W-:Y:S01]  /*2df40*/  LOP3.LUT R0, R21, 0x1, RZ, 0x3c, !PT ;  /* 0x0000000115007812 */ /* 0x000fe200078e3cff */
[----:B------:R-:W-:Y:S01]  /*2df50*/  BSSY B0, `(.L_x_3005) ;  /* 0x0000005000007945 */ /* 0x000fe20003800000 */
[----:B------:R-:W-:Y:S02]  /*2df60*/  LEA R3, R17, R23, 0x3 ;  /* 0x0000001711037211 */ /* 0x000fe400078e18ff */
[----:B------:R-:W-:-:S04]  /*2df70*/  SHF.L.U32 R0, R0, 0x1f, RZ ;  /* 0x0000001f00007819 */ /* 0x000fc800000006ff */
[----:B------:R-:W0:Y:S02]  /*2df80*/  SYNCS.PHASECHK.TRANS64.TRYWAIT P0, [R3+URZ+0x29870], R0 ;  /* 0x02987000030075a7 */ /* 0x000e24000800017f */
[----:B0-----:R-:W-:Y:S05]  /*2df90*/  @!P0 BRA `(.L_x_3006) ;  /* 0x00000080005c8947 */ /* 0x001fea0003800000 */
.L_x_3272:
[----:B------:R-:W-:Y:S05]  /*2dfa0*/  BSYNC B0 ;  /* 0x0000000000007941 */ /* 0x000fea0003800000 */
.L_x_3005:
[----:B------:R-:W-:-:S05]  /*2dfb0*/  IMAD.U32 R2, RZ, RZ, UR39 ;  /* 0x00000027ff027e24 */ /* 0x000fca000f8e00ff */
[----:B------:R-:W-:-:S13]  /*2dfc0*/  ISETP.NE.AND P0, PT, R2, 0x3, PT ;  /* 0x000000030200780c */ /* 0x000fda0003f05270 */
[----:B------:R-:W-:Y:S05]  /*2dfd0*/  @!P0 BRA `(.L_x_3007) ;  /* 0x0000000000048947 */ /* 0x000fea0003800000 */
[----:B------:R-:W-:Y:S01]  /*2dfe0*/  BPT.TRAP 0x1 ;  /* 0x000000040000795c */ /* 0x000fe20000300000 */
.L_x_3007:
[----:B0-----:R-:W-:Y:S01]  /*2dff0*/  SHF.L.U32 R0, R21, 0x1f, RZ ;  /* 0x0000001f15007819 */ /* 0x001fe200000006ff */
[----:B------:R-:W-:-:S03]  /*2e000*/  IMAD R12, R17, 0x5000, RZ ;  /* 0x00005000110c7824 */ /* 0x000fc600078e02ff */
[----:B------:R-:W0:Y:S02]  /*2e010*/  SYNCS.PHASECHK.TRANS64.TRYWAIT P0, [R3+URZ+0x29860], R0 ;  /* 0x02986000030075a7 */ /* 0x000e24000800017f */
[----:B0-----:R-:W-:Y:S05]  /*2e020*/  @!P0 BRA `(.L_x_3008) ;  /* 0x00000080004c8947 */ /* 0x001fea0003800000 */
.L_x_3273:
[----:B------:R-:W0:Y:S04]  /*2e030*/  LDL R4, [R1+0x20] ;  /* 0x0000200001047983 */ /* 0x000e280000100800 */
[----:B------:R-:W2:Y:S04]  /*2e040*/  LDL R2, [R1+0x24] ;  /* 0x0000240001027983 */ /* 0x000ea80000100800 */
[----:B------:R-:W3:Y:S01]  /*2e050*/  LDL R13, [R1+0x1c] ;  /* 0x00001c00010d7983 */ /* 0x000ee20000100800 */
[----:B------:R-:W-:Y:S05]  /*2e060*/  WARPSYNC.ALL ;  /* 0x0000000000007948 */ /* 0x000fea0003800000 */
[----:B------:R-:W-:-:S05]  /*2e070*/  IMAD.U32 R20, RZ, RZ, UR39 ;  /* 0x00000027ff147e24 */ /* 0x000fca000f8e00ff */
[----:B------:R-:W-:Y:S02]  /*2e080*/  ISETP.NE.AND P0, PT, R20, 0x3, PT ;  /* 0x000000031400780c */ /* 0x000fe40003f05270 */
[----:B0-----:R-:W-:-:S05]  /*2e090*/  LOP3.LUT R0, R12, R4, RZ, 0xfc, !PT ;  /* 0x000000040c007212 */ /* 0x001fca00078efcff */
[----:B------:R-:W-:Y:S01]  /*2e0a0*/  IMAD.IADD R0, R23, 0x1, R0 ;  /* 0x0000000117007824 */ /* 0x000fe200078e0200 */
[----:B---3--:R-:W-:-:S03]  /*2e0b0*/  LOP3.LUT R17, R12, R13, RZ, 0xfc, !PT ;  /* 0x0000000d0c117212 */ /* 0x008fc600078efcff */
        /* <DEDUP_REMOVED lines=70> */
.L_x_3009:
[----:B-1----:R1:W-:Y:S01]  /*2e520*/  SYNCS.ARRIVE.TRANS64.A1T0 RZ, [R3+URZ+0x29850], RZ ;  /* 0x029850ff03ff79a7 */ /* 0x0023e2000810003f */
[----:B------:R-:W-:Y:S06]  /*2e530*/  BAR.SYNC.DEFER_BLOCKING 0x2, 0x80 ;  /* 0x0082000000007b1d */ /* 0x000fec0000010000 */
[----:B------:R-:W-:Y:S05]  /*2e540*/  @!P1 BRA `(.L_x_3010) ;  /* 0x0000000000049947 */ /* 0x000fea0003800000 */
[----:B------:R-:W-:Y:S01]  /*2e550*/  BPT.TRAP 0x1 ;  /* 0x000000040000795c */ /* 0x000fe20000300000 */
.L_x_3010:
[----:B------:R-:W2:Y:S01]  /*2e560*/  LDL R0, [R1+0x10] ;  /* 0x0000100001007983 */ /* 0x000ea20000100800 */
[----:B-1----:R-:W-:Y:S01]  /*2e570*/  IADD3 R3, R3, 0x29880, RZ ;  /* 0x0002988003037810 */ /* 0x002fe20007ffe0ff */
[----:B0-----:R-:W-:Y:S02]  /*2e580*/  IMAD.MOV.U32 R17, RZ, RZ, R28 ;  /* 0x000000ffff117224 */ /* 0x001fe400078e001c */
[----:B------:R-:W-:Y:S01]  /*2e590*/  IMAD.MOV.U32 R21, RZ, RZ, R35 ;  /* 0x000000ffff157224 */ /* 0x000fe200078e0023 */
[----:B--2---:R-:W-:-:S04]  /*2e5a0*/  PRMT R3, R0, 0x654, R3 ;  /* 0x0000065400037816 */ /* 0x004fc80000000003 */
[----:B------:R2:W-:Y:S01]  /*2e5b0*/  SYNCS.ARRIVE.TRANS64.RED.A1T0 RZ, [R3+URZ], RZ ;  /* 0x000000ff03ff79a7 */ /* 0x0005e2000810043f */
[----:B------:R-:W-:Y:S05]  /*2e5c0*/  @P2 BRA `(.L_x_3011) ;  /* 0xffffffe800242947 */ /* 0x000fea000383ffff */
.L_x_2991:
[----:B-1----:R-:W1:Y:S01]  /*2e5d0*/  S2R R0, SR_TID.X ;  /* 0x0000000000007919 */ /* 0x002e620000002100 */
[----:B------:R-:W-:Y:S01]  /*2e5e0*/  BSSY B0, `(.L_x_3012) ;  /* 0x0000012000007945 */ /* 0x000fe20003800000 */
[----:B-1----:R-:W-:Y:S01]  /*2e5f0*/  LOP3.LUT R2, R0, 0x7f, RZ, 0xc0, !PT ;  /* 0x0000007f00027812 */ /* 0x002fe200078ec0ff */
[----:B------:R-:W-:-:S03]  /*2e600*/  IMAD.U32 R0, RZ, RZ, UR37 ;  /* 0x00000025ff007e24 */ /* 0x000fc6000f8e00ff */
[----:B------:R-:W-:Y:S02]  /*2e610*/  ISETP.NE.AND P1, PT, R2, RZ, PT ;  /* 0x000000ff0200720c */ /* 0x000fe40003f25270 */
[----:B------:R-:W-:-:S11]  /*2e620*/  ISETP.NE.AND P0, PT, R0, 0x3, PT ;  /* 0x000000030000780c */ /* 0x000fd60003f05270 */
[----:B------:R-:W-:Y:S05]  /*2e630*/  @P1 BRA `(.L_x_3013) ;  /* 0x0000000000301947 */ /* 0x000fea0003800000 */
[----:B------:R-:W1:Y:S01]  /*2e640*/  S2R R5, SR_LANEID ;  /* 0x0000000000057919 */ /* 0x000e620000000000 */
[----:B------:R-:W-:Y:S01]  /*2e650*/  VOTEU.ANY UR4, UPT, PT ;  /* 0x0000000000047886 */ /* 0x000fe200038e0100 */
[----:B--2---:R-:W2:Y:S01]  /*2e660*/  LDC.64 R2, c[0x0][0xc60] ;  /* 0x00031800ff027b82 */ /* 0x004ea20000000a00 */
[----:B------:R-:W1:Y:S02]  /*2e670*/  FLO.U32 R0, UR4 ;  /* 0x0000000400007d00 */ /* 0x000e6400080e0000 */
[----:B-1----:R-:W-:-:S06]  /*2e680*/  ISETP.EQ.U32.AND P1, PT, R0, R5, PT ;  /* 0x000000050000720c */ /* 0x002fcc0003f22070 */
[----:B------:R-:W2:Y:S07]  /*2e690*/  POPC R5, UR4 ;  /* 0x0000000400057d09 */ /* 0x000eae0008000000 */
[----:B--2---:R-:W2:Y:S01]  /*2e6a0*/  @P1 ATOMG.E.ADD.STRONG.GPU PT, R3, desc[UR50][R2.64], R5 ;  /* 0x00000005020319a8 */ /* 0x004ea200081ee1f2 */
[----:B0-----:R-:W0:Y:S02]  /*2e6b0*/  S2R R4, SR_LTMASK ;  /* 0x0000000000047919 */ /* 0x001e240000003900 */
[----:B0-----:R-:W-:-:S04]  /*2e6c0*/  LOP3.LUT R4, R4, UR4, RZ, 0xc0, !PT ;  /* 0x0000000404047c12 */ /* 0x001fc8000f8ec0ff */
[----:B------:R-:W0:Y:S01]  /*2e6d0*/  POPC R7, R4 ;  /* 0x0000000400077309 */ /* 0x000e220000000000 */
[----:B--2---:R-:W0:Y:S02]  /*2e6e0*/  SHFL.IDX PT, R0, R3, R0, 0x1f ;  /* 0x00001f0003007589 */ /* 0x004e2400000e0000 */
[----:B0-----:R-:W-:-:S07]  /*2e6f0*/  IADD3 R16, R0, UR38, R7 ;  /* 0x0000002600107c10 */ /* 0x001fce000fffe007 */
.L_x_3013:
[----:B------:R-:W-:Y:S05]  /*2e700*/  BSYNC B0 ;  /* 0x0000000000007941 */ /* 0x000fea0003800000 */
.L_x_3012:
[----:B------:R-:W-:Y:S05]  /*2e710*/  @!P0 BRA `(.L_x_3014) ;  /* 0x0000000000048947 */ /* 0x000fea0003800000 */
[----:B------:R-:W-:Y:S01]  /*2e720*/  BPT.TRAP 0x1 ;  /* 0x000000040000795c */ /* 0x000fe20000300000 */
.L_x_3014:
[----:B------:R-:W-:Y:S01]  /*2e730*/  LOP3.LUT R0, R35, 0x1, RZ, 0x3c, !PT ;  /* 0x0000000123007812 */ /* 0x000fe200078e3cff */
[----:B------:R-:W-:Y:S01]  /*2e740*/  IMAD R17, R28, 0x8, R23 ;  /* 0x000000081c117824 */ /* 0x000fe200078e0217 */
[----:B------:R-:W-:Y:S02]  /*2e750*/  BSSY B0, `(.L_x_3015) ;  /* 0x0000004000007945 */ /* 0x000fe40003800000 */
[----:B------:R-:W-:-:S04]  /*2e760*/  SHF.L.U32 R0, R0, 0x1f, RZ ;  /* 0x0000001f00007819 */ /* 0x000fc800000006ff */
[----:B------:R-:W1:Y:S02]  /*2e770*/  SYNCS.PHASECHK.TRANS64.TRYWAIT P1, [R17+URZ+0x29870], R0 ;  /* 0x02987000110075a7 */ /* 0x000e64000802017f */
[----:B-1----:R-:W-:Y:S05]  /*2e780*/  @!P1 BRA `(.L_x_3016) ;  /* 0x0000007800889947 */ /* 0x002fea0003800000 */
.L_x_3274:
[----:B------:R-:W-:Y:S05]  /*2e790*/  BSYNC B0 ;  /* 0x0000000000007941 */ /* 0x000fea0003800000 */
.L_x_3015:
[----:B------:R-:W-:-:S05]  /*2e7a0*/  IMAD.U32 R2, RZ, RZ, UR39 ;  /* 0x00000027ff027e24 */ /* 0x000fca000f8e00ff */
[----:B------:R-:W-:-:S13]  /*2e7b0*/  ISETP.NE.AND P1, PT, R2, 0x3, PT ;  /* 0x000000030200780c */ /* 0x000fda0003f25270 */
[----:B------:R-:W-:Y:S05]  /*2e7c0*/  @!P1 BRA `(.L_x_3017) ;  /* 0x0000000000049947 */ /* 0x000fea0003800000 */
[----:B------:R-:W-:Y:S01]  /*2e7d0*/  BPT.TRAP 0x1 ;  /* 0x000000040000795c */ /* 0x000fe20000300000 */
.L_x_3017:
[----:B-1----:R-:W-:-:S04]  /*2e7e0*/  SHF.L.U32 R0, R35, 0x1f, RZ ;  /* 0x0000001f23007819 */ /* 0x002fc800000006ff */
[----:B------:R-:W1:Y:S02]  /*2e7f0*/  SYNCS.PHASECHK.TRANS64.TRYWAIT P1, [R17+URZ+0x29860], R0 ;  /* 0x02986000110075a7 */ /* 0x000e64000802017f */
[----:B-1----:R-:W-:Y:S05]  /*2e800*/  @!P1 BRA `(.L_x_3018) ;  /* 0x00000078007c9947 */ /* 0x002fea0003800000 */
.L_x_3275:
[----:B------:R-:W3:Y:S04]  /*2e810*/  LDL R2, [R1+0x20] ;  /* 0x0000200001027983 */ /* 0x000ee80000100800 */
[----:B--2---:R-:W2:Y:S04]  /*2e820*/  LDL R3, [R1+0x24] ;  /* 0x0000240001037983 */ /* 0x004ea80000100800 */
[----:B------:R-:W4:Y:S01]  /*2e830*/  LDL R12, [R1+0x1c] ;  /* 0x00001c00010c7983 */ /* 0x000f220000100800 */
[----:B-1----:R-:W-:Y:S01]  /*2e840*/  IMAD R0, R28, 0x5000, RZ ;  /* 0x000050001c007824 */ /* 0x002fe200078e02ff */
[----:B------:R-:W-:Y:S05]  /*2e850*/  WARPSYNC.ALL ;  /* 0x0000000000007948 */ /* 0x000fea0003800000 */
[----:B------:R-:W-:-:S05]  /*2e860*/  IMAD.U32 R18, RZ, RZ, UR39 ;  /* 0x00000027ff127e24 */ /* 0x000fca000f8e00ff */
[----:B------:R-:W-:Y:S02]  /*2e870*/  ISETP.NE.AND P1, PT, R18, 0x3, PT ;  /* 0x000000031200780c */ /* 0x000fe40003f25270 */
[----:B---3--:R-:W-:-:S04]  /*2e880*/  LOP3.LUT R2, R0, R2, RZ, 0xfc, !PT ;  /* 0x0000000200027212 */ /* 0x008fc800078efcff */
[----:B------:R-:W-:Y:S02]  /*2e890*/  IADD3 R2, R23, R2, RZ ;  /* 0x0000000217027210 */ /* 0x000fe40007ffe0ff */
[----:B----4-:R-:W-:-:S03]  /*2e8a0*/  LOP3.LUT R0, R0, R12, RZ, 0xfc, !PT ;  /* 0x0000000c00007212 */ /* 0x010fc600078efcff */
[----:B0-----:R-:W0:Y:S01]  /*2e8b0*/  LDSM.16.MT88.4 R4, [R2+0xa400] ;  /* 0x00a400000204783b */ /* 0x001e220000004200 */
[----:B--2---:R-:W-:Y:S02]  /*2e8c0*/  IMAD.IADD R3, R3, 0x1, R2 ;  /* 0x0000000103037824 */ /* 0x004fe400078e0202 */
[----:B------:R-:W-:Y:S01]  /*2e8d0*/  IMAD.IADD R0, R23, 0x1, R0 ;  /* 0x0000000117007824 */ /* 0x000fe200078e0200 */
[C-C-:B0-----:R-:W-:Y:S02]  /*2e8e0*/  PRMT R8, R4.reuse, 0x6420, R5.reuse ;  /* 0x0000642004087816 */ /* 0x141fe40000000005 */
[----:B------:R-:W-:Y:S02]  /*2e8f0*/  PRMT R9, R4, 0x7531, R5 ;  /* 0x0000753104097816 */ /* 0x000fe40000000005 */
[C-C-:B------:R-:W-:Y:S02]  /*2e900*/  PRMT R10, R6.reuse, 0x6420, R7.reuse ;  /* 0x00006420060a7816 */ /* 0x140fe40000000007 */
[----:B------:R-:W-:-:S02]  /*2e910*/  PRMT R11, R6, 0x7531, R7 ;  /* 0x00007531060b7816 */ /* 0x000fc40000000007 */
[----:B------:R-:W0:Y:S04]  /*2e920*/  LDSM.16.MT88.4 R4, [R3+0xa400] ;  /* 0x00a400000304783b */ /* 0x000e280000004200 */
[----:B------:R0:W-:Y:S02]  /*2e930*/  STSM.16.M88.4 [R0+0x400], R8 ;  /* 0x0004000800007844 */ /* 0x0001e40000000200 */
        /* <DEDUP_REMOVED lines=61> */
.L_x_3019:
[----:B0-----:R0:W-:Y:S01]  /*2ed10*/  SYNCS.ARRIVE.TRANS64.A1T0 RZ, [R17+URZ+0x29850], RZ ;  /* 0x029850ff11ff79a7 */ /* 0x0011e2000810003f */
[----:B------:R-:W-:Y:S06]  /*2ed20*/  BAR.SYNC.DEFER_BLOCKING 0x2, 0x80 ;  /* 0x0082000000007b1d */ /* 0x000fec0000010000 */
[----:B------:R-:W-:Y:S05]  /*2ed30*/  @!P0 BRA `(.L_x_3020) ;  /* 0x0000000000048947 */ /* 0x000fea0003800000 */
[----:B------:R-:W-:Y:S01]  /*2ed40*/  BPT.TRAP 0x1 ;  /* 0x000000040000795c */ /* 0x000fe20000300000 */
.L_x_3020:
[----:B-1----:R-:W2:Y:S01]  /*2ed50*/  LDL R0, [R1+0x10] ;  /* 0x0000100001007983 */ /* 0x002ea20000100800 */
[----:B0-----:R-:W-:Y:S02]  /*2ed60*/  VIADD R17, R17, 0x29880 ;  /* 0x0002988011117836 */ /* 0x001fe40000000000 */
[----:B------:R-:W-:-:S05]  /*2ed70*/  VIADD R28, R28, 0x1 ;  /* 0x000000011c1c7836 */ /* 0x000fca0000000000 */
[----:B------:R-:W-:-:S04]  /*2ed80*/  ISETP.NE.AND P0, PT, R28, 0x2, PT ;  /* 0x000000021c00780c */ /* 0x000fc80003f05270 */
[----:B------:R-:W-:Y:S02]  /*2ed90*/  SEL R28, R28, RZ, P0 ;  /* 0x000000ff1c1c7207 */ /* 0x000fe40000000000 */
[----:B--2---:R-:W-:Y:S02]  /*2eda0*/  PRMT R17, R0, 0x654, R17 ;  /* 0x0000065400117816 */ /* 0x004fe40000000011 */
[----:B------:R-:W-:Y:S02]  /*2edb0*/  SEL R0, RZ, 0x1, P0 ;  /* 0x00000001ff007807 */ /* 0x000fe40000000000 */
[----:B------:R0:W-:Y:S02]  /*2edc0*/  SYNCS.ARRIVE.TRANS64.RED.A1T0 RZ, [R17+URZ], RZ ;  /* 0x000000ff11ff79a7 */ /* 0x0001e4000810043f */
[----:B------:R-:W-:-:S07]  /*2edd0*/  LOP3.LUT R35, R35, R0, RZ, 0x3c, !PT ;  /* 0x0000000023237212 */ /* 0x000fce00078e3cff */
.L_x_2959:
[----:B------:R-:W-:-:S13]  /*2ede0*/  LOP3.LUT P0, RZ, R22, 0x100, RZ, 0xc0, !PT ;  /* 0x0000010016ff7812 */ /* 0x000fda000780c0ff */
[----:B------:R-:W-:Y:S05]  /*2edf0*/  @!P0 BRA `(.L_x_3021) ;  /* 0x0000000000288947 */ /* 0x000fea0003800000 */
[----:B------:R-:W-:Y:S05]  /*2ee00*/  WARPSYNC.ALL ;  /* 0x0000000000007948 */ /* 0x000fea0003800000 */
[----:B------:R-:W2:Y:S08]  /*2ee10*/  S2UR UR4, SR_CgaCtaId ;  /* 0x00000000000479c3 */ /* 0x000eb00000008800 */
[----:B------:R-:W-:Y:S01]  /*2ee20*/  BAR.SYNC.DEFER_BLOCKING 0x5, 0x180 ;  /* 0x0146000000007b1d */ /* 0x000fe20000010000 */
[----:B-1----:R-:W-:-:S02]  /*2ee30*/  MOV R23, 0x400 ;  /* 0x0000040000177802 */ /* 0x002fc40000000f00 */
[----:B--2---:R-:W-:-:S04]  /*2ee40*/  MOV R0, UR4 ;  /* 0x0000000400007c02 */ /* 0x004fc80008000f00 */
[----:B------:R-:W-:Y:S01]  /*2ee50*/  LEA R23, R0, R23, 0x18 ;  /* 0x0000001700177211 */ /* 0x000fe200078ec0ff */
[----:B------:R1:W-:Y:S04]  /*2ee60*/  STL [R1+0x10], R0 ;  /* 0x0000100001007387 */ /* 0x0003e80000100800 */
[----:B0-----:R1:W0:Y:S01]  /*2ee70*/  LDS.128 R16, [R23+0x298d0] ;  /* 0x0298d00017107984 */ /* 0x0012220000000c00 */
[----:B------:R-:W-:Y:S06]  /*2ee80*/  BAR.ARV 0x4, 0x180 ;  /* 0x0106000000007b1d */ /* 0x000fec0000002000 */
[----:B------:R-:W-:Y:S05]  /*2ee90*/  BRA `(.L_x_3022) ;  /* 0x0000000c00dc7947 */ /* 0x000fea0003800000 */
.L_x_3021:
[----:B------:R-:W2:Y:S01]  /*2eea0*/  S2R R0, SR_TID.X ;  /* 0x0000000000007919 */ /* 0x000ea20000002100 */
[----:B------:R-:W-:Y:S01]  /*2eeb0*/  UMOV UR4, 0xffffffff ;  /* 0xffffffff00047882 */ /* 0x000fe20000000000 */
[----:B--2---:R-:W-:-:S04]  /*2eec0*/  LOP3.LUT R8, R0, 0x1f, RZ, 0xc0, !PT ;  /* 0x0000001f00087812 */ /* 0x004fc800078ec0ff */
[----:B------:R-:W-:Y:S01]  /*2eed0*/  ISETP.NE.AND P0, PT, R8, 0x1f, PT ;  /* 0x0000001f0800780c */ /* 0x000fe20003f05270 */
[----:B------:R-:W-:-:S12]  /*2eee0*/  BRA.DIV UR4, `(.L_x_3023) ;  /* 0x0000007204d87947 */ /* 0x000fd8000b800000 */
[----:B0-----:R-:W-:Y:S01]  /*2eef0*/  IMAD.IADD R9, R19, 0x1, R8 ;  /* 0x0000000113097824 */ /* 0x001fe200078e0208 */
[----:B------:R-:W-:-:S04]  /*2ef00*/  ULDC UR4, c[0x0][0xc3c] ;  /* 0x00030f0000047ab9 */ /* 0x000fc80000000800 */
[----:B------:R-:W-:-:S13]  /*2ef10*/  ISETP.GE.OR P1, PT, R9, UR4, !P0 ;  /* 0x0000000409007c0c */ /* 0x000fda000c726670 */
[----:B------:R-:W0:Y:S08]  /*2ef20*/  @!P1 LDC.64 R2, c[0x0][0xc80] ;  /* 0x00032000ff029b82 */ /* 0x000e300000000a00 */
[----:B------:R-:W2:Y:S01]  /*2ef30*/  @!P1 LDC.64 R4, c[0x0][0xc78] ;  /* 0x00031e00ff049b82 */ /* 0x000ea20000000a00 */
[----:B0-----:R-:W-:-:S05]  /*2ef40*/  @!P1 IMAD.WIDE R2, R9, 0x4, R2 ;  /* 0x0000000409029825 */ /* 0x001fca00078e0202 */
        /* <DEDUP_REMOVED lines=10> */
[----:B-1----:R0:W-:Y:S02]  /*2eff0*/  SHFL.IDX PT, R6, R16, 0x1, 0x1f ;  /* 0x00201f0010067f89 */ /* 0x0021e400000e0000 */
[----:B0-----:R-:W-:-:S02]  /*2f000*/  IMAD.MOV.U32 R16, RZ, RZ, RZ ;  /* 0x000000ffff107224 */ /* 0x001fc400078e00ff */
[----:B---3--:R-:W-:Y:S02]  /*2f010*/  @!P1 IMAD.MOV.U32 R17, RZ, RZ, R7 ;  /* 0x000000ffff119224 */ /* 0x008fe400078e0007 */
[----:B--2---:R-:W-:Y:S01]  /*2f020*/  @!P1 IMAD.MOV.U32 R5, RZ, RZ, R4 ;  /* 0x000000ffff059224 */ /* 0x004fe200078e0004 */
[----:B------:R-:W-:-:S03]  /*2f030*/  ISETP.NE.AND P1, PT, R8, RZ, PT ;  /* 0x000000ff0800720c */ /* 0x000fc60003f25270 */
[----:B------:R-:W-:-:S05]  /*2f040*/  IMAD R13, R5, R17, RZ ;  /* 0x00000011050d7224 */ /* 0x000fca00078e02ff */
        /* <DEDUP_REMOVED lines=16> */
.L_x_3285:
[----:B------:R-:W-:Y:S02]  /*2f150*/  ULDC UR4, c[0x0][0xc38] ;  /* 0x00030e0000047ab9 */ /* 0x000fe40000000800 */
[----:B------:R-:W-:-:S05]  /*2f160*/  MOV R4, UR4 ;  /* 0x0000000400047c02 */ /* 0x000fca0008000f00 */
[----:B-1----:R-:W-:-:S04]  /*2f170*/  IMAD R3, R14, R4, RZ ;  /* 0x000000040e037224 */ /* 0x002fc800078e02ff */
[----:B------:R-:W-:-:S05]  /*2f180*/  IMAD.IADD R6, R6, 0x1, R3 ;  /* 0x0000000106067824 */ /* 0x000fca00078e0203 */
[----:B------:R-:W-:-:S13]  /*2f190*/  ISETP.GT.AND P6, PT, R6, R0, PT ;  /* 0x000000000600720c */ /* 0x000fda0003fc4270 */
[----:B------:R-:W-:Y:S05]  /*2f1a0*/  @P6 BRA `(.L_x_3024) ;  /* 0x0000000000a46947 */ /* 0x000fea0003800000 */
.L_x_3027:
[----:B0-----:R-:W0:Y:S01]  /*2f1b0*/  LDC R2, c[0x0][0xc3c] ;  /* 0x00030f00ff027b82 */ /* 0x001e220000000800 */
[----:B------:R-:W-:-:S05]  /*2f1c0*/  VIADD R19, R19, 0x1f ;  /* 0x0000001f13137836 */ /* 0x000fca0000000000 */
[----:B0-----:R-:W-:-:S13]  /*2f1d0*/  ISETP.GE.AND P6, PT, R19, R2, PT ;  /* 0x000000021300720c */ /* 0x001fda0003fc6270 */
[----:B------:R-:W-:Y:S05]  /*2f1e0*/  @P6 BRA `(.L_x_3025) ;  /* 0x0000000800bc6947 */ /* 0x000fea0003800000 */
[----:B------:R-:W0:Y:S01]  /*2f1f0*/  S2R R3, SR_TID.X ;  /* 0x0000000000037919 */ /* 0x000e220000002100 */
        /* <DEDUP_REMOVED lines=8> */
[----:B-1----:R-:W-:-:S04]  /*2f280*/  @!P6 IMAD.WIDE R2, R7, 0x4, R4 ;  /* 0x000000040702e825 */ /* 0x002fc800078e0204 */
[----:B------:R-:W-:-:S06]  /*2f290*/  IMAD.MOV.U32 R5, RZ, RZ, RZ ;  /* 0x000000ffff057224 */ /* 0x000fcc00078e00ff */
[----:B------:R-:W2:Y:S01]  /*2f2a0*/  @!P6 LDG.E R5, desc[UR50][R2.64] ;  /* 0x000000320205e981 */ /* 0x000ea2000c1e1900 */
[----:B------:R-:W-:Y:S01]  /*2f2b0*/  UMOV UR4, 0xffffffff ;  /* 0xffffffff00047882 */ /* 0x000fe20000000000 */
[----:B--2---:R-:W-:Y:S02]  /*2f2c0*/  IMAD R13, R5, R17, RZ ;  /* 0x00000011050d7224 */ /* 0x004fe400078e02ff */
[----:B------:R-:W-:Y:S05]  /*2f2d0*/  BRA.DIV UR4, `(.L_x_3026) ;  /* 0x0000007604147947 */ /* 0x000fea000b800000 */
        /* <DEDUP_REMOVED lines=16> */
.L_x_3293:
[----:B------:R-:W-:Y:S02]  /*2f3e0*/  ULDC UR4, c[0x0][0xc38] ;  /* 0x00030e0000047ab9 */ /* 0x000fe40000000800 */
[----:B------:R-:W-:-:S04]  /*2f3f0*/  IMAD.U32 R4, RZ, RZ, UR4 ;  /* 0x00000004ff047e24 */ /* 0x000fc8000f8e00ff */
[----:B-1----:R-:W-:-:S05]  /*2f400*/  IMAD R3, R14, R4, RZ ;  /* 0x000000040e037224 */ /* 0x002fca00078e02ff */
[----:B------:R-:W-:-:S04]  /*2f410*/  IADD3 R6, R3, R6, RZ ;  /* 0x0000000603067210 */ /* 0x000fc80007ffe0ff */
[----:B------:R-:W-:-:S13]  /*2f420*/  ISETP.GT.AND P6, PT, R6, R0, PT ;  /* 0x000000000600720c */ /* 0x000fda0003fc4270 */
[----:B------:R-:W-:Y:S05]  /*2f430*/  @!P6 BRA `(.L_x_3027) ;  /* 0xfffffffc005ce947 */ /* 0x000fea000383ffff */
.L_x_3024:
[----:B------:R-:W-:Y:S01]  /*2f440*/  IMAD.IADD R6, R6, 0x1, -R3 ;  /* 0x0000000106067824 */ /* 0x000fe200078e0a03 */
[----:B------:R-:W-:-:S03]  /*2f450*/  UMOV UR4, 0xffffffff ;  /* 0xffffffff00047882 */ /* 0x000fc60000000000 */
[----:B------:R-:W-:-:S05]  /*2f460*/  IMAD R3, R2, R4, R6 ;  /* 0x0000000402037224 */ /* 0x000fca00078e0206 */
[----:B------:R-:W-:Y:S01]  /*2f470*/  ISETP.GT.AND P6, PT, R3, R0, PT ;  /* 0x000000000300720c */ /* 0x000fe20003fc4270 */
[----:B------:R-:W-:-:S12]  /*2f480*/  BRA.DIV UR4, `(.L_x_3028) ;  /* 0x0000007604607947 */ /* 0x000fd8000b800000 */
[----:B------:R-:W-:-:S04]  /*2f490*/  VOTE.ANY R3, PT, !P6 ;  /* 0x0000000000037806 */ /* 0x000fc800070e0100 */
[----:B------:R-:W1:Y:S02]  /*2f4a0*/  POPC R7, R3 ;  /* 0x0000000300077309 */ /* 0x000e640000000000 */
[----:B-1----:R1:W2:Y:S01]  /*2f4b0*/  SHFL.IDX PT, R17, R17, R7, 0x1f ;  /* 0x00001f0711117589 */ /* 0x0022a200000e0000 */
[----:B------:R-:W-:-:S03]  /*2f4c0*/  IMAD.IADD R19, R7, 0x1, R19 ;  /* 0x0000000107137824 */ /* 0x000fc600078e0213 */
[----:B------:R1:W3:Y:S04]  /*2f4d0*/  SHFL.IDX PT, R5, R5, R7, 0x1f ;  /* 0x00001f0705057589 */ /* 0x0002e800000e0000 */
.L_x_3298:
[----:B------:R-:W-:-:S13]  /*2f4e0*/  ISETP.NE.AND P0, PT, R3, RZ, PT ;  /* 0x000000ff0300720c */ /* 0x000fda0003f05270 */
[----:B------:R-:W-:Y:S05]  /*2f4f0*/  @!P0 BRA `(.L_x_3029) ;  /* 0x0000000000108947 */ /* 0x000fea0003800000 */
[----:B------:R-:W-:Y:S01]  /*2f500*/  UMOV UR4, 0xffffffff ;  /* 0xffffffff00047882 */ /* 0x000fe20000000000 */
[----:B------:R-:W-:Y:S02]  /*2f510*/  VIADD R12, R7, 0xffffffff ;  /* 0xffffffff070c7836 */ /* 0x000fe40000000000 */
[----:B------:R-:W-:Y:S05]  /*2f520*/  BRA.DIV UR4, `(.L_x_3030) ;  /* 0x0000007604987947 */ /* 0x000fea000b800000 */
[----:B------:R4:W0:Y:S02]  /*2f530*/  SHFL.IDX PT, R16, R2, R12, 0x1f ;  /* 0x00001f0c02107589 */ /* 0x00082400000e0000 */
.L_x_3029:
[----:B---3--:R-:W-:Y:S01]  /*2f540*/  ISETP.NE.AND P0, PT, R5, 0x1, PT ;  /* 0x000000010500780c */ /* 0x008fe20003f05270 */
[----:B0-----:R-:W-:-:S04]  /*2f550*/  IMAD R16, R16, R4, R6 ;  /* 0x0000000410107224 */ /* 0x001fc800078e0206 */
[----:B------:R-:W-:-:S08]  /*2f560*/  IMAD.IADD R0, R0, 0x1, -R16 ;  /* 0x0000000100007824 */ /* 0x000fd000078e0a10 */
[----:B------:R-:W-:Y:S05]  /*2f570*/  @!P0 BRA `(.L_x_3031) ;  /* 0x0000000000dc8947 */ /* 0x000fea0003800000 */
[-C--:B--2---:R-:W-:Y:S01]  /*2f580*/  IABS R4, R17.reuse ;  /* 0x0000001100047213 */ /* 0x084fe20000000000 */
[----:B----4-:R-:W-:Y:S01]  /*2f590*/  IMAD.MOV.U32 R2, RZ, RZ, RZ ;  /* 0x000000ffff027224 */ /* 0x010fe200078e00ff */
[----:B------:R-:W-:Y:S02]  /*2f5a0*/  IABS R8, R17 ;  /* 0x0000001100087213 */ /* 0x000fe40000000000 */
[----:B------:R-:W0:Y:S08]  /*2f5b0*/  I2F.RP R6, R4 ;  /* 0x0000000400067306 */ /* 0x000e300000209400 */
[----:B0-----:R-:W1:Y:S02]  /*2f5c0*/  MUFU.RCP R6, R6 ;  /* 0x0000000600067308 */ /* 0x001e640000001000 */
[----:B-1----:R-:W-:Y:S01]  /*2f5d0*/  VIADD R7, R6, 0xffffffe ;  /* 0x0ffffffe06077836 */ /* 0x002fe20000000000 */
[----:B------:R-:W-:-:S05]  /*2f5e0*/  IABS R6, R5 ;  /* 0x0000000500067213 */ /* 0x000fca0000000000 */
[----:B------:R-:W0:Y:S02]  /*2f5f0*/  F2I.FTZ.U32.TRUNC.NTZ R3, R7 ;  /* 0x0000000700037305 */ /* 0x000e24000021f000 */
[----:B0-----:R-:W-:-:S05]  /*2f600*/  IADD3 R9, RZ, -R3, RZ ;  /* 0x80000003ff097210 */ /* 0x001fca0007ffe0ff */
[----:B------:R-:W-:-:S04]  /*2f610*/  IMAD R9, R9, R4, RZ ;  /* 0x0000000409097224 */ /* 0x000fc800078e02ff */
[----:B------:R-:W-:Y:S01]  /*2f620*/  IMAD.HI.U32 R3, R3, R9, R2 ;  /* 0x0000000903037227 */ /* 0x000fe200078e0002 */
[----:B------:R-:W-:-:S03]  /*2f630*/  IABS R2, R0 ;  /* 0x0000000000027213 */ /* 0x000fc60000000000 */
[----:B------:R-:W-:Y:S02]  /*2f640*/  IMAD.MOV R9, RZ, RZ, -R8 ;  /* 0x000000ffff097224 */ /* 0x000fe400078e0a08 */
[----:B------:R-:W0:Y:S01]  /*2f650*/  I2F.RP R8, R6 ;  /* 0x0000000600087306 */ /* 0x000e220000209400 */
[----:B------:R-:W-:-:S04]  /*2f660*/  IMAD.HI.U32 R7, R3, R2, RZ ;  /* 0x0000000203077227 */ /* 0x000fc800078e00ff */
[----:B------:R-:W-:Y:S01]  /*2f670*/  IMAD R9, R7, R9, R2 ;  /* 0x0000000907097224 */ /* 0x000fe200078e0202 */
[----:B------:R-:W-:-:S04]  /*2f680*/  MOV R2, RZ ;  /* 0x000000ff00027202 */ /* 0x000fc80000000f00 */
[----:B------:R-:W-:Y:S01]  /*2f690*/  ISETP.GT.U32.AND P1, PT, R4, R9, PT ;  /* 0x000000090400720c */ /* 0x000fe20003f24070 */
[----:B0-----:R-:W0:-:S12]  /*2f6a0*/  MUFU.RCP R8, R8 ;  /* 0x0000000800087308 */ /* 0x001e180000001000 */
[----:B------:R-:W-:Y:S02]  /*2f6b0*/  @!P1 IMAD.IADD R9, R9, 0x1, -R4 ;  /* 0x0000000109099824 */ /* 0x000fe400078e0a04 */
[----:B------:R-:W-:Y:S01]  /*2f6c0*/  @!P1 VIADD R7, R7, 0x1 ;  /* 0x0000000107079836 */ /* 0x000fe20000000000 */
[----:B------:R-:W-:Y:S02]  /*2f6d0*/  ISETP.NE.AND P1, PT, R17, RZ, PT ;  /* 0x000000ff1100720c */ /* 0x000fe40003f25270 */
[----:B------:R-:W-:Y:S02]  /*2f6e0*/  ISETP.GE.U32.AND P0, PT, R9, R4, PT ;  /* 0x000000040900720c */ /* 0x000fe40003f06070 */
[----:B------:R-:W-:Y:S01]  /*2f6f0*/  IABS R4, R5 ;  /* 0x0000000500047213 */ /* 0x000fe20000000000 */
[----:B0-----:R-:W-:-:S04]  /*2f700*/  VIADD R10, R8, 0xffffffe ;  /* 0x0ffffffe080a7836 */ /* 0x001fc80000000000 */
[----:B------:R-:W-:Y:S01]  /*2f710*/  IMAD.MOV R4, RZ, RZ, -R4 ;  /* 0x000000ffff047224 */ /* 0x000fe200078e0a04 */
[----:B------:R-:W0:Y:S05]  /*2f720*/  F2I.FTZ.U32.TRUNC.NTZ R3, R10 ;  /* 0x0000000a00037305 */ /* 0x000e2a000021f000 */
[----:B------:R-:W-:Y:S02]  /*2f730*/  @P0 VIADD R7, R7, 0x1 ;  /* 0x0000000107070836 */ /* 0x000fe40000000000 */
        /* <DEDUP_REMOVED lines=16> */
[----:B------:R-:W-:Y:S01]  /*2f840*/  ISETP.GE.AND P2, PT, R3, RZ, PT ;  /* 0x000000ff0300720c */ /* 0x000fe20003f46270 */
[----:B------:R-:W-:-:S04]  /*2f850*/  IMAD.MOV R3, RZ, RZ, -R7 ;  /* 0x000000ffff037224 */ /* 0x000fc800078e0a07 */
[----:B------:R-:W-:Y:S02]  /*2f860*/  IMAD R3, R17, R3, R0 ;  /* 0x0000000311037224 */ /* 0x000fe400078e0200 */
[----:B------:R-:W-:-:S06]  /*2f870*/  @P0 VIADD R2, R2, 0x1 ;  /* 0x0000000102020836 */ /* 0x000fcc0000000000 */
[----:B------:R-:W-:Y:S01]  /*2f880*/  @!P2 IMAD.MOV R2, RZ, RZ, -R2 ;  /* 0x000000ffff02a224 */ /* 0x000fe200078e0a02 */
[----:B------:R-:W-:-:S05]  /*2f890*/  @!P1 LOP3.LUT R2, RZ, R5, RZ, 0x33, !PT ;  /* 0x00000005ff029212 */ /* 0x000fca00078e33ff */
[--C-:B------:R-:W-:Y:S02]  /*2f8a0*/  IMAD.MOV R4, RZ, RZ, -R2.reuse ;  /* 0x000000ffff047224 */ /* 0x100fe400078e0a02 */
[C---:B------:R-:W-:Y:S02]  /*2f8b0*/  IMAD R2, R5.reuse, 0x1000000, R2 ;  /* 0x0100000005027824 */ /* 0x040fe400078e0202 */
[----:B------:R-:W-:-:S05]  /*2f8c0*/  IMAD R5, R5, R4, R7 ;  /* 0x0000000405057224 */ /* 0x000fca00078e0207 */
[----:B------:R-:W-:Y:S01]  /*2f8d0*/  LEA R18, R5, R2, 0x10 ;  /* 0x0000000205127211 */ /* 0x000fe200078e80ff */
[----:B------:R-:W-:Y:S06]  /*2f8e0*/  BRA `(.L_x_3032) ;  /* 0x0000000000f07947 */ /* 0x000fec0003800000 */
.L_x_3031:
[----:B----4-:R-:W0:Y:S02]  /*2f8f0*/  LDC.64 R2, c[0x0][0xc90] ;  /* 0x00032400ff027b82 */ /* 0x010e240000000a00 */
[----:B0-----:R-:W-:-:S05]  /*2f900*/  IMAD.WIDE R2, R19, 0x4, R2 ;  /* 0x0000000413027825 */ /* 0x001fca00078e0202 */
[----:B-1----:R0:W2:Y:S02]  /*2f910*/  LDG.E R7, desc[UR50][R2.64] ;  /* 0x0000003202077981 */ /* 0x0020a4000c1e1900 */
[----:B0-----:R-:W-:Y:S02]  /*2f920*/  IMAD.MOV.U32 R2, RZ, RZ, RZ ;  /* 0x000000ffff027224 */ /* 0x001fe400078e00ff */
[----:B--2---:R-:W-:-:S05]  /*2f930*/  IMAD R5, R17, R7, RZ ;  /* 0x0000000711057224 */ /* 0x004fca00078e02ff */
        /* <DEDUP_REMOVED lines=8> */
[----:B------:R-:W-:-:S04]  /*2f9c0*/  IMAD R11, R11, R6, RZ ;  /* 0x000000060b0b7224 */ /* 0x000fc800078e02ff */
[----:B------:R-:W-:Y:S01]  /*2f9d0*/  IMAD.HI.U32 R2, R3, R11, R2 ;  /* 0x0000000b03027227 */ /* 0x000fe200078e0002 */
        /* <DEDUP_REMOVED lines=18> */
[----:B------:R-:W-:Y:S02]  /*2fb00*/  VIADDMNMX R4, R3, R4, R7, PT ;  /* 0x0000000403047246 */ /* 0x000fe40003800107 */
[----:B------:R-:W-:-:S02]  /*2fb10*/  IADD3 R6, R6, 0x1000000, R5 ;  /* 0x0100000006067810 */ /* 0x000fc40007ffe005 */
[----:B------:R-:W-:-:S04]  /*2fb20*/  IABS R7, R4 ;  /* 0x0000000400077213 */ /* 0x000fc80000000000 */
[----:B------:R-:W0:Y:S08]  /*2fb30*/  I2F.RP R8, R7 ;  /* 0x0000000700087306 */ /* 0x000e300000209400 */
[----:B0-----:R-:W0:Y:S02]  /*2fb40*/  MUFU.RCP R8, R8 ;  /* 0x0000000800087308 */ /* 0x001e240000001000 */
[----:B0-----:R-:W-:-:S06]  /*2fb50*/  VIADD R9, R8, 0xffffffe ;  /* 0x0ffffffe08097836 */ /* 0x001fcc0000000000 */
[----:B------:R-:W0:Y:S02]  /*2fb60*/  F2I.FTZ.U32.TRUNC.NTZ R3, R9 ;  /* 0x0000000900037305 */ /* 0x000e24000021f000 */
[----:B0-----:R-:W-:-:S05]  /*2fb70*/  IADD3 R0, RZ, -R3, RZ ;  /* 0x80000003ff007210 */ /* 0x001fca0007ffe0ff */
[----:B------:R-:W-:Y:S01]  /*2fb80*/  IMAD R11, R0, R7, RZ ;  /* 0x00000007000b7224 */ /* 0x000fe200078e02ff */
[----:B------:R-:W-:-:S03]  /*2fb90*/  IABS R0, R5 ;  /* 0x0000000500007213 */ /* 0x000fc60000000000 */
[----:B------:R-:W-:Y:S01]  /*2fba0*/  IMAD.HI.U32 R3, R3, R11, R2 ;  /* 0x0000000b03037227 */ /* 0x000fe200078e0002 */
[----:B------:R-:W-:-:S05]  /*2fbb0*/  IABS R2, R4 ;  /* 0x0000000400027213 */ /* 0x000fca0000000000 */
        /* <DEDUP_REMOVED lines=11> */
[----:B------:R-:W-:Y:S02]  /*2fc70*/  @!P2 IADD3 R3, -R3, RZ, RZ ;  /* 0x000000ff0303a210 */ /* 0x000fe40007ffe1ff */
[----:B------:R-:W-:Y:S01]  /*2fc80*/  @!P1 LOP3.LUT R3, RZ, R4, RZ, 0x33, !PT ;  /* 0x00000004ff039212 */ /* 0x000fe200078e33ff */
[----:B------:R-:W-:-:S04]  /*2fc90*/  IMAD.MOV R4, RZ, RZ, -R4 ;  /* 0x000000ffff047224 */ /* 0x000fc800078e0a04 */
[----:B------:R-:W-:-:S07]  /*2fca0*/  IMAD R18, R3, R4, R6 ;  /* 0x0000000403127224 */ /* 0x000fce00078e0206 */
.L_x_3032:
[----:B------:R-:W-:-:S05]  /*2fcb0*/  LOP3.LUT R0, RZ, R3, RZ, 0x33, !PT ;  /* 0x00000003ff007212 */ /* 0x000fca00078e33ff */
[----:B------:R-:W-:Y:S01]  /*2fcc0*/  IMAD.IADD R17, R17, 0x1, R0 ;  /* 0x0000000111117824 */ /* 0x000fe200078e0200 */
[----:B------:R-:W-:Y:S06]  /*2fcd0*/  BRA `(.L_x_3033) ;  /* 0x00000000001c7947 */ /* 0x000fec0003800000 */
.L_x_3025:
[----:B------:R-:W-:Y:S01]  /*2fce0*/  UMOV UR4, URZ ;  /* 0x0000003f00047c82 */ /* 0x000fe20008000000 */
[----:B------:R-:W-:Y:S01]  /*2fcf0*/  UMOV UR5, URZ ;  /* 0x0000003f00057c82 */ /* 0x000fe20008000000 */
[----:B------:R-:W-:Y:S01]  /*2fd00*/  ULDC UR6, c[0x0][0xc3c] ;  /* 0x00030f0000067ab9 */ /* 0x000fe20000000800 */
[----:B------:R-:W-:Y:S01]  /*2fd10*/  IMAD.MOV.U32 R16, RZ, RZ, R0 ;  /* 0x000000ffff107224 */ /* 0x000fe200078e0000 */
[----:B------:R-:W-:Y:S01]  /*2fd20*/  MOV R19, UR6 ;  /* 0x0000000600137c02 */ /* 0x000fe20008000f00 */
[----:B------:R-:W-:Y:S02]  /*2fd30*/  IMAD.U32 R17, RZ, RZ, UR4 ;  /* 0x00000004ff117e24 */ /* 0x000fe4000f8e00ff */
[----:B------:R-:W-:-:S07]  /*2fd40*/  IMAD.U32 R18, RZ, RZ, UR5 ;  /* 0x00000005ff127e24 */ /* 0x000fce000f8e00ff */
.L_x_3033:
[----:B------:R2:W3:Y:S01]  /*2fd50*/  LDL R2, [R1+0x10] ;  /* 0x0000100001027983 */ /* 0x0004e20000100800 */
[----:B------:R-:W0:Y:S01]  /*2fd60*/  S2R R0, SR_TID.X ;  /* 0x0000000000007919 */ /* 0x000e220000002100 */
[----:B------:R-:W-:Y:S05]  /*2fd70*/  WARPSYNC.ALL ;  /* 0x0000000000007948 */ /* 0x000fea0003800000 */
[----:B0-----:R-:W-:Y:S01]  /*2fd80*/  LOP3.LUT R0, R0, 0x1f, RZ, 0xc0, !PT ;  /* 0x0000001f00007812 */ /* 0x001fe200078ec0ff */
[----:B------:R-:W-:Y:S03]  /*2fd90*/  BAR.SYNC.DEFER_BLOCKING 0x4, 0x180 ;  /* 0x0106000000007b1d */ /* 0x000fe60000010000 */
[----:B------:R-:W-:-:S13]  /*2fda0*/  ISETP.NE.AND P0, PT, R0, RZ, PT ;  /* 0x000000ff0000720c */ /* 0x000fda0003f05270 */
[----:B------:R-:W-:Y:S01]  /*2fdb0*/  @!P0 MOV R0, 0x400 ;  /* 0x0000040000008802 */ /* 0x000fe20000000f00 */
[----:B---3--:R-:W0:Y:S03]  /*2fdc0*/  @!P0 S2R R2, SR_CgaCtaId ;  /* 0x0000000000028919 */ /* 0x008e260000008800 */
[----:B0-----:R-:W-:Y:S01]  /*2fdd0*/  @!P0 LEA R23, R2, R0, 0x18 ;  /* 0x0000000002178211 */ /* 0x001fe200078ec0ff */
[----:B------:R2:W-:Y:S04]  /*2fde0*/  @!P0 STL [R1+0x10], R2 ;  /* 0x0000100201008387 */ /* 0x0005e80000100800 */
[----:B------:R2:W-:Y:S01]  /*2fdf0*/  @!P0 STS.128 [R23+0x298d0], R16 ;  /* 0x0298d01017008388 */ /* 0x0005e20000000c00 */
[----:B------:R-:W-:Y:S06]  /*2fe00*/  BAR.ARV 0x5, 0x180 ;  /* 0x0146000000007b1d */ /* 0x000fec0000002000 */
.L_x_3022:
[----:B------:R-:W-:Y:S02]  /*2fe10*/  ULDC UR4, c[0x0][0xc3c] ;  /* 0x00030f0000047ab9 */ /* 0x000fe40000000800 */
[----:B0-----:R-:W-:-:S13]  /*2fe20*/  ISETP.GE.AND P0, PT, R19, UR4, PT ;  /* 0x0000000413007c0c */ /* 0x001fda000bf06270 */
[----:B------:R-:W-:Y:S05]  /*2fe30*/  @!P0 BRA `(.L_x_3034) ;  /* 0xffffff8800f48947 */ /* 0x000fea000383ffff */
[----:B------:R-:W-:Y:S05]  /*2fe40*/  BSYNC B7 ;  /* 0x0000000000077941 */ /* 0x000fea0003800000 */
.L_x_2914:
[----:B-12---:R-:W2:Y:S01]  /*2fe50*/  LDL.LU R0, [R1+0x3c] ;  /* 0x00003c0001007983 */ /* 0x006ea20000300800 */
[----:B------:R-:W-:Y:S01]  /*2fe60*/  BSSY B0, `(.L_x_3035) ;  /* 0x000000b000007945 */ /* 0x000fe20003800000 */
[----:B------:R-:W1:Y:S01]  /*2fe70*/  S2R R5, SR_CgaCtaId ;  /* 0x0000000000057919 */ /* 0x000e620000008800 */
        /* <DEDUP_REMOVED lines=9> */
.L_x_3301:
[----:B------:R-:W-:Y:S05]  /*2ff10*/  BSYNC B0 ;  /* 0x0000000000007941 */ /* 0x000fea0003800000 */
.L_x_3035:
[----:B------:R-:W-:-:S03]  /*2ff20*/  UMOV UR4, 0xffffffff ;  /* 0xffffffff00047882 */ /* 0x000fc60000000000 */
[----:B------:R-:W-:Y:S05]  /*2ff30*/  BRA.DIV UR4, `(.L_x_3037) ;  /* 0x0000006e04507947 */ /* 0x000fea000b800000 */
[----:B0-----:R-:W0:Y:S02]  /*2ff40*/  S2R R0, SR_TID.X ;  /* 0x0000000000007919 */ /* 0x001e240000002100 */
[----:B0-----:R-:W-:-:S04]  /*2ff50*/  SHF.R.U32.HI R0, RZ, 0x5, R0 ;  /* 0x00000005ff007819 */ /* 0x001fc80000011600 */
[----:B------:R-:W-:-:S05]  /*2ff60*/  LOP3.LUT R0, R0, 0x3, RZ, 0xc0, !PT ;  /* 0x0000000300007812 */ /* 0x000fca00078ec0ff */
[----:B------:R0:W1:Y:S02]  /*2ff70*/  SHFL.IDX PT, R14, R0, RZ, 0x1f ;  /* 0x00001fff000e7589 */ /* 0x00006400000e0000 */
.L_x_3304:
[----:B-1----:R-:W-:-:S13]  /*2ff80*/  ISETP.NE.AND P0, PT, R14, RZ, PT ;  /* 0x000000ff0e00720c */ /* 0x002fda0003f05270 */
[----:B------:R-:W-:Y:S05]  /*2ff90*/  @P0 BRA `(.L_x_2680) ;  /* 0x0000000000a80947 */ /* 0x000fea0003800000 */
[----:B------:R-:W-:-:S03]  /*2ffa0*/  UMOV UR4, 0xffffffff ;  /* 0xffffffff00047882 */ /* 0x000fc60000000000 */
[----:B------:R-:W-:Y:S05]  /*2ffb0*/  BRA.DIV UR4, `(.L_x_3038) ;  /* 0x0000006e04647947 */ /* 0x000fea000b800000 */
[----:B------:R-:W-:-:S13]  /*2ffc0*/  ELECT P6, URZ, PT ;  /* 0x00000000003f782f */ /* 0x000fda00038c0000 */
.L_x_3307:
[----:B------:R-:W-:Y:S05]  /*2ffd0*/  @!P6 BRA `(.L_x_2680) ;  /* 0x000000000098e947 */ /* 0x000fea0003800000 */
[----:B------:R-:W-:-:S06]  /*2ffe0*/  ULOP3.LUT UR4, UR36, 0x2, URZ, 0xfc, !UPT ;  /* 0x0000000224047892 */ /* 0x000fcc000f8efc3f */
[----:B0-----:R-:W-:-:S05]  /*2fff0*/  IMAD.U32 R0, RZ, RZ, UR4 ;  /* 0x00000004ff007e24 */ /* 0x001fca000f8e00ff */
[----:B------:R-:W-:-:S13]  /*30000*/  ISETP.NE.AND P0, PT, R0, 0x3, PT ;  /* 0x000000030000780c */ /* 0x000fda0003f05270 */
[----:B------:R-:W-:Y:S05]  /*30010*/  @!P0 BRA `(.L_x_3039) ;  /* 0x0000000000048947 */ /* 0x000fea0003800000 */
[----:B------:R-:W-:Y:S01]  /*30020*/  BPT.TRAP 0x1 ;  /* 0x000000040000795c */ /* 0x000fe20000300000 */
.L_x_3039:
[C---:B------:R-:W-:Y:S01]  /*30030*/  IMAD R3, R28.reuse, 0x8, R5 ;  /* 0x000000081c037824 */ /* 0x040fe200078e0205 */
[----:B------:R-:W-:Y:S01]  /*30040*/  SHF.L.U32 R2, R35, 0x1f, RZ ;  /* 0x0000001f23027819 */ /* 0x000fe200000006ff */
[----:B------:R-:W-:-:S03]  /*30050*/  VIADD R28, R28, 0x1 ;  /* 0x000000011c1c7836 */ /* 0x000fc60000000000 */
[----:B------:R-:W0:Y:S02]  /*30060*/  SYNCS.PHASECHK.TRANS64.TRYWAIT P1, [R3+URZ+0x29840], R2 ;  /* 0x02984002030075a7 */ /* 0x000e24000802017f */
[----:B------:R-:W-:-:S04]  /*30070*/  ISETP.NE.AND P2, PT, R28, 0x2, PT ;  /* 0x000000021c00780c */ /* 0x000fc80003f45270 */
[----:B------:R-:W-:Y:S01]  /*30080*/  SEL R0, RZ, 0x1, P2 ;  /* 0x00000001ff007807 */ /* 0x000fe20001000000 */
[----:B0-----:R-:W-:Y:S08]  /*30090*/  @!P1 BRA `(.L_x_3040) ;  /* 0x0000006c004c9947 */ /* 0x001ff00003800000 */
.L_x_3308:
[----:B------:R-:W-:Y:S02]  /*300a0*/  SEL R28, R28, RZ, P2 ;  /* 0x000000ff1c1c7207 */ /* 0x000fe40001000000 */
[----:B------:R-:W-:Y:S01]  /*300b0*/  LOP3.LUT R0, R35, R0, RZ, 0x3c, !PT ;  /* 0x0000000023007212 */ /* 0x000fe200078e3cff */
[----:B------:R-:W-:Y:S06]  /*300c0*/  @!P0 BRA `(.L_x_3041) ;  /* 0x0000000000048947 */ /* 0x000fec0003800000 */
[----:B------:R-:W-:Y:S01]  /*300d0*/  BPT.TRAP 0x1 ;  /* 0x000000040000795c */ /* 0x000fe20000300000 */
.L_x_3041:
[----:B------:R-:W-:Y:S02]  /*300e0*/  LEA R5, R28, R5, 0x3 ;  /* 0x000000051c057211 */ /* 0x000fe400078e18ff */
[----:B------:R-:W-:-:S04]  /*300f0*/  SHF.L.U32 R0, R0, 0x1f, RZ ;  /* 0x0000001f00007819 */ /* 0x000fc800000006ff */
[----:B------:R-:W1:Y:S02]  /*30100*/  SYNCS.PHASECHK.TRANS64.TRYWAIT P1, [R5+URZ+0x29840], R0 ;  /* 0x02984000050075a7 */ /* 0x000e64000802017f */
[----:B-1----:R-:W-:Y:S05]  /*30110*/  @!P1 BRA `(.L_x_3042) ;  /* 0x0000006c00409947 */ /* 0x002fea0003800000 */
.L_x_3309:
[----:B------:R-:W-:Y:S05]  /*30120*/  @!P0 BRA `(.L_x_3043) ;  /* 0x0000000000048947 */ /* 0x000fea0003800000 */
[----:B------:R-:W-:Y:S01]  /*30130*/  BPT.TRAP 0x1 ;  /* 0x000000040000795c */ /* 0x000fe20000300000 */
.L_x_3043:
[----:B------:R-:W2:Y:S02]  /*30140*/  SYNCS.PHASECHK.TRANS64.TRYWAIT P1, [R3+URZ+0x29860], R2 ;  /* 0x02986002030075a7 */ /* 0x000ea4000802017f */
[----:B--2---:R-:W-:Y:S05]  /*30150*/  @!P1 BRA `(.L_x_3044) ;  /* 0x0000006c00449947 */ /* 0x004fea0003800000 */
.L_x_3310:
[----:B------:R-:W-:Y:S05]  /*30160*/  @!P0 BRA `(.L_x_3045) ;  /* 0x0000000000048947 */ /* 0x000fea0003800000 */
[----:B------:R-:W-:Y:S01]  /*30170*/  BPT.TRAP 0x1 ;  /* 0x000000040000795c */ /* 0x000fe20000300000 */
.L_x_3045:
[----:B------:R-:W3:Y:S02]  /*30180*/  SYNCS.PHASECHK.TRANS64.TRYWAIT P1, [R5+URZ+0x29860], R0 ;  /* 0x02986000050075a7 */ /* 0x000ee4000802017f */
[----:B---3--:R-:W-:Y:S05]  /*30190*/  @!P1 BRA `(.L_x_3046) ;  /* 0x0000006c00489947 */ /* 0x008fea0003800000 */
.L_x_3311:
[----:B------:R-:W-:Y:S05]  /*301a0*/  @!P0 BRA `(.L_x_3047) ;  /* 0x0000000000048947 */ /* 0x000fea0003800000 */
[----:B------:R-:W-:Y:S01]  /*301b0*/  BPT.TRAP 0x1 ;  /* 0x000000040000795c */ /* 0x000fe20000300000 */
.L_x_3047:
[----:B------:R-:W4:Y:S02]  /*301c0*/  SYNCS.PHASECHK.TRANS64.TRYWAIT P1, [R3+URZ+0x29880], R2 ;  /* 0x02988002030075a7 */ /* 0x000f24000802017f */
[----:B----4-:R-:W-:Y:S05]  /*301d0*/  @!P1 BRA `(.L_x_3048) ;  /* 0x0000006c004c9947 */ /* 0x010fea0003800000 */
.L_x_3312:
[----:B------:R-:W-:Y:S05]  /*301e0*/  @!P0 BRA `(.L_x_3049) ;  /* 0x0000000000048947 */ /* 0x000fea0003800000 */
[----:B------:R-:W-:Y:S01]  /*301f0*/  BPT.TRAP 0x1 ;  /* 0x000000040000795c */ /* 0x000fe20000300000 */
.L_x_3049:
[----:B------:R0:W0:Y:S02]  /*30200*/  SYNCS.PHASECHK.TRANS64.TRYWAIT P0, [R5+URZ+0x29880], R0 ;  /* 0x02988000050075a7 */ /* 0x000024000800017f */
[----:B0-----:R-:W-:Y:S05]  /*30210*/  @!P0 NANOSLEEP.SYNCS 0x989680 ;  /* 0x009896800000895d */ /* 0x001fea0003900000 */
[----:B------:R-:W0:Y:S02]  /*30220*/  @!P0 SYNCS.PHASECHK.TRANS64 P0, [R5+URZ+0x29880], R0 ;  /* 0x02988000050085a7 */ /* 0x000e24000800007f */
[----:B0-----:R-:W-:Y:S05]  /*30230*/  @!P0 BRA `(.L_x_3049) ;  /* 0xfffffffc00f08947 */ /* 0x001fea000383ffff */
.L_x_2680:
[----:B------:R-:W-:Y:S05]  /*30240*/  BSYNC B8 ;  /* 0x0000000000087941 */ /* 0x000fea0003800000 */
.L_x_2677:
[----:B------:R-:W-:Y:S05]  /*30250*/  EXIT ;  /* 0x000000000000794d */ /* 0x000fea0003800000 */
.L_x_2700:
[----:B-1----:R1:W2:Y:S02]  /*30260*/  SYNCS.PHASECHK.TRANS64.TRYWAIT P5, [R95+URZ+0x29890], R96 ;  /* 0x029890605f0075a7 */ /* 0x0022a400080a017f */
[----:B--2---:R-:W-:Y:S05]  /*30270*/  @!P5 NANOSLEEP.SYNCS 0x989680 ;  /* 0x009896800000d95d */ /* 0x004fea0003900000 */
[----:B------:R-:W2:Y:S02]  /*30280*/  @!P5 SYNCS.PHASECHK.TRANS64 P5, [R95+URZ+0x29890], R96 ;  /* 0x029890605f00d5a7 */ /* 0x000ea400080a007f */
[----:B--2---:R-:W-:Y:S05]  /*30290*/  @!P5 BRA `(.L_x_2700) ;  /* 0xfffffffc00f0d947 */ /* 0x004fea000383ffff */
[----:B------:R-:W-:Y:S05]  /*302a0*/  BRA `(.L_x_3050) ;  /* 0xfffffd3400a07947 */ /* 0x000fea000383ffff */
.L_x_2701:
        /* <DEDUP_REMOVED lines=8> */
.L_x_3052:
[----:B------:R-:W-:Y:S05]  /*30330*/  BSYNC B1 ;  /* 0x0000000000017941 */ /* 0x000fea0003800000 */
.L_x_3051:
[----:B------:R-:W-:Y:S01]  /*30340*/  MOV R13, R121 ;  /* 0x00000079000d7202 */ /* 0x000fe20000000f00 */
[----:B------:R-:W-:Y:S02]  /*30350*/  IMAD.MOV.U32 R12, RZ, RZ, RZ ;  /* 0x000000ffff0c7224 */ /* 0x000fe400078e00ff */
[----:B------:R-:W-:Y:S02]  /*30360*/  IMAD.MOV.U32 R11, RZ, RZ, 0x1e1f ;  /* 0x00001e1fff0b7424 */ /* 0x000fe400078e00ff */
[----:B------:R-:W-:Y:S02]  /*30370*/  IMAD.MOV.U32 R15, RZ, RZ, -0x1 ;  /* 0xffffffffff0f7424 */ /* 0x000fe400078e00ff */
[----:B------:R-:W-:-:S07]  /*30380*/  IMAD.MOV.U32 R149, RZ, RZ, R14 ;  /* 0x000000ffff957224 */ /* 0x000fce00078e000e */
[----:B------:R-:W-:Y:S05]  /*30390*/  WARPSYNC.COLLECTIVE R15, `(.L_x_3053) ;  /* 0x000000000f087348 */ /* 0x000fea0003c00000 */
[----:B------:R0:W1:Y:S02]  /*303a0*/  SHFL.IDX P6, R14, R13, R12, R11 ;  /* 0x0000000c0d0e7389 */ /* 0x00006400000c000b */
[----:B01----:R-:W-:Y:S01]  /*303b0*/  ENDCOLLECTIVE ;  /* 0x000000000000791b */ /* 0x003fe20003800000 */
.L_x_3053:
[----:B------:R-:W-:Y:S01]  /*303c0*/  IMAD.MOV.U32 R11, RZ, RZ, R14 ;  /* 0x000000ffff0b7224 */ /* 0x000fe200078e000e */
[----:B------:R-:W-:Y:S06]  /*303d0*/  BRA `(.L_x_3054) ;  /* 0xfffffd3400687947 */ /* 0x000fec000383ffff */
.L_x_2726:
[----:B------:R-:W-:Y:S01]  /*303e0*/  BSSY B1, `(.L_x_3055) ;  /* 0x0000008000017945 */ /* 0x000fe20003800000 */
[----:B0-----:R-:W-:Y:S01]  /*303f0*/  IMAD.MOV.U32 R13, RZ, RZ, R120 ;  /* 0x000000ffff0d7224 */ /* 0x001fe200078e0078 */
[----:B------:R-:W-:Y:S01]  /*30400*/  MOV R12, 0x1 ;  /* 0x00000001000c7802 */ /* 0x000fe20000000f00 */
[----:B----4-:R-:W-:Y:S02]  /*30410*/  IMAD.MOV.U32 R11, RZ, RZ, 0x1e1f ;  /* 0x00001e1fff0b7424 */ /* 0x010fe400078e00ff */
[----:B------:R-:W-:-:S07]  /*30420*/  IMAD.MOV.U32 R15, RZ, RZ, -0x1 ;  /* 0xffffffffff0f7424 */ /* 0x000fce00078e00ff */
[----:B-123--:R-:W-:Y:S05]  /*30430*/  WARPSYNC.COLLECTIVE R15, `(.L_x_3056) ;  /* 0x000000000f087348 */ /* 0x00efea0003c00000 */
[----:B------:R0:W4:Y:S02]  /*30440*/  SHFL.IDX P6, R14, R13, R12, R11 ;  /* 0x0000000c0d0e7389 */ /* 0x00012400000c000b */
[----:B01234-:R-:W-:Y:S01]  /*30450*/  ENDCOLLECTIVE ;  /* 0x000000000000791b */ /* 0x01ffe20003800000 */
.L_x_3056:
[----:B------:R-:W-:Y:S05]  /*30460*/  BSYNC B1 ;  /* 0x0000000000017941 */ /* 0x000fea0003800000 */
.L_x_3055:
        /* <DEDUP_REMOVED lines=8> */
.L_x_3057:
[----:B------:R-:W-:Y:S01]  /*304f0*/  IMAD.MOV.U32 R121, RZ, RZ, R14 ;  /* 0x000000ffff797224 */ /* 0x000fe200078e000e */
[----:B------:R-:W-:Y:S06]  /*30500*/  BRA `(.L_x_3058) ;  /* 0xfffffd60003c7947 */ /* 0x000fec000383ffff */
.L_x_2756:
[----:B--2---:R2:W3:Y:S02]  /*30510*/  SYNCS.PHASECHK.TRANS64.TRYWAIT P5, [R95+URZ+0x29890], R96 ;  /* 0x029890605f0075a7 */ /* 0x0044e400080a017f */
[----:B---3--:R-:W-:Y:S05]  /*30520*/  @!P5 NANOSLEEP.SYNCS 0x989680 ;  /* 0x009896800000d95d */ /* 0x008fea0003900000 */
[----:B------:R-:W3:Y:S02]  /*30530*/  @!P5 SYNCS.PHASECHK.TRANS64 P5, [R95+URZ+0x29890], R96 ;  /* 0x029890605f00d5a7 */ /* 0x000ee400080a007f */
[----:B---3--:R-:W-:Y:S05]  /*30540*/  @!P5 BRA `(.L_x_2756) ;  /* 0xfffffffc00f0d947 */ /* 0x008fea000383ffff */
[----:B------:R-:W-:Y:S05]  /*30550*/  BRA `(.L_x_3059) ;  /* 0xfffffd9000f47947 */ /* 0x000fea000383ffff */
.L_x_2757:
        /* <DEDUP_REMOVED lines=8> */
.L_x_3061:
[----:B------:R-:W-:Y:S05]  /*305e0*/  BSYNC B1 ;  /* 0x0000000000017941 */ /* 0x000fea0003800000 */
.L_x_3060:
        /* <DEDUP_REMOVED lines=8> */
.L_x_3062:
[----:B------:R-:W-:Y:S01]  /*30670*/  MOV R11, R14 ;  /* 0x0000000e000b7202 */ /* 0x000fe20000000f00 */
[----:B------:R-:W-:Y:S06]  /*30680*/  BRA `(.L_x_3063) ;  /* 0xfffffd9000c07947 */ /* 0x000fec000383ffff */
.L_x_2770:
[----:B------:R-:W-:Y:S01]  /*30690*/  BSSY B1, `(.L_x_3064) ;  /* 0x0000008000017945 */ /* 0x000fe20003800000 */
[----:B0-----:R-:W-:Y:S02]  /*306a0*/  IMAD.MOV.U32 R13, RZ, RZ, R120 ;  /* 0x000000ffff0d7224 */ /* 0x001fe400078e0078 */
[----:B------:R-:W-:Y:S02]  /*306b0*/  IMAD.MOV.U32 R12, RZ, RZ, 0x1 ;  /* 0x00000001ff0c7424 */ /* 0x000fe400078e00ff */
[----:B----4-:R-:W-:Y:S02]  /*306c0*/  IMAD.MOV.U32 R11, RZ, RZ, 0x1e1f ;  /* 0x00001e1fff0b7424 */ /* 0x010fe400078e00ff */
[----:B------:R-:W-:-:S07]  /*306d0*/  IMAD.MOV.U32 R15, RZ, RZ, -0x1 ;  /* 0xffffffffff0f7424 */ /* 0x000fce00078e00ff */
[----:B-123--:R-:W-:Y:S05]  /*306e0*/  WARPSYNC.COLLECTIVE R15, `(.L_x_3065) ;  /* 0x000000000f087348 */ /* 0x00efea0003c00000 */
[----:B------:R0:W4:Y:S02]  /*306f0*/  SHFL.IDX P6, R14, R13, R12, R11 ;  /* 0x0000000c0d0e7389 */ /* 0x00012400000c000b */
[----:B01234-:R-:W-:Y:S01]  /*30700*/  ENDCOLLECTIVE ;  /* 0x000000000000791b */ /* 0x01ffe20003800000 */
.L_x_3065:
[----:B------:R-:W-:Y:S05]  /*30710*/  BSYNC B1 ;  /* 0x0000000000017941 */ /* 0x000fea0003800000 */
.L_x_3064:
        /* <DEDUP_REMOVED lines=8> */
.L_x_3066:
[----:B------:R-:W-:Y:S01]  /*307a0*/  IMAD.MOV.U32 R48, RZ, RZ, R14 ;  /* 0x000000ffff307224 */ /* 0x000fe200078e000e */
[----:B------:R-:W-:Y:S06]  /*307b0*/  BRA `(.L_x_3067) ;  /* 0xfffffdc0000c7947 */ /* 0x000fec000383ffff */
.L_x_2783:
[----:B0-----:R0:W1:Y:S02]  /*307c0*/  SYNCS.PHASECHK.TRANS64.TRYWAIT P2, [R95+URZ+0x29890], R96 ;  /* 0x029890605f0075a7 */ /* 0x001064000804017f */
[----:B-1----:R-:W-:Y:S05]  /*307d0*/  @!P2 NANOSLEEP.SYNCS 0x989680 ;  /* 0x009896800000a95d */ /* 0x002fea0003900000 */
[----:B------:R-:W1:Y:S02]  /*307e0*/  @!P2 SYNCS.PHASECHK.TRANS64 P2, [R95+URZ+0x29890], R96 ;  /* 0x029890605f00a5a7 */ /* 0x000e64000804007f */
[----:B-1----:R-:W-:Y:S05]  /*307f0*/  @!P2 BRA `(.L_x_2783) ;  /* 0xfffffffc00f0a947 */ /* 0x002fea000383ffff */
[----:B------:R-:W-:Y:S05]  /*30800*/  BRA `(.L_x_3068) ;  /* 0xfffffdec009c7947 */ /* 0x000fea000383ffff */
.L_x_2784:
[----:B------:R-:W-:Y:S01]  /*30810*/  BSSY B1, `(.L_x_3069) ;  /* 0x0000008000017945 */ /* 0x000fe20003800000 */
[----:B------:R-:W-:Y:S01]  /*30820*/  IMAD.MOV.U32 R13, RZ, RZ, R51 ;  /* 0x000000ffff0d7224 */ /* 0x000fe200078e0033 */
[----:B------:R-:W-:Y:S01]  /*30830*/  MOV R12, RZ ;  /* 0x000000ff000c7202 */ /* 0x000fe20000000f00 */
[----:B------:R-:W-:Y:S02]  /*30840*/  IMAD.MOV.U32 R11, RZ, RZ, 0x1e1f ;  /* 0x00001e1fff0b7424 */ /* 0x000fe400078e00ff */
[----:B------:R-:W-:-:S07]  /*30850*/  IMAD.MOV.U32 R15, RZ, RZ, -0x1 ;  /* 0xffffffffff0f7424 */ /* 0x000fce00078e00ff */
[----:B0-----:R-:W-:Y:S05]  /*30860*/  WARPSYNC.COLLECTIVE R15, `(.L_x_3070) ;  /* 0x000000000f087348 */ /* 0x001fea0003c00000 */
[----:B------:R1:W2:Y:S02]  /*30870*/  SHFL.IDX P6, R14, R13, R12, R11 ;  /* 0x0000000c0d0e7389 */ /* 0x0002a400000c000b */
[----:B012---:R-:W-:Y:S01]  /*30880*/  ENDCOLLECTIVE ;  /* 0x000000000000791b */ /* 0x007fe20003800000 */
.L_x_3070:
[----:B------:R-:W-:Y:S05]  /*30890*/  BSYNC B1 ;  /* 0x0000000000017941 */ /* 0x000fea0003800000 */
.L_x_3069:
        /* <DEDUP_REMOVED lines=8> */
.L_x_3071:
[----:B------:R-:W-:Y:S01]  /*30920*/  IMAD.MOV.U32 R49, RZ, RZ, R14 ;  /* 0x000000ffff317224 */ /* 0x000fe200078e000e */
[----:B------:R-:W-:Y:S06]  /*30930*/  BRA `(.L_x_3072) ;  /* 0xfffffdec00b87947 */ /* 0x000fec000383ffff */
.L_x_2787:
        /* <DEDUP_REMOVED lines=8> */
.L_x_3074:
[----:B------:R-:W-:Y:S05]  /*309c0*/  BSYNC B1 ;  /* 0x0000000000017941 */ /* 0x000fea0003800000 */
.L_x_3073:
        /* <DEDUP_REMOVED lines=8> */
.L_x_3075:
[----:B------:R-:W-:Y:S01]  /*30a50*/  MOV R49, R14 ;  /* 0x0000000e00317202 */ /* 0x000fe20000000f00 */
[----:B------:R-:W-:Y:S06]  /*30a60*/  BRA `(.L_x_3076) ;  /* 0xfffffdf0000c7947 */ /* 0x000fec000383ffff */
.L_x_2791:
[----:B------:R0:W0:Y:S02]  /*30a70*/  SYNCS.PHASECHK.TRANS64.TRYWAIT P1, [R95+URZ+0x298b0], R96 ;  /* 0x0298b0605f0075a7 */ /* 0x000024000802017f */
[----:B0-----:R-:W-:Y:S05]  /*30a80*/  @!P1 NANOSLEEP.SYNCS 0x989680 ;  /* 0x009896800000995d */ /* 0x001fea0003900000 */
[----:B------:R-:W0:Y:S02]  /*30a90*/  @!P1 SYNCS.PHASECHK.TRANS64 P1, [R95+URZ+0x298b0], R96 ;  /* 0x0298b0605f0095a7 */ /* 0x000e24000802007f */
[----:B0-----:R-:W-:Y:S05]  /*30aa0*/  @!P1 BRA `(.L_x_2791) ;  /* 0xfffffffc00f09947 */ /* 0x001fea000383ffff */
[----:B------:R-:W-:Y:S05]  /*30ab0*/  BRA `(.L_x_3077) ;  /* 0xfffffdf000d87947 */ /* 0x000fea000383ffff */
.L_x_2801:
        /* <DEDUP_REMOVED lines=13> */
.L_x_3079:
[----:B------:R-:W-:Y:S05]  /*30b90*/  BSYNC B0 ;  /* 0x0000000000007941 */ /* 0x000fea0003800000 */
.L_x_3078:
[----:B------:R-:W-:Y:S01]  /*30ba0*/  MOV R207, R14 ;  /* 0x0000000e00cf7202 */ /* 0x000fe20000000f00 */
[----:B------:R-:W-:Y:S06]  /*30bb0*/  BRA `(.L_x_3080) ;  /* 0xfffffe0000587947 */ /* 0x000fec000383ffff */
.L_x_2811:
[----:B------:R-:W-:Y:S01]  /*30bc0*/  BSSY B1, `(.L_x_3081) ;  /* 0x0000007000017945 */ /* 0x000fe20003800000 */
[----:B------:R-:W-:Y:S02]  /*30bd0*/  IMAD.MOV.U32 R12, RZ, RZ, RZ ;  /* 0x000000ffff0c7224 */ /* 0x000fe400078e00ff */
[----:B------:R-:W-:Y:S02]  /*30be0*/  IMAD.MOV.U32 R11, RZ, RZ, 0x1e1f ;  /* 0x00001e1fff0b7424 */ /* 0x000fe400078e00ff */
[----:B------:R-:W-:-:S07]  /*30bf0*/  IMAD.MOV.U32 R15, RZ, RZ, -0x1 ;  /* 0xffffffffff0f7424 */ /* 0x000fce00078e00ff */
[----:B------:R-:W-:Y:S05]  /*30c00*/  WARPSYNC.COLLECTIVE R15, `(.L_x_3082) ;  /* 0x000000000f087348 */ /* 0x000fea0003c00000 */
[----:B------:R0:W1:Y:S02]  /*30c10*/  SHFL.IDX P6, R14, R13, R12, R11 ;  /* 0x0000000c0d0e7389 */ /* 0x00006400000c000b */
[----:B01----:R-:W-:Y:S01]  /*30c20*/  ENDCOLLECTIVE ;  /* 0x000000000000791b */ /* 0x003fe20003800000 */
.L_x_3082:
[----:B------:R-:W-:Y:S05]  /*30c30*/  BSYNC B1 ;  /* 0x0000000000017941 */ /* 0x000fea0003800000 */
.L_x_3081:
[----:B------:R-:W-:Y:S01]  /*30c40*/  IMAD.MOV.U32 R13, RZ, RZ, R3 ;  /* 0x000000ffff0d7224 */ /* 0x000fe200078e0003 */
[----:B------:R-:W-:Y:S01]  /*30c50*/  MOV R12, RZ ;  /* 0x000000ff000c7202 */ /* 0x000fe20000000f00 */
[----:B------:R-:W-:Y:S02]  /*30c60*/  IMAD.MOV.U32 R11, RZ, RZ, 0x1e1f ;  /* 0x00001e1fff0b7424 */ /* 0x000fe400078e00ff */
[----:B------:R-:W-:Y:S02]  /*30c70*/  IMAD.MOV.U32 R15, RZ, RZ, -0x1 ;  /* 0xffffffffff0f7424 */ /* 0x000fe400078e00ff */
[----:B------:R-:W-:-:S07]  /*30c80*/  IMAD.MOV.U32 R0, RZ, RZ, R14 ;  /* 0x000000ffff007224 */ /* 0x000fce00078e000e */
[----:B------:R-:W-:Y:S05]  /*30c90*/  WARPSYNC.COLLECTIVE R15, `(.L_x_3083) ;  /* 0x000000000f087348 */ /* 0x000fea0003c00000 */
[----:B------:R0:W1:Y:S02]  /*30ca0*/  SHFL.IDX P6, R14, R13, R12, R11 ;  /* 0x0000000c0d0e7389 */ /* 0x00006400000c000b */
[----:B01----:R-:W-:Y:S01]  /*30cb0*/  ENDCOLLECTIVE ;  /* 0x000000000000791b */ /* 0x003fe20003800000 */
.L_x_3083:
[----:B------:R-:W-:Y:S02]  /*30cc0*/  IMAD.MOV.U32 R13, RZ, RZ, R4 ;  /* 0x000000ffff0d7224 */ /* 0x000fe400078e0004 */
[----:B------:R-:W-:-:S07]  /*30cd0*/  IMAD.MOV.U32 R3, RZ, RZ, R14 ;  /* 0x000000ffff037224 */ /* 0x000fce00078e000e */
[----:B------:R-:W-:Y:S05]  /*30ce0*/  WARPSYNC.COLLECTIVE R15, `(.L_x_3084) ;  /* 0x000000000f087348 */ /* 0x000fea0003c00000 */
[----:B------:R0:W1:Y:S02]  /*30cf0*/  SHFL.IDX P6, R14, R13, R12, R11 ;  /* 0x0000000c0d0e7389 */ /* 0x00006400000c000b */
[----:B01----:R-:W-:Y:S01]  /*30d00*/  ENDCOLLECTIVE ;  /* 0x000000000000791b */ /* 0x003fe20003800000 */
.L_x_3084:
[----:B------:R-:W-:Y:S01]  /*30d10*/  MOV R13, R5 ;  /* 0x00000005000d7202 */ /* 0x000fe20000000f00 */
[----:B------:R-:W-:-:S07]  /*30d20*/  IMAD.MOV.U32 R4, RZ, RZ, R14 ;  /* 0x000000ffff047224 */ /* 0x000fce00078e000e */
[----:B------:R-:W-:Y:S05]  /*30d30*/  WARPSYNC.COLLECTIVE R15, `(.L_x_3085) ;  /* 0x000000000f087348 */ /* 0x000fea0003c00000 */
[----:B------:R0:W1:Y:S02]  /*30d40*/  SHFL.IDX P6, R14, R13, R12, R11 ;  /* 0x0000000c0d0e7389 */ /* 0x00006400000c000b */
[----:B01----:R-:W-:Y:S01]  /*30d50*/  ENDCOLLECTIVE ;  /* 0x000000000000791b */ /* 0x003fe20003800000 */
.L_x_3085:
[----:B------:R-:W-:Y:S05]  /*30d60*/  BRA `(.L_x_3086) ;  /* 0xfffffe0400a87947 */ /* 0x000fea000383ffff */
.L_x_2815:
[----:B--2---:R2:W0:Y:S02]  /*30d70*/  SYNCS.PHASECHK.TRANS64.TRYWAIT P0, [R18+URZ+0x29800], R5 ;  /* 0x02980005120075a7 */ /* 0x004424000800017f */
[----:B0-----:R-:W-:Y:S05]  /*30d80*/  @!P0 NANOSLEEP.SYNCS 0x989680 ;  /* 0x009896800000895d */ /* 0x001fea0003900000 */
[----:B------:R-:W0:Y:S02]  /*30d90*/  @!P0 SYNCS.PHASECHK.TRANS64 P0, [R18+URZ+0x29800], R5 ;  /* 0x02980005120085a7 */ /* 0x000e24000800007f */
[----:B0-----:R-:W-:Y:S05]  /*30da0*/  @!P0 BRA `(.L_x_2815) ;  /* 0xfffffffc00f08947 */ /* 0x001fea000383ffff */
[----:B------:R-:W-:Y:S05]  /*30db0*/  BRA `(.L_x_3087) ;  /* 0xfffffe0800f47947 */ /* 0x000fea000383ffff */
.L_x_2827:
[----:B------:R-:W-:Y:S01]  /*30dc0*/  BSSY B1, `(.L_x_3088) ;  /* 0x0000007000017945 */ /* 0x000fe20003800000 */
[----:B------:R-:W-:Y:S02]  /*30dd0*/  IMAD.MOV.U32 R12, RZ, RZ, RZ ;  /* 0x000000ffff0c7224 */ /* 0x000fe400078e00ff */
[----:B------:R-:W-:Y:S02]  /*30de0*/  IMAD.MOV.U32 R11, RZ, RZ, 0x1e1f ;  /* 0x00001e1fff0b7424 */ /* 0x000fe400078e00ff */
[----:B------:R-:W-:-:S07]  /*30df0*/  IMAD.MOV.U32 R15, RZ, RZ, -0x1 ;  /* 0xffffffffff0f7424 */ /* 0x000fce00078e00ff */
[----:B------:R-:W-:Y:S05]  /*30e00*/  WARPSYNC.COLLECTIVE R15, `(.L_x_3089) ;  /* 0x000000000f087348 */ /* 0x000fea0003c00000 */
[----:B------:R0:W1:Y:S02]  /*30e10*/  SHFL.IDX P6, R14, R13, R12, R11 ;  /* 0x0000000c0d0e7389 */ /* 0x00006400000c000b */
[----:B01----:R-:W-:Y:S01]  /*30e20*/  ENDCOLLECTIVE ;  /* 0x000000000000791b */ /* 0x003fe20003800000 */
.L_x_3089:
[----:B------:R-:W-:Y:S05]  /*30e30*/  BSYNC B1 ;  /* 0x0000000000017941 */ /* 0x000fea0003800000 */
.L_x_3088:
        /* <DEDUP_REMOVED lines=8> */
.L_x_3090:
[----:B------:R-:W-:Y:S02]  /*30ec0*/  IMAD.MOV.U32 R13, RZ, RZ, R37 ;  /* 0x000000ffff0d7224 */ /* 0x000fe400078e0025 */
[----:B------:R-:W-:-:S07]  /*30ed0*/  IMAD.MOV.U32 R21, RZ, RZ, R14 ;  /* 0x000000ffff157224 */ /* 0x000fce00078e000e */
[----:B------:R-:W-:Y:S05]  /*30ee0*/  WARPSYNC.COLLECTIVE R15, `(.L_x_3091) ;  /* 0x000000000f087348 */ /* 0x000fea0003c00000 */
[----:B------:R0:W1:Y:S02]  /*30ef0*/  SHFL.IDX P6, R14, R13, R12, R11 ;  /* 0x0000000c0d0e7389 */ /* 0x00006400000c000b */
[----:B01----:R-:W-:Y:S01]  /*30f00*/  ENDCOLLECTIVE ;  /* 0x000000000000791b */ /* 0x003fe20003800000 */
.L_x_3091:
[----:B------:R-:W-:Y:S01]  /*30f10*/  MOV R13, R39 ;  /* 0x00000027000d7202 */ /* 0x000fe20000000f00 */
[----:B------:R-:W-:-:S07]  /*30f20*/  IMAD.MOV.U32 R37, RZ, RZ, R14 ;  /* 0x000000ffff257224 */ /* 0x000fce00078e000e */
[----:B------:R-:W-:Y:S05]  /*30f30*/  WARPSYNC.COLLECTIVE R15, `(.L_x_3092) ;  /* 0x000000000f087348 */ /* 0x000fea0003c00000 */
[----:B------:R0:W1:Y:S02]  /*30f40*/  SHFL.IDX P6, R14, R13, R12, R11 ;  /* 0x0000000c0d0e7389 */ /* 0x00006400000c000b */
[----:B01----:R-:W-:Y:S01]  /*30f50*/  ENDCOLLECTIVE ;  /* 0x000000000000791b */ /* 0x003fe20003800000 */
.L_x_3092:
[----:B------:R-:W-:Y:S01]  /*30f60*/  IMAD.MOV.U32 R39, RZ, RZ, R14 ;  /* 0x000000ffff277224 */ /* 0x000fe200078e000e */
[----:B------:R-:W-:Y:S06]  /*30f70*/  BRA `(.L_x_3093) ;  /* 0xfffffe3800bc7947 */ /* 0x000fec000383ffff */
.L_x_2831:
[----:B0-----:R0:W1:Y:S02]  /*30f80*/  SYNCS.PHASECHK.TRANS64.TRYWAIT P0, [R18+URZ+0x29800], R21 ;  /* 0x02980015120075a7 */ /* 0x001064000800017f */
[----:B-1----:R-:W-:Y:S05]  /*30f90*/  @!P0 NANOSLEEP.SYNCS 0x989680 ;  /* 0x009896800000895d */ /* 0x002fea0003900000 */
[----:B------:R-:W1:Y:S02]  /*30fa0*/  @!P0 SYNCS.PHASECHK.TRANS64 P0, [R18+URZ+0x29800], R21 ;  /* 0x02980015120085a7 */ /* 0x000e64000800007f */
[----:B-1----:R-:W-:Y:S05]  /*30fb0*/  @!P0 BRA `(.L_x_2831) ;  /* 0xfffffffc00f08947 */ /* 0x002fea000383ffff */
[----:B------:R-:W-:Y:S05]  /*30fc0*/  BRA `(.L_x_3094) ;  /* 0xfffffe3c00b47947 */ /* 0x000fea000383ffff */
.L_x_2839:
[----:B-1----:R1:W2:Y:S02]  /*30fd0*/  SYNCS.PHASECHK.TRANS64.TRYWAIT P1, [R0+URZ+0x29830], R3 ;  /* 0x02983003000075a7 */ /* 0x0022a4000802017f */
[----:B--2---:R-:W-:Y:S05]  /*30fe0*/  @!P1 NANOSLEEP.SYNCS 0x989680 ;  /* 0x009896800000995d */ /* 0x004fea0003900000 */
[----:B------:R-:W2:Y:S02]  /*30ff0*/  @!P1 SYNCS.PHASECHK.TRANS64 P1, [R0+URZ+0x29830], R3 ;  /* 0x02983003000095a7 */ /* 0x000ea4000802007f */
[----:B--2---:R-:W-:Y:S05]  /*31000*/  @!P1 BRA `(.L_x_2839) ;  /* 0xfffffffc00f09947 */ /* 0x004fea000383ffff */
[----:B------:R-:W-:Y:S05]  /*31010*/  BRA `(.L_x_2838) ;  /* 0xfffffe6c00f87947 */ /* 0x000fea000383ffff */
.L_x_2846:
[----:B-1----:R1:W2:Y:S02]  /*31020*/  SYNCS.PHASECHK.TRANS64.TRYWAIT P2, [R11+URZ+0x29830], R4 ;  /* 0x029830040b0075a7 */ /* 0x0022a4000804017f */
[----:B--2---:R-:W-:Y:S05]  /*31030*/  @!P2 NANOSLEEP.SYNCS 0x989680 ;  /* 0x009896800000a95d */ /* 0x004fea0003900000 */
[----:B------:R-:W2:Y:S02]  /*31040*/  @!P2 SYNCS.PHASECHK.TRANS64 P2, [R11+URZ+0x29830], R4 ;  /* 0x029830040b00a5a7 */ /* 0x000ea4000804007f */
[----:B--2---:R-:W-:Y:S05]  /*31050*/  @!P2 BRA `(.L_x_2846) ;  /* 0xfffffffc00f0a947 */ /* 0x004fea000383ffff */
[----:B------:R-:W-:Y:S05]  /*31060*/  BRA `(.L_x_2845) ;  /* 0xfffffea800687947 */ /* 0x000fea000383ffff */
.L_x_2850:
[----:B-1----:R1:W2:Y:S02]  /*31070*/  SYNCS.PHASECHK.TRANS64.TRYWAIT P1, [R8+URZ+0x29850], R4 ;  /* 0x02985004080075a7 */ /* 0x0022a4000802017f */
[----:B--2---:R-:W-:Y:S05]  /*31080*/  @!P1 NANOSLEEP.SYNCS 0x989680 ;  /* 0x009896800000995d */ /* 0x004fea0003900000 */
[----:B------:R-:W2:Y:S02]  /*31090*/  @!P1 SYNCS.PHASECHK.TRANS64 P1, [R8+URZ+0x29850], R4 ;  /* 0x02985004080095a7 */ /* 0x000ea4000802007f */
[----:B--2---:R-:W-:Y:S05]  /*310a0*/  @!P1 BRA `(.L_x_2850) ;  /* 0xfffffffc00f09947 */ /* 0x004fea000383ffff */
[----:B------:R-:W-:Y:S05]  /*310b0*/  BRA `(.L_x_2847) ;  /* 0xfffffeb800a47947 */ /* 0x000fea000383ffff */
.L_x_2859:
[----:B-1----:R1:W2:Y:S02]  /*310c0*/  SYNCS.PHASECHK.TRANS64.TRYWAIT P1, [R4+URZ+0x29830], R11 ;  /* 0x0298300b040075a7 */ /* 0x0022a4000802017f */
[----:B--2---:R-:W-:Y:S05]  /*310d0*/  @!P1 NANOSLEEP.SYNCS 0x989680 ;  /* 0x009896800000995d */ /* 0x004fea0003900000 */
[----:B------:R-:W2:Y:S02]  /*310e0*/  @!P1 SYNCS.PHASECHK.TRANS64 P1, [R4+URZ+0x29830], R11 ;  /* 0x0298300b040095a7 */ /* 0x000ea4000802007f */
[----:B--2---:R-:W-:Y:S05]  /*310f0*/  @!P1 BRA `(.L_x_2859) ;  /* 0xfffffffc00f09947 */ /* 0x004fea000383ffff */
[----:B------:R-:W-:Y:S05]  /*31100*/  BRA `(.L_x_2858) ;  /* 0xfffffee400c07947 */ /* 0x000fea000383ffff */
.L_x_2863:
[----:B-1----:R1:W2:Y:S02]  /*31110*/  SYNCS.PHASECHK.TRANS64.TRYWAIT P1, [R8+URZ+0x29850], R4 ;  /* 0x02985004080075a7 */ /* 0x0022a4000802017f */
[----:B--2---:R-:W-:Y:S05]  /*31120*/  @!P1 NANOSLEEP.SYNCS 0x989680 ;  /* 0x009896800000995d */ /* 0x004fea0003900000 */
[----:B------:R-:W2:Y:S02]  /*31130*/  @!P1 SYNCS.PHASECHK.TRANS64 P1, [R8+URZ+0x29850], R4 ;  /* 0x02985004080095a7 */ /* 0x000ea4000802007f */
[----:B--2---:R-:W-:Y:S05]  /*31140*/  @!P1 BRA `(.L_x_2863) ;  /* 0xfffffffc00f09947 */ /* 0x004fea000383ffff */
[----:B------:R-:W-:Y:S05]  /*31150*/  BRA `(.L_x_2860) ;  /* 0xfffffef400f07947 */ /* 0x000fea000383ffff */
.L_x_2870:
[----:B-1----:R1:W2:Y:S02]  /*31160*/  SYNCS.PHASECHK.TRANS64.TRYWAIT P1, [R20+URZ+0x29850], R5 ;  /* 0x02985005140075a7 */ /* 0x0022a4000802017f */
[----:B--2---:R-:W-:Y:S05]  /*31170*/  @!P1 NANOSLEEP.SYNCS 0x989680 ;  /* 0x009896800000995d */ /* 0x004fea0003900000 */
[----:B------:R-:W2:Y:S02]  /*31180*/  @!P1 SYNCS.PHASECHK.TRANS64 P1, [R20+URZ+0x29850], R5 ;  /* 0x02985005140095a7 */ /* 0x000ea4000802007f */
[----:B--2---:R-:W-:Y:S05]  /*31190*/  @!P1 BRA `(.L_x_2870) ;  /* 0xfffffffc00f09947 */ /* 0x004fea000383ffff */
[----:B------:R-:W-:Y:S05]  /*311a0*/  BRA `(.L_x_2869) ;  /* 0xffffff1800007947 */ /* 0x000fea000383ffff */
.L_x_2874:
[----:B------:R-:W-:Y:S01]  /*311b0*/  SEL R82, R12, R85, P0 ;  /* 0x000000550c527207 */ /* 0x000fe20000000000 */
[----:B------:R-:W-:Y:S01]  /*311c0*/  IMAD.MOV.U32 R11, RZ, RZ, 0x1c1f ;  /* 0x00001c1fff0b7424 */ /* 0x000fe200078e00ff */
[----:B------:R-:W-:Y:S01]  /*311d0*/  SEL R85, R85, R12, P0 ;  /* 0x0000000c55557207 */ /* 0x000fe20000000000 */
[----:B-----5:R-:W-:Y:S01]  /*311e0*/  IMAD.MOV.U32 R12, RZ, RZ, R9 ;  /* 0x000000ffff0c7224 */ /* 0x020fe200078e0009 */
[----:B------:R-:W-:Y:S01]  /*311f0*/  SEL R78, R97, R20, P0 ;  /* 0x00000014614e7207 */ /* 0x000fe20000000000 */
[----:B------:R-:W-:Y:S01]  /*31200*/  IMAD.MOV.U32 R15, RZ, RZ, -0x1 ;  /* 0xffffffffff0f7424 */ /* 0x000fe200078e00ff */
[----:B------:R-:W-:Y:S02]  /*31210*/  SEL R41, R20, R97, P0 ;  /* 0x0000006114297207 */ /* 0x000fe40000000000 */
[----:B------:R-:W-:-:S07]  /*31220*/  SEL R20, R44, R53, P0 ;  /* 0x000000352c147207 */ /* 0x000fce0000000000 */
[----:B-12---:R-:W-:Y:S05]  /*31230*/  WARPSYNC.COLLECTIVE R15, `(.L_x_3095) ;  /* 0x000000000f087348 */ /* 0x006fea0003c00000 */
[----:B------:R0:W3:Y:S02]  /*31240*/  SHFL.IDX P6, R14, R13, R12, R11 ;  /* 0x0000000c0d0e7389 */ /* 0x0000e400000c000b */
[----:B0123--:R-:W-:Y:S01]  /*31250*/  ENDCOLLECTIVE ;  /* 0x000000000000791b */ /* 0x00ffe20003800000 */
.L_x_3095:
[----:B------:R-:W-:Y:S02]  /*31260*/  SEL R51, R53, R44, P0 ;  /* 0x0000002c35337207 */ /* 0x000fe40000000000 */
[----:B------:R-:W-:Y:S02]  /*31270*/  SEL R44, R111, R98, P0 ;  /* 0x000000626f2c7207 */ /* 0x000fe40000000000 */
[----:B------:R-:W-:Y:S02]  /*31280*/  SEL R111, R98, R111, P0 ;  /* 0x0000006f626f7207 */ /* 0x000fe40000000000 */
[----:B------:R-:W-:Y:S02]  /*31290*/  LOP3.LUT R10, R9, 0x2, RZ, 0x3c, !PT ;  /* 0x00000002090a7812 */ /* 0x000fe400078e3cff */
[----:B------:R-:W-:Y:S02]  /*312a0*/  SEL R80, R90, R125, P0 ;  /* 0x0000007d5a507207 */ /* 0x000fe40000000000 */
[----:B------:R-:W-:-:S02]  /*312b0*/  SEL R49, R125, R90, P0 ;  /* 0x0000005a7d317207 */ /* 0x000fc40000000000 */
[----:B------:R-:W-:Y:S02]  /*312c0*/  SEL R90, R123, R60, P0 ;  /* 0x0000003c7b5a7207 */ /* 0x000fe40000000000 */
[----:B------:R-:W-:Y:S02]  /*312d0*/  MOV R13, R2 ;  /* 0x00000002000d7202 */ /* 0x000fe40000000f00 */
        /* <DEDUP_REMOVED lines=9> */
.L_x_3096:
        /* <DEDUP_REMOVED lines=19> */
.L_x_3097:
        /* <DEDUP_REMOVED lines=18> */
.L_x_3098:
        /* <DEDUP_REMOVED lines=18> */
.L_x_3099:
        /* <DEDUP_REMOVED lines=11> */
[----:B------:R-:W-:Y:S01]  /*31790*/  MOV R100, RZ ;  /* 0x000000ff00647202 */ /* 0x000fe20000000f00 */
[----:B------:R-:W-:-:S07]  /*317a0*/  IMAD.MOV.U32 R78, RZ, RZ, R14 ;  /* 0x000000ffff4e7224 */ /* 0x000fce00078e000e */
[----:B------:R-:W-:Y:S05]  /*317b0*/  WARPSYNC.COLLECTIVE R15, `(.L_x_3100) ;  /* 0x000000000f087348 */ /* 0x000fea0003c00000 */
[----:B------:R0:W1:Y:S02]  /*317c0*/  SHFL.IDX P6, R14, R13, R12, R11 ;  /* 0x0000000c0d0e7389 */ /* 0x00006400000c000b */
[----:B01----:R-:W-:Y:S01]  /*317d0*/  ENDCOLLECTIVE ;  /* 0x000000000000791b */ /* 0x003fe20003800000 */
.L_x_3100:
[----:B------:R-:W-:Y:S01]  /*317e0*/  MOV R13, R41 ;  /* 0x00000029000d7202 */ /* 0x000fe20000000f00 */
[----:B------:R-:W-:Y:S02]  /*317f0*/  IMAD.MOV.U32 R12, RZ, RZ, R10 ;  /* 0x000000ffff0c7224 */ /* 0x000fe400078e000a */
[----:B------:R-:W-:-:S07]  /*31800*/  IMAD.MOV.U32 R80, RZ, RZ, R14 ;  /* 0x000000ffff507224 */ /* 0x000fce00078e000e */
[----:B------:R-:W-:Y:S05]  /*31810*/  WARPSYNC.COLLECTIVE R15, `(.L_x_3101) ;  /* 0x000000000f087348 */ /* 0x000fea0003c00000 */
[----:B------:R0:W1:Y:S02]  /*31820*/  SHFL.IDX P6, R14, R13, R12, R11 ;  /* 0x0000000c0d0e7389 */ /* 0x00006400000c000b */
[----:B01----:R-:W-:Y:S01]  /*31830*/  ENDCOLLECTIVE ;  /* 0x000000000000791b */ /* 0x003fe20003800000 */
.L_x_3101:
[----:B------:R-:W-:Y:S02]  /*31840*/  IMAD.MOV.U32 R13, RZ, RZ, R49 ;  /* 0x000000ffff0d7224 */ /* 0x000fe400078e0031 */
[----:B------:R-:W-:-:S07]  /*31850*/  IMAD.MOV.U32 R41, RZ, RZ, R14 ;  /* 0x000000ffff297224 */ /* 0x000fce00078e000e */
[----:B------:R-:W-:Y:S05]  /*31860*/  WARPSYNC.COLLECTIVE R15, `(.L_x_3102) ;  /* 0x000000000f087348 */ /* 0x000fea0003c00000 */
[----:B------:R0:W1:Y:S02]  /*31870*/  SHFL.IDX P6, R14, R13, R12, R11 ;  /* 0x0000000c0d0e7389 */ /* 0x00006400000c000b */
[----:B01----:R-:W-:Y:S01]  /*31880*/  ENDCOLLECTIVE ;  /* 0x000000000000791b */ /* 0x003fe20003800000 */
.L_x_3102:
[----:B------:R-:W-:Y:S02]  /*31890*/  SEL R77, R78, R41, P0 ;  /* 0x000000294e4d7207 */ /* 0x000fe40000000000 */
[----:B------:R-:W-:Y:S01]  /*318a0*/  SEL R78, R41, R78, P0 ;  /* 0x0000004e294e7207 */ /* 0x000fe20000000000 */
[----:B------:R-:W-:Y:S01]  /*318b0*/  IMAD.MOV.U32 R13, RZ, RZ, R0 ;  /* 0x000000ffff0d7224 */ /* 0x000fe200078e0000 */
[----:B------:R-:W-:Y:S01]  /*318c0*/  MOV R12, R9 ;  /* 0x00000009000c7202 */ /* 0x000fe20000000f00 */
[----:B------:R-:W-:-:S07]  /*318d0*/  IMAD.MOV.U32 R49, RZ, RZ, R14 ;  /* 0x000000ffff317224 */ /* 0x000fce00078e000e */
[----:B------:R-:W-:Y:S05]  /*318e0*/  WARPSYNC.COLLECTIVE R15, `(.L_x_3103) ;  /* 0x000000000f087348 */ /* 0x000fea0003c00000 */
[----:B------:R0:W1:Y:S02]  /*318f0*/  SHFL.IDX P6, R14, R13, R12, R11 ;  /* 0x0000000c0d0e7389 */ /* 0x00006400000c000b */
[----:B01----:R-:W-:Y:S01]  /*31900*/  ENDCOLLECTIVE ;  /* 0x000000000000791b */ /* 0x003fe20003800000 */
.L_x_3103:
[----:B------:R-:W-:Y:S02]  /*31910*/  IMAD.MOV.U32 R13, RZ, RZ, R4 ;  /* 0x000000ffff0d7224 */ /* 0x000fe400078e0004 */
[----:B------:R-:W-:-:S07]  /*31920*/  IMAD.MOV.U32 R0, RZ, RZ, R14 ;  /* 0x000000ffff007224 */ /* 0x000fce00078e000e */
[----:B------:R-:W-:Y:S05]  /*31930*/  WARPSYNC.COLLECTIVE R15, `(.L_x_3104) ;  /* 0x000000000f087348 */ /* 0x000fea0003c00000 */
[----:B------:R0:W1:Y:S02]  /*31940*/  SHFL.IDX P6, R14, R13, R12, R11 ;  /* 0x0000000c0d0e7389 */ /* 0x00006400000c000b */
[----:B01----:R-:W-:Y:S01]  /*31950*/  ENDCOLLECTIVE ;  /* 0x000000000000791b */ /* 0x003fe20003800000 */
.L_x_3104:
[----:B------:R-:W-:Y:S02]  /*31960*/  IMAD.MOV.U32 R13, RZ, RZ, R47 ;  /* 0x000000ffff0d7224 */ /* 0x000fe400078e002f */
[----:B------:R-:W-:Y:S02]  /*31970*/  IMAD.MOV.U32 R12, RZ, RZ, R10 ;  /* 0x000000ffff0c7224 */ /* 0x000fe400078e000a */
[----:B------:R-:W-:-:S07]  /*31980*/  IMAD.MOV.U32 R3, RZ, RZ, R14 ;  /* 0x000000ffff037224 */ /* 0x000fce00078e000e */
[----:B------:R-:W-:Y:S05]  /*31990*/  WARPSYNC.COLLECTIVE R15, `(.L_x_3105) ;  /* 0x000000000f087348 */ /* 0x000fea0003c00000 */
[----:B------:R0:W1:Y:S02]  /*319a0*/  SHFL.IDX P6, R14, R13, R12, R11 ;  /* 0x0000000c0d0e7389 */ /* 0x00006400000c000b */
[----:B01----:R-:W-:Y:S01]  /*319b0*/  ENDCOLLECTIVE ;  /* 0x000000000000791b */ /* 0x003fe20003800000 */
.L_x_3105:
[----:B------:R-:W-:Y:S01]  /*319c0*/  IMAD.MOV.U32 R13, RZ, RZ, R79 ;  /* 0x000000ffff0d7224 */ /* 0x000fe200078e004f */
[----:B------:R-:W-:Y:S02]  /*319d0*/  SEL R79, R80, R49, P0 ;  /* 0x00000031504f7207 */ /* 0x000fe40000000000 */
[----:B------:R-:W-:Y:S02]  /*319e0*/  SEL R80, R49, R80, P0 ;  /* 0x0000005031507207 */ /* 0x000fe40000000000 */
[----:B------:R-:W-:-:S07]  /*319f0*/  MOV R47, R14 ;  /* 0x0000000e002f7202 */ /* 0x000fce0000000f00 */
[----:B------:R-:W-:Y:S05]  /*31a00*/  WARPSYNC.COLLECTIVE R15, `(.L_x_3106) ;  /* 0x000000000f087348 */ /* 0x000fea0003c00000 */
[----:B------:R0:W1:Y:S02]  /*31a10*/  SHFL.IDX P6, R14, R13, R12, R11 ;  /* 0x0000000c0d0e7389 */ /* 0x00006400000c000b */
[----:B01----:R-:W-:Y:S01]  /*31a20*/  ENDCOLLECTIVE ;  /* 0x000000000000791b */ /* 0x003fe20003800000 */
.L_x_3106:
        /* <DEDUP_REMOVED lines=8> */
.L_x_3107:
[----:B------:R-:W-:Y:S02]  /*31ab0*/  SEL R2, R3, R4, P0 ;  /* 0x0000000403027207 */ /* 0x000fe40000000000 */
[----:B------:R-:W-:Y:S02]  /*31ac0*/  SEL R3, R4, R3, P0 ;  /* 0x0000000304037207 */ /* 0x000fe40000000000 */
[----:B------:R-:W-:Y:S01]  /*31ad0*/  MOV R13, R40 ;  /* 0x00000028000d7202 */ /* 0x000fe20000000f00 */
[----:B------:R-:W-:-:S07]  /*31ae0*/  IMAD.MOV.U32 R20, RZ, RZ, R14 ;  /* 0x000000ffff147224 */ /* 0x000fce00078e000e */
[----:B------:R-:W-:Y:S05]  /*31af0*/  WARPSYNC.COLLECTIVE R15, `(.L_x_3108) ;  /* 0x000000000f087348 */ /* 0x000fea0003c00000 */
[----:B------:R0:W1:Y:S02]  /*31b00*/  SHFL.IDX P6, R14, R13, R12, R11 ;  /* 0x0000000c0d0e7389 */ /* 0x00006400000c000b */
[----:B01----:R-:W-:Y:S01]  /*31b10*/  ENDCOLLECTIVE ;  /* 0x000000000000791b */ /* 0x003fe20003800000 */
.L_x_3108:
[----:B------:R-:W-:Y:S02]  /*31b20*/  IMAD.MOV.U32 R13, RZ, RZ, R51 ;  /* 0x000000ffff0d7224 */ /* 0x000fe400078e0033 */
[----:B------:R-:W-:Y:S02]  /*31b30*/  IMAD.MOV.U32 R12, RZ, RZ, R10 ;  /* 0x000000ffff0c7224 */ /* 0x000fe400078e000a */
[----:B------:R-:W-:-:S07]  /*31b40*/  IMAD.MOV.U32 R40, RZ, RZ, R14 ;  /* 0x000000ffff287224 */ /* 0x000fce00078e000e */
[----:B------:R-:W-:Y:S05]  /*31b50*/  WARPSYNC.COLLECTIVE R15, `(.L_x_3109) ;  /* 0x000000000f087348 */ /* 0x000fea0003c00000 */
[----:B------:R0:W1:Y:S02]  /*31b60*/  SHFL.IDX P6, R14, R13, R12, R11 ;  /* 0x0000000c0d0e7389 */ /* 0x00006400000c000b */
[----:B01----:R-:W-:Y:S01]  /*31b70*/  ENDCOLLECTIVE ;  /* 0x000000000000791b */ /* 0x003fe20003800000 */
.L_x_3109:
[----:B------:R-:W-:Y:S02]  /*31b80*/  IMAD.MOV.U32 R13, RZ, RZ, R119 ;  /* 0x000000ffff0d7224 */ /* 0x000fe400078e0077 */
[----:B------:R-:W-:-:S07]  /*31b90*/  IMAD.MOV.U32 R51, RZ, RZ, R14 ;  /* 0x000000ffff337224 */ /* 0x000fce00078e000e */
[----:B------:R-:W-:Y:S05]  /*31ba0*/  WARPSYNC.COLLECTIVE R15, `(.L_x_3110) ;  /* 0x000000000f087348 */ /* 0x000fea0003c00000 */
[----:B------:R0:W1:Y:S02]  /*31bb0*/  SHFL.IDX P6, R14, R13, R12, R11 ;  /* 0x0000000c0d0e7389 */ /* 0x00006400000c000b */
[----:B01----:R-:W-:Y:S01]  /*31bc0*/  ENDCOLLECTIVE ;  /* 0x000000000000791b */ /* 0x003fe20003800000 */
.L_x_3110:
        /* <DEDUP_REMOVED lines=8> */
.L_x_3111:
[----:B------:R-:W-:Y:S02]  /*31c50*/  SEL R21, R40, R119, P0 ;  /* 0x0000007728157207 */ /* 0x000fe40000000000 */
[----:B------:R-:W-:Y:S01]  /*31c60*/  SEL R40, R119, R40, P0 ;  /* 0x0000002877287207 */ /* 0x000fe20000000000 */
[----:B------:R-:W-:Y:S02]  /*31c70*/  IMAD.MOV.U32 R13, RZ, RZ, R44 ;  /* 0x000000ffff0d7224 */ /* 0x000fe400078e002c */
[----:B------:R-:W-:-:S07]  /*31c80*/  IMAD.MOV.U32 R42, RZ, RZ, R14 ;  /* 0x000000ffff2a7224 */ /* 0x000fce00078e000e */
[----:B------:R-:W-:Y:S05]  /*31c90*/  WARPSYNC.COLLECTIVE R15, `(.L_x_3112) ;  /* 0x000000000f087348 */ /* 0x000fea0003c00000 */
[----:B------:R0:W1:Y:S02]  /*31ca0*/  SHFL.IDX P6, R14, R13, R12, R11 ;  /* 0x0000000c0d0e7389 */ /* 0x00006400000c000b */
[----:B01----:R-:W-:Y:S01]  /*31cb0*/  ENDCOLLECTIVE ;  /* 0x000000000000791b */ /* 0x003fe20003800000 */
.L_x_3112:
[----:B------:R-:W-:Y:S01]  /*31cc0*/  MOV R13, R121 ;  /* 0x00000079000d7202 */ /* 0x000fe20000000f00 */
[----:B------:R-:W-:Y:S02]  /*31cd0*/  IMAD.MOV.U32 R12, RZ, RZ, R10 ;  /* 0x000000ffff0c7224 */ /* 0x000fe400078e000a */
[----:B------:R-:W-:-:S07]  /*31ce0*/  IMAD.MOV.U32 R44, RZ, RZ, R14 ;  /* 0x000000ffff2c7224 */ /* 0x000fce00078e000e */
[----:B------:R-:W-:Y:S05]  /*31cf0*/  WARPSYNC.COLLECTIVE R15, `(.L_x_3113) ;  /* 0x000000000f087348 */ /* 0x000fea0003c00000 */
[----:B------:R0:W1:Y:S02]  /*31d00*/  SHFL.IDX P6, R14, R13, R12, R11 ;  /* 0x0000000c0d0e7389 */ /* 0x00006400000c000b */
[----:B01----:R-:W-:Y:S01]  /*31d10*/  ENDCOLLECTIVE ;  /* 0x000000000000791b */ /* 0x003fe20003800000 */
.L_x_3113:
[----:B------:R-:W-:Y:S02]  /*31d20*/  IMAD.MOV.U32 R13, RZ, RZ, R111 ;  /* 0x000000ffff0d7224 */ /* 0x000fe400078e006f */
[----:B------:R-:W-:-:S07]  /*31d30*/  IMAD.MOV.U32 R121, RZ, RZ, R14 ;  /* 0x000000ffff797224 */ /* 0x000fce00078e000e */
[----:B------:R-:W-:Y:S05]  /*31d40*/  WARPSYNC.COLLECTIVE R15, `(.L_x_3114) ;  /* 0x000000000f087348 */ /* 0x000fea0003c00000 */
[----:B------:R0:W1:Y:S02]  /*31d50*/  SHFL.IDX P6, R14, R13, R12, R11 ;  /* 0x0000000c0d0e7389 */ /* 0x00006400000c000b */
[----:B01----:R-:W-:Y:S01]  /*31d60*/  ENDCOLLECTIVE ;  /* 0x000000000000791b */ /* 0x003fe20003800000 */
.L_x_3114:
        /* <DEDUP_REMOVED lines=8> */
.L_x_3115:
[----:B------:R-:W-:Y:S02]  /*31df0*/  IMAD.MOV.U32 R13, RZ, RZ, R48 ;  /* 0x000000ffff0d7224 */ /* 0x000fe400078e0030 */
[----:B------:R-:W-:-:S07]  /*31e00*/  IMAD.MOV.U32 R46, RZ, RZ, R14 ;  /* 0x000000ffff2e7224 */ /* 0x000fce00078e000e */
[----:B------:R-:W-:Y:S05]  /*31e10*/  WARPSYNC.COLLECTIVE R15, `(.L_x_3116) ;  /* 0x000000000f087348 */ /* 0x000fea0003c00000 */
[----:B------:R0:W1:Y:S02]  /*31e20*/  SHFL.IDX P6, R14, R13, R12, R11 ;  /* 0x0000000c0d0e7389 */ /* 0x00006400000c000b */
[----:B01----:R-:W-:Y:S01]  /*31e30*/  ENDCOLLECTIVE ;  /* 0x000000000000791b */ /* 0x003fe20003800000 */
.L_x_3116:
[----:B------:R-:W-:Y:S02]  /*31e40*/  IMAD.MOV.U32 R13, RZ, RZ, R113 ;  /* 0x000000ffff0d7224 */ /* 0x000fe400078e0071 */
[----:B------:R-:W-:Y:S02]  /*31e50*/  IMAD.MOV.U32 R12, RZ, RZ, R10 ;  /* 0x000000ffff0c7224 */ /* 0x000fe400078e000a */
[----:B------:R-:W-:-:S07]  /*31e60*/  IMAD.MOV.U32 R48, RZ, RZ, R14 ;  /* 0x000000ffff307224 */ /* 0x000fce00078e000e */
[----:B------:R-:W-:Y:S05]  /*31e70*/  WARPSYNC.COLLECTIVE R15, `(.L_x_3117) ;  /* 0x000000000f087348 */ /* 0x000fea0003c00000 */
[----:B------:R0:W1:Y:S02]  /*31e80*/  SHFL.IDX P6, R14, R13, R12, R11 ;  /* 0x0000000c0d0e7389 */ /* 0x00006400000c000b */
[----:B01----:R-:W-:Y:S01]  /*31e90*/  ENDCOLLECTIVE ;  /* 0x000000000000791b */ /* 0x003fe20003800000 */
.L_x_3117:
[----:B------:R-:W-:Y:S01]  /*31ea0*/  IMAD.MOV.U32 R13, RZ, RZ, R87 ;  /* 0x000000ffff0d7224 */ /* 0x000fe200078e0057 */
[----:B------:R-:W-:-:S07]  /*31eb0*/  MOV R113, R14 ;  /* 0x0000000e00717202 */ /* 0x000fce0000000f00 */
[----:B------:R-:W-:Y:S05]  /*31ec0*/  WARPSYNC.COLLECTIVE R15, `(.L_x_3118) ;  /* 0x000000000f087348 */ /* 0x000fea0003c00000 */
[----:B------:R0:W1:Y:S02]  /*31ed0*/  SHFL.IDX P6, R14, R13, R12, R11 ;  /* 0x0000000c0d0e7389 */ /* 0x00006400000c000b */
[----:B01----:R-:W-:Y:S01]  /*31ee0*/  ENDCOLLECTIVE ;  /* 0x000000000000791b */ /* 0x003fe20003800000 */
.L_x_3118:
[----:B------:R-:W-:Y:S02]  /*31ef0*/  IMAD.MOV.U32 R13, RZ, RZ, R50 ;  /* 0x000000ffff0d7224 */ /* 0x000fe400078e0032 */
[----:B------:R-:W-:Y:S02]  /*31f00*/  IMAD.MOV.U32 R12, RZ, RZ, R9 ;  /* 0x000000ffff0c7224 */ /* 0x000fe400078e0009 */
[----:B------:R-:W-:-:S07]  /*31f10*/  IMAD.MOV.U32 R87, RZ, RZ, R14 ;  /* 0x000000ffff577224 */ /* 0x000fce00078e000e */
[----:B------:R-:W-:Y:S05]  /*31f20*/  WARPSYNC.COLLECTIVE R15, `(.L_x_3119) ;  /* 0x000000000f087348 */ /* 0x000fea0003c00000 */
[----:B------:R0:W1:Y:S02]  /*31f30*/  SHFL.IDX P6, R14, R13, R12, R11 ;  /* 0x0000000c0d0e7389 */ /* 0x00006400000c000b */
[----:B01----:R-:W-:Y:S01]  /*31f40*/  ENDCOLLECTIVE ;  /* 0x000000000000791b */ /* 0x003fe20003800000 */
.L_x_3119:
[----:B------:R-:W-:Y:S02]  /*31f50*/  SEL R47, R48, R87, P0 ;  /* 0x00000057302f7207 */ /* 0x000fe40000000000 */
[----:B------:R-:W-:Y:S02]  /*31f60*/  SEL R48, R87, R48, P0 ;  /* 0x0000003057307207 */ /* 0x000fe40000000000 */
[----:B------:R-:W-:Y:S01]  /*31f70*/  MOV R13, R82 ;  /* 0x00000052000d7202 */ /* 0x000fe20000000f00 */
[----:B------:R-:W-:-:S07]  /*31f80*/  IMAD.MOV.U32 R50, RZ, RZ, R14 ;  /* 0x000000ffff327224 */ /* 0x000fce00078e000e */
[----:B------:R-:W-:Y:S05]  /*31f90*/  WARPSYNC.COLLECTIVE R15, `(.L_x_3120) ;  /* 0x000000000f087348 */ /* 0x000fea0003c00000 */
[----:B------:R0:W1:Y:S02]  /*31fa0*/  SHFL.IDX P6, R14, R13, R12, R11 ;  /* 0x0000000c0d0e7389 */ /* 0x00006400000c000b */
[----:B01----:R-:W-:Y:S01]  /*31fb0*/  ENDCOLLECTIVE ;  /* 0x000000000000791b */ /* 0x003fe20003800000 */
.L_x_3120:
[----:B------:R-:W-:Y:S02]  /*31fc0*/  IMAD.MOV.U32 R13, RZ, RZ, R115 ;  /* 0x000000ffff0d7224 */ /* 0x000fe400078e0073 */
[----:B------:R-:W-:Y:S02]  /*31fd0*/  IMAD.MOV.U32 R12, RZ, RZ, R10 ;  /* 0x000000ffff0c7224 */ /* 0x000fe400078e000a */
[----:B------:R-:W-:-:S07]  /*31fe0*/  IMAD.MOV.U32 R82, RZ, RZ, R14 ;  /* 0x000000ffff527224 */ /* 0x000fce00078e000e */
[----:B------:R-:W-:Y:S05]  /*31ff0*/  WARPSYNC.COLLECTIVE R15, `(.L_x_3121) ;  /* 0x000000000f087348 */ /* 0x000fea0003c00000 */
[----:B------:R0:W1:Y:S02]  /*32000*/  SHFL.IDX P6, R14, R13, R12, R11 ;  /* 0x0000000c0d0e7389 */ /* 0x00006400000c000b */
[----:B01----:R-:W-:Y:S01]  /*32010*/  ENDCOLLECTIVE ;  /* 0x000000000000791b */ /* 0x003fe20003800000 */
.L_x_3121:
[----:B------:R-:W-:Y:S02]  /*32020*/  IMAD.MOV.U32 R13, RZ, RZ, R85 ;  /* 0x000000ffff0d7224 */ /* 0x000fe400078e0055 */
[----:B------:R-:W-:-:S07]  /*32030*/  IMAD.MOV.U32 R115, RZ, RZ, R14 ;  /* 0x000000ffff737224 */ /* 0x000fce00078e000e */
[----:B------:R-:W-:Y:S05]  /*32040*/  WARPSYNC.COLLECTIVE R15, `(.L_x_3122) ;  /* 0x000000000f087348 */ /* 0x000fea0003c00000 */
[----:B------:R0:W1:Y:S02]  /*32050*/  SHFL.IDX P6, R14, R13, R12, R11 ;  /* 0x0000000c0d0e7389 */ /* 0x00006400000c000b */
[----:B01----:R-:W-:Y:S01]  /*32060*/  ENDCOLLECTIVE ;  /* 0x000000000000791b */ /* 0x003fe20003800000 */
.L_x_3122:
        /* <DEDUP_REMOVED lines=8> */
.L_x_3123:
[----:B------:R-:W-:Y:S02]  /*320f0*/  SEL R51, R82, R85, P0 ;  /* 0x0000005552337207 */ /* 0x000fe40000000000 */
[----:B------:R-:W-:Y:S01]  /*32100*/  SEL R82, R85, R82, P0 ;  /* 0x0000005255527207 */ /* 0x000fe20000000000 */
[----:B------:R-:W-:Y:S02]  /*32110*/  IMAD.MOV.U32 R13, RZ, RZ, R86 ;  /* 0x000000ffff0d7224 */ /* 0x000fe400078e0056 */
[----:B------:R-:W-:-:S07]  /*32120*/  IMAD.MOV.U32 R84, RZ, RZ, R14 ;  /* 0x000000ffff547224 */ /* 0x000fce00078e000e */
[----:B------:R-:W-:Y:S05]  /*32130*/  WARPSYNC.COLLECTIVE R15, `(.L_x_3124) ;  /* 0x000000000f087348 */ /* 0x000fea0003c00000 */
[----:B------:R0:W1:Y:S02]  /*32140*/  SHFL.IDX P6, R14, R13, R12, R11 ;  /* 0x0000000c0d0e7389 */ /* 0x00006400000c000b */
[----:B01----:R-:W-:Y:S01]  /*32150*/  ENDCOLLECTIVE ;  /* 0x000000000000791b */ /* 0x003fe20003800000 */
.L_x_3124:
[----:B------:R-:W-:Y:S01]  /*32160*/  MOV R13, R117 ;  /* 0x00000075000d7202 */ /* 0x000fe20000000f00 */
[----:B------:R-:W-:Y:S02]  /*32170*/  IMAD.MOV.U32 R12, RZ, RZ, R10 ;  /* 0x000000ffff0c7224 */ /* 0x000fe400078e000a */
[----:B------:R-:W-:-:S07]  /*32180*/  IMAD.MOV.U32 R86, RZ, RZ, R14 ;  /* 0x000000ffff567224 */ /* 0x000fce00078e000e */
[----:B------:R-:W-:Y:S05]  /*32190*/  WARPSYNC.COLLECTIVE R15, `(.L_x_3125) ;  /* 0x000000000f087348 */ /* 0x000fea0003c00000 */
[----:B------:R0:W1:Y:S02]  /*321a0*/  SHFL.IDX P6, R14, R13, R12, R11 ;  /* 0x0000000c0d0e7389 */ /* 0x00006400000c000b */
[----:B01----:R-:W-:Y:S01]  /*321b0*/  ENDCOLLECTIVE ;  /* 0x000000000000791b */ /* 0x003fe20003800000 */
.L_x_3125:
[----:B------:R-:W-:Y:S02]  /*321c0*/  IMAD.MOV.U32 R13, RZ, RZ, R67 ;  /* 0x000000ffff0d7224 */ /* 0x000fe400078e0043 */
[----:B------:R-:W-:-:S07]  /*321d0*/  IMAD.MOV.U32 R117, RZ, RZ, R14 ;  /* 0x000000ffff757224 */ /* 0x000fce00078e000e */
[----:B------:R-:W-:Y:S05]  /*321e0*/  WARPSYNC.COLLECTIVE R15, `(.L_x_3126) ;  /* 0x000000000f087348 */ /* 0x000fea0003c00000 */
[----:B------:R0:W1:Y:S02]  /*321f0*/  SHFL.IDX P6, R14, R13, R12, R11 ;  /* 0x0000000c0d0e7389 */ /* 0x00006400000c000b */
[----:B01----:R-:W-:Y:S01]  /*32200*/  ENDCOLLECTIVE ;  /* 0x000000000000791b */ /* 0x003fe20003800000 */
.L_x_3126:
[----:B------:R-:W-:Y:S01]  /*32210*/  IMAD.MOV.U32 R13, RZ, RZ, R90 ;  /* 0x000000ffff0d7224 */ /* 0x000fe200078e005a */
[----:B------:R-:W-:Y:S01]  /*32220*/  MOV R12, R9 ;  /* 0x00000009000c7202 */ /* 0x000fe20000000f00 */
[----:B------:R-:W-:-:S07]  /*32230*/  IMAD.MOV.U32 R67, RZ, RZ, R14 ;  /* 0x000000ffff437224 */ /* 0x000fce00078e000e */
[----:B------:R-:W-:Y:S05]  /*32240*/  WARPSYNC.COLLECTIVE R15, `(.L_x_3127) ;  /* 0x000000000f087348 */ /* 0x000fea0003c00000 */
[----:B------:R0:W1:Y:S02]  /*32250*/  SHFL.IDX P6, R14, R13, R12, R11 ;  /* 0x0000000c0d0e7389 */ /* 0x00006400000c000b */
[----:B01----:R-:W-:Y:S01]  /*32260*/  ENDCOLLECTIVE ;  /* 0x000000000000791b */ /* 0x003fe20003800000 */
.L_x_3127:
[----:B------:R-:W-:Y:S02]  /*32270*/  SEL R85, R86, R67, P0 ;  /* 0x0000004356557207 */ /* 0x000fe40000000000 */
[----:B------:R-:W-:Y:S01]  /*32280*/  SEL R86, R67, R86, P0 ;  /* 0x0000005643567207 */ /* 0x000fe20000000000 */
[----:B------:R-:W-:Y:S02]  /*32290*/  IMAD.MOV.U32 R13, RZ, RZ, R54 ;  /* 0x000000ffff0d7224 */ /* 0x000fe400078e0036 */
[----:B------:R-:W-:-:S07]  /*322a0*/  IMAD.MOV.U32 R90, RZ, RZ, R14 ;  /* 0x000000ffff5a7224 */ /* 0x000fce00078e000e */
[----:B------:R-:W-:Y:S05]  /*322b0*/  WARPSYNC.COLLECTIVE R15, `(.L_x_3128) ;  /* 0x000000000f087348 */ /* 0x000fea0003c00000 */
[----:B------:R0:W1:Y:S02]  /*322c0*/  SHFL.IDX P6, R14, R13, R12, R11 ;  /* 0x0000000c0d0e7389 */ /* 0x00006400000c000b */
[----:B01----:R-:W-:Y:S01]  /*322d0*/  ENDCOLLECTIVE ;  /* 0x000000000000791b */ /* 0x003fe20003800000 */
.L_x_3128:
        /* <DEDUP_REMOVED lines=8> */
.L_x_3129:
[----:B------:R-:W-:Y:S01]  /*32360*/  IMAD.MOV.U32 R13, RZ, RZ, R45 ;  /* 0x000000ffff0d7224 */ /* 0x000fe200078e002d */
[----:B------:R-:W-:Y:S02]  /*32370*/  SEL R45, R46, R113, P0 ;  /* 0x000000712e2d7207 */ /* 0x000fe40000000000 */
[----:B------:R-:W-:Y:S02]  /*32380*/  SEL R46, R113, R46, P0 ;  /* 0x0000002e712e7207 */ /* 0x000fe40000000000 */
[----:B------:R-:W-:-:S07]  /*32390*/  MOV R123, R14 ;  /* 0x0000000e007b7202 */ /* 0x000fce0000000f00 */
[----:B------:R-:W-:Y:S05]  /*323a0*/  WARPSYNC.COLLECTIVE R15, `(.L_x_3130) ;  /* 0x000000000f087348 */ /* 0x000fea0003c00000 */
[----:B------:R0:W1:Y:S02]  /*323b0*/  SHFL.IDX P6, R14, R13, R12, R11 ;  /* 0x0000000c0d0e7389 */ /* 0x00006400000c000b */
[----:B01----:R-:W-:Y:S01]  /*323c0*/  ENDCOLLECTIVE ;  /* 0x000000000000791b */ /* 0x003fe20003800000 */
.L_x_3130:
        /* <DEDUP_REMOVED lines=8> */
.L_x_3131:
[----:B------:R-:W-:Y:S01]  /*32450*/  MOV R13, R58 ;  /* 0x0000003a000d7202 */ /* 0x000fe20000000f00 */
[----:B------:R-:W-:-:S07]  /*32460*/  IMAD.MOV.U32 R60, RZ, RZ, R14 ;  /* 0x000000ffff3c7224 */ /* 0x000fce00078e000e */
[----:B------:R-:W-:Y:S05]  /*32470*/  WARPSYNC.COLLECTIVE R15, `(.L_x_3132) ;  /* 0x000000000f087348 */ /* 0x000fea0003c00000 */
[----:B------:R0:W1:Y:S02]  /*32480*/  SHFL.IDX P6, R14, R13, R12, R11 ;  /* 0x0000000c0d0e7389 */ /* 0x00006400000c000b */
[----:B01----:R-:W-:Y:S01]  /*32490*/  ENDCOLLECTIVE ;  /* 0x000000000000791b */ /* 0x003fe20003800000 */
.L_x_3132:
        /* <DEDUP_REMOVED lines=8> */
.L_x_3133:
[----:B------:R-:W-:Y:S02]  /*32520*/  IMAD.MOV.U32 R13, RZ, RZ, R61 ;  /* 0x000000ffff0d7224 */ /* 0x000fe400078e003d */
[----:B------:R-:W-:-:S07]  /*32530*/  IMAD.MOV.U32 R127, RZ, RZ, R14 ;  /* 0x000000ffff7f7224 */ /* 0x000fce00078e000e */
[----:B------:R-:W-:Y:S05]  /*32540*/  WARPSYNC.COLLECTIVE R15, `(.L_x_3134) ;  /* 0x000000000f087348 */ /* 0x000fea0003c00000 */
[----:B------:R0:W1:Y:S02]  /*32550*/  SHFL.IDX P6, R14, R13, R12, R11 ;  /* 0x0000000c0d0e7389 */ /* 0x00006400000c000b */
[----:B01----:R-:W-:Y:S01]  /*32560*/  ENDCOLLECTIVE ;  /* 0x000000000000791b */ /* 0x003fe20003800000 */
.L_x_3134:
[----:B------:R-:W-:Y:S02]  /*32570*/  IMAD.MOV.U32 R13, RZ, RZ, R64 ;  /* 0x000000ffff0d7224 */ /* 0x000fe400078e0040 */
[----:B------:R-:W-:Y:S01]  /*32580*/  IMAD.MOV.U32 R12, RZ, RZ, R9 ;  /* 0x000000ffff0c7224 */ /* 0x000fe200078e0009 */
[----:B------:R-:W-:-:S07]  /*32590*/  MOV R61, R14 ;  /* 0x0000000e003d7202 */ /* 0x000fce0000000f00 */
[----:B------:R-:W-:Y:S05]  /*325a0*/  WARPSYNC.COLLECTIVE R15, `(.L_x_3135) ;  /* 0x000000000f087348 */ /* 0x000fea0003c00000 */
[----:B------:R0:W1:Y:S02]  /*325b0*/  SHFL.IDX P6, R14, R13, R12, R11 ;  /* 0x0000000c0d0e7389 */ /* 0x00006400000c000b */
[----:B01----:R-:W-:Y:S01]  /*325c0*/  ENDCOLLECTIVE ;  /* 0x000000000000791b */ /* 0x003fe20003800000 */
.L_x_3135:
[----:B------:R-:W-:Y:S01]  /*325d0*/  SEL R56, R58, R61, P0 ;  /* 0x0000003d3a387207 */ /* 0x000fe20000000000 */
[----:B------:R-:W-:Y:S01]  /*325e0*/  IMAD.MOV.U32 R13, RZ, RZ, R52 ;  /* 0x000000ffff0d7224 */ /* 0x000fe200078e0034 */
[----:B------:R-:W-:Y:S01]  /*325f0*/  SEL R52, R54, R125, P0 ;  /* 0x0000007d36347207 */ /* 0x000fe20000000000 */
[----:B------:R-:W-:-:S07]  /*32600*/  IMAD.MOV.U32 R64, RZ, RZ, R14 ;  /* 0x000000ffff407224 */ /* 0x000fce00078e000e */
[----:B------:R-:W-:Y:S05]  /*32610*/  WARPSYNC.COLLECTIVE R15, `(.L_x_3136) ;  /* 0x000000000f087348 */ /* 0x000fea0003c00000 */
[----:B------:R0:W1:Y:S02]  /*32620*/  SHFL.IDX P6, R14, R13, R12, R11 ;  /* 0x0000000c0d0e7389 */ /* 0x00006400000c000b */
[----:B01----:R-:W-:Y:S01]  /*32630*/  ENDCOLLECTIVE ;  /* 0x000000000000791b */ /* 0x003fe20003800000 */
.L_x_3136:
[----:B------:R-:W-:Y:S01]  /*32640*/  MOV R13, R55 ;  /* 0x00000037000d7202 */ /* 0x000fe20000000f00 */
[----:B------:R-:W-:Y:S01]  /*32650*/  IMAD.MOV.U32 R12, RZ, RZ, R10 ;  /* 0x000000ffff0c7224 */ /* 0x000fe200078e000a */
[----:B------:R-:W-:Y:S01]  /*32660*/  SEL R55, R127, R60, P0 ;  /* 0x0000003c7f377207 */ /* 0x000fe20000000000 */
[----:B------:R-:W-:-:S07]  /*32670*/  IMAD.MOV.U32 R65, RZ, RZ, R14 ;  /* 0x000000ffff417224 */ /* 0x000fce00078e000e */
[----:B------:R-:W-:Y:S05]  /*32680*/  WARPSYNC.COLLECTIVE R15, `(.L_x_3137) ;  /* 0x000000000f087348 */ /* 0x000fea0003c00000 */
[----:B------:R0:W1:Y:S02]  /*32690*/  SHFL.IDX P6, R14, R13, R12, R11 ;  /* 0x0000000c0d0e7389 */ /* 0x00006400000c000b */
[----:B01----:R-:W-:Y:S01]  /*326a0*/  ENDCOLLECTIVE ;  /* 0x000000000000791b */ /* 0x003fe20003800000 */
.L_x_3137:
[----:B------:R-:W-:Y:S01]  /*326b0*/  IMAD.MOV.U32 R13, RZ, RZ, R53 ;  /* 0x000000ffff0d7224 */ /* 0x000fe200078e0035 */
[----:B------:R-:W-:Y:S02]  /*326c0*/  SEL R53, R125, R54, P0 ;  /* 0x000000367d357207 */ /* 0x000fe40000000000 */
[----:B------:R-:W-:Y:S01]  /*326d0*/  SEL R54, R60, R127, P0 ;  /* 0x0000007f3c367207 */ /* 0x000fe20000000000 */
[----:B------:R-:W-:-:S07]  /*326e0*/  IMAD.MOV.U32 R129, RZ, RZ, R14 ;  /* 0x000000ffff817224 */ /* 0x000fce00078e000e */
[----:B------:R-:W-:Y:S05]  /*326f0*/  WARPSYNC.COLLECTIVE R15, `(.L_x_3138) ;  /* 0x000000000f087348 */ /* 0x000fea0003c00000 */
[----:B------:R0:W1:Y:S02]  /*32700*/  SHFL.IDX P6, R14, R13, R12, R11 ;  /* 0x0000000c0d0e7389 */ /* 0x00006400000c000b */
[----:B01----:R-:W-:Y:S01]  /*32710*/  ENDCOLLECTIVE ;  /* 0x000000000000791b */ /* 0x003fe20003800000 */
.L_x_3138:
[----:B------:R-:W-:Y:S01]  /*32720*/  IMAD.MOV.U32 R13, RZ, RZ, R36 ;  /* 0x000000ffff0d7224 */ /* 0x000fe200078e0024 */
[----:B------:R-:W-:Y:S01]  /*32730*/  MOV R12, R9 ;  /* 0x00000009000c7202 */ /* 0x000fe20000000f00 */
[----:B------:R-:W-:-:S07]  /*32740*/  IMAD.MOV.U32 R68, RZ, RZ, R14 ;  /* 0x000000ffff447224 */ /* 0x000fce00078e000e */
[----:B------:R-:W-:Y:S05]  /*32750*/  WARPSYNC.COLLECTIVE R15, `(.L_x_3139) ;  /* 0x000000000f087348 */ /* 0x000fea0003c00000 */
[----:B------:R0:W1:Y:S02]  /*32760*/  SHFL.IDX P6, R14, R13, R12, R11 ;  /* 0x0000000c0d0e7389 */ /* 0x00006400000c000b */
[----:B01----:R-:W-:Y:S01]  /*32770*/  ENDCOLLECTIVE ;  /* 0x000000000000791b */ /* 0x003fe20003800000 */
.L_x_3139:
[----:B------:R-:W-:Y:S01]  /*32780*/  SEL R60, R65, R68, P0 ;  /* 0x00000044413c7207 */ /* 0x000fe20000000000 */
[----:B------:R-:W-:Y:S02]  /*32790*/  IMAD.MOV.U32 R13, RZ, RZ, R38 ;  /* 0x000000ffff0d7224 */ /* 0x000fe400078e0026 */
[----:B------:R-:W-:-:S07]  /*327a0*/  IMAD.MOV.U32 R69, RZ, RZ, R14 ;  /* 0x000000ffff457224 */ /* 0x000fce00078e000e */
[----:B------:R-:W-:Y:S05]  /*327b0*/  WARPSYNC.COLLECTIVE R15, `(.L_x_3140) ;  /* 0x000000000f087348 */ /* 0x000fea0003c00000 */
[----:B------:R0:W1:Y:S02]  /*327c0*/  SHFL.IDX P6, R14, R13, R12, R11 ;  /* 0x0000000c0d0e7389 */ /* 0x00006400000c000b */
[----:B01----:R-:W-:Y:S01]  /*327d0*/  ENDCOLLECTIVE ;  /* 0x000000000000791b */ /* 0x003fe20003800000 */
.L_x_3140:
        /* <DEDUP_REMOVED lines=9> */
.L_x_3141:
[----:B------:R-:W-:Y:S01]  /*32870*/  IMAD.MOV.U32 R13, RZ, RZ, R59 ;  /* 0x000000ffff0d7224 */ /* 0x000fe200078e003b */
[----:B------:R-:W-:Y:S02]  /*32880*/  SEL R59, R129, R64, P0 ;  /* 0x00000040813b7207 */ /* 0x000fe40000000000 */
[----:B------:R-:W-:-:S07]  /*32890*/  MOV R36, R14 ;  /* 0x0000000e00247202 */ /* 0x000fce0000000f00 */
[----:B------:R-:W-:Y:S05]  /*328a0*/  WARPSYNC.COLLECTIVE R15, `(.L_x_3142) ;  /* 0x000000000f087348 */ /* 0x000fea0003c00000 */
[----:B------:R0:W1:Y:S02]  /*328b0*/  SHFL.IDX P6, R14, R13, R12, R11 ;  /* 0x0000000c0d0e7389 */ /* 0x00006400000c000b */
[----:B01----:R-:W-:Y:S01]  /*328c0*/  ENDCOLLECTIVE ;  /* 0x000000000000791b */ /* 0x003fe20003800000 */
.L_x_3142:
        /* <DEDUP_REMOVED lines=8> */
.L_x_3143:
[----:B------:R-:W-:Y:S02]  /*32950*/  SEL R70, R71, R38, P0 ;  /* 0x0000002647467207 */ /* 0x000fe40000000000 */
[----:B------:R-:W-:Y:S02]  /*32960*/  SEL R71, R38, R71, P0 ;  /* 0x0000004726477207 */ /* 0x000fe40000000000 */
[----:B------:R-:W-:Y:S01]  /*32970*/  MOV R13, R34 ;  /* 0x00000022000d7202 */ /* 0x000fe20000000f00 */
[----:B------:R-:W-:-:S07]  /*32980*/  IMAD.MOV.U32 R73, RZ, RZ, R14 ;  /* 0x000000ffff497224 */ /* 0x000fce00078e000e */
[----:B------:R-:W-:Y:S05]  /*32990*/  WARPSYNC.COLLECTIVE R15, `(.L_x_3144) ;  /* 0x000000000f087348 */ /* 0x000fea0003c00000 */
[----:B------:R0:W1:Y:S02]  /*329a0*/  SHFL.IDX P6, R14, R13, R12, R11 ;  /* 0x0000000c0d0e7389 */ /* 0x00006400000c000b */
[----:B01----:R-:W-:Y:S01]  /*329b0*/  ENDCOLLECTIVE ;  /* 0x000000000000791b */ /* 0x003fe20003800000 */
.L_x_3144:
[----:B------:R-:W-:Y:S02]  /*329c0*/  IMAD.MOV.U32 R13, RZ, RZ, R37 ;  /* 0x000000ffff0d7224 */ /* 0x000fe400078e0025 */
[----:B------:R-:W-:Y:S02]  /*329d0*/  IMAD.MOV.U32 R12, RZ, RZ, R10 ;  /* 0x000000ffff0c7224 */ /* 0x000fe400078e000a */
[----:B------:R-:W-:-:S07]  /*329e0*/  IMAD.MOV.U32 R75, RZ, RZ, R14 ;  /* 0x000000ffff4b7224 */ /* 0x000fce00078e000e */
[----:B------:R-:W-:Y:S05]  /*329f0*/  WARPSYNC.COLLECTIVE R15, `(.L_x_3145) ;  /* 0x000000000f087348 */ /* 0x000fea0003c00000 */
[----:B------:R0:W1:Y:S02]  /*32a00*/  SHFL.IDX P6, R14, R13, R12, R11 ;  /* 0x0000000c0d0e7389 */ /* 0x00006400000c000b */
[----:B01----:R-:W-:Y:S01]  /*32a10*/  ENDCOLLECTIVE ;  /* 0x000000000000791b */ /* 0x003fe20003800000 */
.L_x_3145:
[----:B------:R-:W-:Y:S02]  /*32a20*/  IMAD.MOV.U32 R13, RZ, RZ, R39 ;  /* 0x000000ffff0d7224 */ /* 0x000fe400078e0027 */
[----:B------:R-:W-:-:S07]  /*32a30*/  IMAD.MOV.U32 R32, RZ, RZ, R14 ;  /* 0x000000ffff207224 */ /* 0x000fce00078e000e */
[----:B------:R-:W-:Y:S05]  /*32a40*/  WARPSYNC.COLLECTIVE R15, `(.L_x_3146) ;  /* 0x000000000f087348 */ /* 0x000fea0003c00000 */
[----:B------:R0:W1:Y:S02]  /*32a50*/  SHFL.IDX P6, R14, R13, R12, R11 ;  /* 0x0000000c0d0e7389 */ /* 0x00006400000c000b */
[----:B01----:R-:W-:Y:S01]  /*32a60*/  ENDCOLLECTIVE ;  /* 0x000000000000791b */ /* 0x003fe20003800000 */
.L_x_3146:
        /* <DEDUP_REMOVED lines=8> */
.L_x_3147:
[----:B------:R-:W-:Y:S02]  /*32af0*/  SEL R74, R75, R34, P0 ;  /* 0x000000224b4a7207 */ /* 0x000fe40000000000 */
[----:B------:R-:W-:Y:S01]  /*32b00*/  SEL R75, R34, R75, P0 ;  /* 0x0000004b224b7207 */ /* 0x000fe20000000000 */
[----:B------:R-:W-:Y:S02]  /*32b10*/  IMAD.MOV.U32 R13, RZ, RZ, R30 ;  /* 0x000000ffff0d7224 */ /* 0x000fe400078e001e */
[----:B------:R-:W-:-:S07]  /*32b20*/  IMAD.MOV.U32 R91, RZ, RZ, R14 ;  /* 0x000000ffff5b7224 */ /* 0x000fce00078e000e */
[----:B------:R-:W-:Y:S05]  /*32b30*/  WARPSYNC.COLLECTIVE R15, `(.L_x_3148) ;  /* 0x000000000f087348 */ /* 0x000fea0003c00000 */
[----:B------:R0:W1:Y:S02]  /*32b40*/  SHFL.IDX P6, R14, R13, R12, R11 ;  /* 0x0000000c0d0e7389 */ /* 0x00006400000c000b */
[----:B01----:R-:W-:Y:S01]  /*32b50*/  ENDCOLLECTIVE ;  /* 0x000000000000791b */ /* 0x003fe20003800000 */
.L_x_3148:
[----:B------:R-:W-:Y:S01]  /*32b60*/  MOV R13, R33 ;  /* 0x00000021000d7202 */ /* 0x000fe20000000f00 */
[----:B------:R-:W-:Y:S02]  /*32b70*/  IMAD.MOV.U32 R12, RZ, RZ, R10 ;  /* 0x000000ffff0c7224 */ /* 0x000fe400078e000a */
[----:B------:R-:W-:-:S07]  /*32b80*/  IMAD.MOV.U32 R93, RZ, RZ, R14 ;  /* 0x000000ffff5d7224 */ /* 0x000fce00078e000e */
[----:B------:R-:W-:Y:S05]  /*32b90*/  WARPSYNC.COLLECTIVE R15, `(.L_x_3149) ;  /* 0x000000000f087348 */ /* 0x000fea0003c00000 */
[----:B------:R0:W1:Y:S02]  /*32ba0*/  SHFL.IDX P6, R14, R13, R12, R11 ;  /* 0x0000000c0d0e7389 */ /* 0x00006400000c000b */
[----:B01----:R-:W-:Y:S01]  /*32bb0*/  ENDCOLLECTIVE ;  /* 0x000000000000791b */ /* 0x003fe20003800000 */
.L_x_3149:
[----:B------:R-:W-:Y:S02]  /*32bc0*/  IMAD.MOV.U32 R13, RZ, RZ, R35 ;  /* 0x000000ffff0d7224 */ /* 0x000fe400078e0023 */
[----:B------:R-:W-:-:S07]  /*32bd0*/  IMAD.MOV.U32 R28, RZ, RZ, R14 ;  /* 0x000000ffff1c7224 */ /* 0x000fce00078e000e */
[----:B------:R-:W-:Y:S05]  /*32be0*/  WARPSYNC.COLLECTIVE R15, `(.L_x_3150) ;  /* 0x000000000f087348 */ /* 0x000fea0003c00000 */
[----:B------:R0:W1:Y:S02]  /*32bf0*/  SHFL.IDX P6, R14, R13, R12, R11 ;  /* 0x0000000c0d0e7389 */ /* 0x00006400000c000b */
[----:B01----:R-:W-:Y:S01]  /*32c00*/  ENDCOLLECTIVE ;  /* 0x000000000000791b */ /* 0x003fe20003800000 */
.L_x_3150:
        /* <DEDUP_REMOVED lines=8> */
.L_x_3151:
[----:B------:R-:W-:Y:S02]  /*32c90*/  SEL R92, R93, R30, P0 ;  /* 0x0000001e5d5c7207 */ /* 0x000fe40000000000 */
[----:B------:R-:W-:Y:S01]  /*32ca0*/  SEL R93, R30, R93, P0 ;  /* 0x0000005d1e5d7207 */ /* 0x000fe20000000000 */
[----:B------:R-:W-:Y:S02]  /*32cb0*/  IMAD.MOV.U32 R13, RZ, RZ, R26 ;  /* 0x000000ffff0d7224 */ /* 0x000fe400078e001a */
[----:B------:R-:W-:-:S07]  /*32cc0*/  IMAD.MOV.U32 R95, RZ, RZ, R14 ;  /* 0x000000ffff5f7224 */ /* 0x000fce00078e000e */
[----:B------:R-:W-:Y:S05]  /*32cd0*/  WARPSYNC.COLLECTIVE R15, `(.L_x_3152) ;  /* 0x000000000f087348 */ /* 0x000fea0003c00000 */
[----:B------:R0:W1:Y:S02]  /*32ce0*/  SHFL.IDX P6, R14, R13, R12, R11 ;  /* 0x0000000c0d0e7389 */ /* 0x00006400000c000b */
[----:B01----:R-:W-:Y:S01]  /*32cf0*/  ENDCOLLECTIVE ;  /* 0x000000000000791b */ /* 0x003fe20003800000 */
.L_x_3152:
[----:B------:R-:W-:Y:S02]  /*32d00*/  IMAD.MOV.U32 R13, RZ, RZ, R31 ;  /* 0x000000ffff0d7224 */ /* 0x000fe400078e001f */
[----:B------:R-:W-:Y:S02]  /*32d10*/  IMAD.MOV.U32 R12, RZ, RZ, R10 ;  /* 0x000000ffff0c7224 */ /* 0x000fe400078e000a */
[----:B------:R-:W-:-:S07]  /*32d20*/  IMAD.MOV.U32 R97, RZ, RZ, R14 ;  /* 0x000000ffff617224 */ /* 0x000fce00078e000e */
[----:B------:R-:W-:Y:S05]  /*32d30*/  WARPSYNC.COLLECTIVE R15, `(.L_x_3153) ;  /* 0x000000000f087348 */ /* 0x000fea0003c00000 */
[----:B------:R0:W1:Y:S02]  /*32d40*/  SHFL.IDX P6, R14, R13, R12, R11 ;  /* 0x0000000c0d0e7389 */ /* 0x00006400000c000b */
[----:B01----:R-:W-:Y:S01]  /*32d50*/  ENDCOLLECTIVE ;  /* 0x000000000000791b */ /* 0x003fe20003800000 */
.L_x_3153:
[----:B------:R-:W-:Y:S01]  /*32d60*/  IMAD.MOV.U32 R13, RZ, RZ, R29 ;  /* 0x000000ffff0d7224 */ /* 0x000fe200078e001d */
[----:B------:R-:W-:-:S07]  /*32d70*/  MOV R24, R14 ;  /* 0x0000000e00187202 */ /* 0x000fce0000000f00 */
[----:B------:R-:W-:Y:S05]  /*32d80*/  WARPSYNC.COLLECTIVE R15, `(.L_x_3154) ;  /* 0x000000000f087348 */ /* 0x000fea0003c00000 */
[----:B------:R0:W1:Y:S02]  /*32d90*/  SHFL.IDX P6, R14, R13, R12, R11 ;  /* 0x0000000c0d0e7389 */ /* 0x00006400000c000b */
[----:B01----:R-:W-:Y:S01]  /*32da0*/  ENDCOLLECTIVE ;  /* 0x000000000000791b */ /* 0x003fe20003800000 */
.L_x_3154:
        /* <DEDUP_REMOVED lines=8> */
.L_x_3155:
[----:B------:R-:W-:Y:S02]  /*32e30*/  SEL R96, R97, R26, P0 ;  /* 0x0000001a61607207 */ /* 0x000fe40000000000 */
[----:B------:R-:W-:Y:S02]  /*32e40*/  SEL R97, R26, R97, P0 ;  /* 0x000000611a617207 */ /* 0x000fe40000000000 */
[----:B------:R-:W-:Y:S01]  /*32e50*/  MOV R13, R66 ;  /* 0x00000042000d7202 */ /* 0x000fe20000000f00 */
[----:B------:R-:W-:-:S07]  /*32e60*/  IMAD.MOV.U32 R8, RZ, RZ, R14 ;  /* 0x000000ffff087224 */ /* 0x000fce00078e000e */
[----:B------:R-:W-:Y:S05]  /*32e70*/  WARPSYNC.COLLECTIVE R15, `(.L_x_3156) ;  /* 0x000000000f087348 */ /* 0x000fea0003c00000 */
[----:B------:R0:W1:Y:S02]  /*32e80*/  SHFL.IDX P6, R14, R13, R12, R11 ;  /* 0x0000000c0d0e7389 */ /* 0x00006400000c000b */
[----:B01----:R-:W-:Y:S01]  /*32e90*/  ENDCOLLECTIVE ;  /* 0x000000000000791b */ /* 0x003fe20003800000 */
.L_x_3156:
[----:B------:R-:W-:Y:S02]  /*32ea0*/  IMAD.MOV.U32 R13, RZ, RZ, R27 ;  /* 0x000000ffff0d7224 */ /* 0x000fe400078e001b */
[----:B------:R-:W-:Y:S02]  /*32eb0*/  IMAD.MOV.U32 R12, RZ, RZ, R10 ;  /* 0x000000ffff0c7224 */ /* 0x000fe400078e000a */
[----:B------:R-:W-:-:S07]  /*32ec0*/  IMAD.MOV.U32 R66, RZ, RZ, R14 ;  /* 0x000000ffff427224 */ /* 0x000fce00078e000e */
[----:B------:R-:W-:Y:S05]  /*32ed0*/  WARPSYNC.COLLECTIVE R15, `(.L_x_3157) ;  /* 0x000000000f087348 */ /* 0x000fea0003c00000 */
[----:B------:R0:W1:Y:S02]  /*32ee0*/  SHFL.IDX P6, R14, R13, R12, R11 ;  /* 0x0000000c0d0e7389 */ /* 0x00006400000c000b */
[----:B01----:R-:W-:Y:S01]  /*32ef0*/  ENDCOLLECTIVE ;  /* 0x000000000000791b */ /* 0x003fe20003800000 */
.L_x_3157:
[----:B------:R-:W-:Y:S02]  /*32f00*/  IMAD.MOV.U32 R13, RZ, RZ, R25 ;  /* 0x000000ffff0d7224 */ /* 0x000fe400078e0019 */
[----:B------:R-:W-:-:S07]  /*32f10*/  IMAD.MOV.U32 R27, RZ, RZ, R14 ;  /* 0x000000ffff1b7224 */ /* 0x000fce00078e000e */
[----:B------:R-:W-:Y:S05]  /*32f20*/  WARPSYNC.COLLECTIVE R15, `(.L_x_3158) ;  /* 0x000000000f087348 */ /* 0x000fea0003c00000 */
[----:B------:R0:W1:Y:S02]  /*32f30*/  SHFL.IDX P6, R14, R13, R12, R11 ;  /* 0x0000000c0d0e7389 */ /* 0x00006400000c000b */
[----:B01----:R-:W-:Y:S01]  /*32f40*/  ENDCOLLECTIVE ;  /* 0x000000000000791b */ /* 0x003fe20003800000 */
.L_x_3158:
[----:B------:R-:W-:Y:S05]  /*32f50*/  BRA `(.L_x_3159) ;  /* 0xffffff14002c7947 */ /* 0x000fea000383ffff */
.L_x_2877:
[----:B------:R-:W-:Y:S02]  /*32f60*/  IMAD.MOV.U32 R13, RZ, RZ, R3 ;  /* 0x000000ffff0d7224 */ /* 0x000fe400078e0003 */
[----:B------:R-:W-:Y:S02]  /*32f70*/  IMAD.MOV.U32 R12, RZ, RZ, RZ ;  /* 0x000000ffff0c7224 */ /* 0x000fe400078e00ff */
[----:B------:R-:W-:Y:S02]  /*32f80*/  IMAD.MOV.U32 R11, RZ, RZ, 0x181f ;  /* 0x0000181fff0b7424 */ /* 0x000fe400078e00ff */
[----:B------:R-:W-:-:S07]  /*32f90*/  IMAD.MOV.U32 R15, RZ, RZ, -0x1 ;  /* 0xffffffffff0f7424 */ /* 0x000fce00078e00ff */
[----:B-1---5:R-:W-:Y:S05]  /*32fa0*/  WARPSYNC.COLLECTIVE R15, `(.L_x_3160) ;  /* 0x000000000f087348 */ /* 0x022fea0003c00000 */
[----:B------:R0:W2:Y:S02]  /*32fb0*/  SHFL.IDX P6, R14, R13, R12, R11 ;  /* 0x0000000c0d0e7389 */ /* 0x0000a400000c000b */
[----:B012--5:R-:W-:Y:S01]  /*32fc0*/  ENDCOLLECTIVE ;  /* 0x000000000000791b */ /* 0x027fe20003800000 */
.L_x_3160:
[----:B------:R-:W-:Y:S01]  /*32fd0*/  MOV R13, R2 ;  /* 0x00000002000d7202 */ /* 0x000fe20000000f00 */
[----:B------:R-:W-:-:S07]  /*32fe0*/  IMAD.MOV.U32 R0, RZ, RZ, R14 ;  /* 0x000000ffff007224 */ /* 0x000fce00078e000e */
[----:B------:R-:W-:Y:S05]  /*32ff0*/  WARPSYNC.COLLECTIVE R15, `(.L_x_3161) ;  /* 0x000000000f087348 */ /* 0x000fea0003c00000 */
[----:B------:R0:W1:Y:S02]  /*33000*/  SHFL.IDX P6, R14, R13, R12, R11 ;  /* 0x0000000c0d0e7389 */ /* 0x00006400000c000b */
[----:B01----:R-:W-:Y:S01]  /*33010*/  ENDCOLLECTIVE ;  /* 0x000000000000791b */ /* 0x003fe20003800000 */
.L_x_3161:
[----:B------:R-:W-:Y:S05]  /*33020*/  BRA `(.L_x_3162) ;  /* 0xffffff2000c47947 */ /* 0x000fea000383ffff */
.L_x_2880:
        /* <DEDUP_REMOVED lines=8> */
.L_x_3164:
[----:B------:R-:W-:Y:S05]  /*330b0*/  BSYNC B1 ;  /* 0x0000000000017941 */ /* 0x000fea0003800000 */
.L_x_3163:
        /* <DEDUP_REMOVED lines=8> */
.L_x_3165:
[----:B------:R-:W-:Y:S05]  /*33140*/  BRA `(.L_x_3166) ;  /* 0xffffff2000c47947 */ /* 0x000fea000383ffff */
.L_x_2883:
[----:B------:R-:W-:Y:S01]  /*33150*/  BSSY B1, `(.L_x_3167) ;  /* 0x0000008000017945 */ /* 0x000fe20003800000 */
[----:B------:R-:W-:Y:S01]  /*33160*/  IMAD.MOV.U32 R13, RZ, RZ, R3 ;  /* 0x000000ffff0d7224 */ /* 0x000fe200078e0003 */
[----:B------:R-:W-:Y:S01]  /*33170*/  MOV R11, 0x181f ;  /* 0x0000181f000b7802 */ /* 0x000fe20000000f00 */
[----:B------:R-:W-:Y:S02]  /*33180*/  IMAD.MOV.U32 R12, RZ, RZ, 0x2 ;  /* 0x00000002ff0c7424 */ /* 0x000fe400078e00ff */
[----:B---3--:R-:W-:-:S07]  /*33190*/  IMAD.MOV.U32 R15, RZ, RZ, -0x1 ;  /* 0xffffffffff0f7424 */ /* 0x008fce00078e00ff */
[----:B012-45:R-:W-:Y:S05]  /*331a0*/  WARPSYNC.COLLECTIVE R15, `(.L_x_3168) ;  /* 0x000000000f087348 */ /* 0x037fea0003c00000 */
[----:B--2---:R2:W3:Y:S02]  /*331b0*/  SHFL.IDX P6, R14, R13, R12, R11 ;  /* 0x0000000c0d0e7389 */ /* 0x0044e400000c000b */
[----:B012345:R-:W-:Y:S01]  /*331c0*/  ENDCOLLECTIVE ;  /* 0x000000000000791b */ /* 0x03ffe20003800000 */
.L_x_3168:
[----:B------:R-:W-:Y:S05]  /*331d0*/  BSYNC B1 ;  /* 0x0000000000017941 */ /* 0x000fea0003800000 */
.L_x_3167:
        /* <DEDUP_REMOVED lines=8> */
.L_x_3169:
[----:B------:R-:W-:Y:S05]  /*33260*/  BRA `(.L_x_3170) ;  /* 0xffffff2000c47947 */ /* 0x000fea000383ffff */
.L_x_2886:
[----:B------:R-:W-:Y:S01]  /*33270*/  BSSY B1, `(.L_x_3171) ;  /* 0x0000008000017945 */ /* 0x000fe20003800000 */
[----:B------:R-:W-:Y:S02]  /*33280*/  IMAD.MOV.U32 R13, RZ, RZ, R3 ;  /* 0x000000ffff0d7224 */ /* 0x000fe400078e0003 */
[----:B------:R-:W-:Y:S02]  /*33290*/  IMAD.MOV.U32 R12, RZ, RZ, 0x3 ;  /* 0x00000003ff0c7424 */ /* 0x000fe400078e00ff */
[----:B------:R-:W-:Y:S02]  /*332a0*/  IMAD.MOV.U32 R11, RZ, RZ, 0x181f ;  /* 0x0000181fff0b7424 */ /* 0x000fe400078e00ff */
[----:B---3--:R-:W-:-:S07]  /*332b0*/  IMAD.MOV.U32 R15, RZ, RZ, -0x1 ;  /* 0xffffffffff0f7424 */ /* 0x008fce00078e00ff */
[----:B012-45:R-:W-:Y:S05]  /*332c0*/  WARPSYNC.COLLECTIVE R15, `(.L_x_3172) ;  /* 0x000000000f087348 */ /* 0x037fea0003c00000 */
[----:B--2---:R2:W3:Y:S02]  /*332d0*/  SHFL.IDX P6, R14, R13, R12, R11 ;  /* 0x0000000c0d0e7389 */ /* 0x0044e400000c000b */
[----:B012345:R-:W-:Y:S01]  /*332e0*/  ENDCOLLECTIVE ;  /* 0x000000000000791b */ /* 0x03ffe20003800000 */
.L_x_3172:
[----:B------:R-:W-:Y:S05]  /*332f0*/  BSYNC B1 ;  /* 0x0000000000017941 */ /* 0x000fea0003800000 */
.L_x_3171:
        /* <DEDUP_REMOVED lines=8> */
.L_x_3173:
[----:B------:R-:W-:Y:S05]  /*33380*/  BRA `(.L_x_3174) ;  /* 0xffffff2000c47947 */ /* 0x000fea000383ffff */
.L_x_2888:
[----:B------:R-:W-:Y:S01]  /*33390*/  IMAD.MOV.U32 R13, RZ, RZ, R37 ;  /* 0x000000ffff0d7224 */ /* 0x000fe200078e0025 */
[----:B------:R-:W-:Y:S01]  /*333a0*/  MOV R11, 0x1c1f ;  /* 0x00001c1f000b7802 */ /* 0x000fe20000000f00 */
[----:B------:R-:W-:Y:S01]  /*333b0*/  IMAD.MOV.U32 R12, RZ, RZ, RZ ;  /* 0x000000ffff0c7224 */ /* 0x000fe200078e00ff */
[C---:B------:R-:W-:Y:S01]  /*333c0*/  IADD3 R31, R216.reuse, 0x18, RZ ;  /* 0x00000018d81f7810 */ /* 0x040fe20007ffe0ff */
[----:B------:R-:W-:Y:S02]  /*333d0*/  IMAD.MOV.U32 R15, RZ, RZ, -0x1 ;  /* 0xffffffffff0f7424 */ /* 0x000fe400078e00ff */
[C---:B------:R-:W-:Y:S02]  /*333e0*/  VIADD R33, R216.reuse, 0x10 ;  /* 0x00000010d8217836 */ /* 0x040fe40000000000 */
[----:B------:R-:W-:-:S07]  /*333f0*/  VIADD R28, R216, 0x20 ;  /* 0x00000020d81c7836 */ /* 0x000fce0000000000 */
[----:B------:R-:W-:Y:S05]  /*33400*/  WARPSYNC.COLLECTIVE R15, `(.L_x_3175) ;  /* 0x000000000f087348 */ /* 0x000fea0003c00000 */
[----:B------:R0:W1:Y:S02]  /*33410*/  SHFL.IDX P6, R14, R13, R12, R11 ;  /* 0x0000000c0d0e7389 */ /* 0x00006400000c000b */
[----:B01----:R-:W-:Y:S01]  /*33420*/  ENDCOLLECTIVE ;  /* 0x000000000000791b */ /* 0x003fe20003800000 */
.L_x_3175:
[C---:B------:R-:W-:Y:S02]  /*33430*/  VIADD R30, R216.reuse, 0x28 ;  /* 0x00000028d81e7836 */ /* 0x040fe40000000000 */
[C---:B------:R-:W-:Y:S02]  /*33440*/  VIADD R29, R216.reuse, 0x30 ;  /* 0x00000030d81d7836 */ /* 0x040fe40000000000 */
[C---:B------:R-:W-:Y:S02]  /*33450*/  VIADD R24, R216.reuse, 0x38 ;  /* 0x00000038d8187836 */ /* 0x040fe40000000000 */
[----:B------:R-:W-:Y:S02]  /*33460*/  VIADD R25, R216, 0x40 ;  /* 0x00000040d8197836 */ /* 0x000fe40000000000 */
[----:B------:R-:W-:Y:S02]  /*33470*/  IMAD.MOV.U32 R13, RZ, RZ, R32 ;  /* 0x000000ffff0d7224 */ /* 0x000fe400078e0020 */
[----:B------:R-:W-:-:S07]  /*33480*/  IMAD.MOV.U32 R36, RZ, RZ, R14 ;  /* 0x000000ffff247224 */ /* 0x000fce00078e000e */
[----:B------:R-:W-:Y:S05]  /*33490*/  WARPSYNC.COLLECTIVE R15, `(.L_x_3176) ;  /* 0x000000000f087348 */ /* 0x000fea0003c00000 */
[----:B------:R0:W1:Y:S02]  /*334a0*/  SHFL.IDX P6, R14, R13, R12, R11 ;  /* 0x0000000c0d0e7389 */ /* 0x00006400000c000b */
[----:B01----:R-:W-:Y:S01]  /*334b0*/  ENDCOLLECTIVE ;  /* 0x000000000000791b */ /* 0x003fe20003800000 */
.L_x_3176:
[----:B------:R-:W-:Y:S01]  /*334c0*/  IMAD.MOV.U32 R35, RZ, RZ, R14 ;  /* 0x000000ffff237224 */ /* 0x000fe200078e000e */
[----:B------:R-:W-:Y:S06]  /*334d0*/  BRA `(.L_x_3177) ;  /* 0xffffff24007c7947 */ /* 0x000fec000383ffff */
.L_x_2891:
[----:B------:R-:W-:Y:S01]  /*334e0*/  BSSY B1, `(.L_x_3178) ;  /* 0x0000008000017945 */ /* 0x000fe20003800000 */
[----:B-1----:R-:W-:Y:S01]  /*334f0*/  MOV R13, R37 ;  /* 0x00000025000d7202 */ /* 0x002fe20000000f00 */
[----:B------:R-:W-:Y:S02]  /*33500*/  IMAD.MOV.U32 R12, RZ, RZ, 0x1 ;  /* 0x00000001ff0c7424 */ /* 0x000fe400078e00ff */
[----:B------:R-:W-:Y:S02]  /*33510*/  IMAD.MOV.U32 R11, RZ, RZ, 0x1c1f ;  /* 0x00001c1fff0b7424 */ /* 0x000fe400078e00ff */
[----:B------:R-:W-:-:S07]  /*33520*/  IMAD.MOV.U32 R15, RZ, RZ, -0x1 ;  /* 0xffffffffff0f7424 */ /* 0x000fce00078e00ff */
[----:B0-2---:R-:W-:Y:S05]  /*33530*/  WARPSYNC.COLLECTIVE R15, `(.L_x_3179) ;  /* 0x000000000f087348 */ /* 0x005fea0003c00000 */
[----:B------:R1:W3:Y:S02]  /*33540*/  SHFL.IDX P6, R14, R13, R12, R11 ;  /* 0x0000000c0d0e7389 */ /* 0x0002e400000c000b */
[----:B0123--:R-:W-:Y:S01]  /*33550*/  ENDCOLLECTIVE ;  /* 0x000000000000791b */ /* 0x00ffe20003800000 */
.L_x_3179:
[----:B------:R-:W-:Y:S05]  /*33560*/  BSYNC B1 ;  /* 0x0000000000017941 */ /* 0x000fea0003800000 */
.L_x_3178:
        /* <DEDUP_REMOVED lines=8> */
.L_x_3180:
[----:B------:R-:W-:Y:S05]  /*335f0*/  BRA `(.L_x_3181) ;  /* 0xffffff2c00387947 */ /* 0x000fea000383ffff */
.L_x_2895:
[----:B------:R-:W-:Y:S01]  /*33600*/  IMAD.MOV.U32 R13, RZ, RZ, R3 ;  /* 0x000000ffff0d7224 */ /* 0x000fe200078e0003 */
[----:B------:R-:W-:Y:S01]  /*33610*/  MOV R15, 0xffffffff ;  /* 0xffffffff000f7802 */ /* 0x000fe20000000f00 */
[----:B------:R-:W-:Y:S02]  /*33620*/  IMAD.MOV.U32 R12, RZ, RZ, RZ ;  /* 0x000000ffff0c7224 */ /* 0x000fe400078e00ff */
[----:B------:R-:W-:-:S07]  /*33630*/  IMAD.MOV.U32 R11, RZ, RZ, 0x181f ;  /* 0x0000181fff0b7424 */ /* 0x000fce00078e00ff */
[----:B0-----:R-:W-:Y:S05]  /*33640*/  WARPSYNC.COLLECTIVE R15, `(.L_x_3182) ;  /* 0x000000000f087348 */ /* 0x001fea0003c00000 */
[----:B------:R1:W2:Y:S02]  /*33650*/  SHFL.IDX P6, R14, R13, R12, R11 ;  /* 0x0000000c0d0e7389 */ /* 0x0002a400000c000b */
[----:B012---:R-:W-:Y:S01]  /*33660*/  ENDCOLLECTIVE ;  /* 0x000000000000791b */ /* 0x007fe20003800000 */
.L_x_3182:
[----:B------:R-:W-:Y:S02]  /*33670*/  IMAD.MOV.U32 R13, RZ, RZ, R2 ;  /* 0x000000ffff0d7224 */ /* 0x000fe400078e0002 */
[----:B------:R-:W-:-:S07]  /*33680*/  IMAD.MOV.U32 R0, RZ, RZ, R14 ;  /* 0x000000ffff007224 */ /* 0x000fce00078e000e */
[----:B------:R-:W-:Y:S05]  /*33690*/  WARPSYNC.COLLECTIVE R15, `(.L_x_3183) ;  /* 0x000000000f087348 */ /* 0x000fea0003c00000 */
[----:B------:R0:W1:Y:S02]  /*336a0*/  SHFL.IDX P6, R14, R13, R12, R11 ;  /* 0x0000000c0d0e7389 */ /* 0x00006400000c000b */
[----:B01----:R-:W-:Y:S01]  /*336b0*/  ENDCOLLECTIVE ;  /* 0x000000000000791b */ /* 0x003fe20003800000 */
.L_x_3183:
[----:B------:R-:W-:Y:S05]  /*336c0*/  BRA `(.L_x_3184) ;  /* 0xffffff3800e07947 */ /* 0x000fea000383ffff */
.L_x_2898:
[----:B------:R-:W-:Y:S01]  /*336d0*/  BSSY B1, `(.L_x_3185) ;  /* 0x0000008000017945 */ /* 0x000fe20003800000 */
[----:B----4-:R-:W-:Y:S01]  /*336e0*/  IMAD.MOV.U32 R13, RZ, RZ, R3 ;  /* 0x000000ffff0d7224 */ /* 0x010fe200078e0003 */
[----:B------:R-:W-:Y:S01]  /*336f0*/  MOV R15, 0xffffffff ;  /* 0xffffffff000f7802 */ /* 0x000fe20000000f00 */
[----:B------:R-:W-:Y:S02]  /*33700*/  IMAD.MOV.U32 R12, RZ, RZ, 0x1 ;  /* 0x00000001ff0c7424 */ /* 0x000fe400078e00ff */
[----:B------:R-:W-:-:S07]  /*33710*/  IMAD.MOV.U32 R11, RZ, RZ, 0x181f ;  /* 0x0000181fff0b7424 */ /* 0x000fce00078e00ff */
[----:B0123--:R-:W-:Y:S05]  /*33720*/  WARPSYNC.COLLECTIVE R15, `(.L_x_3186) ;  /* 0x000000000f087348 */ /* 0x00ffea0003c00000 */
[----:B---3--:R3:W4:Y:S02]  /*33730*/  SHFL.IDX P6, R14, R13, R12, R11 ;  /* 0x0000000c0d0e7389 */ /* 0x00872400000c000b */
[----:B01234-:R-:W-:Y:S01]  /*33740*/  ENDCOLLECTIVE ;  /* 0x000000000000791b */ /* 0x01ffe20003800000 */
.L_x_3186:
[----:B------:R-:W-:Y:S05]  /*33750*/  BSYNC B1 ;  /* 0x0000000000017941 */ /* 0x000fea0003800000 */
.L_x_3185:
        /* <DEDUP_REMOVED lines=8> */
.L_x_3187:
[----:B------:R-:W-:Y:S05]  /*337e0*/  BRA `(.L_x_3188) ;  /* 0xffffff3800e47947 */ /* 0x000fea000383ffff */
.L_x_2901:
[----:B------:R-:W-:Y:S01]  /*337f0*/  BSSY B1, `(.L_x_3189) ;  /* 0x0000008000017945 */ /* 0x000fe20003800000 */
[----:B----4-:R-:W-:Y:S01]  /*33800*/  MOV R13, R3 ;  /* 0x00000003000d7202 */ /* 0x010fe20000000f00 */
[----:B------:R-:W-:Y:S02]  /*33810*/  IMAD.MOV.U32 R12, RZ, RZ, 0x2 ;  /* 0x00000002ff0c7424 */ /* 0x000fe400078e00ff */
[----:B------:R-:W-:Y:S02]  /*33820*/  IMAD.MOV.U32 R11, RZ, RZ, 0x181f ;  /* 0x0000181fff0b7424 */ /* 0x000fe400078e00ff */
[----:B------:R-:W-:-:S07]  /*33830*/  IMAD.MOV.U32 R15, RZ, RZ, -0x1 ;  /* 0xffffffffff0f7424 */ /* 0x000fce00078e00ff */
[----:B0123--:R-:W-:Y:S05]  /*33840*/  WARPSYNC.COLLECTIVE R15, `(.L_x_3190) ;  /* 0x000000000f087348 */ /* 0x00ffea0003c00000 */
[----:B---3--:R3:W4:Y:S02]  /*33850*/  SHFL.IDX P6, R14, R13, R12, R11 ;  /* 0x0000000c0d0e7389 */ /* 0x00872400000c000b */
[----:B01234-:R-:W-:Y:S01]  /*33860*/  ENDCOLLECTIVE ;  /* 0x000000000000791b */ /* 0x01ffe20003800000 */
.L_x_3190:
[----:B------:R-:W-:Y:S05]  /*33870*/  BSYNC B1 ;  /* 0x0000000000017941 */ /* 0x000fea0003800000 */
.L_x_3189:
        /* <DEDUP_REMOVED lines=8> */
.L_x_3191:
[----:B------:R-:W-:Y:S05]  /*33900*/  BRA `(.L_x_3192) ;  /* 0xffffff3800e47947 */ /* 0x000fea000383ffff */
.L_x_2904:
[----:B------:R-:W-:Y:S01]  /*33910*/  BSSY B1, `(.L_x_3193) ;  /* 0x0000008000017945 */ /* 0x000fe20003800000 */
[----:B0-----:R-:W-:Y:S01]  /*33920*/  IMAD.MOV.U32 R13, RZ, RZ, R3 ;  /* 0x000000ffff0d7224 */ /* 0x001fe200078e0003 */
[----:B------:R-:W-:Y:S01]  /*33930*/  MOV R15, 0xffffffff ;  /* 0xffffffff000f7802 */ /* 0x000fe20000000f00 */
[----:B------:R-:W-:Y:S02]  /*33940*/  IMAD.MOV.U32 R12, RZ, RZ, 0x3 ;  /* 0x00000003ff0c7424 */ /* 0x000fe400078e00ff */
[----:B------:R-:W-:-:S07]  /*33950*/  IMAD.MOV.U32 R11, RZ, RZ, 0x181f ;  /* 0x0000181fff0b7424 */ /* 0x000fce00078e00ff */
[----:B-1234-:R-:W-:Y:S05]  /*33960*/  WARPSYNC.COLLECTIVE R15, `(.L_x_3194) ;  /* 0x000000000f087348 */ /* 0x01efea0003c00000 */
[----:B----4-:R0:W4:Y:S02]  /*33970*/  SHFL.IDX P6, R14, R13, R12, R11 ;  /* 0x0000000c0d0e7389 */ /* 0x01012400000c000b */
[----:B01234-:R-:W-:Y:S01]  /*33980*/  ENDCOLLECTIVE ;  /* 0x000000000000791b */ /* 0x01ffe20003800000 */
.L_x_3194:
[----:B------:R-:W-:Y:S05]  /*33990*/  BSYNC B1 ;  /* 0x0000000000017941 */ /* 0x000fea0003800000 */
.L_x_3193:
        /* <DEDUP_REMOVED lines=8> */
.L_x_3195:
[----:B------:R-:W-:Y:S05]  /*33a20*/  BRA `(.L_x_3196) ;  /* 0xffffff3800e47947 */ /* 0x000fea000383ffff */
.L_x_2922:
[----:B------:R-:W1:Y:S01]  /*33a30*/  S2R R7, SR_TID.X ;  /* 0x0000000000077919 */ /* 0x000e620000002100 */
[----:B------:R-:W-:Y:S01]  /*33a40*/  BSSY B1, `(.L_x_3197) ;  /* 0x000000a000017945 */ /* 0x000fe20003800000 */
[----:B------:R-:W-:Y:S02]  /*33a50*/  IMAD.MOV.U32 R12, RZ, RZ, RZ ;  /* 0x000000ffff0c7224 */ /* 0x000fe400078e00ff */
[----:B------:R-:W-:Y:S02]  /*33a60*/  IMAD.MOV.U32 R11, RZ, RZ, 0x1f ;  /* 0x0000001fff0b7424 */ /* 0x000fe400078e00ff */
[----:B------:R-:W-:Y:S01]  /*33a70*/  IMAD.MOV.U32 R15, RZ, RZ, -0x1 ;  /* 0xffffffffff0f7424 */ /* 0x000fe200078e00ff */
[----:B-1----:R-:W-:-:S04]  /*33a80*/  SHF.R.U32.HI R7, RZ, 0x5, R7 ;  /* 0x00000005ff077819 */ /* 0x002fc80000011607 */
[----:B------:R-:W-:-:S04]  /*33a90*/  LOP3.LUT R7, R7, 0x3, RZ, 0xc0, !PT ;  /* 0x0000000307077812 */ /* 0x000fc800078ec0ff */
[----:B------:R-:W-:-:S07]  /*33aa0*/  MOV R13, R7 ;  /* 0x00000007000d7202 */ /* 0x000fce0000000f00 */
[----:B0-----:R-:W-:Y:S05]  /*33ab0*/  WARPSYNC.COLLECTIVE R15, `(.L_x_3198) ;  /* 0x000000000f087348 */ /* 0x001fea0003c00000 */
[----:B------:R1:W2:Y:S02]  /*33ac0*/  SHFL.IDX P6, R14, R13, R12, R11 ;  /* 0x0000000c0d0e7389 */ /* 0x0002a400000c000b */
[----:B012---:R-:W-:Y:S01]  /*33ad0*/  ENDCOLLECTIVE ;  /* 0x000000000000791b */ /* 0x007fe20003800000 */
.L_x_3198:
[----:B------:R-:W-:Y:S05]  /*33ae0*/  BSYNC B1 ;  /* 0x0000000000017941 */ /* 0x000fea0003800000 */
.L_x_3197:
[----:B------:R-:W-:Y:S05]  /*33af0*/  BRA `(.L_x_3199) ;  /* 0xffffff5800447947 */ /* 0x000fea000383ffff */
.L_x_2924:
[----:B------:R-:W-:Y:S01]  /*33b00*/  BSSY B1, `(.L_x_3200) ;  /* 0x0000006000017945 */ /* 0x000fe20003800000 */
[----:B------:R-:W-:-:S07]  /*33b10*/  IMAD.MOV.U32 R15, RZ, RZ, -0x1 ;  /* 0xffffffffff0f7424 */ /* 0x000fce00078e00ff */
[----:B01----:R-:W-:Y:S05]  /*33b20*/  WARPSYNC.COLLECTIVE R15, `(.L_x_3201) ;  /* 0x000000000f0c7348 */ /* 0x003fea0003c00000 */
[----:B------:R-:W-:Y:S02]  /*33b30*/  ELECT P6, UR62, PT ;  /* 0x00000000003e782f */ /* 0x000fe400038c0000 */
[----:B------:R-:W-:Y:S01]  /*33b40*/  MOV R14, UR62 ;  /* 0x0000003e000e7c02 */ /* 0x000fe20008000f00 */
[----:B01----:R-:W-:Y:S10]  /*33b50*/  ENDCOLLECTIVE ;  /* 0x000000000000791b */ /* 0x003ff40003800000 */
.L_x_3201:
[----:B------:R-:W-:Y:S05]  /*33b60*/  BSYNC B1 ;  /* 0x0000000000017941 */ /* 0x000fea0003800000 */
.L_x_3200:
[----:B------:R-:W-:Y:S05]  /*33b70*/  BRA `(.L_x_2923) ;  /* 0xffffff58003c7947 */ /* 0x000fea000383ffff */
.L_x_2926:
[----:B-1----:R1:W2:Y:S02]  /*33b80*/  SYNCS.PHASECHK.TRANS64.TRYWAIT P0, [R23+URZ+0x29820], R6 ;  /* 0x02982006170075a7 */ /* 0x0022a4000800017f */
[----:B--2---:R-:W-:Y:S05]  /*33b90*/  @!P0 NANOSLEEP.SYNCS 0x989680 ;  /* 0x009896800000895d */ /* 0x004fea0003900000 */
[----:B------:R-:W2:Y:S02]  /*33ba0*/  @!P0 SYNCS.PHASECHK.TRANS64 P0, [R23+URZ+0x29820], R6 ;  /* 0x02982006170085a7 */ /* 0x000ea4000800007f */
[----:B--2---:R-:W-:Y:S05]  /*33bb0*/  @!P0 BRA `(.L_x_2926) ;  /* 0xfffffffc00f08947 */ /* 0x004fea000383ffff */
[----:B------:R-:W-:Y:S05]  /*33bc0*/  BRA `(.L_x_3202) ;  /* 0xffffff58004c7947 */ /* 0x000fea000383ffff */
.L_x_2930:
[----:B0-----:R0:W2:Y:S02]  /*33bd0*/  SYNCS.PHASECHK.TRANS64.TRYWAIT P0, [R9+URZ+0x298a0], R11 ;  /* 0x0298a00b090075a7 */ /* 0x0010a4000800017f */
[----:B--2---:R-:W-:Y:S05]  /*33be0*/  @!P0 NANOSLEEP.SYNCS 0x989680 ;  /* 0x009896800000895d */ /* 0x004fea0003900000 */
[----:B------:R-:W2:Y:S02]  /*33bf0*/  @!P0 SYNCS.PHASECHK.TRANS64 P0, [R9+URZ+0x298a0], R11 ;  /* 0x0298a00b090085a7 */ /* 0x000ea4000800007f */
[----:B--2---:R-:W-:Y:S05]  /*33c00*/  @!P0 BRA `(.L_x_2930) ;  /* 0xfffffffc00f08947 */ /* 0x004fea000383ffff */
[----:B------:R-:W-:Y:S05]  /*33c10*/  BRA `(.L_x_3203) ;  /* 0xffffff5800647947 */ /* 0x000fea000383ffff */
.L_x_2937:
[----:B-1----:R1:W2:Y:S02]  /*33c20*/  SYNCS.PHASECHK.TRANS64.TRYWAIT P0, [R9+URZ+0x298c0], R11 ;  /* 0x0298c00b090075a7 */ /* 0x0022a4000800017f */
[----:B--2---:R-:W-:Y:S05]  /*33c30*/  @!P0 NANOSLEEP.SYNCS 0x989680 ;  /* 0x009896800000895d */ /* 0x004fea0003900000 */
[----:B------:R-:W2:Y:S02]  /*33c40*/  @!P0 SYNCS.PHASECHK.TRANS64 P0, [R9+URZ+0x298c0], R11 ;  /* 0x0298c00b090085a7 */ /* 0x000ea4000800007f */
[----:B--2---:R-:W-:Y:S05]  /*33c50*/  @!P0 BRA `(.L_x_2937) ;  /* 0xfffffffc00f08947 */ /* 0x004fea000383ffff */
[----:B------:R-:W-:Y:S05]  /*33c60*/  BRA `(.L_x_3204) ;  /* 0xffffff5c00587947 */ /* 0x000fea000383ffff */
.L_x_2944:
[----:B0-----:R0:W2:Y:S02]  /*33c70*/  SYNCS.PHASECHK.TRANS64.TRYWAIT P1, [R9+URZ+0x298a0], R8 ;  /* 0x0298a008090075a7 */ /* 0x0010a4000802017f */
[----:B--2---:R-:W-:Y:S05]  /*33c80*/  @!P1 NANOSLEEP.SYNCS 0x989680 ;  /* 0x009896800000995d */ /* 0x004fea0003900000 */
[----:B------:R-:W2:Y:S02]  /*33c90*/  @!P1 SYNCS.PHASECHK.TRANS64 P1, [R9+URZ+0x298a0], R8 ;  /* 0x0298a008090095a7 */ /* 0x000ea4000802007f */
[----:B--2---:R-:W-:Y:S05]  /*33ca0*/  @!P1 BRA `(.L_x_2944) ;  /* 0xfffffffc00f09947 */ /* 0x004fea000383ffff */
[----:B------:R-:W-:Y:S05]  /*33cb0*/  BRA `(.L_x_3205) ;  /* 0xffffff6000187947 */ /* 0x000fea000383ffff */
.L_x_2951:
[----:B-1----:R1:W2:Y:S02]  /*33cc0*/  SYNCS.PHASECHK.TRANS64.TRYWAIT P1, [R9+URZ+0x298c0], R8 ;  /* 0x0298c008090075a7 */ /* 0x0022a4000802017f */
[----:B--2---:R-:W-:Y:S05]  /*33cd0*/  @!P1 NANOSLEEP.SYNCS 0x989680 ;  /* 0x009896800000995d */ /* 0x004fea0003900000 */
[----:B------:R-:W2:Y:S02]  /*33ce0*/  @!P1 SYNCS.PHASECHK.TRANS64 P1, [R9+URZ+0x298c0], R8 ;  /* 0x0298c008090095a7 */ /* 0x000ea4000802007f */
[----:B--2---:R-:W-:Y:S05]  /*33cf0*/  @!P1 BRA `(.L_x_2951) ;  /* 0xfffffffc00f09947 */ /* 0x004fea000383ffff */
[----:B------:R-:W-:Y:S05]  /*33d00*/  BRA `(.L_x_3206) ;  /* 0xffffff6400087947 */ /* 0x000fea000383ffff */
.L_x_2968:
[----:B------:R-:W-:Y:S01]  /*33d10*/  SHF.R.U32.HI R8, RZ, 0x5, R21 ;  /* 0x00000005ff087819 */ /* 0x000fe20000011615 */
[----:B------:R-:W-:Y:S01]  /*33d20*/  BSSY B0, `(.L_x_3207) ;  /* 0x0000009000007945 */ /* 0x000fe20003800000 */
[----:B------:R-:W-:Y:S01]  /*33d30*/  MOV R12, RZ ;  /* 0x000000ff000c7202 */ /* 0x000fe20000000f00 */
[----:B------:R-:W-:Y:S01]  /*33d40*/  IMAD.MOV.U32 R11, RZ, RZ, 0x1f ;  /* 0x0000001fff0b7424 */ /* 0x000fe200078e00ff */
[----:B------:R-:W-:Y:S01]  /*33d50*/  LOP3.LUT R8, R8, 0x3, RZ, 0xc0, !PT ;  /* 0x0000000308087812 */ /* 0x000fe200078ec0ff */
[----:B------:R-:W-:-:S04]  /*33d60*/  IMAD.MOV.U32 R15, RZ, RZ, -0x1 ;  /* 0xffffffffff0f7424 */ /* 0x000fc800078e00ff */
[----:B------:R-:W-:-:S07]  /*33d70*/  IMAD.MOV.U32 R13, RZ, RZ, R8 ;  /* 0x000000ffff0d7224 */ /* 0x000fce00078e0008 */
[----:B-----5:R-:W-:Y:S05]  /*33d80*/  WARPSYNC.COLLECTIVE R15, `(.L_x_3208) ;  /* 0x000000000f087348 */ /* 0x020fea0003c00000 */
[----:B------:R0:W1:Y:S02]  /*33d90*/  SHFL.IDX P6, R14, R13, R12, R11 ;  /* 0x0000000c0d0e7389 */ /* 0x00006400000c000b */
[----:B01---5:R-:W-:Y:S01]  /*33da0*/  ENDCOLLECTIVE ;  /* 0x000000000000791b */ /* 0x023fe20003800000 */
.L_x_3208:
[----:B------:R-:W-:Y:S05]  /*33db0*/  BSYNC B0 ;  /* 0x0000000000007941 */ /* 0x000fea0003800000 */
.L_x_3207:
[----:B------:R-:W-:Y:S05]  /*33dc0*/  BRA `(.L_x_3209) ;  /* 0xffffff7400707947 */ /* 0x000fea000383ffff */
.L_x_2971:
[----:B0-----:R-:W2:Y:S02]  /*33dd0*/  LDL R2, [R1+0x34] ;  /* 0x0000340001027983 */ /* 0x001ea40000100800 */
[----:B--2---:R0:W1:Y:S02]  /*33de0*/  SYNCS.PHASECHK.TRANS64.TRYWAIT P0, [R0+URZ+0x29880], R2 ;  /* 0x02988002000075a7 */ /* 0x004064000800017f */
[----:B-1----:R-:W-:Y:S05]  /*33df0*/  @!P0 NANOSLEEP.SYNCS 0x989680 ;  /* 0x009896800000895d */ /* 0x002fea0003900000 */
[----:B------:R-:W1:Y:S02]  /*33e00*/  @!P0 SYNCS.PHASECHK.TRANS64 P0, [R0+URZ+0x29880], R2 ;  /* 0x02988002000085a7 */ /* 0x000e64000800007f */
[----:B-1----:R-:W-:Y:S05]  /*33e10*/  @!P0 BRA `(.L_x_2971) ;  /* 0xfffffffc00ec8947 */ /* 0x002fea000383ffff */
[----:B------:R-:W-:Y:S05]  /*33e20*/  BRA `(.L_x_3210) ;  /* 0xffffff74008c7947 */ /* 0x000fea000383ffff */
.L_x_2972:
[----:B------:R-:W-:Y:S01]  /*33e30*/  BSSY B0, `(.L_x_3211) ;  /* 0x0000008000007945 */ /* 0x000fe20003800000 */
[----:B------:R-:W-:Y:S01]  /*33e40*/  IMAD.MOV.U32 R13, RZ, RZ, R3 ;  /* 0x000000ffff0d7224 */ /* 0x000fe200078e0003 */
[----:B------:R-:W-:Y:S01]  /*33e50*/  MOV R15, 0xffffffff ;  /* 0xffffffff000f7802 */ /* 0x000fe20000000f00 */
[----:B------:R-:W-:Y:S02]  /*33e60*/  IMAD.MOV.U32 R12, RZ, RZ, RZ ;  /* 0x000000ffff0c7224 */ /* 0x000fe400078e00ff */
[----:B------:R-:W-:-:S07]  /*33e70*/  IMAD.MOV.U32 R11, RZ, RZ, 0x1c1f ;  /* 0x00001c1fff0b7424 */ /* 0x000fce00078e00ff */
[----:B------:R-:W-:Y:S05]  /*33e80*/  WARPSYNC.COLLECTIVE R15, `(.L_x_3212) ;  /* 0x000000000f087348 */ /* 0x000fea0003c00000 */
[----:B------:R0:W1:Y:S02]  /*33e90*/  SHFL.IDX P6, R14, R13, R12, R11 ;  /* 0x0000000c0d0e7389 */ /* 0x00006400000c000b */
[----:B01----:R-:W-:Y:S01]  /*33ea0*/  ENDCOLLECTIVE ;  /* 0x000000000000791b */ /* 0x003fe20003800000 */
.L_x_3212:
[----:B------:R-:W-:Y:S05]  /*33eb0*/  BSYNC B0 ;  /* 0x0000000000007941 */ /* 0x000fea0003800000 */
.L_x_3211:
[----:B------:R-:W-:Y:S01]  /*33ec0*/  IMAD.MOV.U32 R13, RZ, RZ, R2 ;  /* 0x000000ffff0d7224 */ /* 0x000fe200078e0002 */
[----:B------:R-:W0:Y:S01]  /*33ed0*/  S2R R20, SR_TID.X ;  /* 0x0000000000147919 */ /* 0x000e220000002100 */
[----:B------:R-:W-:Y:S01]  /*33ee0*/  IMAD.MOV.U32 R12, RZ, RZ, RZ ;  /* 0x000000ffff0c7224 */ /* 0x000fe200078e00ff */
[----:B------:R-:W-:Y:S01]  /*33ef0*/  LOP3.LUT P2, RZ, R22, 0x2, RZ, 0xc0, !PT ;  /* 0x0000000216ff7812 */ /* 0x000fe2000784c0ff */
[----:B------:R-:W-:Y:S02]  /*33f00*/  IMAD.MOV.U32 R11, RZ, RZ, 0x1c1f ;  /* 0x00001c1fff0b7424 */ /* 0x000fe400078e00ff */
[----:B------:R-:W-:Y:S02]  /*33f10*/  IMAD.MOV.U32 R15, RZ, RZ, -0x1 ;  /* 0xffffffffff0f7424 */ /* 0x000fe400078e00ff */
[----:B------:R-:W-:-:S08]  /*33f20*/  IMAD.MOV.U32 R4, RZ, RZ, R14 ;  /* 0x000000ffff047224 */ /* 0x000fd000078e000e */
[----:B0-----:R-:W-:Y:S05]  /*33f30*/  WARPSYNC.COLLECTIVE R15, `(.L_x_3213) ;  /* 0x000000000f087348 */ /* 0x001fea0003c00000 */
[----:B------:R1:W2:Y:S02]  /*33f40*/  SHFL.IDX P6, R14, R13, R12, R11 ;  /* 0x0000000c0d0e7389 */ /* 0x0002a400000c000b */
[----:B012---:R-:W-:Y:S01]  /*33f50*/  ENDCOLLECTIVE ;  /* 0x000000000000791b */ /* 0x007fe20003800000 */
.L_x_3213:
[----:B------:R-:W2:Y:S01]  /*33f60*/  LDL R15, [R1] ;  /* 0x00000000010f7983 */ /* 0x000ea20000100800 */
[----:B------:R-:W-:Y:S01]  /*33f70*/  SHF.L.U32 R20, R20, 0x4, RZ ;  /* 0x0000000414147819 */ /* 0x000fe200000006ff */
[----:B------:R-:W-:-:S03]  /*33f80*/  IMAD.MOV.U32 R12, RZ, RZ, R14 ;  /* 0x000000ffff0c7224 */ /* 0x000fc600078e000e */
[----:B------:R-:W-:-:S04]  /*33f90*/  LOP3.LUT R20, R20, 0x30, RZ, 0xc0, !PT ;  /* 0x0000003014147812 */ /* 0x000fc800078ec0ff */
[----:B------:R-:W-:-:S05]  /*33fa0*/  IADD3 R20, P0, R20, R12, RZ ;  /* 0x0000000c14147210 */ /* 0x000fca0007f1e0ff */
[----:B------:R-:W-:Y:S01]  /*33fb0*/  IMAD.X R21, RZ, RZ, R4, P0 ;  /* 0x000000ffff157224 */ /* 0x000fe200000e0604 */
[----:B------:R-:W-:Y:S02]  /*33fc0*/  ISETP.LT.OR P0, PT, R8, 0x1, P2 ;  /* 0x000000010800780c */ /* 0x000fe40001701670 */
[----:B------:R-:W-:Y:S01]  /*33fd0*/  IADD3 R4, R23, R5, R37 ;  /* 0x0000000517047210 */ /* 0x000fe20007ffe025 */
[----:B------:R-:W-:Y:S02]  /*33fe0*/  IMAD.MOV.U32 R13, RZ, RZ, R3 ;  /* 0x000000ffff0d7224 */ /* 0x000fe400078e0003 */
[----:B------:R-:W-:-:S08]  /*33ff0*/  IMAD.MOV.U32 R12, RZ, RZ, 0x1 ;  /* 0x00000001ff0c7424 */ /* 0x000fd000078e00ff */
[----:B------:R-:W-:Y:S01]  /*34000*/  @!PT LDS RZ, [RZ] ;  /* 0x00000000fffff984 */ /* 0x000fe20000000800 */
[----:B------:R-:W-:Y:S01]  /*34010*/  @!PT LDS RZ, [RZ] ;  /* 0x00000000fffff984 */ /* 0x000fe20000000800 */
[----:B------:R-:W-:Y:S01]  /*34020*/  @!PT LDS RZ, [RZ] ;  /* 0x00000000fffff984 */ /* 0x000fe20000000800 */
[----:B------:R0:W-:Y:S01]  /*34030*/  LDGSTS.E.BYPASS.LTC128B.128 [R4+0xa400], desc[UR50][R20.64], !P0 ;  /* 0x0a40000014047fae */ /* 0x0001e2000c101d72 */
[----:B------:R-:W-:Y:S01]  /*34040*/  ISETP.LT.OR P0, PT, R8, 0x1, P1 ;  /* 0x000000010800780c */ /* 0x000fe20000f01670 */
[----:B--2---:R-:W-:Y:S01]  /*34050*/  IMAD.IADD R5, R15, 0x1, R4 ;  /* 0x000000010f057824 */ /* 0x004fe200078e0204 */
[----:B------:R-:W-:-:S11]  /*34060*/  MOV R15, 0xffffffff ;  /* 0xffffffff000f7802 */ /* 0x000fd60000000f00 */
[----:B------:R0:W-:Y:S02]  /*34070*/  LDGSTS.E.BYPASS.LTC128B.128 [R5+0xa400], desc[UR50][R20.64+0x40], !P0 ;  /* 0x0a40004014057fae */ /* 0x0001e4000c101d72 */
[----:B0-----:R-:W-:Y:S05]  /*34080*/  WARPSYNC.COLLECTIVE R15, `(.L_x_3214) ;  /* 0x000000000f087348 */ /* 0x001fea0003c00000 */
[----:B------:R1:W2:Y:S02]  /*34090*/  SHFL.IDX P6, R14, R13, R12, R11 ;  /* 0x0000000c0d0e7389 */ /* 0x0002a400000c000b */
[----:B012---:R-:W-:Y:S01]  /*340a0*/  ENDCOLLECTIVE ;  /* 0x000000000000791b */ /* 0x007fe20003800000 */
.L_x_3214:
[----:B------:R-:W0:Y:S01]  /*340b0*/  S2R R20, SR_TID.X ;  /* 0x0000000000147919 */ /* 0x000e220000002100 */
[----:B------:R-:W-:Y:S02]  /*340c0*/  IMAD.MOV.U32 R13, RZ, RZ, R2 ;  /* 0x000000ffff0d7224 */ /* 0x000fe400078e0002 */
[----:B------:R-:W-:-:S07]  /*340d0*/  IMAD.MOV.U32 R21, RZ, RZ, R14 ;  /* 0x000000ffff157224 */ /* 0x000fce00078e000e */
[----:B0-----:R-:W-:Y:S05]  /*340e0*/  WARPSYNC.COLLECTIVE R15, `(.L_x_3215) ;  /* 0x000000000f087348 */ /* 0x001fea0003c00000 */
[----:B------:R1:W2:Y:S02]  /*340f0*/  SHFL.IDX P6, R14, R13, R12, R11 ;  /* 0x0000000c0d0e7389 */ /* 0x0002a400000c000b */
[----:B012---:R-:W-:Y:S01]  /*34100*/  ENDCOLLECTIVE ;  /* 0x000000000000791b */ /* 0x007fe20003800000 */
.L_x_3215:
[----:B------:R-:W-:-:S05]  /*34110*/  IMAD.SHL.U32 R20, R20, 0x10, RZ ;  /* 0x0000001014147824 */ /* 0x000fca00078e00ff */
[----:B------:R-:W-:Y:S01]  /*34120*/  LOP3.LUT R20, R20, 0x30, RZ, 0xc0, !PT ;  /* 0x0000003014147812 */ /* 0x000fe200078ec0ff */
[----:B------:R-:W-:-:S05]  /*34130*/  IMAD.MOV.U32 R12, RZ, RZ, R14 ;  /* 0x000000ffff0c7224 */ /* 0x000fca00078e000e */
[----:B------:R-:W-:-:S05]  /*34140*/  IADD3 R20, P0, R20, R12, RZ ;  /* 0x0000000c14147210 */ /* 0x000fca0007f1e0ff */
[----:B------:R-:W-:Y:S01]  /*34150*/  IMAD.X R21, RZ, RZ, R21, P0 ;  /* 0x000000ffff157224 */ /* 0x000fe200000e0615 */
[----:B------:R-:W-:Y:S01]  /*34160*/  ISETP.LT.OR P0, PT, R8, 0x21, P2 ;  /* 0x000000210800780c */ /* 0x000fe20001701670 */
[----:B------:R-:W-:Y:S01]  /*34170*/  IMAD.MOV.U32 R12, RZ, RZ, 0x2 ;  /* 0x00000002ff0c7424 */ /* 0x000fe200078e00ff */
[----:B------:R-:W-:-:S11]  /*34180*/  MOV R13, R3 ;  /* 0x00000003000d7202 */ /* 0x000fd60000000f00 */
[----:B------:R-:W-:Y:S05]  /*34190*/  WARPSYNC.COLLECTIVE R15, `(.L_x_3216) ;  /* 0x000000000f087348 */ /* 0x000fea0003c00000 */
[----:B------:R0:W1:Y:S02]  /*341a0*/  SHFL.IDX P6, R14, R13, R12, R11 ;  /* 0x0000000c0d0e7389 */ /* 0x00006400000c000b */
[----:B01----:R-:W-:Y:S01]  /*341b0*/  ENDCOLLECTIVE ;  /* 0x000000000000791b */ /* 0x003fe20003800000 */
.L_x_3216:
[----:B------:R-:W-:Y:S01]  /*341c0*/  @!PT LDS RZ, [RZ] ;  /* 0x00000000fffff984 */ /* 0x000fe20000000800 */
[----:B------:R-:W-:Y:S01]  /*341d0*/  @!PT LDS RZ, [RZ] ;  /* 0x00000000fffff984 */ /* 0x000fe20000000800 */
[----:B------:R-:W-:Y:S01]  /*341e0*/  @!PT LDS RZ, [RZ] ;  /* 0x00000000fffff984 */ /* 0x000fe20000000800 */
[----:B------:R-:W-:Y:S01]  /*341f0*/  LDGSTS.E.BYPASS.LTC128B.128 [R4+0xb400], desc[UR50][R20.64], !P0 ;  /* 0x0b40000014047fae */ /* 0x000fe2000c101d72 */
[----:B------:R-:W-:-:S13]  /*34200*/  ISETP.LT.OR P0, PT, R8, 0x21, P1 ;  /* 0x000000210800780c */ /* 0x000fda0000f01670 */
[----:B------:R0:W-:Y:S01]  /*34210*/  LDGSTS.E.BYPASS.LTC128B.128 [R5+0xb400], desc[UR50][R20.64+0x40], !P0 ;  /* 0x0b40004014057fae */ /* 0x0001e2000c101d72 */
[----:B------:R-:W-:Y:S01]  /*34220*/  IMAD.MOV.U32 R13, RZ, RZ, R2 ;  /* 0x000000ffff0d7224 */ /* 0x000fe200078e0002 */
[----:B0-----:R-:W0:Y:S01]  /*34230*/  S2R R20, SR_TID.X ;  /* 0x0000000000147919 */ /* 0x001e220000002100 */
[----:B------:R-:W-:-:S07]  /*34240*/  IMAD.MOV.U32 R21, RZ, RZ, R14 ;  /* 0x000000ffff157224 */ /* 0x000fce00078e000e */
[----:B0-----:R-:W-:Y:S05]  /*34250*/  WARPSYNC.COLLECTIVE R15, `(.L_x_3217) ;  /* 0x000000000f087348 */ /* 0x001fea0003c00000 */
[----:B------:R1:W2:Y:S02]  /*34260*/  SHFL.IDX P6, R14, R13, R12, R11 ;  /* 0x0000000c0d0e7389 */ /* 0x0002a400000c000b */
[----:B012---:R-:W-:Y:S01]  /*34270*/  ENDCOLLECTIVE ;  /* 0x000000000000791b */ /* 0x007fe20003800000 */
.L_x_3217:
[----:B------:R-:W-:Y:S02]  /*34280*/  IMAD.MOV.U32 R12, RZ, RZ, R14 ;  /* 0x000000ffff0c7224 */ /* 0x000fe400078e000e */
[----:B------:R-:W-:-:S05]  /*34290*/  IMAD.SHL.U32 R20, R20, 0x10, RZ ;  /* 0x0000001014147824 */ /* 0x000fca00078e00ff */
[----:B------:R-:W-:-:S04]  /*342a0*/  LOP3.LUT R20, R20, 0x30, RZ, 0xc0, !PT ;  /* 0x0000003014147812 */ /* 0x000fc800078ec0ff */
[----:B------:R-:W-:-:S04]  /*342b0*/  IADD3 R20, P0, R20, R12, RZ ;  /* 0x0000000c14147210 */ /* 0x000fc80007f1e0ff */
[----:B------:R-:W-:Y:S02]  /*342c0*/  IADD3.X R21, RZ, R21, RZ, P0, !PT ;  /* 0x00000015ff157210 */ /* 0x000fe400007fe4ff */
[----:B------:R-:W-:Y:S01]  /*342d0*/  ISETP.LT.OR P0, PT, R8, 0x41, P2 ;  /* 0x000000410800780c */ /* 0x000fe20001701670 */
[----:B------:R-:W-:Y:S02]  /*342e0*/  IMAD.MOV.U32 R13, RZ, RZ, R3 ;  /* 0x000000ffff0d7224 */ /* 0x000fe400078e0003 */
[----:B------:R-:W-:-:S10]  /*342f0*/  IMAD.MOV.U32 R12, RZ, RZ, 0x3 ;  /* 0x00000003ff0c7424 */ /* 0x000fd400078e00ff */
[----:B------:R-:W-:Y:S05]  /*34300*/  WARPSYNC.COLLECTIVE R15, `(.L_x_3218) ;  /* 0x000000000f087348 */ /* 0x000fea0003c00000 */
[----:B------:R0:W1:Y:S02]  /*34310*/  SHFL.IDX P6, R14, R13, R12, R11 ;  /* 0x0000000c0d0e7389 */ /* 0x00006400000c000b */
[----:B01----:R-:W-:Y:S01]  /*34320*/  ENDCOLLECTIVE ;  /* 0x000000000000791b */ /* 0x003fe20003800000 */
.L_x_3218:
        /* <DEDUP_REMOVED lines=12> */
.L_x_3219:
[----:B------:R-:W-:Y:S02]  /*343f0*/  IMAD.MOV.U32 R13, RZ, RZ, R25 ;  /* 0x000000ffff0d7224 */ /* 0x000fe400078e0019 */
[----:B------:R-:W-:Y:S01]  /*34400*/  IMAD.SHL.U32 R21, R21, 0x10, RZ ;  /* 0x0000001015157824 */ /* 0x000fe200078e00ff */
[----:B------:R-:W-:-:S04]  /*34410*/  MOV R2, R14 ;  /* 0x0000000e00027202 */ /* 0x000fc80000000f00 */
[----:B------:R-:W-:-:S04]  /*34420*/  LOP3.LUT R21, R21, 0x30, RZ, 0xc0, !PT ;  /* 0x0000003015157812 */ /* 0x000fc800078ec0ff */
[----:B------:R-:W-:Y:S01]  /*34430*/  IADD3 R2, P0, R21, R2, RZ ;  /* 0x0000000215027210 */ /* 0x000fe20007f1e0ff */
[----:B------:R-:W-:-:S04]  /*34440*/  IMAD.MOV.U32 R12, RZ, RZ, RZ ;  /* 0x000000ffff0c7224 */ /* 0x000fc800078e00ff */
[----:B------:R-:W-:Y:S01]  /*34450*/  IMAD.X R3, RZ, RZ, R3, P0 ;  /* 0x000000ffff037224 */ /* 0x000fe200000e0603 */
[----:B------:R-:W-:-:S13]  /*34460*/  ISETP.LT.OR P0, PT, R8, 0x61, P2 ;  /* 0x000000610800780c */ /* 0x000fda0001701670 */
[----:B------:R-:W-:Y:S05]  /*34470*/  WARPSYNC.COLLECTIVE R15, `(.L_x_3220) ;  /* 0x000000000f087348 */ /* 0x000fea0003c00000 */
[----:B------:R0:W1:Y:S02]  /*34480*/  SHFL.IDX P6, R14, R13, R12, R11 ;  /* 0x0000000c0d0e7389 */ /* 0x00006400000c000b */
[----:B01----:R-:W-:Y:S01]  /*34490*/  ENDCOLLECTIVE ;  /* 0x000000000000791b */ /* 0x003fe20003800000 */
.L_x_3220:
        /* <DEDUP_REMOVED lines=11> */
.L_x_3221:
[----:B------:R-:W-:Y:S02]  /*34550*/  ISETP.GE.AND P0, PT, R8, 0x81, PT ;  /* 0x000000810800780c */ /* 0x000fe40003f06270 */
[----:B------:R-:W-:Y:S02]  /*34560*/  LOP3.LUT R22, R22, 0xffffff7f, RZ, 0xc0, !PT ;  /* 0xffffff7f16167812 */ /* 0x000fe400078ec0ff */
[C---:B------:R-:W-:Y:S02]  /*34570*/  ISETP.GE.AND P4, PT, R8.reuse, 0x21, PT ;  /* 0x000000210800780c */ /* 0x040fe40003f86270 */
[C---:B------:R-:W-:Y:S02]  /*34580*/  ISETP.GE.AND P3, PT, R8.reuse, 0x41, PT ;  /* 0x000000410800780c */ /* 0x040fe40003f66270 */
[----:B------:R-:W-:-:S05]  /*34590*/  ISETP.GE.AND P2, PT, R8, 0x61, PT ;  /* 0x000000610800780c */ /* 0x000fca0003f46270 */
[----:B------:R-:W-:Y:S02]  /*345a0*/  @P0 LOP3.LUT R22, R22, 0x80, RZ, 0xfc, !PT ;  /* 0x0000008016160812 */ /* 0x000fe400078efcff */
[----:B------:R-:W-:Y:S01]  /*345b0*/  MOV R2, R14 ;  /* 0x0000000e00027202 */ /* 0x000fe20000000f00 */
[----:B------:R-:W-:Y:S06]  /*345c0*/  BRA `(.L_x_3222) ;  /* 0xffffff7400207947 */ /* 0x000fec000383ffff */
.L_x_2977:
[----:B--2---:R-:W2:Y:S02]  /*345d0*/  LDL R2, [R1+0x34] ;  /* 0x0000340001027983 */ /* 0x004ea40000100800 */
[----:B--2---:R2:W3:Y:S02]  /*345e0*/  SYNCS.PHASECHK.TRANS64.TRYWAIT P0, [R0+URZ+0x29840], R2 ;  /* 0x02984002000075a7 */ /* 0x0044e4000800017f */
[----:B---3--:R-:W-:Y:S05]  /*345f0*/  @!P0 NANOSLEEP.SYNCS 0x989680 ;  /* 0x009896800000895d */ /* 0x008fea0003900000 */
[----:B------:R-:W3:Y:S02]  /*34600*/  @!P0 SYNCS.PHASECHK.TRANS64 P0, [R0+URZ+0x29840], R2 ;  /* 0x02984002000085a7 */ /* 0x000ee4000800007f */
[----:B---3--:R-:W-:Y:S05]  /*34610*/  @!P0 BRA `(.L_x_2977) ;  /* 0xfffffffc00ec8947 */ /* 0x008fea000383ffff */
[----:B------:R-:W-:Y:S05]  /*34620*/  BRA `(.L_x_3223) ;  /* 0xffffff74008c7947 */ /* 0x000fea000383ffff */
.L_x_2978:
[----:B------:R-:W-:Y:S01]  /*34630*/  BSSY B0, `(.L_x_3224) ;  /* 0x0000008000007945 */ /* 0x000fe20003800000 */
[----:B------:R-:W-:Y:S02]  /*34640*/  IMAD.MOV.U32 R13, RZ, RZ, R6 ;  /* 0x000000ffff0d7224 */ /* 0x000fe400078e0006 */
[----:B------:R-:W-:Y:S02]  /*34650*/  IMAD.MOV.U32 R12, RZ, RZ, RZ ;  /* 0x000000ffff0c7224 */ /* 0x000fe400078e00ff */
[----:B------:R-:W-:Y:S02]  /*34660*/  IMAD.MOV.U32 R11, RZ, RZ, 0x1c1f ;  /* 0x00001c1fff0b7424 */ /* 0x000fe400078e00ff */
[----:B------:R-:W-:-:S07]  /*34670*/  IMAD.MOV.U32 R15, RZ, RZ, -0x1 ;  /* 0xffffffffff0f7424 */ /* 0x000fce00078e00ff */
[----:B01----:R-:W-:Y:S05]  /*34680*/  WARPSYNC.COLLECTIVE R15, `(.L_x_3225) ;  /* 0x000000000f087348 */ /* 0x003fea0003c00000 */
[----:B------:R2:W3:Y:S02]  /*34690*/  SHFL.IDX P6, R14, R13, R12, R11 ;  /* 0x0000000c0d0e7389 */ /* 0x0004e400000c000b */
[----:B0123--:R-:W-:Y:S01]  /*346a0*/  ENDCOLLECTIVE ;  /* 0x000000000000791b */ /* 0x00ffe20003800000 */
.L_x_3225:
[----:B------:R-:W-:Y:S05]  /*346b0*/  BSYNC B0 ;  /* 0x0000000000007941 */ /* 0x000fea0003800000 */
.L_x_3224:
        /* <DEDUP_REMOVED lines=11> */
.L_x_3226:
[----:B------:R-:W-:Y:S02]  /*34770*/  IMAD.MOV.U32 R13, RZ, RZ, R6 ;  /* 0x000000ffff0d7224 */ /* 0x000fe400078e0006 */
[----:B------:R-:W-:Y:S02]  /*34780*/  IMAD.MOV.U32 R12, RZ, RZ, 0x1 ;  /* 0x00000001ff0c7424 */ /* 0x000fe400078e00ff */
[----:B------:R-:W-:Y:S02]  /*34790*/  IMAD.SHL.U32 R10, R9, 0x10, RZ ;  /* 0x00000010090a7824 */ /* 0x000fe400078e00ff */
[----:B------:R-:W-:Y:S01]  /*347a0*/  @P5 IMAD.IADD R9, R23, 0x1, R4 ;  /* 0x0000000117095824 */ /* 0x000fe200078e0204 */
[----:B------:R-:W-:Y:S01]  /*347b0*/  LOP3.LUT P6, RZ, R22, 0x8, RZ, 0xc0, !PT ;  /* 0x0000000816ff7812 */ /* 0x000fe200078cc0ff */
[----:B------:R-:W-:Y:S01]  /*347c0*/  IMAD.MOV.U32 R3, RZ, RZ, R14 ;  /* 0x000000ffff037224 */ /* 0x000fe200078e000e */
[----:B------:R-:W-:-:S04]  /*347d0*/  LOP3.LUT R10, R10, 0x30, RZ, 0xc0, !PT ;  /* 0x000000300a0a7812 */ /* 0x000fc800078ec0ff */
[----:B------:R-:W-:-:S04]  /*347e0*/  @P5 IADD3 R3, P0, R10, R3, RZ ;  /* 0x000000030a035210 */ /* 0x000fc80007f1e0ff */
[----:B------:R-:W-:Y:S02]  /*347f0*/  @P5 IADD3.X R2, RZ, R2, RZ, P0, !PT ;  /* 0x00000002ff025210 */ /* 0x000fe400007fe4ff */
[----:B------:R-:W-:Y:S02]  /*34800*/  LOP3.LUT P0, RZ, R22, 0x10, RZ, 0xc0, !PT ;  /* 0x0000001016ff7812 */ /* 0x000fe4000780c0ff */
        /* <DEDUP_REMOVED lines=11> */
.L_x_3227:
        /* <DEDUP_REMOVED lines=11> */
.L_x_3228:
[----:B------:R-:W-:Y:S02]  /*34970*/  IMAD.MOV.U32 R13, RZ, RZ, R6 ;  /* 0x000000ffff0d7224 */ /* 0x000fe400078e0006 */
[----:B------:R-:W-:Y:S01]  /*34980*/  IMAD.MOV.U32 R12, RZ, RZ, 0x2 ;  /* 0x00000002ff0c7424 */ /* 0x000fe200078e00ff */
[----:B------:R-:W-:Y:S02]  /*34990*/  MOV R3, R14 ;  /* 0x0000000e00037202 */ /* 0x000fe40000000f00 */
[----:B------:R-:W-:Y:S02]  /*349a0*/  LOP3.LUT P6, RZ, R22, 0x10, RZ, 0xc0, !PT ;  /* 0x0000001016ff7812 */ /* 0x000fe400078cc0ff */
        /* <DEDUP_REMOVED lines=12> */
.L_x_3229:
        /* <DEDUP_REMOVED lines=12> */
.L_x_3230:
[----:B------:R-:W-:Y:S02]  /*34b30*/  IMAD.MOV.U32 R13, RZ, RZ, R6 ;  /* 0x000000ffff0d7224 */ /* 0x000fe400078e0006 */
[----:B------:R-:W-:Y:S02]  /*34b40*/  IMAD.MOV.U32 R12, RZ, RZ, 0x3 ;  /* 0x00000003ff0c7424 */ /* 0x000fe400078e00ff */
[----:B------:R-:W-:-:S07]  /*34b50*/  IMAD.MOV.U32 R3, RZ, RZ, R14 ;  /* 0x000000ffff037224 */ /* 0x000fce00078e000e */
[----:B------:R-:W-:Y:S05]  /*34b60*/  WARPSYNC.COLLECTIVE R15, `(.L_x_3231) ;  /* 0x000000000f087348 */ /* 0x000fea0003c00000 */
[----:B------:R0:W1:Y:S02]  /*34b70*/  SHFL.IDX P6, R14, R13, R12, R11 ;  /* 0x0000000c0d0e7389 */ /* 0x00006400000c000b */
[----:B01----:R-:W-:Y:S01]  /*34b80*/  ENDCOLLECTIVE ;  /* 0x000000000000791b */ /* 0x003fe20003800000 */
.L_x_3231:
[----:B------:R-:W-:-:S05]  /*34b90*/  @P3 IADD3 R3, P0, R10, R3, RZ ;  /* 0x000000030a033210 */ /* 0x000fca0007f1e0ff */
[----:B------:R-:W-:-:S05]  /*34ba0*/  @P3 IMAD.X R2, RZ, RZ, R2, P0 ;  /* 0x000000ffff023224 */ /* 0x000fca00000e0602 */
[----:B------:R-:W-:Y:S01]  /*34bb0*/  @P3 LOP3.LUT R3, R3, R2, RZ, 0x3c, !PT ;  /* 0x0000000203033212 */ /* 0x000fe200078e3cff */
[----:B------:R-:W-:-:S03]  /*34bc0*/  IMAD.MOV.U32 R13, RZ, RZ, R5 ;  /* 0x000000ffff0d7224 */ /* 0x000fc600078e0005 */
[----:B------:R-:W-:-:S04]  /*34bd0*/  @P3 LOP3.LUT R2, R3, R2, RZ, 0x3c, !PT ;  /* 0x0000000203023212 */ /* 0x000fc800078e3cff */
[----:B------:R-:W-:Y:S02]  /*34be0*/  @P3 LOP3.LUT R3, R3, R2, RZ, 0x3c, !PT ;  /* 0x0000000203033212 */ /* 0x000fe400078e3cff */
[----:B------:R-:W-:-:S07]  /*34bf0*/  MOV R6, R14 ;  /* 0x0000000e00067202 */ /* 0x000fce0000000f00 */
[----:B------:R-:W-:Y:S05]  /*34c00*/  WARPSYNC.COLLECTIVE R15, `(.L_x_3232) ;  /* 0x000000000f087348 */ /* 0x000fea0003c00000 */
[----:B------:R0:W1:Y:S02]  /*34c10*/  SHFL.IDX P6, R14, R13, R12, R11 ;  /* 0x0000000c0d0e7389 */ /* 0x00006400000c000b */
[----:B01----:R-:W-:Y:S01]  /*34c20*/  ENDCOLLECTIVE ;  /* 0x000000000000791b */ /* 0x003fe20003800000 */
.L_x_3232:
[----:B------:R-:W-:Y:S01]  /*34c30*/  @!PT LDS RZ, [RZ] ;  /* 0x00000000fffff984 */ /* 0x000fe20000000800 */
[----:B------:R-:W-:Y:S01]  /*34c40*/  @!PT LDS RZ, [RZ] ;  /* 0x00000000fffff984 */ /* 0x000fe20000000800 */
[----:B------:R-:W-:Y:S01]  /*34c50*/  @!PT LDS RZ, [RZ] ;  /* 0x00000000fffff984 */ /* 0x000fe20000000800 */
[----:B------:R-:W-:Y:S04]  /*34c60*/  @P3 LDGSTS.E.BYPASS.LTC128B.128 [R9+0x1b400], desc[UR50][R2.64], !P4 ;  /* 0x1b40000002093fae */ /* 0x000fe8000e101d72 */
[----:B------:R-:W-:Y:S04]  /*34c70*/  @P3 LDGSTS.E.BYPASS.LTC128B.128 [R9+0x1dc00], desc[UR50][R2.64+0x40], !P5 ;  /* 0x1dc0004002093fae */ /* 0x000fe8000e901d72 */
[----:B------:R0:W-:Y:S01]  /*34c80*/  @P3 LDGSTS.E.BYPASS.LTC128B.128 [R9+0x20400], desc[UR50][R2.64+0x80], !P1 ;  /* 0x2040008002093fae */ /* 0x0001e2000c901d72 */
[----:B------:R-:W-:Y:S01]  /*34c90*/  IMAD.MOV.U32 R13, RZ, RZ, R7 ;  /* 0x000000ffff0d7224 */ /* 0x000fe200078e0007 */
[----:B------:R-:W-:Y:S01]  /*34ca0*/  MOV R12, RZ ;  /* 0x000000ff000c7202 */ /* 0x000fe20000000f00 */
[----:B0-----:R-:W-:-:S07]  /*34cb0*/  IMAD.MOV.U32 R2, RZ, RZ, R14 ;  /* 0x000000ffff027224 */ /* 0x001fce00078e000e */
[----:B------:R-:W-:Y:S05]  /*34cc0*/  WARPSYNC.COLLECTIVE R15, `(.L_x_3233) ;  /* 0x000000000f087348 */ /* 0x000fea0003c00000 */
[----:B------:R0:W1:Y:S02]  /*34cd0*/  SHFL.IDX P6, R14, R13, R12, R11 ;  /* 0x0000000c0d0e7389 */ /* 0x00006400000c000b */
[----:B01----:R-:W-:Y:S01]  /*34ce0*/  ENDCOLLECTIVE ;  /* 0x000000000000791b */ /* 0x003fe20003800000 */
.L_x_3233:
        /* <DEDUP_REMOVED lines=13> */
.L_x_3234:
[----:B------:R-:W-:Y:S01]  /*34dc0*/  IMAD.MOV.U32 R2, RZ, RZ, R14 ;  /* 0x000000ffff027224 */ /* 0x000fe200078e000e */
[----:B------:R-:W-:Y:S06]  /*34dd0*/  BRA `(.L_x_3235) ;  /* 0xffffff7000f47947 */ /* 0x000fec000383ffff */
.L_x_2985:
[----:B------:R-:W-:Y:S01]  /*34de0*/  IMAD.MOV.U32 R13, RZ, RZ, R0 ;  /* 0x000000ffff0d7224 */ /* 0x000fe200078e0000 */
[----:B------:R-:W-:Y:S01]  /*34df0*/  MOV R11, 0x1c1f ;  /* 0x00001c1f000b7802 */ /* 0x000fe20000000f00 */
[----:B------:R-:W-:Y:S02]  /*34e00*/  IMAD.MOV.U32 R12, RZ, RZ, RZ ;  /* 0x000000ffff0c7224 */ /* 0x000fe400078e00ff */
[----:B------:R-:W-:Y:S02]  /*34e10*/  IMAD.MOV.U32 R15, RZ, RZ, -0x1 ;  /* 0xffffffffff0f7424 */ /* 0x000fe400078e00ff */
[----:B------:R-:W-:Y:S02]  /*34e20*/  IMAD R5, R32, R7, RZ ;  /* 0x0000000720057224 */ /* 0x000fe400078e02ff */
[----:B------:R-:W-:-:S07]  /*34e30*/  IMAD R17, R17, 0x80, R9 ;  /* 0x0000008011117824 */ /* 0x000fce00078e0209 */
[----:B-----5:R-:W-:Y:S05]  /*34e40*/  WARPSYNC.COLLECTIVE R15, `(.L_x_3236) ;  /* 0x000000000f087348 */ /* 0x020fea0003c00000 */
[----:B------:R0:W1:Y:S02]  /*34e50*/  SHFL.IDX P6, R14, R13, R12, R11 ;  /* 0x0000000c0d0e7389 */ /* 0x00006400000c000b */
[----:B01---5:R-:W-:Y:S01]  /*34e60*/  ENDCOLLECTIVE ;  /* 0x000000000000791b */ /* 0x023fe20003800000 */
.L_x_3236:
[C---:B------:R-:W-:Y:S01]  /*34e70*/  VIADD R6, R17.reuse, 0x20 ;  /* 0x0000002011067836 */ /* 0x040fe20000000000 */
[----:B------:R-:W-:Y:S01]  /*34e80*/  ISETP.GE.AND P0, PT, R17, R5, PT ;  /* 0x000000051100720c */ /* 0x000fe20003f06270 */
[----:B------:R-:W-:Y:S02]  /*34e90*/  IMAD.MOV.U32 R13, RZ, RZ, R4 ;  /* 0x000000ffff0d7224 */ /* 0x000fe400078e0004 */
[----:B------:R-:W-:-:S10]  /*34ea0*/  IMAD.MOV.U32 R2, RZ, RZ, R14 ;  /* 0x000000ffff027224 */ /* 0x000fd400078e000e */
[----:B------:R-:W-:Y:S05]  /*34eb0*/  WARPSYNC.COLLECTIVE R15, `(.L_x_3237) ;  /* 0x000000000f087348 */ /* 0x000fea0003c00000 */
[----:B------:R0:W1:Y:S02]  /*34ec0*/  SHFL.IDX P6, R14, R13, R12, R11 ;  /* 0x0000000c0d0e7389 */ /* 0x00006400000c000b */
[----:B01----:R-:W-:Y:S01]  /*34ed0*/  ENDCOLLECTIVE ;  /* 0x000000000000791b */ /* 0x003fe20003800000 */
.L_x_3237:
[----:B------:R-:W-:Y:S02]  /*34ee0*/  IMAD.MOV.U32 R13, RZ, RZ, R0 ;  /* 0x000000ffff0d7224 */ /* 0x000fe400078e0000 */
[----:B------:R-:W-:Y:S02]  /*34ef0*/  IMAD.MOV.U32 R12, RZ, RZ, 0x1 ;  /* 0x00000001ff0c7424 */ /* 0x000fe400078e00ff */
[----:B------:R-:W-:-:S07]  /*34f00*/  IMAD.MOV.U32 R3, RZ, RZ, R14 ;  /* 0x000000ffff037224 */ /* 0x000fce00078e000e */
[----:B------:R-:W-:Y:S05]  /*34f10*/  WARPSYNC.COLLECTIVE R15, `(.L_x_3238) ;  /* 0x000000000f087348 */ /* 0x000fea0003c00000 */
[----:B------:R0:W1:Y:S02]  /*34f20*/  SHFL.IDX P6, R14, R13, R12, R11 ;  /* 0x0000000c0d0e7389 */ /* 0x00006400000c000b */
[----:B01----:R-:W-:Y:S01]  /*34f30*/  ENDCOLLECTIVE ;  /* 0x000000000000791b */ /* 0x003fe20003800000 */
.L_x_3238:
        /* <DEDUP_REMOVED lines=17> */
.L_x_3239:
[----:B------:R-:W-:Y:S02]  /*35050*/  IMAD.MOV.U32 R13, RZ, RZ, R0 ;  /* 0x000000ffff0d7224 */ /* 0x000fe400078e0000 */
[----:B------:R-:W-:Y:S01]  /*35060*/  IMAD.MOV.U32 R12, RZ, RZ, 0x2 ;  /* 0x00000002ff0c7424 */ /* 0x000fe200078e00ff */
[----:B------:R-:W-:-:S07]  /*35070*/  MOV R3, R14 ;  /* 0x0000000e00037202 */ /* 0x000fce0000000f00 */
[----:B------:R-:W-:Y:S05]  /*35080*/  WARPSYNC.COLLECTIVE R15, `(.L_x_3240) ;  /* 0x000000000f087348 */ /* 0x000fea0003c00000 */
[----:B------:R0:W1:Y:S02]  /*35090*/  SHFL.IDX P6, R14, R13, R12, R11 ;  /* 0x0000000c0d0e7389 */ /* 0x00006400000c000b */
[----:B01----:R-:W-:Y:S01]  /*350a0*/  ENDCOLLECTIVE ;  /* 0x000000000000791b */ /* 0x003fe20003800000 */
.L_x_3240:
        /* <DEDUP_REMOVED lines=18> */
.L_x_3241:
[----:B------:R-:W-:Y:S02]  /*351d0*/  IMAD.MOV.U32 R13, RZ, RZ, R0 ;  /* 0x000000ffff0d7224 */ /* 0x000fe400078e0000 */
[----:B------:R-:W-:Y:S02]  /*351e0*/  IMAD.MOV.U32 R12, RZ, RZ, 0x3 ;  /* 0x00000003ff0c7424 */ /* 0x000fe400078e00ff */
[----:B------:R-:W-:-:S07]  /*351f0*/  IMAD.MOV.U32 R3, RZ, RZ, R14 ;  /* 0x000000ffff037224 */ /* 0x000fce00078e000e */
[----:B------:R-:W-:Y:S05]  /*35200*/  WARPSYNC.COLLECTIVE R15, `(.L_x_3242) ;  /* 0x000000000f087348 */ /* 0x000fea0003c00000 */
[----:B------:R0:W1:Y:S02]  /*35210*/  SHFL.IDX P6, R14, R13, R12, R11 ;  /* 0x0000000c0d0e7389 */ /* 0x00006400000c000b */
[----:B01----:R-:W-:Y:S01]  /*35220*/  ENDCOLLECTIVE ;  /* 0x000000000000791b */ /* 0x003fe20003800000 */
.L_x_3242:
[----:B------:R-:W-:-:S05]  /*35230*/  @!P0 IADD3 R3, P4, R20, R3, RZ ;  /* 0x0000000314038210 */ /* 0x000fca0007f9e0ff */
[----:B------:R-:W-:-:S05]  /*35240*/  @!P0 IMAD.X R2, RZ, RZ, R2, P4 ;  /* 0x000000ffff028224 */ /* 0x000fca00020e0602 */
[----:B------:R-:W-:Y:S02]  /*35250*/  @!P0 LOP3.LUT R3, R3, R2, RZ, 0x3c, !PT ;  /* 0x0000000203038212 */ /* 0x000fe400078e3cff */
[----:B------:R-:W-:Y:S02]  /*35260*/  MOV R13, R4 ;  /* 0x00000004000d7202 */ /* 0x000fe40000000f00 */
[----:B------:R-:W-:-:S04]  /*35270*/  @!P0 LOP3.LUT R2, R3, R2, RZ, 0x3c, !PT ;  /* 0x0000000203028212 */ /* 0x000fc800078e3cff */
[----:B------:R-:W-:Y:S01]  /*35280*/  @!P0 LOP3.LUT R3, R3, R2, RZ, 0x3c, !PT ;  /* 0x0000000203038212 */ /* 0x000fe200078e3cff */
[----:B------:R-:W-:-:S07]  /*35290*/  IMAD.MOV.U32 R0, RZ, RZ, R14 ;  /* 0x000000ffff007224 */ /* 0x000fce00078e000e */
[----:B------:R-:W-:Y:S05]  /*352a0*/  WARPSYNC.COLLECTIVE R15, `(.L_x_3243) ;  /* 0x000000000f087348 */ /* 0x000fea0003c00000 */
[----:B------:R0:W1:Y:S02]  /*352b0*/  SHFL.IDX P6, R14, R13, R12, R11 ;  /* 0x0000000c0d0e7389 */ /* 0x00006400000c000b */
[----:B01----:R-:W-:Y:S01]  /*352c0*/  ENDCOLLECTIVE ;  /* 0x000000000000791b */ /* 0x003fe20003800000 */
.L_x_3243:
        /* <DEDUP_REMOVED lines=8> */
.L_x_2990:
[----:B-1----:R1:W2:Y:S02]  /*35350*/  SYNCS.PHASECHK.TRANS64.TRYWAIT P0, [R23+URZ+0x29820], R0 ;  /* 0x02982000170075a7 */ /* 0x0022a4000800017f */
[----:B--2---:R-:W-:Y:S05]  /*35360*/  @!P0 NANOSLEEP.SYNCS 0x989680 ;  /* 0x009896800000895d */ /* 0x004fea0003900000 */
[----:B------:R-:W2:Y:S02]  /*35370*/  @!P0 SYNCS.PHASECHK.TRANS64 P0, [R23+URZ+0x29820], R0 ;  /* 0x02982000170085a7 */ /* 0x000ea4000800007f */
[----:B--2---:R-:W-:Y:S05]  /*35380*/  @!P0 BRA `(.L_x_2990) ;  /* 0xfffffffc00f08947 */ /* 0x004fea000383ffff */
[----:B------:R-:W-:Y:S05]  /*35390*/  BRA `(.L_x_3245) ;  /* 0xffffff7800987947 */ /* 0x000fea000383ffff */
.L_x_2994:
[----:B0-----:R0:W1:Y:S02]  /*353a0*/  SYNCS.PHASECHK.TRANS64.TRYWAIT P0, [R0+URZ+0x29880], R32 ;  /* 0x02988020000075a7 */ /* 0x001064000800017f */
[----:B-1----:R-:W-:Y:S05]  /*353b0*/  @!P0 NANOSLEEP.SYNCS 0x989680 ;  /* 0x009896800000895d */ /* 0x002fea0003900000 */
[----:B------:R-:W1:Y:S02]  /*353c0*/  @!P0 SYNCS.PHASECHK.TRANS64 P0, [R0+URZ+0x29880], R32 ;  /* 0x02988020000085a7 */ /* 0x000e64000800007f */
[----:B-1----:R-:W-:Y:S05]  /*353d0*/  @!P0 BRA `(.L_x_2994) ;  /* 0xfffffffc00f08947 */ /* 0x002fea000383ffff */
[----:B------:R-:W-:Y:S05]  /*353e0*/  BRA `(.L_x_3246) ;  /* 0xffffff7c00bc7947 */ /* 0x000fea000383ffff */
.L_x_2995:
        /* <DEDUP_REMOVED lines=8> */
.L_x_3248:
[----:B------:R-:W-:Y:S05]  /*35470*/  BSYNC B0 ;  /* 0x0000000000007941 */ /* 0x000fea0003800000 */
.L_x_3247:
[----:B------:R0:W5:Y:S01]  /*35480*/  LDL R10, [R1] ;  /* 0x00000000010a7983 */ /* 0x0001620000100800 */
[----:B------:R-:W-:Y:S01]  /*35490*/  IMAD.MOV.U32 R13, RZ, RZ, R7 ;  /* 0x000000ffff0d7224 */ /* 0x000fe200078e0007 */
[----:B------:R-:W-:Y:S01]  /*354a0*/  MOV R3, R14 ;  /* 0x0000000e00037202 */ /* 0x000fe20000000f00 */
[----:B------:R-:W-:Y:S01]  /*354b0*/  IMAD.MOV.U32 R12, RZ, RZ, RZ ;  /* 0x000000ffff0c7224 */ /* 0x000fe200078e00ff */
[----:B------:R-:W1:Y:S01]  /*354c0*/  S2R R2, SR_TID.X ;  /* 0x0000000000027919 */ /* 0x000e620000002100 */
[----:B------:R-:W-:Y:S01]  /*354d0*/  IMAD.MOV.U32 R11, RZ, RZ, 0x1c1f ;  /* 0x00001c1fff0b7424 */ /* 0x000fe200078e00ff */
[----:B------:R-:W-:Y:S01]  /*354e0*/  IADD3 R9, R23, R9, R37 ;  /* 0x0000000917097210 */ /* 0x000fe20007ffe025 */
[----:B------:R-:W-:-:S07]  /*354f0*/  IMAD.MOV.U32 R15, RZ, RZ, -0x1 ;  /* 0xffffffffff0f7424 */ /* 0x000fce00078e00ff */
[----:B01---5:R-:W-:Y:S05]  /*35500*/  WARPSYNC.COLLECTIVE R15, `(.L_x_3249) ;  /* 0x000000000f087348 */ /* 0x023fea0003c00000 */
[----:B------:R2:W3:Y:S02]  /*35510*/  SHFL.IDX P6, R14, R13, R12, R11 ;  /* 0x0000000c0d0e7389 */ /* 0x0004e400000c000b */
[----:B0123-5:R-:W-:Y:S01]  /*35520*/  ENDCOLLECTIVE ;  /* 0x000000000000791b */ /* 0x02ffe20003800000 */
.L_x_3249:
[----:B------:R-:W-:Y:S02]  /*35530*/  IMAD.MOV.U32 R13, RZ, RZ, R20 ;  /* 0x000000ffff0d7224 */ /* 0x000fe400078e0014 */
[----:B------:R-:W-:Y:S02]  /*35540*/  IMAD.MOV.U32 R12, RZ, RZ, 0x1 ;  /* 0x00000001ff0c7424 */ /* 0x000fe400078e00ff */
[----:B------:R-:W-:Y:S01]  /*35550*/  IMAD.SHL.U32 R15, R2, 0x10, RZ ;  /* 0x00000010020f7824 */ /* 0x000fe200078e00ff */
[----:B------:R-:W-:-:S04]  /*35560*/  MOV R2, R14 ;  /* 0x0000000e00027202 */ /* 0x000fc80000000f00 */
[----:B------:R-:W-:-:S04]  /*35570*/  LOP3.LUT R15, R15, 0x30, RZ, 0xc0, !PT ;  /* 0x000000300f0f7812 */ /* 0x000fc800078ec0ff */
[----:B------:R-:W-:Y:S01]  /*35580*/  IADD3 R2, P0, R15, R2, RZ ;  /* 0x000000020f027210 */ /* 0x000fe20007f1e0ff */
[----:B------:R-:W-:-:S04]  /*35590*/  IMAD.MOV.U32 R15, RZ, RZ, -0x1 ;  /* 0xffffffffff0f7424 */ /* 0x000fc800078e00ff */
[----:B------:R-:W-:-:S08]  /*355a0*/  IMAD.X R3, RZ, RZ, R3, P0 ;  /* 0x000000ffff037224 */ /* 0x000fd000000e0603 */
[----:B------:R-:W-:Y:S05]  /*355b0*/  WARPSYNC.COLLECTIVE R15, `(.L_x_3250) ;  /* 0x000000000f087348 */ /* 0x000fea0003c00000 */
[----:B------:R0:W1:Y:S02]  /*355c0*/  SHFL.IDX P6, R14, R13, R12, R11 ;  /* 0x0000000c0d0e7389 */ /* 0x00006400000c000b */
[----:B01----:R-:W-:Y:S01]  /*355d0*/  ENDCOLLECTIVE ;  /* 0x000000000000791b */ /* 0x003fe20003800000 */
.L_x_3250:
[----:B------:R-:W-:Y:S01]  /*355e0*/  @!PT LDS RZ, [RZ] ;  /* 0x00000000fffff984 */ /* 0x000fe20000000800 */
[----:B------:R-:W-:Y:S01]  /*355f0*/  @!PT LDS RZ, [RZ] ;  /* 0x00000000fffff984 */ /* 0x000fe20000000800 */
[----:B------:R-:W-:Y:S01]  /*35600*/  @!PT LDS RZ, [RZ] ;  /* 0x00000000fffff984 */ /* 0x000fe20000000800 */
[----:B------:R-:W-:Y:S01]  /*35610*/  LDGSTS.E.BYPASS.LTC128B.128 [R9+0xa400], desc[UR50][R2.64], !P3 ;  /* 0x0a40000002097fae */ /* 0x000fe2000d901d72 */
[----:B------:R-:W-:Y:S02]  /*35620*/  IMAD.MOV.U32 R13, RZ, RZ, R7 ;  /* 0x000000ffff0d7224 */ /* 0x000fe400078e0007 */
[----:B------:R-:W-:-:S05]  /*35630*/  IMAD.IADD R10, R10, 0x1, R9 ;  /* 0x000000010a0a7824 */ /* 0x000fca00078e0209 */
[----:B------:R0:W-:Y:S02]  /*35640*/  LDGSTS.E.BYPASS.LTC128B.128 [R10+0xa400], desc[UR50][R2.64+0x40], !P1 ;  /* 0x0a400040020a7fae */ /* 0x0001e4000c901d72 */
[----:B0-----:R-:W0:Y:S01]  /*35650*/  S2R R2, SR_TID.X ;  /* 0x0000000000027919 */ /* 0x001e220000002100 */
[----:B------:R-:W-:-:S07]  /*35660*/  MOV R3, R14 ;  /* 0x0000000e00037202 */ /* 0x000fce0000000f00 */
[----:B0-----:R-:W-:Y:S05]  /*35670*/  WARPSYNC.COLLECTIVE R15, `(.L_x_3251) ;  /* 0x000000000f087348 */ /* 0x001fea0003c00000 */
[----:B------:R1:W2:Y:S02]  /*35680*/  SHFL.IDX P6, R14, R13, R12, R11 ;  /* 0x0000000c0d0e7389 */ /* 0x0002a400000c000b */
[----:B012---:R-:W-:Y:S01]  /*35690*/  ENDCOLLECTIVE ;  /* 0x000000000000791b */ /* 0x007fe20003800000 */
.L_x_3251:
[----:B------:R-:W-:Y:S01]  /*356a0*/  IMAD.MOV.U32 R13, RZ, RZ, R20 ;  /* 0x000000ffff0d7224 */ /* 0x000fe200078e0014 */
[----:B------:R-:W-:Y:S01]  /*356b0*/  MOV R12, 0x2 ;  /* 0x00000002000c7802 */ /* 0x000fe20000000f00 */
        /* <DEDUP_REMOVED lines=9> */
.L_x_3252:
[----:B------:R-:W-:Y:S01]  /*35750*/  @!PT LDS RZ, [RZ] ;  /* 0x00000000fffff984 */ /* 0x000fe20000000800 */
[----:B------:R-:W-:Y:S01]  /*35760*/  @!PT LDS RZ, [RZ] ;  /* 0x00000000fffff984 */ /* 0x000fe20000000800 */
[----:B------:R-:W-:Y:S01]  /*35770*/  @!PT LDS RZ, [RZ] ;  /* 0x00000000fffff984 */ /* 0x000fe20000000800 */
[----:B------:R-:W-:Y:S04]  /*35780*/  LDGSTS.E.BYPASS.LTC128B.128 [R9+0xb400], desc[UR50][R2.64], !P3 ;  /* 0x0b40000002097fae */ /* 0x000fe8000d901d72 */
[----:B------:R0:W-:Y:S01]  /*35790*/  LDGSTS.E.BYPASS.LTC128B.128 [R10+0xb400], desc[UR50][R2.64+0x40], !P1 ;  /* 0x0b400040020a7fae */ /* 0x0001e2000c901d72 */
[----:B------:R-:W-:Y:S01]  /*357a0*/  IMAD.MOV.U32 R13, RZ, RZ, R7 ;  /* 0x000000ffff0d7224 */ /* 0x000fe200078e0007 */
[----:B0-----:R-:W0:Y:S01]  /*357b0*/  S2R R2, SR_TID.X ;  /* 0x0000000000027919 */ /* 0x001e220000002100 */
[----:B------:R-:W-:-:S07]  /*357c0*/  IMAD.MOV.U32 R3, RZ, RZ, R14 ;  /* 0x000000ffff037224 */ /* 0x000fce00078e000e */
[----:B0-----:R-:W-:Y:S05]  /*357d0*/  WARPSYNC.COLLECTIVE R15, `(.L_x_3253) ;  /* 0x000000000f087348 */ /* 0x001fea0003c00000 */
[----:B------:R1:W2:Y:S02]  /*357e0*/  SHFL.IDX P6, R14, R13, R12, R11 ;  /* 0x0000000c0d0e7389 */ /* 0x0002a400000c000b */
[----:B012---:R-:W-:Y:S01]  /*357f0*/  ENDCOLLECTIVE ;  /* 0x000000000000791b */ /* 0x007fe20003800000 */
.L_x_3253:
[----:B------:R-:W-:Y:S02]  /*35800*/  IMAD.MOV.U32 R13, RZ, RZ, R20 ;  /* 0x000000ffff0d7224 */ /* 0x000fe400078e0014 */
[----:B------:R-:W-:Y:S02]  /*35810*/  IMAD.MOV.U32 R12, RZ, RZ, 0x3 ;  /* 0x00000003ff0c7424 */ /* 0x000fe400078e00ff */
[----:B------:R-:W-:Y:S02]  /*35820*/  IMAD.SHL.U32 R15, R2, 0x10, RZ ;  /* 0x00000010020f7824 */ /* 0x000fe400078e00ff */
[----:B------:R-:W-:-:S03]  /*35830*/  IMAD.MOV.U32 R2, RZ, RZ, R14 ;  /* 0x000000ffff027224 */ /* 0x000fc600078e000e */
[----:B------:R-:W-:-:S04]  /*35840*/  LOP3.LUT R15, R15, 0x30, RZ, 0xc0, !PT ;  /* 0x000000300f0f7812 */ /* 0x000fc800078ec0ff */
[----:B------:R-:W-:Y:S01]  /*35850*/  IADD3 R2, P0, R15, R2, RZ ;  /* 0x000000020f027210 */ /* 0x000fe20007f1e0ff */
[----:B------:R-:W-:-:S03]  /*35860*/  IMAD.MOV.U32 R15, RZ, RZ, -0x1 ;  /* 0xffffffffff0f7424 */ /* 0x000fc600078e00ff */
[----:B------:R-:W-:-:S09]  /*35870*/  IADD3.X R3, RZ, R3, RZ, P0, !PT ;  /* 0x00000003ff037210 */ /* 0x000fd200007fe4ff */
[----:B------:R-:W-:Y:S05]  /*35880*/  WARPSYNC.COLLECTIVE R15, `(.L_x_3254) ;  /* 0x000000000f087348 */ /* 0x000fea0003c00000 */
[----:B------:R0:W1:Y:S02]  /*35890*/  SHFL.IDX P6, R14, R13, R12, R11 ;  /* 0x0000000c0d0e7389 */ /* 0x00006400000c000b */
[----:B01----:R-:W-:Y:S01]  /*358a0*/  ENDCOLLECTIVE ;  /* 0x000000000000791b */ /* 0x003fe20003800000 */
.L_x_3254:
        /* <DEDUP_REMOVED lines=11> */
.L_x_3255:
[----:B------:R-:W-:Y:S02]  /*35960*/  IMAD.MOV.U32 R13, RZ, RZ, R24 ;  /* 0x000000ffff0d7224 */ /* 0x000fe400078e0018 */
[----:B------:R-:W-:Y:S02]  /*35970*/  IMAD.MOV.U32 R12, RZ, RZ, RZ ;  /* 0x000000ffff0c7224 */ /* 0x000fe400078e00ff */
[----:B------:R-:W-:-:S07]  /*35980*/  IMAD.MOV.U32 R2, RZ, RZ, R14 ;  /* 0x000000ffff027224 */ /* 0x000fce00078e000e */
[----:B------:R-:W-:Y:S05]  /*35990*/  WARPSYNC.COLLECTIVE R15, `(.L_x_3256) ;  /* 0x000000000f087348 */ /* 0x000fea0003c00000 */
[----:B------:R0:W1:Y:S02]  /*359a0*/  SHFL.IDX P6, R14, R13, R12, R11 ;  /* 0x0000000c0d0e7389 */ /* 0x00006400000c000b */
[----:B01----:R-:W-:Y:S01]  /*359b0*/  ENDCOLLECTIVE ;  /* 0x000000000000791b */ /* 0x003fe20003800000 */
.L_x_3256:
[----:B------:R-:W-:-:S04]  /*359c0*/  SHF.L.U32 R3, R3, 0x4, RZ ;  /* 0x0000000403037819 */ /* 0x000fc800000006ff */
[----:B------:R-:W-:-:S04]  /*359d0*/  LOP3.LUT R3, R3, 0x30, RZ, 0xc0, !PT ;  /* 0x0000003003037812 */ /* 0x000fc800078ec0ff */
[----:B------:R-:W-:Y:S02]  /*359e0*/  IADD3 R2, P0, R3, R2, RZ ;  /* 0x0000000203027210 */ /* 0x000fe40007f1e0ff */
[----:B------:R-:W-:-:S03]  /*359f0*/  MOV R13, R25 ;  /* 0x00000019000d7202 */ /* 0x000fc60000000f00 */
        /* <DEDUP_REMOVED lines=10> */
.L_x_3257:
[----:B------:R-:W-:Y:S01]  /*35aa0*/  IMAD.MOV.U32 R2, RZ, RZ, R14 ;  /* 0x000000ffff027224 */ /* 0x000fe200078e000e */
[----:B------:R-:W-:Y:S06]  /*35ab0*/  BRA `(.L_x_3258) ;  /* 0xffffff7c002c7947 */ /* 0x000fec000383ffff */
.L_x_3000:
[----:B---3--:R3:W4:Y:S02]  /*35ac0*/  SYNCS.PHASECHK.TRANS64.TRYWAIT P0, [R0+URZ+0x29840], R32 ;  /* 0x02984020000075a7 */ /* 0x008724000800017f */
[----:B----4-:R-:W-:Y:S05]  /*35ad0*/  @!P0 NANOSLEEP.SYNCS 0x989680 ;  /* 0x009896800000895d */ /* 0x010fea0003900000 */
[----:B------:R-:W4:Y:S02]  /*35ae0*/  @!P0 SYNCS.PHASECHK.TRANS64 P0, [R0+URZ+0x29840], R32 ;  /* 0x02984020000085a7 */ /* 0x000f24000800007f */
[----:B----4-:R-:W-:Y:S05]  /*35af0*/  @!P0 BRA `(.L_x_3000) ;  /* 0xfffffffc00f08947 */ /* 0x010fea000383ffff */
[----:B------:R-:W-:Y:S05]  /*35b00*/  BRA `(.L_x_3259) ;  /* 0xffffff7c008c7947 */ /* 0x000fea000383ffff */
.L_x_3001:
        /* <DEDUP_REMOVED lines=8> */
.L_x_3261:
[----:B------:R-:W-:Y:S05]  /*35b90*/  BSYNC B0 ;  /* 0x0000000000007941 */ /* 0x000fea0003800000 */
.L_x_3260:
[----:B------:R-:W-:Y:S01]  /*35ba0*/  IMAD.MOV.U32 R13, RZ, RZ, R4 ;  /* 0x000000ffff0d7224 */ /* 0x000fe200078e0004 */
[----:B------:R-:W-:Y:S01]  /*35bb0*/  MOV R3, R14 ;  /* 0x0000000e00037202 */ /* 0x000fe20000000f00 */
[----:B------:R-:W-:Y:S02]  /*35bc0*/  IMAD.MOV.U32 R12, RZ, RZ, RZ ;  /* 0x000000ffff0c7224 */ /* 0x000fe400078e00ff */
[----:B------:R-:W-:Y:S02]  /*35bd0*/  IMAD.MOV.U32 R11, RZ, RZ, 0x1c1f ;  /* 0x00001c1fff0b7424 */ /* 0x000fe400078e00ff */
[----:B------:R-:W-:Y:S02]  /*35be0*/  IMAD.MOV.U32 R15, RZ, RZ, -0x1 ;  /* 0xffffffffff0f7424 */ /* 0x000fe400078e00ff */
[----:B------:R-:W-:-:S07]  /*35bf0*/  IMAD.IADD R7, R23, 0x1, R7 ;  /* 0x0000000117077824 */ /* 0x000fce00078e0207 */
[----:B------:R-:W-:Y:S05]  /*35c00*/  WARPSYNC.COLLECTIVE R15, `(.L_x_3262) ;  /* 0x000000000f087348 */ /* 0x000fea0003c00000 */
[----:B------:R0:W1:Y:S02]  /*35c10*/  SHFL.IDX P6, R14, R13, R12, R11 ;  /* 0x0000000c0d0e7389 */ /* 0x00006400000c000b */
[----:B01----:R-:W-:Y:S01]  /*35c20*/  ENDCOLLECTIVE ;  /* 0x000000000000791b */ /* 0x003fe20003800000 */
.L_x_3262:
[----:B------:R-:W-:Y:S02]  /*35c30*/  IMAD.MOV.U32 R13, RZ, RZ, R6 ;  /* 0x000000ffff0d7224 */ /* 0x000fe400078e0006 */
[----:B------:R-:W-:Y:S02]  /*35c40*/  IMAD.MOV.U32 R12, RZ, RZ, 0x1 ;  /* 0x00000001ff0c7424 */ /* 0x000fe400078e00ff */
[----:B------:R-:W-:-:S07]  /*35c50*/  IMAD.MOV.U32 R2, RZ, RZ, R14 ;  /* 0x000000ffff027224 */ /* 0x000fce00078e000e */
[----:B------:R-:W-:Y:S05]  /*35c60*/  WARPSYNC.COLLECTIVE R15, `(.L_x_3263) ;  /* 0x000000000f087348 */ /* 0x000fea0003c00000 */
[----:B------:R0:W1:Y:S02]  /*35c70*/  SHFL.IDX P6, R14, R13, R12, R11 ;  /* 0x0000000c0d0e7389 */ /* 0x00006400000c000b */
[----:B01----:R-:W-:Y:S01]  /*35c80*/  ENDCOLLECTIVE ;  /* 0x000000000000791b */ /* 0x003fe20003800000 */
.L_x_3263:
[----:B------:R-:W-:-:S04]  /*35c90*/  IADD3 R2, P0, R10, R2, RZ ;  /* 0x000000020a027210 */ /* 0x000fc80007f1e0ff */
[----:B------:R-:W-:-:S05]  /*35ca0*/  IADD3.X R3, RZ, R3, RZ, P0, !PT ;  /* 0x00000003ff037210 */ /* 0x000fca00007fe4ff */
        /* <DEDUP_REMOVED lines=11> */
.L_x_3264:
[----:B------:R-:W-:Y:S02]  /*35d60*/  IMAD.MOV.U32 R13, RZ, RZ, R6 ;  /* 0x000000ffff0d7224 */ /* 0x000fe400078e0006 */
[----:B------:R-:W-:Y:S01]  /*35d70*/  IMAD.MOV.U32 R12, RZ, RZ, 0x2 ;  /* 0x00000002ff0c7424 */ /* 0x000fe200078e00ff */
[----:B------:R-:W-:-:S07]  /*35d80*/  MOV R2, R14 ;  /* 0x0000000e00027202 */ /* 0x000fce0000000f00 */
[----:B------:R-:W-:Y:S05]  /*35d90*/  WARPSYNC.COLLECTIVE R15, `(.L_x_3265) ;  /* 0x000000000f087348 */ /* 0x000fea0003c00000 */
[----:B------:R0:W1:Y:S02]  /*35da0*/  SHFL.IDX P6, R14, R13, R12, R11 ;  /* 0x0000000c0d0e7389 */ /* 0x00006400000c000b */
[----:B01----:R-:W-:Y:S01]  /*35db0*/  ENDCOLLECTIVE ;  /* 0x000000000000791b */ /* 0x003fe20003800000 */
.L_x_3265:
        /* <DEDUP_REMOVED lines=13> */
.L_x_3266:
[----:B------:R-:W-:Y:S02]  /*35e90*/  IMAD.MOV.U32 R13, RZ, RZ, R6 ;  /* 0x000000ffff0d7224 */ /* 0x000fe400078e0006 */
[----:B------:R-:W-:Y:S01]  /*35ea0*/  IMAD.MOV.U32 R12, RZ, RZ, 0x3 ;  /* 0x00000003ff0c7424 */ /* 0x000fe200078e00ff */
[----:B------:R-:W-:-:S07]  /*35eb0*/  MOV R2, R14 ;  /* 0x0000000e00027202 */ /* 0x000fce0000000f00 */
[----:B------:R-:W-:Y:S05]  /*35ec0*/  WARPSYNC.COLLECTIVE R15, `(.L_x_3267) ;  /* 0x000000000f087348 */ /* 0x000fea0003c00000 */
[----:B------:R0:W1:Y:S02]  /*35ed0*/  SHFL.IDX P6, R14, R13, R12, R11 ;  /* 0x0000000c0d0e7389 */ /* 0x00006400000c000b */
[----:B01----:R-:W-:Y:S01]  /*35ee0*/  ENDCOLLECTIVE ;  /* 0x000000000000791b */ /* 0x003fe20003800000 */
.L_x_3267:
        /* <DEDUP_REMOVED lines=13> */
.L_x_3268:
[----:B------:R-:W-:Y:S02]  /*35fc0*/  IMAD.MOV.U32 R13, RZ, RZ, R8 ;  /* 0x000000ffff0d7224 */ /* 0x000fe400078e0008 */
[----:B------:R-:W-:Y:S01]  /*35fd0*/  IMAD.MOV.U32 R12, RZ, RZ, RZ ;  /* 0x000000ffff0c7224 */ /* 0x000fe200078e00ff */
[----:B------:R-:W-:-:S07]  /*35fe0*/  MOV R2, R14 ;  /* 0x0000000e00027202 */ /* 0x000fce0000000f00 */
[----:B------:R-:W-:Y:S05]  /*35ff0*/  WARPSYNC.COLLECTIVE R15, `(.L_x_3269) ;  /* 0x000000000f087348 */ /* 0x000fea0003c00000 */
[----:B------:R0:W1:Y:S02]  /*36000*/  SHFL.IDX P6, R14, R13, R12, R11 ;  /* 0x0000000c0d0e7389 */ /* 0x00006400000c000b */
[----:B01----:R-:W-:Y:S01]  /*36010*/  ENDCOLLECTIVE ;  /* 0x000000000000791b */ /* 0x003fe20003800000 */
.L_x_3269:
        /* <DEDUP_REMOVED lines=13> */
.L_x_3270:
[----:B------:R-:W-:Y:S01]  /*360f0*/  MOV R2, R14 ;  /* 0x0000000e00027202 */ /* 0x000fe20000000f00 */
[----:B------:R-:W-:Y:S06]  /*36100*/  BRA `(.L_x_3271) ;  /* 0xffffff7c00247947 */ /* 0x000fec000383ffff */
.L_x_3006:
[----:B0-----:R0:W2:Y:S02]  /*36110*/  SYNCS.PHASECHK.TRANS64.TRYWAIT P0, [R3+URZ+0x29870], R0 ;  /* 0x02987000030075a7 */ /* 0x0010a4000800017f */
[----:B--2---:R-:W-:Y:S05]  /*36120*/  @!P0 NANOSLEEP.SYNCS 0x989680 ;  /* 0x009896800000895d */ /* 0x004fea0003900000 */
[----:B------:R-:W2:Y:S02]  /*36130*/  @!P0 SYNCS.PHASECHK.TRANS64 P0, [R3+URZ+0x29870], R0 ;  /* 0x02987000030085a7 */ /* 0x000ea4000800007f */
[----:B--2---:R-:W-:Y:S05]  /*36140*/  @!P0 BRA `(.L_x_3006) ;  /* 0xfffffffc00f08947 */ /* 0x004fea000383ffff */
[----:B------:R-:W-:Y:S05]  /*36150*/  BRA `(.L_x_3272) ;  /* 0xffffff7c00907947 */ /* 0x000fea000383ffff */
.L_x_3008:
[----:B0-----:R0:W2:Y:S02]  /*36160*/  SYNCS.PHASECHK.TRANS64.TRYWAIT P0, [R3+URZ+0x29860], R0 ;  /* 0x02986000030075a7 */ /* 0x0010a4000800017f */
[----:B--2---:R-:W-:Y:S05]  /*36170*/  @!P0 NANOSLEEP.SYNCS 0x989680 ;  /* 0x009896800000895d */ /* 0x004fea0003900000 */
[----:B------:R-:W2:Y:S02]  /*36180*/  @!P0 SYNCS.PHASECHK.TRANS64 P0, [R3+URZ+0x29860], R0 ;  /* 0x02986000030085a7 */ /* 0x000ea4000800007f */
[----:B--2---:R-:W-:Y:S05]  /*36190*/  @!P0 BRA `(.L_x_3008) ;  /* 0xfffffffc00f08947 */ /* 0x004fea000383ffff */
[----:B------:R-:W-:Y:S05]  /*361a0*/  BRA `(.L_x_3273) ;  /* 0xffffff7c00a07947 */ /* 0x000fea000383ffff */
.L_x_3016:
[----:B-1----:R1:W3:Y:S02]  /*361b0*/  SYNCS.PHASECHK.TRANS64.TRYWAIT P1, [R17+URZ+0x29870], R0 ;  /* 0x02987000110075a7 */ /* 0x0022e4000802017f */
[----:B---3--:R-:W-:Y:S05]  /*361c0*/  @!P1 NANOSLEEP.SYNCS 0x989680 ;  /* 0x009896800000995d */ /* 0x008fea0003900000 */
[----:B------:R-:W3:Y:S02]  /*361d0*/  @!P1 SYNCS.PHASECHK.TRANS64 P1, [R17+URZ+0x29870], R0 ;  /* 0x02987000110095a7 */ /* 0x000ee4000802007f */
[----:B---3--:R-:W-:Y:S05]  /*361e0*/  @!P1 BRA `(.L_x_3016) ;  /* 0xfffffffc00f09947 */ /* 0x008fea000383ffff */
[----:B------:R-:W-:Y:S05]  /*361f0*/  BRA `(.L_x_3274) ;  /* 0xffffff8400647947 */ /* 0x000fea000383ffff */
.L_x_3018:
[----:B-1----:R1:W3:Y:S02]  /*36200*/  SYNCS.PHASECHK.TRANS64.TRYWAIT P1, [R17+URZ+0x29860], R0 ;  /* 0x02986000110075a7 */ /* 0x0022e4000802017f */
[----:B---3--:R-:W-:Y:S05]  /*36210*/  @!P1 NANOSLEEP.SYNCS 0x989680 ;  /* 0x009896800000995d */ /* 0x008fea0003900000 */
[----:B------:R-:W3:Y:S02]  /*36220*/  @!P1 SYNCS.PHASECHK.TRANS64 P1, [R17+URZ+0x29860], R0 ;  /* 0x02986000110095a7 */ /* 0x000ee4000802007f */
[----:B---3--:R-:W-:Y:S05]  /*36230*/  @!P1 BRA `(.L_x_3018) ;  /* 0xfffffffc00f09947 */ /* 0x008fea000383ffff */
[----:B------:R-:W-:Y:S05]  /*36240*/  BRA `(.L_x_3275) ;  /* 0xffffff8400707947 */ /* 0x000fea000383ffff */
.L_x_3023:
        /* <DEDUP_REMOVED lines=8> */
.L_x_3277:
[----:B------:R-:W-:Y:S05]  /*362d0*/  BSYNC B0 ;  /* 0x0000000000007941 */ /* 0x000fea0003800000 */
.L_x_3276:
[----:B------:R-:W-:Y:S01]  /*362e0*/  MOV R13, R16 ;  /* 0x00000010000d7202 */ /* 0x000fe20000000f00 */
        /* <DEDUP_REMOVED lines=8> */
.L_x_3278:
        /* <DEDUP_REMOVED lines=15> */
[C---:B------:R-:W-:Y:S02]  /*36460*/  ISETP.GE.U32.AND P5, PT, R8.reuse, 0x10, PT ;  /* 0x000000100800780c */ /* 0x040fe40003fa6070 */
[----:B--2---:R-:W-:Y:S01]  /*36470*/  @!P1 MOV R17, R7 ;  /* 0x0000000700119202 */ /* 0x004fe20000000f00 */
[----:B---3--:R-:W-:Y:S01]  /*36480*/  @!P1 IMAD.MOV.U32 R5, RZ, RZ, R4 ;  /* 0x000000ffff059224 */ /* 0x008fe200078e0004 */
[----:B------:R-:W-:-:S03]  /*36490*/  ISETP.NE.AND P1, PT, R8, RZ, PT ;  /* 0x000000ff0800720c */ /* 0x000fc60003f25270 */
[----:B------:R-:W-:-:S10]  /*364a0*/  IMAD R13, R5, R17, RZ ;  /* 0x00000011050d7224 */ /* 0x000fd400078e02ff */
[----:B------:R-:W-:Y:S05]  /*364b0*/  WARPSYNC.COLLECTIVE R15, `(.L_x_3279) ;  /* 0x000000000f087348 */ /* 0x000fea0003c00000 */
[----:B------:R0:W1:Y:S02]  /*364c0*/  SHFL.UP P6, R14, R13, R12, R11 ;  /* 0x0400000c0d0e7389 */ /* 0x00006400000c000b */
[----:B01----:R-:W-:Y:S01]  /*364d0*/  ENDCOLLECTIVE ;  /* 0x000000000000791b */ /* 0x003fe20003800000 */
.L_x_3279:
[----:B------:R-:W-:Y:S02]  /*364e0*/  MOV R12, 0x2 ;  /* 0x00000002000c7802 */ /* 0x000fe40000000f00 */
[----:B------:R-:W-:-:S05]  /*364f0*/  SEL R4, R14, RZ, P1 ;  /* 0x000000ff0e047207 */ /* 0x000fca0000800000 */
[----:B------:R-:W-:-:S04]  /*36500*/  IMAD.IADD R4, R13, 0x1, R4 ;  /* 0x000000010d047824 */ /* 0x000fc800078e0204 */
[----:B------:R-:W-:-:S07]  /*36510*/  IMAD.MOV.U32 R13, RZ, RZ, R4 ;  /* 0x000000ffff0d7224 */ /* 0x000fce00078e0004 */
[----:B------:R-:W-:Y:S05]  /*36520*/  WARPSYNC.COLLECTIVE R15, `(.L_x_3280) ;  /* 0x000000000f087348 */ /* 0x000fea0003c00000 */
[----:B------:R0:W1:Y:S02]  /*36530*/  SHFL.UP P6, R14, R13, R12, R11 ;  /* 0x0400000c0d0e7389 */ /* 0x00006400000c000b */
[----:B01----:R-:W-:Y:S01]  /*36540*/  ENDCOLLECTIVE ;  /* 0x000000000000791b */ /* 0x003fe20003800000 */
.L_x_3280:
[----:B------:R-:W-:Y:S01]  /*36550*/  IMAD.MOV.U32 R12, RZ, RZ, 0x4 ;  /* 0x00000004ff0c7424 */ /* 0x000fe200078e00ff */
[----:B------:R-:W-:-:S05]  /*36560*/  SEL R3, R14, RZ, P2 ;  /* 0x000000ff0e037207 */ /* 0x000fca0001000000 */
[----:B------:R-:W-:-:S04]  /*36570*/  IMAD.IADD R2, R4, 0x1, R3 ;  /* 0x0000000104027824 */ /* 0x000fc800078e0203 */
[----:B------:R-:W-:-:S07]  /*36580*/  IMAD.MOV.U32 R13, RZ, RZ, R2 ;  /* 0x000000ffff0d7224 */ /* 0x000fce00078e0002 */
[----:B------:R-:W-:Y:S05]  /*36590*/  WARPSYNC.COLLECTIVE R15, `(.L_x_3281) ;  /* 0x000000000f087348 */ /* 0x000fea0003c00000 */
[----:B------:R0:W1:Y:S02]  /*365a0*/  SHFL.UP P6, R14, R13, R12, R11 ;  /* 0x0400000c0d0e7389 */ /* 0x00006400000c000b */
[----:B01----:R-:W-:Y:S01]  /*365b0*/  ENDCOLLECTIVE ;  /* 0x000000000000791b */ /* 0x003fe20003800000 */
.L_x_3281:
[----:B------:R-:W-:Y:S02]  /*365c0*/  MOV R12, 0x8 ;  /* 0x00000008000c7802 */ /* 0x000fe40000000f00 */
[----:B------:R-:W-:-:S05]  /*365d0*/  SEL R3, R14, RZ, P3 ;  /* 0x000000ff0e037207 */ /* 0x000fca0001800000 */
[----:B------:R-:W-:-:S04]  /*365e0*/  IMAD.IADD R3, R2, 0x1, R3 ;  /* 0x0000000102037824 */ /* 0x000fc800078e0203 */
[----:B------:R-:W-:-:S07]  /*365f0*/  IMAD.MOV.U32 R13, RZ, RZ, R3 ;  /* 0x000000ffff0d7224 */ /* 0x000fce00078e0003 */
[----:B------:R-:W-:Y:S05]  /*36600*/  WARPSYNC.COLLECTIVE R15, `(.L_x_3282) ;  /* 0x000000000f087348 */ /* 0x000fea0003c00000 */
[----:B------:R0:W1:Y:S02]  /*36610*/  SHFL.UP P6, R14, R13, R12, R11 ;  /* 0x0400000c0d0e7389 */ /* 0x00006400000c000b */
[----:B01----:R-:W-:Y:S01]  /*36620*/  ENDCOLLECTIVE ;  /* 0x000000000000791b */ /* 0x003fe20003800000 */
.L_x_3282:
[----:B------:R-:W-:Y:S01]  /*36630*/  IMAD.MOV.U32 R12, RZ, RZ, 0x10 ;  /* 0x00000010ff0c7424 */ /* 0x000fe200078e00ff */
[----:B------:R-:W-:-:S05]  /*36640*/  SEL R4, R14, RZ, P4 ;  /* 0x000000ff0e047207 */ /* 0x000fca0002000000 */
[----:B------:R-:W-:-:S04]  /*36650*/  IMAD.IADD R4, R3, 0x1, R4 ;  /* 0x0000000103047824 */ /* 0x000fc800078e0204 */
[----:B------:R-:W-:-:S07]  /*36660*/  IMAD.MOV.U32 R13, RZ, RZ, R4 ;  /* 0x000000ffff0d7224 */ /* 0x000fce00078e0004 */
[----:B------:R-:W-:Y:S05]  /*36670*/  WARPSYNC.COLLECTIVE R15, `(.L_x_3283) ;  /* 0x000000000f087348 */ /* 0x000fea0003c00000 */
[----:B------:R0:W1:Y:S02]  /*36680*/  SHFL.UP P6, R14, R13, R12, R11 ;  /* 0x0400000c0d0e7389 */ /* 0x00006400000c000b */
[----:B01----:R-:W-:Y:S01]  /*36690*/  ENDCOLLECTIVE ;  /* 0x000000000000791b */ /* 0x003fe20003800000 */
.L_x_3283:
[----:B------:R-:W-:Y:S01]  /*366a0*/  MOV R12, 0x1f ;  /* 0x0000001f000c7802 */ /* 0x000fe20000000f00 */
[----:B------:R-:W-:Y:S01]  /*366b0*/  IMAD.MOV.U32 R11, RZ, RZ, 0x1f ;  /* 0x0000001fff0b7424 */ /* 0x000fe200078e00ff */
[----:B------:R-:W-:-:S05]  /*366c0*/  SEL R3, R14, RZ, P5 ;  /* 0x000000ff0e037207 */ /* 0x000fca0002800000 */
[----:B------:R-:W-:-:S04]  /*366d0*/  IMAD.IADD R2, R4, 0x1, R3 ;  /* 0x0000000104027824 */ /* 0x000fc800078e0203 */
[----:B------:R-:W-:-:S07]  /*366e0*/  IMAD.MOV.U32 R13, RZ, RZ, R2 ;  /* 0x000000ffff0d7224 */ /* 0x000fce00078e0002 */
[----:B------:R-:W-:Y:S05]  /*366f0*/  WARPSYNC.COLLECTIVE R15, `(.L_x_3284) ;  /* 0x000000000f087348 */ /* 0x000fea0003c00000 */
[----:B------:R0:W1:Y:S02]  /*36700*/  SHFL.IDX P6, R14, R13, R12, R11 ;  /* 0x0000000c0d0e7389 */ /* 0x00006400000c000b */
[----:B01----:R-:W-:Y:S01]  /*36710*/  ENDCOLLECTIVE ;  /* 0x000000000000791b */ /* 0x003fe20003800000 */
.L_x_3284:
[----:B------:R-:W-:Y:S05]  /*36720*/  BRA `(.L_x_3285) ;  /* 0xffffff8800887947 */ /* 0x000fea000383ffff */
.L_x_3026:
[----:B------:R-:W-:Y:S01]  /*36730*/  BSSY B0, `(.L_x_3286) ;  /* 0x0000007000007945 */ /* 0x000fe20003800000 */
[----:B------:R-:W-:Y:S02]  /*36740*/  IMAD.MOV.U32 R12, RZ, RZ, 0x1 ;  /* 0x00000001ff0c7424 */ /* 0x000fe400078e00ff */
[----:B------:R-:W-:Y:S02]  /*36750*/  IMAD.MOV.U32 R11, RZ, RZ, RZ ;  /* 0x000000ffff0b7224 */ /* 0x000fe400078e00ff */
[----:B------:R-:W-:-:S07]  /*36760*/  IMAD.MOV.U32 R15, RZ, RZ, -0x1 ;  /* 0xffffffffff0f7424 */ /* 0x000fce00078e00ff */
[----:B------:R-:W-:Y:S05]  /*36770*/  WARPSYNC.COLLECTIVE R15, `(.L_x_3287) ;  /* 0x000000000f087348 */ /* 0x000fea0003c00000 */
[----:B------:R0:W1:Y:S02]  /*36780*/  SHFL.UP P6, R14, R13, R12, R11 ;  /* 0x0400000c0d0e7389 */ /* 0x00006400000c000b */
[----:B01----:R-:W-:Y:S01]  /*36790*/  ENDCOLLECTIVE ;  /* 0x000000000000791b */ /* 0x003fe20003800000 */
.L_x_3287:
[----:B------:R-:W-:Y:S05]  /*367a0*/  BSYNC B0 ;  /* 0x0000000000007941 */ /* 0x000fea0003800000 */
.L_x_3286:
[----:B------:R-:W-:Y:S01]  /*367b0*/  SEL R14, R14, RZ, P1 ;  /* 0x000000ff0e0e7207 */ /* 0x000fe20000800000 */
[----:B------:R-:W-:Y:S01]  /*367c0*/  IMAD.MOV.U32 R11, RZ, RZ, RZ ;  /* 0x000000ffff0b7224 */ /* 0x000fe200078e00ff */
[----:B------:R-:W-:Y:S01]  /*367d0*/  MOV R12, 0x2 ;  /* 0x00000002000c7802 */ /* 0x000fe20000000f00 */
[----:B------:R-:W-:Y:S02]  /*367e0*/  IMAD.MOV.U32 R15, RZ, RZ, -0x1 ;  /* 0xffffffffff0f7424 */ /* 0x000fe400078e00ff */
[----:B------:R-:W-:-:S07]  /*367f0*/  IMAD.IADD R13, R13, 0x1, R14 ;  /* 0x000000010d0d7824 */ /* 0x000fce00078e020e */
[----:B------:R-:W-:Y:S05]  /*36800*/  WARPSYNC.COLLECTIVE R15, `(.L_x_3288) ;  /* 0x000000000f087348 */ /* 0x000fea0003c00000 */
[----:B------:R0:W1:Y:S02]  /*36810*/  SHFL.UP P6, R14, R13, R12, R11 ;  /* 0x0400000c0d0e7389 */ /* 0x00006400000c000b */
[----:B01----:R-:W-:Y:S01]  /*36820*/  ENDCOLLECTIVE ;  /* 0x000000000000791b */ /* 0x003fe20003800000 */
.L_x_3288:
[----:B------:R-:W-:Y:S01]  /*36830*/  IMAD.MOV.U32 R12, RZ, RZ, 0x4 ;  /* 0x00000004ff0c7424 */ /* 0x000fe200078e00ff */
[----:B------:R-:W-:-:S05]  /*36840*/  SEL R14, R14, RZ, P2 ;  /* 0x000000ff0e0e7207 */ /* 0x000fca0001000000 */
[----:B------:R-:W-:-:S04]  /*36850*/  IMAD.IADD R3, R13, 0x1, R14 ;  /* 0x000000010d037824 */ /* 0x000fc800078e020e */
[----:B------:R-:W-:-:S07]  /*36860*/  IMAD.MOV.U32 R13, RZ, RZ, R3 ;  /* 0x000000ffff0d7224 */ /* 0x000fce00078e0003 */
[----:B------:R-:W-:Y:S05]  /*36870*/  WARPSYNC.COLLECTIVE R15, `(.L_x_3289) ;  /* 0x000000000f087348 */ /* 0x000fea0003c00000 */
[----:B------:R0:W1:Y:S02]  /*36880*/  SHFL.UP P6, R14, R13, R12, R11 ;  /* 0x0400000c0d0e7389 */ /* 0x00006400000c000b */
[----:B01----:R-:W-:Y:S01]  /*36890*/  ENDCOLLECTIVE ;  /* 0x000000000000791b */ /* 0x003fe20003800000 */
.L_x_3289:
[----:B------:R-:W-:Y:S01]  /*368a0*/  IMAD.MOV.U32 R12, RZ, RZ, 0x8 ;  /* 0x00000008ff0c7424 */ /* 0x000fe200078e00ff */
[----:B------:R-:W-:-:S04]  /*368b0*/  SEL R4, R14, RZ, P3 ;  /* 0x000000ff0e047207 */ /* 0x000fc80001800000 */
[----:B------:R-:W-:-:S05]  /*368c0*/  IADD3 R4, R3, R4, RZ ;  /* 0x0000000403047210 */ /* 0x000fca0007ffe0ff */
[----:B------:R-:W-:-:S07]  /*368d0*/  IMAD.MOV.U32 R13, RZ, RZ, R4 ;  /* 0x000000ffff0d7224 */ /* 0x000fce00078e0004 */
[----:B------:R-:W-:Y:S05]  /*368e0*/  WARPSYNC.COLLECTIVE R15, `(.L_x_3290) ;  /* 0x000000000f087348 */ /* 0x000fea0003c00000 */
[----:B------:R0:W1:Y:S02]  /*368f0*/  SHFL.UP P6, R14, R13, R12, R11 ;  /* 0x0400000c0d0e7389 */ /* 0x00006400000c000b */
[----:B01----:R-:W-:Y:S01]  /*36900*/  ENDCOLLECTIVE ;  /* 0x000000000000791b */ /* 0x003fe20003800000 */
.L_x_3290:
[----:B------:R-:W-:Y:S01]  /*36910*/  IMAD.MOV.U32 R12, RZ, RZ, 0x10 ;  /* 0x00000010ff0c7424 */ /* 0x000fe200078e00ff */
[----:B------:R-:W-:-:S05]  /*36920*/  SEL R7, R14, RZ, P4 ;  /* 0x000000ff0e077207 */ /* 0x000fca0002000000 */
[----:B------:R-:W-:-:S04]  /*36930*/  IMAD.IADD R7, R4, 0x1, R7 ;  /* 0x0000000104077824 */ /* 0x000fc800078e0207 */
[----:B------:R-:W-:-:S07]  /*36940*/  IMAD.MOV.U32 R13, RZ, RZ, R7 ;  /* 0x000000ffff0d7224 */ /* 0x000fce00078e0007 */
[----:B------:R-:W-:Y:S05]  /*36950*/  WARPSYNC.COLLECTIVE R15, `(.L_x_3291) ;  /* 0x000000000f087348 */ /* 0x000fea0003c00000 */
[----:B------:R0:W1:Y:S02]  /*36960*/  SHFL.UP P6, R14, R13, R12, R11 ;  /* 0x0400000c0d0e7389 */ /* 0x00006400000c000b */
[----:B01----:R-:W-:Y:S01]  /*36970*/  ENDCOLLECTIVE ;  /* 0x000000000000791b */ /* 0x003fe20003800000 */
.L_x_3291:
        /* <DEDUP_REMOVED lines=8> */
.L_x_3292:
[----:B------:R-:W-:Y:S05]  /*36a00*/  BRA `(.L_x_3293) ;  /* 0xffffff8800747947 */ /* 0x000fea000383ffff */
.L_x_3028:
[----:B------:R-:W-:Y:S01]  /*36a10*/  BSSY B0, `(.L_x_3294) ;  /* 0x0000006000007945 */ /* 0x000fe20003800000 */
[----:B------:R-:W-:Y:S01]  /*36a20*/  PLOP3.LUT P6, PT, P6, PT, PT, 0x8, 0x0 ;  /* 0x000000000000781c */ /* 0x000fe200037ce170 */
[----:B------:R-:W-:-:S12]  /*36a30*/  IMAD.MOV.U32 R15, RZ, RZ, -0x1 ;  /* 0xffffffffff0f7424 */ /* 0x000fd800078e00ff */
[----:B0-----:R-:W-:Y:S05]  /*36a40*/  WARPSYNC.COLLECTIVE R15, `(.L_x_3295) ;  /* 0x000000000f087348 */ /* 0x001fea0003c00000 */
[----:B------:R-:W-:Y:S01]  /*36a50*/  VOTE.ANY R14, PT, P6 ;  /* 0x00000000000e7806 */ /* 0x000fe200030e0100 */
[----:B0-----:R-:W-:Y:S06]  /*36a60*/  ENDCOLLECTIVE ;  /* 0x000000000000791b */ /* 0x001fec0003800000 */
.L_x_3295:
[----:B------:R-:W-:Y:S05]  /*36a70*/  BSYNC B0 ;  /* 0x0000000000007941 */ /* 0x000fea0003800000 */
.L_x_3294:
[----:B------:R-:W-:Y:S01]  /*36a80*/  IMAD.MOV.U32 R3, RZ, RZ, R14 ;  /* 0x000000ffff037224 */ /* 0x000fe200078e000e */
[----:B------:R-:W-:Y:S01]  /*36a90*/  MOV R13, R17 ;  /* 0x00000011000d7202 */ /* 0x000fe20000000f00 */
[----:B------:R-:W-:Y:S02]  /*36aa0*/  IMAD.MOV.U32 R11, RZ, RZ, 0x1f ;  /* 0x0000001fff0b7424 */ /* 0x000fe400078e00ff */
[----:B------:R-:W0:Y:S01]  /*36ab0*/  POPC R7, R3 ;  /* 0x0000000300077309 */ /* 0x000e220000000000 */
[----:B------:R-:W-:Y:S02]  /*36ac0*/  IMAD.MOV.U32 R15, RZ, RZ, -0x1 ;  /* 0xffffffffff0f7424 */ /* 0x000fe400078e00ff */
[----:B0-----:R-:W-:Y:S02]  /*36ad0*/  IMAD.MOV.U32 R12, RZ, RZ, R7 ;  /* 0x000000ffff0c7224 */ /* 0x001fe400078e0007 */
[----:B------:R-:W-:-:S07]  /*36ae0*/  IMAD.IADD R19, R7, 0x1, R19 ;  /* 0x0000000107137824 */ /* 0x000fce00078e0213 */
[----:B------:R-:W-:Y:S05]  /*36af0*/  WARPSYNC.COLLECTIVE R15, `(.L_x_3296) ;  /* 0x000000000f087348 */ /* 0x000fea0003c00000 */
[----:B------:R0:W1:Y:S02]  /*36b00*/  SHFL.IDX P6, R14, R13, R12, R11 ;  /* 0x0000000c0d0e7389 */ /* 0x00006400000c000b */
[----:B01----:R-:W-:Y:S01]  /*36b10*/  ENDCOLLECTIVE ;  /* 0x000000000000791b */ /* 0x003fe20003800000 */
.L_x_3296:
[----:B------:R-:W-:Y:S02]  /*36b20*/  IMAD.MOV.U32 R13, RZ, RZ, R5 ;  /* 0x000000ffff0d7224 */ /* 0x000fe400078e0005 */
[----:B------:R-:W-:-:S07]  /*36b30*/  IMAD.MOV.U32 R17, RZ, RZ, R14 ;  /* 0x000000ffff117224 */ /* 0x000fce00078e000e */
[----:B------:R-:W-:Y:S05]  /*36b40*/  WARPSYNC.COLLECTIVE R15, `(.L_x_3297) ;  /* 0x000000000f087348 */ /* 0x000fea0003c00000 */
[----:B------:R0:W1:Y:S02]  /*36b50*/  SHFL.IDX P6, R14, R13, R12, R11 ;  /* 0x0000000c0d0e7389 */ /* 0x00006400000c000b */
[----:B01----:R-:W-:Y:S01]  /*36b60*/  ENDCOLLECTIVE ;  /* 0x000000000000791b */ /* 0x003fe20003800000 */
.L_x_3297:
[----:B------:R-:W-:Y:S01]  /*36b70*/  MOV R5, R14 ;  /* 0x0000000e00057202 */ /* 0x000fe20000000f00 */
[----:B------:R-:W-:Y:S06]  /*36b80*/  BRA `(.L_x_3298) ;  /* 0xffffff8800547947 */ /* 0x000fec000383ffff */
.L_x_3030:
[----:B------:R-:W-:Y:S01]  /*36b90*/  BSSY B0, `(.L_x_3299) ;  /* 0x0000007000007945 */ /* 0x000fe20003800000 */
[----:B------:R-:W-:Y:S02]  /*36ba0*/  IMAD.MOV.U32 R13, RZ, RZ, R2 ;  /* 0x000000ffff0d7224 */ /* 0x000fe400078e0002 */
[----:B------:R-:W-:Y:S02]  /*36bb0*/  IMAD.MOV.U32 R11, RZ, RZ, 0x1f ;  /* 0x0000001fff0b7424 */ /* 0x000fe400078e00ff */
[----:B------:R-:W-:-:S07]  /*36bc0*/  IMAD.MOV.U32 R15, RZ, RZ, -0x1 ;  /* 0xffffffffff0f7424 */ /* 0x000fce00078e00ff */
[----:B0123--:R-:W-:Y:S05]  /*36bd0*/  WARPSYNC.COLLECTIVE R15, `(.L_x_3300) ;  /* 0x000000000f087348 */ /* 0x00ffea0003c00000 */
[----:B------:R4:W0:Y:S02]  /*36be0*/  SHFL.IDX P6, R14, R13, R12, R11 ;  /* 0x0000000c0d0e7389 */ /* 0x00082400000c000b */
[----:B01234-:R-:W-:Y:S01]  /*36bf0*/  ENDCOLLECTIVE ;  /* 0x000000000000791b */ /* 0x01ffe20003800000 */
.L_x_3300:
[----:B------:R-:W-:Y:S05]  /*36c00*/  BSYNC B0 ;  /* 0x0000000000007941 */ /* 0x000fea0003800000 */
.L_x_3299:
[----:B------:R-:W-:Y:S01]  /*36c10*/  IMAD.MOV.U32 R16, RZ, RZ, R14 ;  /* 0x000000ffff107224 */ /* 0x000fe200078e000e */
[----:B------:R-:W-:Y:S06]  /*36c20*/  BRA `(.L_x_3029) ;  /* 0xffffff8800447947 */ /* 0x000fec000383ffff */
.L_x_3036:
[----:B0-----:R0:W1:Y:S02]  /*36c30*/  SYNCS.PHASECHK.TRANS64.TRYWAIT P0, [R5+URZ+0x29820], R0 ;  /* 0x02982000050075a7 */ /* 0x001064000800017f */
[----:B-1----:R-:W-:Y:S05]  /*36c40*/  @!P0 NANOSLEEP.SYNCS 0x989680 ;  /* 0x009896800000895d */ /* 0x002fea0003900000 */
[----:B------:R-:W1:Y:S02]  /*36c50*/  @!P0 SYNCS.PHASECHK.TRANS64 P0, [R5+URZ+0x29820], R0 ;  /* 0x02982000050085a7 */ /* 0x000e64000800007f */
[----:B-1----:R-:W-:Y:S05]  /*36c60*/  @!P0 BRA `(.L_x_3036) ;  /* 0xfffffffc00f08947 */ /* 0x002fea000383ffff */
[----:B------:R-:W-:Y:S05]  /*36c70*/  BRA `(.L_x_3301) ;  /* 0xffffff9000a47947 */ /* 0x000fea000383ffff */
.L_x_3037:
        /* <DEDUP_REMOVED lines=11> */
.L_x_3303:
[----:B------:R-:W-:Y:S05]  /*36d30*/  BSYNC B0 ;  /* 0x0000000000007941 */ /* 0x000fea0003800000 */
.L_x_3302:
[----:B------:R-:W-:Y:S05]  /*36d40*/  BRA `(.L_x_3304) ;  /* 0xffffff90008c7947 */ /* 0x000fea000383ffff */
.L_x_3038:
[----:B------:R-:W-:Y:S01]  /*36d50*/  BSSY B0, `(.L_x_3305) ;  /* 0x0000006000007945 */ /* 0x000fe20003800000 */
[----:B------:R-:W-:-:S07]  /*36d60*/  IMAD.MOV.U32 R15, RZ, RZ, -0x1 ;  /* 0xffffffffff0f7424 */ /* 0x000fce00078e00ff */
[----:B0-----:R-:W-:Y:S05]  /*36d70*/  WARPSYNC.COLLECTIVE R15, `(.L_x_3306) ;  /* 0x000000000f0c7348 */ /* 0x001fea0003c00000 */
[----:B------:R-:W-:Y:S02]  /*36d80*/  ELECT P6, UR62, PT ;  /* 0x00000000003e782f */ /* 0x000fe400038c0000 */
[----:B------:R-:W-:Y:S01]  /*36d90*/  MOV R14, UR62 ;  /* 0x0000003e000e7c02 */ /* 0x000fe20008000f00 */
[----:B0-----:R-:W-:Y:S10]  /*36da0*/  ENDCOLLECTIVE ;  /* 0x000000000000791b */ /* 0x001ff40003800000 */
.L_x_3306:
[----:B------:R-:W-:Y:S05]  /*36db0*/  BSYNC B0 ;  /* 0x0000000000007941 */ /* 0x000fea0003800000 */
.L_x_3305:
[----:B------:R-:W-:Y:S05]  /*36dc0*/  BRA `(.L_x_3307) ;  /* 0xffffff9000807947 */ /* 0x000fea000383ffff */
.L_x_3040:
[----:B0-----:R0:W1:Y:S02]  /*36dd0*/  SYNCS.PHASECHK.TRANS64.TRYWAIT P1, [R3+URZ+0x29840], R2 ;  /* 0x02984002030075a7 */ /* 0x001064000802017f */
[----:B-1----:R-:W-:Y:S05]  /*36de0*/  @!P1 NANOSLEEP.SYNCS 0x989680 ;  /* 0x009896800000995d */ /* 0x002fea0003900000 */
[----:B------:R-:W1:Y:S02]  /*36df0*/  @!P1 SYNCS.PHASECHK.TRANS64 P1, [R3+URZ+0x29840], R2 ;  /* 0x02984002030095a7 */ /* 0x000e64000802007f */
[----:B-1----:R-:W-:Y:S05]  /*36e00*/  @!P1 BRA `(.L_x_3040) ;  /* 0xfffffffc00f09947 */ /* 0x002fea000383ffff */
[----:B------:R-:W-:Y:S05]  /*36e10*/  BRA `(.L_x_3308) ;  /* 0xffffff9000a07947 */ /* 0x000fea000383ffff */
.L_x_3042:
[----:B-1----:R1:W2:Y:S02]  /*36e20*/  SYNCS.PHASECHK.TRANS64.TRYWAIT P1, [R5+URZ+0x29840], R0 ;  /* 0x02984000050075a7 */ /* 0x0022a4000802017f */
[----:B--2---:R-:W-:Y:S05]  /*36e30*/  @!P1 NANOSLEEP.SYNCS 0x989680 ;  /* 0x009896800000995d */ /* 0x004fea0003900000 */
[----:B------:R-:W2:Y:S02]  /*36e40*/  @!P1 SYNCS.PHASECHK.TRANS64 P1, [R5+URZ+0x29840], R0 ;  /* 0x02984000050095a7 */ /* 0x000ea4000802007f */
[----:B--2---:R-:W-:Y:S05]  /*36e50*/  @!P1 BRA `(.L_x_3042) ;  /* 0xfffffffc00f09947 */ /* 0x004fea000383ffff */
[----:B------:R-:W-:Y:S05]  /*36e60*/  BRA `(.L_x_3309) ;  /* 0xffffff9000ac7947 */ /* 0x000fea000383ffff */
.L_x_3044:
[----:B--2---:R2:W3:Y:S02]  /*36e70*/  SYNCS.PHASECHK.TRANS64.TRYWAIT P1, [R3+URZ+0x29860], R2 ;  /* 0x02986002030075a7 */ /* 0x0044e4000802017f */
[----:B---3--:R-:W-:Y:S05]  /*36e80*/  @!P1 NANOSLEEP.SYNCS 0x989680 ;  /* 0x009896800000995d */ /* 0x008fea0003900000 */
[----:B------:R-:W3:Y:S02]  /*36e90*/  @!P1 SYNCS.PHASECHK.TRANS64 P1, [R3+URZ+0x29860], R2 ;  /* 0x02986002030095a7 */ /* 0x000ee4000802007f */
[----:B---3--:R-:W-:Y:S05]  /*36ea0*/  @!P1 BRA `(.L_x_3044) ;  /* 0xfffffffc00f09947 */ /* 0x008fea000383ffff */
[----:B------:R-:W-:Y:S05]  /*36eb0*/  BRA `(.L_x_3310) ;  /* 0xffffff9000a87947 */ /* 0x000fea000383ffff */
.L_x_3046:
[----:B---3--:R3:W4:Y:S02]  /*36ec0*/  SYNCS.PHASECHK.TRANS64.TRYWAIT P1, [R5+URZ+0x29860], R0 ;  /* 0x02986000050075a7 */ /* 0x008724000802017f */
[----:B----4-:R-:W-:Y:S05]  /*36ed0*/  @!P1 NANOSLEEP.SYNCS 0x989680 ;  /* 0x009896800000995d */ /* 0x010fea0003900000 */
[----:B------:R-:W4:Y:S02]  /*36ee0*/  @!P1 SYNCS.PHASECHK.TRANS64 P1, [R5+URZ+0x29860], R0 ;  /* 0x02986000050095a7 */ /* 0x000f24000802007f */
[----:B----4-:R-:W-:Y:S05]  /*36ef0*/  @!P1 BRA `(.L_x_3046) ;  /* 0xfffffffc00f09947 */ /* 0x010fea000383ffff */
[----:B------:R-:W-:Y:S05]  /*36f00*/  BRA `(.L_x_3311) ;  /* 0xffffff9000a47947 */ /* 0x000fea000383ffff */
.L_x_3048:
[----:B----4-:R4:W0:Y:S02]  /*36f10*/  SYNCS.PHASECHK.TRANS64.TRYWAIT P1, [R3+URZ+0x29880], R2 ;  /* 0x02988002030075a7 */ /* 0x010824000802017f */
[----:B0-----:R-:W-:Y:S05]  /*36f20*/  @!P1 NANOSLEEP.SYNCS 0x989680 ;  /* 0x009896800000995d */ /* 0x001fea0003900000 */
[----:B------:R-:W0:Y:S02]  /*36f30*/  @!P1 SYNCS.PHASECHK.TRANS64 P1, [R3+URZ+0x29880], R2 ;  /* 0x02988002030095a7 */ /* 0x000e24000802007f */
[----:B0-----:R-:W-:Y:S05]  /*36f40*/  @!P1 BRA `(.L_x_3048) ;  /* 0xfffffffc00f09947 */ /* 0x001fea000383ffff */
[----:B------:R-:W-:Y:S05]  /*36f50*/  BRA `(.L_x_3312) ;  /* 0xffffff9000a07947 */ /* 0x000fea000383ffff */
.L_x_3313:
        /* <DEDUP_REMOVED lines=10> */
.L_x_3322:


//--------------------- .nv.global.init           --------------------------
	.section	.nv.global.init,"aw",@progbits
	.align	4
.nv.global.init:
	.type		_ZZN5flash28permute_output_fp8_VcolmajorIN4cute6TensorINS1_11ArrayEngineIfLm64EEENS1_6LayoutINS1_5tupleIJNS6_IJNS1_1CILi2EEES8_NS7_ILi16EEEEEENS7_ILi1EEESB_EEENS6_IJNS6_IJSB_S8_NS7_ILi4EEEEEENS7_ILi0EEESF_EEEEEEEEEvRT_E9upper_map,@object
	.size		_ZZN5flash28permute_output_fp8_VcolmajorIN4cute6TensorINS1_11ArrayEngineIfLm64EEENS1_6LayoutINS1_5tupleIJNS6_IJNS1_1CILi2EEES8_NS7_ILi16EEEEEENS7_ILi1EEESB_EEENS6_IJNS6_IJSB_S8_NS7_ILi4EEEEEENS7_ILi0EEESF_EEEEEEEEEvRT_E9upper_map,($str$23 - _ZZN5flash28permute_output_fp8_VcolmajorIN4cute6TensorINS1_11ArrayEngineIfLm64EEENS1_6LayoutINS1_5tupleIJNS6_IJNS1_1CILi2EEES8_NS7_ILi16EEEEEENS7_ILi1EEESB_EEENS6_IJNS6_IJSB_S8_NS7_ILi4EEEEEENS7_ILi0EEESF_EEEEEEEEEvRT_E9upper_map)
_ZZN5flash28permute_output_fp8_VcolmajorIN4cute6TensorINS1_11ArrayEngineIfLm64EEENS1_6LayoutINS1_5tupleIJNS6_IJNS1_1CILi2EEES8_NS7_ILi16EEEEEENS7_ILi1EEESB_EEENS6_IJNS6_IJSB_S8_NS7_ILi4EEEEEENS7_ILi0EEESF_EEEEEEEEEvRT_E9upper_map:
        /*0000*/ 	.byte	0x00, 0x00, 0x00, 0x00, 0x02, 0x00, 0x00, 0x00, 0x03, 0x00, 0x00, 0x00, 0x01, 0x00, 0x00, 0x00
	.type		$str$23,@object
	.size		$str$23,($str$24 - $str$23)
$str$23:
        /*0010*/ 	.byte	0x28, 0x61, 0x64, 0x64, 0x72, 0x65, 0x73, 0x73, 0x20, 0x26, 0x20, 0x6d, 0x61, 0x73, 0x6b, 0x29
        /*0020*/ 	.byte	0x20, 0x3d, 0x3d, 0x20, 0x30, 0x00
	.type		$str$24,@object
	.size		$str$24,(__unnamed_7 - $str$24)
$str$24:
        /*0026*/ 	.byte	0x2f, 0x74, 0x6d, 0x70, 0x2f, 0x6f, 0x73, 0x73, 0x5f, 0x6b, 0x65, 0x72, 0x6e, 0x65, 0x6c, 0x73
        /*0036*/ 	.byte	0x5f, 0x73, 0x72, 0x63, 0x2f, 0x66, 0x6c, 0x61, 0x73, 0x68, 0x5f, 0x61, 0x74, 0x74, 0x65, 0x6e
        /*0046*/ 	.byte	0x74, 0x69, 0x6f, 0x6e, 0x2f, 0x63, 0x73, 0x72, 0x63, 0x2f, 0x63, 0x75, 0x74, 0x6c, 0x61, 0x73
        /*0056*/ 	.byte	0x73, 0x2f, 0x69, 0x6e, 0x63, 0x6c, 0x75, 0x64, 0x65, 0x2f, 0x63, 0x75, 0x74, 0x65, 0x2f, 0x70
        /*0066*/ 	.byte	0x6f, 0x69, 0x6e, 0x74, 0x65, 0x72, 0x5f, 0x66, 0x6c, 0x61, 0x67, 0x67, 0x65, 0x64, 0x2e, 0x68
        /*0076*/ 	.byte	0x70, 0x70, 0x00
	.type		__unnamed_7,@object
	.size		__unnamed_7,(__unnamed_12 - __unnamed_7)
__unnamed_7:
        /* <DEDUP_REMOVED lines=24> */
        /*01f9*/ 	.byte	0x3e, 0x3e, 0x20, 0x26, 0x5d, 0x00
	.type		__unnamed_12,@object
	.size		__unnamed_12,(__unnamed_5 - __unnamed_12)
__unnamed_12:
        /* <DEDUP_REMOVED lines=25> */
	.type		__unnamed_5,@object
	.size		__unnamed_5,(__unnamed_10 - __unnamed_5)
__unnamed_5:
        /* <DEDUP_REMOVED lines=25> */
	.type		__unnamed_10,@object
	.size		__unnamed_10,(__unnamed_3 - __unnamed_10)
__unnamed_10:
        /* <DEDUP_REMOVED lines=29> */
        /*06db*/ 	.byte	0x5d, 0x00
	.type		__unnamed_3,@object
	.size		__unnamed_3,(__unnamed_9 - __unnamed_3)
__unnamed_3:
        /* <DEDUP_REMOVED lines=30> */
	.type		__unnamed_9,@object
	.size		__unnamed_9,(__unnamed_2 - __unnamed_9)
__unnamed_9:
        /* <DEDUP_REMOVED lines=30> */
	.type		__unnamed_2,@object
	.size		__unnamed_2,(__unnamed_11 - __unnamed_2)
__unnamed_2:
        /* <DEDUP_REMOVED lines=30> */
	.type		__unnamed_11,@object
	.size		__unnamed_11,(__unnamed_4 - __unnamed_11)
__unnamed_11:
        /* <DEDUP_REMOVED lines=30> */
	.type		__unnamed_4,@object
	.size		__unnamed_4,(__unnamed_6 - __unnamed_4)
__unnamed_4:
        /* <DEDUP_REMOVED lines=30> */
	.type		__unnamed_6,@object
	.size		__unnamed_6,(__unnamed_8 - __unnamed_6)
__unnamed_6:
        /* <DEDUP_REMOVED lines=29> */
        /*11c7*/ 	.byte	0x3e, 0x5d, 0x00
	.type		__unnamed_8,@object
	.size		__unnamed_8,(__unnamed_1 - __unnamed_8)
__unnamed_8:
        /* <DEDUP_REMOVED lines=30> */
	.type		__unnamed_1,@object
	.size		__unnamed_1,(.L_0 - __unnamed_1)
__unnamed_1:
        /* <DEDUP_REMOVED lines=29> */
        /*156e*/ 	.byte	0x3e, 0x20, 0x26, 0x5d, 0x00
.L_0:


//--------------------- .nv.shared._ZN7cutlass13device_kernelIN5flash11enable_sm90INS1_16FlashAttnFwdSm90INS1_25CollectiveMainloopFwdSm90ILi2EN4cute5tupleIJNS5_1CILi1EEES8_S8_EEENS6_IJNS7_ILi128EEENS7_ILi160EEENS7_ILi192EEEEEELi128ENS_12float_e4m3_tEfNS_4arch4Sm90ELb0ELb0ELb0ELb0ELb1ELb0ELb0ELb1ELb1ELb1ELb1ELb0EEENS1_21CollectiveEpilogueFwdINS6_IJSA_SA_SB_EEES9_NS_10bfloat16_tESG_Li256ELb0ELb1ELb1ELb1EEENS1_19SingleTileSchedulerILb0ELb1ELb1ELi128EEEEEEEEEvNT_6ParamsE --------------------------
	.section	.nv.shared._ZN7cutlass13device_kernelIN5flash11enable_sm90INS1_16FlashAttnFwdSm90INS1_25CollectiveMainloopFwdSm90ILi2EN4cute5tupleIJNS5_1CILi1EEES8_S8_EEENS6_IJNS7_ILi128EEENS7_ILi160EEENS7_ILi192EEEEEELi128ENS_12float_e4m3_tEfNS_4arch4Sm90ELb0ELb0ELb0ELb0ELb1ELb0ELb0ELb1ELb1ELb1ELb1ELb0EEENS1_21CollectiveEpilogueFwdINS6_IJSA_SA_SB_EEES9_NS_10bfloat16_tESG_Li256ELb0ELb1ELb1ELb1EEENS1_19SingleTileSchedulerILb0ELb1ELb1ELi128EEEEEEEEEvNT_6ParamsE,"aw",@nobits
	.sectionflags	@""
	.align	16
	.zero		1024


//--------------------- .nv.shared.reserved.0     --------------------------
	.section	.nv.shared.reserved.0,"aw",@nobits
	.weak		__nv_reservedSMEM_offset_0_alias
	.size		__nv_reservedSMEM_offset_0_alias, 0, 0
	.other		__nv_reservedSMEM_offset_0_alias,@"STO_CUDA_RESERVED_SHARED STV_DEFAULT"
__nv_reservedSMEM_offset_0_alias:
	.zero		0


//--------------------- .nv.global                --------------------------
	.section	.nv.global,"aw",@nobits
.nv.global:
	.type		_ZN82_INTERNAL_aa131164_46_flash_fwd_hdim192_128_e4m3_paged_split_sm90_cu_4cb42ef5_32384cute1_E,@object
	.size		_ZN82_INTERNAL_aa131164_46_flash_fwd_hdim192_128_e4m3_paged_split_sm90_cu_4cb42ef5_32384cute1_E,(_ZN82_INTERNAL_aa131164_46_flash_fwd_hdim192_128_e4m3_paged_split_sm90_cu_4cb42ef5_32384cuda3std3__45__cpo6cbeginE - _ZN82_INTERNAL_aa131164_46_flash_fwd_hdim192_128_e4m3_paged_split_sm90_cu_4cb42ef5_32384cute1_E)
_ZN82_INTERNAL_aa131164_46_flash_fwd_hdim192_128_e4m3_paged_split_sm90_cu_4cb42ef5_32384cute1_E:
	.zero		1
	.type		_ZN82_INTERNAL_aa131164_46_flash_fwd_hdim192_128_e4m3_paged_split_sm90_cu_4cb42ef5_32384cuda3std3__45__cpo6cbeginE,@object
	.size		_ZN82_INTERNAL_aa131164_46_flash_fwd_hdim192_128_e4m3_paged_split_sm90_cu_4cb42ef5_32384cuda3std3__45__cpo6cbeginE,(_ZN82_INTERNAL_aa131164_46_flash_fwd_hdim192_128_e4m3_paged_split_sm90_cu_4cb42ef5_32384cuda3std3__48in_placeE - _ZN82_INTERNAL_aa131164_46_flash_fwd_hdim192_128_e4m3_paged_split_sm90_cu_4cb42ef5_32384cuda3std3__45__cpo6cbeginE)
_ZN82_INTERNAL_aa131164_46_flash_fwd_hdim192_128_e4m3_paged_split_sm90_cu_4cb42ef5_32384cuda3std3__45__cpo6cbeginE:
	.zero		1
	.type		_ZN82_INTERNAL_aa131164_46_flash_fwd_hdim192_128_e4m3_paged_split_sm90_cu_4cb42ef5_32384cuda3std3__48in_placeE,@object
	.size		_ZN82_INTERNAL_aa131164_46_flash_fwd_hdim192_128_e4m3_paged_split_sm90_cu_4cb42ef5_32384cuda3std3__48in_placeE,(_ZN82_INTERNAL_aa131164_46_flash_fwd_hdim192_128_e4m3_paged_split_sm90_cu_4cb42ef5_32384cuda3std6ranges3__45__cpo9iter_moveE - _ZN82_INTERNAL_aa131164_46_flash_fwd_hdim192_128_e4m3_paged_split_sm90_cu_4cb42ef5_32384cuda3std3__48in_placeE)
_ZN82_INTERNAL_aa131164_46_flash_fwd_hdim192_128_e4m3_paged_split_sm90_cu_4cb42ef5_32384cuda3std3__48in_placeE:
	.zero		1
	.type		_ZN82_INTERNAL_aa131164_46_flash_fwd_hdim192_128_e4m3_paged_split_sm90_cu_4cb42ef5_32384cuda3std6ranges3__45__cpo9iter_moveE,@object
	.size		_ZN82_INTERNAL_aa131164_46_flash_fwd_hdim192_128_e4m3_paged_split_sm90_cu_4cb42ef5_32384cuda3std6ranges3__45__cpo9iter_moveE,(_ZN82_INTERNAL_aa131164_46_flash_fwd_hdim192_128_e4m3_paged_split_sm90_cu_4cb42ef5_32384cuda3std3__45__cpo5beginE - _ZN82_INTERNAL_aa131164_46_flash_fwd_hdim192_128_e4m3_paged_split_sm90_cu_4cb42ef5_32384cuda3std6ranges3__45__cpo9iter_moveE)
_ZN82_INTERNAL_aa131164_46_flash_fwd_hdim192_128_e4m3_paged_split_sm90_cu_4cb42ef5_32384cuda3std6ranges3__45__cpo9iter_moveE:
	.zero		1
	.type		_ZN82_INTERNAL_aa131164_46_flash_fwd_hdim192_128_e4m3_paged_split_sm90_cu_4cb42ef5_32384cuda3std3__45__cpo5beginE,@object
	.size		_ZN82_INTERNAL_aa131164_46_flash_fwd_hdim192_128_e4m3_paged_split_sm90_cu_4cb42ef5_32384cuda3std3__45__cpo5beginE,(_ZN82_INTERNAL_aa131164_46_flash_fwd_hdim192_128_e4m3_paged_split_sm90_cu_4cb42ef5_32384cuda3std3__484_GLOBAL__N__aa131164_46_flash_fwd_hdim192_128_e4m3_paged_split_sm90_cu_4cb42ef5_32386ignoreE - _ZN82_INTERNAL_aa131164_46_flash_fwd_hdim192_128_e4m3_paged_split_sm90_cu_4cb42ef5_32384cuda3std3__45__cpo5beginE)
_ZN82_INTERNAL_aa131164_46_flash_fwd_hdim192_128_e4m3_paged_split_sm90_cu_4cb42ef5_32384cuda3std3__45__cpo5beginE:
	.zero		1
	.type		_ZN82_INTERNAL_aa131164_46_flash_fwd_hdim192_128_e4m3_paged_split_sm90_cu_4cb42ef5_32384cuda3std3__484_GLOBAL__N__aa131164_46_flash_fwd_hdim192_128_e4m3_paged_split_sm90_cu_4cb42ef5_32386ignoreE,@object
	.size		_ZN82_INTERNAL_aa131164_46_flash_fwd_hdim192_128_e4m3_paged_split_sm90_cu_4cb42ef5_32384cuda3std3__484_GLOBAL__N__aa131164_46_flash_fwd_hdim192_128_e4m3_paged_split_sm90_cu_4cb42ef5_32386ignoreE,(_ZN82_INTERNAL_aa131164_46_flash_fwd_hdim192_128_e4m3_paged_split_sm90_cu_4cb42ef5_32384cute7productE - _ZN82_INTERNAL_aa131164_46_flash_fwd_hdim192_128_e4m3_paged_split_sm90_cu_4cb42ef5_32384cuda3std3__484_GLOBAL__N__aa131164_46_flash_fwd_hdim192_128_e4m3_paged_split_sm90_cu_4cb42ef5_32386ignoreE)
_ZN82_INTERNAL_aa131164_46_flash_fwd_hdim192_128_e4m3_paged_split_sm90_cu_4cb42ef5_32384cuda3std3__484_GLOBAL__N__aa131164_46_flash_fwd_hdim192_128_e4m3_paged_split_sm90_cu_4cb42ef5_32386ignoreE:
	.zero		1
	.type		_ZN82_INTERNAL_aa131164_46_flash_fwd_hdim192_128_e4m3_paged_split_sm90_cu_4cb42ef5_32384cute7productE,@object
	.size		_ZN82_INTERNAL_aa131164_46_flash_fwd_hdim192_128_e4m3_paged_split_sm90_cu_4cb42ef5_32384cute7productE,(_ZN82_INTERNAL_aa131164_46_flash_fwd_hdim192_128_e4m3_paged_split_sm90_cu_4cb42ef5_32384cuda3std3__45__cpo3endE - _ZN82_INTERNAL_aa131164_46_flash_fwd_hdim192_128_e4m3_paged_split_sm90_cu_4cb42ef5_32384cute7productE)
_ZN82_INTERNAL_aa131164_46_flash_fwd_hdim192_128_e4m3_paged_split_sm90_cu_4cb42ef5_32384cute7productE:
	.zero		1
	.type		_ZN82_INTERNAL_aa131164_46_flash_fwd_hdim192_128_e4m3_paged_split_sm90_cu_4cb42ef5_32384cuda3std3__45__cpo3endE,@object
	.size		_ZN82_INTERNAL_aa131164_46_flash_fwd_hdim192_128_e4m3_paged_split_sm90_cu_4cb42ef5_32384cuda3std3__45__cpo3endE,(_ZN82_INTERNAL_aa131164_46_flash_fwd_hdim192_128_e4m3_paged_split_sm90_cu_4cb42ef5_32384cuda3std3__419piecewise_constructE - _ZN82_INTERNAL_aa131164_46_flash_fwd_hdim192_128_e4m3_paged_split_sm90_cu_4cb42ef5_32384cuda3std3__45__cpo3endE)
_ZN82_INTERNAL_aa131164_46_flash_fwd_hdim192_128_e4m3_paged_split_sm90_cu_4cb42ef5_32384cuda3std3__45__cpo3endE:
	.zero		1
	.type		_ZN82_INTERNAL_aa131164_46_flash_fwd_hdim192_128_e4m3_paged_split_sm90_cu_4cb42ef5_32384cuda3std3__419piecewise_constructE,@object
	.size		_ZN82_INTERNAL_aa131164_46_flash_fwd_hdim192_128_e4m3_paged_split_sm90_cu_4cb42ef5_32384cuda3std3__419piecewise_constructE,(_ZN82_INTERNAL_aa131164_46_flash_fwd_hdim192_128_e4m3_paged_split_sm90_cu_4cb42ef5_32384cuda3std3__45__cpo4cendE - _ZN82_INTERNAL_aa131164_46_flash_fwd_hdim192_128_e4m3_paged_split_sm90_cu_4cb42ef5_32384cuda3std3__419piecewise_constructE)
_ZN82_INTERNAL_aa131164_46_flash_fwd_hdim192_128_e4m3_paged_split_sm90_cu_4cb42ef5_32384cuda3std3__419piecewise_constructE:
	.zero		1
	.type		_ZN82_INTERNAL_aa131164_46_flash_fwd_hdim192_128_e4m3_paged_split_sm90_cu_4cb42ef5_32384cuda3std3__45__cpo4cendE,@object
	.size		_ZN82_INTERNAL_aa131164_46_flash_fwd_hdim192_128_e4m3_paged_split_sm90_cu_4cb42ef5_32384cuda3std3__45__cpo4cendE,(_ZN82_INTERNAL_aa131164_46_flash_fwd_hdim192_128_e4m3_paged_split_sm90_cu_4cb42ef5_32384cuda3std6ranges3__45__cpo4swapE - _ZN82_INTERNAL_aa131164_46_flash_fwd_hdim192_128_e4m3_paged_split_sm90_cu_4cb42ef5_32384cuda3std3__45__cpo4cendE)
_ZN82_INTERNAL_aa131164_46_flash_fwd_hdim192_128_e4m3_paged_split_sm90_cu_4cb42ef5_32384cuda3std3__45__cpo4cendE:
	.zero		1
	.type		_ZN82_INTERNAL_aa131164_46_flash_fwd_hdim192_128_e4m3_paged_split_sm90_cu_4cb42ef5_32384cuda3std6ranges3__45__cpo4swapE,@object
	.size		_ZN82_INTERNAL_aa131164_46_flash_fwd_hdim192_128_e4m3_paged_split_sm90_cu_4cb42ef5_32384cuda3std6ranges3__45__cpo4swapE,(.L_20 - _ZN82_INTERNAL_aa131164_46_flash_fwd_hdim192_128_e4m3_paged_split_sm90_cu_4cb42ef5_32384cuda3std6ranges3__45__cpo4swapE)
_ZN82_INTERNAL_aa131164_46_flash_fwd_hdim192_128_e4m3_paged_split_sm90_cu_4cb42ef5_32384cuda3std6ranges3__45__cpo4swapE:
	.zero		1
.L_20:


//--------------------- .nv.shared._ZN7cutlass13device_kernelIN5flash11enable_sm90INS1_16FlashAttnFwdSm90INS1_25CollectiveMainloopFwdSm90ILi2EN4cute5tupleIJNS5_1CILi1EEES8_S8_EEENS6_IJNS7_ILi128EEENS7_ILi160EEENS7_ILi192EEEEEELi128ENS_12float_e4m3_tEfNS_4arch4Sm90ELb0ELb0ELb0ELb1ELb1ELb0ELb0ELb1ELb1ELb1ELb1ELb0EEENS1_21CollectiveEpilogueFwdINS6_IJSA_SA_SB_EEES9_NS_10bfloat16_tESG_Li256ELb1ELb1ELb1ELb1EEENS1_36VarlenDynamicPersistentTileSchedulerILi128ELi160ELi256ELi128ELb1ELb1ELb1ELb0ELb1ELb1EEEEEEEEEvNT_6ParamsE --------------------------
	.section	.nv.shared._ZN7cutlass13device_kernelIN5flash11enable_sm90INS1_16FlashAttnFwdSm90INS1_25CollectiveMainloopFwdSm90ILi2EN4cute5tupleIJNS5_1CILi1EEES8_S8_EEENS6_IJNS7_ILi128EEENS7_ILi160EEENS7_ILi192EEEEEELi128ENS_12float_e4m3_tEfNS_4arch4Sm90ELb0ELb0ELb0ELb1ELb1ELb0ELb0ELb1ELb1ELb1ELb1ELb0EEENS1_21CollectiveEpilogueFwdINS6_IJSA_SA_SB_EEES9_NS_10bfloat16_tESG_Li256ELb1ELb1ELb1ELb1EEENS1_36VarlenDynamicPersistentTileSchedulerILi128ELi160ELi256ELi128ELb1ELb1ELb1ELb0ELb1ELb1EEEEEEEEEvNT_6ParamsE,"aw",@nobits
	.sectionflags	@""
	.align	16
	.zero		1024


//--------------------- .nv.shared._ZN7cutlass13device_kernelIN5flash11enable_sm90INS1_16FlashAttnFwdSm90INS1_25CollectiveMainloopFwdSm90ILi2EN4cute5tupleIJNS5_1CILi1EEES8_S8_EEENS6_IJNS7_ILi128EEENS7_ILi160EEENS7_ILi192EEEEEELi128ENS_12float_e4m3_tEfNS_4arch4Sm90ELb0ELb0ELb0ELb1ELb1ELb1ELb0ELb1ELb1ELb1ELb1ELb0EEENS1_21CollectiveEpilogueFwdINS6_IJSA_SA_SB_EEES9_NS_10bfloat16_tESG_Li256ELb1ELb1ELb1ELb1EEENS1_36VarlenDynamicPersistentTileSchedulerILi128ELi160ELi256ELi128ELb1ELb1ELb1ELb0ELb1ELb1EEEEEEEEEvNT_6ParamsE --------------------------
	.section	.nv.shared._ZN7cutlass13device_kernelIN5flash11enable_sm90INS1_16FlashAttnFwdSm90INS1_25CollectiveMainloopFwdSm90ILi2EN4cute5tupleIJNS5_1CILi1EEES8_S8_EEENS6_IJNS7_ILi128EEENS7_ILi160EEENS7_ILi192EEEEEELi128ENS_12float_e4m3_tEfNS_4arch4Sm90ELb0ELb0ELb0ELb1ELb1ELb1ELb0ELb1ELb1ELb1ELb1ELb0EEENS1_21CollectiveEpilogueFwdINS6_IJSA_SA_SB_EEES9_NS_10bfloat16_tESG_Li256ELb1ELb1ELb1ELb1EEENS1_36VarlenDynamicPersistentTileSchedulerILi128ELi160ELi256ELi128ELb1ELb1ELb1ELb0ELb1ELb1EEEEEEEEEvNT_6ParamsE,"aw",@nobits
	.sectionflags	@""
	.align	16
	.zero		1024


//--------------------- .nv.shared._ZN7cutlass13device_kernelIN5flash11enable_sm90INS1_16FlashAttnFwdSm90INS1_25CollectiveMainloopFwdSm90ILi2EN4cute5tupleIJNS5_1CILi1EEES8_S8_EEENS6_IJNS7_ILi128EEESA_NS7_ILi192EEEEEELi128ENS_12float_e4m3_tEfNS_4arch4Sm90ELb0ELb1ELb0ELb0ELb1ELb0ELb0ELb1ELb1ELb1ELb1ELb0EEENS1_21CollectiveEpilogueFwdINS6_IJSA_SA_SA_EEES9_NS_10bfloat16_tESF_Li256ELb0ELb1ELb1ELb1EEENS1_19SingleTileSchedulerILb0ELb1ELb1ELi128EEEEEEEEEvNT_6ParamsE --------------------------
	.section	.nv.shared._ZN7cutlass13device_kernelIN5flash11enable_sm90INS1_16FlashAttnFwdSm90INS1_25CollectiveMainloopFwdSm90ILi2EN4cute5tupleIJNS5_1CILi1EEES8_S8_EEENS6_IJNS7_ILi128EEESA_NS7_ILi192EEEEEELi128ENS_12float_e4m3_tEfNS_4arch4Sm90ELb0ELb1ELb0ELb0ELb1ELb0ELb0ELb1ELb1ELb1ELb1ELb0EEENS1_21CollectiveEpilogueFwdINS6_IJSA_SA_SA_EEES9_NS_10bfloat16_tESF_Li256ELb0ELb1ELb1ELb1EEENS1_19SingleTileSchedulerILb0ELb1ELb1ELi128EEEEEEEEEvNT_6ParamsE,"aw",@nobits
	.sectionflags	@""
	.align	16
	.zero		1024


//--------------------- .nv.shared._ZN7cutlass13device_kernelIN5flash11enable_sm90INS1_16FlashAttnFwdSm90INS1_25CollectiveMainloopFwdSm90ILi2EN4cute5tupleIJNS5_1CILi1EEES8_S8_EEENS6_IJNS7_ILi128EEESA_NS7_ILi192EEEEEELi128ENS_12float_e4m3_tEfNS_4arch4Sm90ELb0ELb1ELb0ELb1ELb1ELb0ELb0ELb1ELb1ELb1ELb1ELb0EEENS1_21CollectiveEpilogueFwdINS6_IJSA_SA_SA_EEES9_NS_10bfloat16_tESF_Li256ELb1ELb1ELb1ELb1EEENS1_36VarlenDynamicPersistentTileSchedulerILi128ELi128ELi256ELi128ELb1ELb1ELb1ELb1ELb0ELb1EEEEEEEEEvNT_6ParamsE --------------------------
	.section	.nv.shared._ZN7cutlass13device_kernelIN5flash11enable_sm90INS1_16FlashAttnFwdSm90INS1_25CollectiveMainloopFwdSm90ILi2EN4cute5tupleIJNS5_1CILi1EEES8_S8_EEENS6_IJNS7_ILi128EEESA_NS7_ILi192EEEEEELi128ENS_12float_e4m3_tEfNS_4arch4Sm90ELb0ELb1ELb0ELb1ELb1ELb0ELb0ELb1ELb1ELb1ELb1ELb0EEENS1_21CollectiveEpilogueFwdINS6_IJSA_SA_SA_EEES9_NS_10bfloat16_tESF_Li256ELb1ELb1ELb1ELb1EEENS1_36VarlenDynamicPersistentTileSchedulerILi128ELi128ELi256ELi128ELb1ELb1ELb1ELb1ELb0ELb1EEEEEEEEEvNT_6ParamsE,"aw",@nobits
	.sectionflags	@""
	.align	16
	.zero		1024


//--------------------- .nv.shared._ZN7cutlass13device_kernelIN5flash11enable_sm90INS1_16FlashAttnFwdSm90INS1_25CollectiveMainloopFwdSm90ILi2EN4cute5tupleIJNS5_1CILi1EEES8_S8_EEENS6_IJNS7_ILi128EEESA_NS7_ILi192EEEEEELi128ENS_12float_e4m3_tEfNS_4arch4Sm90ELb0ELb1ELb0ELb1ELb1ELb1ELb0ELb1ELb1ELb1ELb1ELb0EEENS1_21CollectiveEpilogueFwdINS6_IJSA_SA_SA_EEES9_NS_10bfloat16_tESF_Li256ELb1ELb1ELb1ELb1EEENS1_36VarlenDynamicPersistentTileSchedulerILi128ELi128ELi256ELi128ELb1ELb1ELb1ELb1ELb0ELb1EEEEEEEEEvNT_6ParamsE --------------------------
	.section	.nv.shared._ZN7cutlass13device_kernelIN5flash11enable_sm90INS1_16FlashAttnFwdSm90INS1_25CollectiveMainloopFwdSm90ILi2EN4cute5tupleIJNS5_1CILi1EEES8_S8_EEENS6_IJNS7_ILi128EEESA_NS7_ILi192EEEEEELi128ENS_12float_e4m3_tEfNS_4arch4Sm90ELb0ELb1ELb0ELb1ELb1ELb1ELb0ELb1ELb1ELb1ELb1ELb0EEENS1_21CollectiveEpilogueFwdINS6_IJSA_SA_SA_EEES9_NS_10bfloat16_tESF_Li256ELb1ELb1ELb1ELb1EEENS1_36VarlenDynamicPersistentTileSchedulerILi128ELi128ELi256ELi128ELb1ELb1ELb1ELb1ELb0ELb1EEEEEEEEEvNT_6ParamsE,"aw",@nobits
	.sectionflags	@""
	.align	16
	.zero		1024


//--------------------- .nv.shared._ZN7cutlass13device_kernelIN5flash11enable_sm90INS1_16FlashAttnFwdSm90INS1_25CollectiveMainloopFwdSm90ILi2EN4cute5tupleIJNS5_1CILi1EEES8_S8_EEENS6_IJNS7_ILi128EEENS7_ILi160EEENS7_ILi192EEEEEELi128ENS_12float_e4m3_tEfNS_4arch4Sm90ELb1ELb0ELb0ELb0ELb1ELb0ELb0ELb1ELb1ELb1ELb1ELb0EEENS1_21CollectiveEpilogueFwdINS6_IJSA_SA_SB_EEES9_NS_10bfloat16_tESG_Li256ELb0ELb1ELb1ELb1EEENS1_19SingleTileSchedulerILb0ELb1ELb1ELi128EEEEEEEEEvNT_6ParamsE --------------------------
	.section	.nv.shared._ZN7cutlass13device_kernelIN5flash11enable_sm90INS1_16FlashAttnFwdSm90INS1_25CollectiveMainloopFwdSm90ILi2EN4cute5tupleIJNS5_1CILi1EEES8_S8_EEENS6_IJNS7_ILi128EEENS7_ILi160EEENS7_ILi192EEEEEELi128ENS_12float_e4m3_tEfNS_4arch4Sm90ELb1ELb0ELb0ELb0ELb1ELb0ELb0ELb1ELb1ELb1ELb1ELb0EEENS1_21CollectiveEpilogueFwdINS6_IJSA_SA_SB_EEES9_NS_10bfloat16_tESG_Li256ELb0ELb1ELb1ELb1EEENS1_19SingleTileSchedulerILb0ELb1ELb1ELi128EEEEEEEEEvNT_6ParamsE,"aw",@nobits
	.sectionflags	@""
	.align	16
	.zero		1024


//--------------------- .nv.shared._ZN7cutlass13device_kernelIN5flash11enable_sm90INS1_16FlashAttnFwdSm90INS1_25CollectiveMainloopFwdSm90ILi2EN4cute5tupleIJNS5_1CILi1EEES8_S8_EEENS6_IJNS7_ILi128EEENS7_ILi160EEENS7_ILi192EEEEEELi128ENS_12float_e4m3_tEfNS_4arch4Sm90ELb1ELb0ELb0ELb1ELb1ELb0ELb0ELb1ELb1ELb1ELb1ELb0EEENS1_21CollectiveEpilogueFwdINS6_IJSA_SA_SB_EEES9_NS_10bfloat16_tESG_Li256ELb1ELb1ELb1ELb1EEENS1_36VarlenDynamicPersistentTileSchedulerILi128ELi160ELi256ELi128ELb1ELb1ELb1ELb1ELb1ELb1EEEEEEEEEvNT_6ParamsE --------------------------
	.section	.nv.shared._ZN7cutlass13device_kernelIN5flash11enable_sm90INS1_16FlashAttnFwdSm90INS1_25CollectiveMainloopFwdSm90ILi2EN4cute5tupleIJNS5_1CILi1EEES8_S8_EEENS6_IJNS7_ILi128EEENS7_ILi160EEENS7_ILi192EEEEEELi128ENS_12float_e4m3_tEfNS_4arch4Sm90ELb1ELb0ELb0ELb1ELb1ELb0ELb0ELb1ELb1ELb1ELb1ELb0EEENS1_21CollectiveEpilogueFwdINS6_IJSA_SA_SB_EEES9_NS_10bfloat16_tESG_Li256ELb1ELb1ELb1ELb1EEENS1_36VarlenDynamicPersistentTileSchedulerILi128ELi160ELi256ELi128ELb1ELb1ELb1ELb1ELb1ELb1EEEEEEEEEvNT_6ParamsE,"aw",@nobits
	.sectionflags	@""
	.align	16
	.zero		1024


//--------------------- .nv.shared._ZN7cutlass13device_kernelIN5flash11enable_sm90INS1_16FlashAttnFwdSm90INS1_25CollectiveMainloopFwdSm90ILi2EN4cute5tupleIJNS5_1CILi1EEES8_S8_EEENS6_IJNS7_ILi128EEENS7_ILi160EEENS7_ILi192EEEEEELi128ENS_12float_e4m3_tEfNS_4arch4Sm90ELb1ELb0ELb0ELb1ELb1ELb1ELb0ELb1ELb1ELb1ELb1ELb0EEENS1_21CollectiveEpilogueFwdINS6_IJSA_SA_SB_EEES9_NS_10bfloat16_tESG_Li256ELb1ELb1ELb1ELb1EEENS1_36VarlenDynamicPersistentTileSchedulerILi128ELi160ELi256ELi128ELb1ELb1ELb1ELb1ELb1ELb1EEEEEEEEEvNT_6ParamsE --------------------------
	.section	.nv.shared._ZN7cutlass13device_kernelIN5flash11enable_sm90INS1_16FlashAttnFwdSm90INS1_25CollectiveMainloopFwdSm90ILi2EN4cute5tupleIJNS5_1CILi1EEES8_S8_EEENS6_IJNS7_ILi128EEENS7_ILi160EEENS7_ILi192EEEEEELi128ENS_12float_e4m3_tEfNS_4arch4Sm90ELb1ELb0ELb0ELb1ELb1ELb1ELb0ELb1ELb1ELb1ELb1ELb0EEENS1_21CollectiveEpilogueFwdINS6_IJSA_SA_SB_EEES9_NS_10bfloat16_tESG_Li256ELb1ELb1ELb1ELb1EEENS1_36VarlenDynamicPersistentTileSchedulerILi128ELi160ELi256ELi128ELb1ELb1ELb1ELb1ELb1ELb1EEEEEEEEEvNT_6ParamsE,"aw",@nobits
	.sectionflags	@""
	.align	16
	.zero		1024


//--------------------- .nv.constant0._ZN7cutlass13device_kernelIN5flash11enable_sm90INS1_16FlashAttnFwdSm90INS1_25CollectiveMainloopFwdSm90ILi2EN4cute5tupleIJNS5_1CILi1EEES8_S8_EEENS6_IJNS7_ILi128EEENS7_ILi160EEENS7_ILi192EEEEEELi128ENS_12float_e4m3_tEfNS_4arch4Sm90ELb0ELb0ELb0ELb0ELb1ELb0ELb0ELb1ELb1ELb1ELb1ELb0EEENS1_21CollectiveEpilogueFwdINS6_IJSA_SA_SB_EEES9_NS_10bfloat16_tESG_Li256ELb0ELb1ELb1ELb1EEENS1_19SingleTileSchedulerILb0ELb1ELb1ELi128EEEEEEEEEvNT_6ParamsE --------------------------
	.section	.nv.constant0._ZN7cutlass13device_kernelIN5flash11enable_sm90INS1_16FlashAttnFwdSm90INS1_25CollectiveMainloopFwdSm90ILi2EN4cute5tupleIJNS5_1CILi1EEES8_S8_EEENS6_IJNS7_ILi128EEENS7_ILi160EEENS7_ILi192EEEEEELi128ENS_12float_e4m3_tEfNS_4arch4Sm90ELb0ELb0ELb0ELb0ELb1ELb0ELb0ELb1ELb1ELb1ELb1ELb0EEENS1_21CollectiveEpilogueFwdINS6_IJSA_SA_SB_EEES9_NS_10bfloat16_tESG_Li256ELb0ELb1ELb1ELb1EEENS1_19SingleTileSchedulerILb0ELb1ELb1ELi128EEEEEEEEEvNT_6ParamsE,"a",@progbits
	.sectionflags	@""
	.align	4
.nv.constant0._ZN7cutlass13device_kernelIN5flash11enable_sm90INS1_16FlashAttnFwdSm90INS1_25CollectiveMainloopFwdSm90ILi2EN4cute5tupleIJNS5_1CILi1EEES8_S8_EEENS6_IJNS7_ILi128EEENS7_ILi160EEENS7_ILi192EEEEEELi128ENS_12float_e4m3_tEfNS_4arch4Sm90ELb0ELb0ELb0ELb0ELb1ELb0ELb0ELb1ELb1ELb1ELb1ELb0EEENS1_21CollectiveEpilogueFwdINS6_IJSA_SA_SB_EEES9_NS_10bfloat16_tESG_Li256ELb0ELb1ELb1ELb1EEENS1_19SingleTileSchedulerILb0ELb1ELb1ELi128EEEEEEEEEvNT_6ParamsE:
	.zero		3200


//--------------------- .nv.constant0._ZN7cutlass13device_kernelIN5flash11enable_sm90INS1_16FlashAttnFwdSm90INS1_25CollectiveMainloopFwdSm90ILi2EN4cute5tupleIJNS5_1CILi1EEES8_S8_EEENS6_IJNS7_ILi128EEENS7_ILi160EEENS7_ILi192EEEEEELi128ENS_12float_e4m3_tEfNS_4arch4Sm90ELb0ELb0ELb0ELb1ELb1ELb0ELb0ELb1ELb1ELb1ELb1ELb0EEENS1_21CollectiveEpilogueFwdINS6_IJSA_SA_SB_EEES9_NS_10bfloat16_tESG_Li256ELb1ELb1ELb1ELb1EEENS1_36VarlenDynamicPersistentTileSchedulerILi128ELi160ELi256ELi128ELb1ELb1ELb1ELb0ELb1ELb1EEEEEEEEEvNT_6ParamsE --------------------------
	.section	.nv.constant0._ZN7cutlass13device_kernelIN5flash11enable_sm90INS1_16FlashAttnFwdSm90INS1_25CollectiveMainloopFwdSm90ILi2EN4cute5tupleIJNS5_1CILi1EEES8_S8_EEENS6_IJNS7_ILi128EEENS7_ILi160EEENS7_ILi192EEEEEELi128ENS_12float_e4m3_tEfNS_4arch4Sm90ELb0ELb0ELb0ELb1ELb1ELb0ELb0ELb1ELb1ELb1ELb1ELb0EEENS1_21CollectiveEpilogueFwdINS6_IJSA_SA_SB_EEES9_NS_10bfloat16_tESG_Li256ELb1ELb1ELb1ELb1EEENS1_36VarlenDynamicPersistentTileSchedulerILi128ELi160ELi256ELi128ELb1ELb1ELb1ELb0ELb1ELb1EEEEEEEEEvNT_6ParamsE,"a",@progbits
	.sectionflags	@""
	.align	4
.nv.constant0._ZN7cutlass13device_kernelIN5flash11enable_sm90INS1_16FlashAttnFwdSm90INS1_25CollectiveMainloopFwdSm90ILi2EN4cute5tupleIJNS5_1CILi1EEES8_S8_EEENS6_IJNS7_ILi128EEENS7_ILi160EEENS7_ILi192EEEEEELi128ENS_12float_e4m3_tEfNS_4arch4Sm90ELb0ELb0ELb0ELb1ELb1ELb0ELb0ELb1ELb1ELb1ELb1ELb0EEENS1_21CollectiveEpilogueFwdINS6_IJSA_SA_SB_EEES9_NS_10bfloat16_tESG_Li256ELb1ELb1ELb1ELb1EEENS1_36VarlenDynamicPersistentTileSchedulerILi128ELi160ELi256ELi128ELb1ELb1ELb1ELb0ELb1ELb1EEEEEEEEEvNT_6ParamsE:
	.zero		3328


//--------------------- .nv.constant0._ZN7cutlass13device_kernelIN5flash11enable_sm90INS1_16FlashAttnFwdSm90INS1_25CollectiveMainloopFwdSm90ILi2EN4cute5tupleIJNS5_1CILi1EEES8_S8_EEENS6_IJNS7_ILi128EEENS7_ILi160EEENS7_ILi192EEEEEELi128ENS_12float_e4m3_tEfNS_4arch4Sm90ELb0ELb0ELb0ELb1ELb1ELb1ELb0ELb1ELb1ELb1ELb1ELb0EEENS1_21CollectiveEpilogueFwdINS6_IJSA_SA_SB_EEES9_NS_10bfloat16_tESG_Li256ELb1ELb1ELb1ELb1EEENS1_36VarlenDynamicPersistentTileSchedulerILi128ELi160ELi256ELi128ELb1ELb1ELb1ELb0ELb1ELb1EEEEEEEEEvNT_6ParamsE --------------------------
	.section	.nv.constant0._ZN7cutlass13device_kernelIN5flash11enable_sm90INS1_16FlashAttnFwdSm90INS1_25CollectiveMainloopFwdSm90ILi2EN4cute5tupleIJNS5_1CILi1EEES8_S8_EEENS6_IJNS7_ILi128EEENS7_ILi160EEENS7_ILi192EEEEEELi128ENS_12float_e4m3_tEfNS_4arch4Sm90ELb0ELb0ELb0ELb1ELb1ELb1ELb0ELb1ELb1ELb1ELb1ELb0EEENS1_21CollectiveEpilogueFwdINS6_IJSA_SA_SB_EEES9_NS_10bfloat16_tESG_Li256ELb1ELb1ELb1ELb1EEENS1_36VarlenDynamicPersistentTileSchedulerILi128ELi160ELi256ELi128ELb1ELb1ELb1ELb0ELb1ELb1EEEEEEEEEvNT_6ParamsE,"a",@progbits
	.sectionflags	@""
	.align	4
.nv.constant0._ZN7cutlass13device_kernelIN5flash11enable_sm90INS1_16FlashAttnFwdSm90INS1_25CollectiveMainloopFwdSm90ILi2EN4cute5tupleIJNS5_1CILi1EEES8_S8_EEENS6_IJNS7_ILi128EEENS7_ILi160EEENS7_ILi192EEEEEELi128ENS_12float_e4m3_tEfNS_4arch4Sm90ELb0ELb0ELb0ELb1ELb1ELb1ELb0ELb1ELb1ELb1ELb1ELb0EEENS1_21CollectiveEpilogueFwdINS6_IJSA_SA_SB_EEES9_NS_10bfloat16_tESG_Li256ELb1ELb1ELb1ELb1EEENS1_36VarlenDynamicPersistentTileSchedulerILi128ELi160ELi256ELi128ELb1ELb1ELb1ELb0ELb1ELb1EEEEEEEEEvNT_6ParamsE:
	.zero		3328


//--------------------- .nv.constant0._ZN7cutlass13device_kernelIN5flash11enable_sm90INS1_16FlashAttnFwdSm90INS1_25CollectiveMainloopFwdSm90ILi2EN4cute5tupleIJNS5_1CILi1EEES8_S8_EEENS6_IJNS7_ILi128EEESA_NS7_ILi192EEEEEELi128ENS_12float_e4m3_tEfNS_4arch4Sm90ELb0ELb1ELb0ELb0ELb1ELb0ELb0ELb1ELb1ELb1ELb1ELb0EEENS1_21CollectiveEpilogueFwdINS6_IJSA_SA_SA_EEES9_NS_10bfloat16_tESF_Li256ELb0ELb1ELb1ELb1EEENS1_19SingleTileSchedulerILb0ELb1ELb1ELi128EEEEEEEEEvNT_6ParamsE --------------------------
	.section	.nv.constant0._ZN7cutlass13device_kernelIN5flash11enable_sm90INS1_16FlashAttnFwdSm90INS1_25CollectiveMainloopFwdSm90ILi2EN4cute5tupleIJNS5_1CILi1EEES8_S8_EEENS6_IJNS7_ILi128EEESA_NS7_ILi192EEEEEELi128ENS_12float_e4m3_tEfNS_4arch4Sm90ELb0ELb1ELb0ELb0ELb1ELb0ELb0ELb1ELb1ELb1ELb1ELb0EEENS1_21CollectiveEpilogueFwdINS6_IJSA_SA_SA_EEES9_NS_10bfloat16_tESF_Li256ELb0ELb1ELb1ELb1EEENS1_19SingleTileSchedulerILb0ELb1ELb1ELi128EEEEEEEEEvNT_6ParamsE,"a",@progbits
	.sectionflags	@""
	.align	4
.nv.constant0._ZN7cutlass13device_kernelIN5flash11enable_sm90INS1_16FlashAttnFwdSm90INS1_25CollectiveMainloopFwdSm90ILi2EN4cute5tupleIJNS5_1CILi1EEES8_S8_EEENS6_IJNS7_ILi128EEESA_NS7_ILi192EEEEEELi128ENS_12float_e4m3_tEfNS_4arch4Sm90ELb0ELb1ELb0ELb0ELb1ELb0ELb0ELb1ELb1ELb1ELb1ELb0EEENS1_21CollectiveEpilogueFwdINS6_IJSA_SA_SA_EEES9_NS_10bfloat16_tESF_Li256ELb0ELb1ELb1ELb1EEENS1_19SingleTileSchedulerILb0ELb1ELb1ELi128EEEEEEEEEvNT_6ParamsE:
	.zero		3200


//--------------------- .nv.constant0._ZN7cutlass13device_kernelIN5flash11enable_sm90INS1_16FlashAttnFwdSm90INS1_25CollectiveMainloopFwdSm90ILi2EN4cute5tupleIJNS5_1CILi1EEES8_S8_EEENS6_IJNS7_ILi128EEESA_NS7_ILi192EEEEEELi128ENS_12float_e4m3_tEfNS_4arch4Sm90ELb0ELb1ELb0ELb1ELb1ELb0ELb0ELb1ELb1ELb1ELb1ELb0EEENS1_21CollectiveEpilogueFwdINS6_IJSA_SA_SA_EEES9_NS_10bfloat16_tESF_Li256ELb1ELb1ELb1ELb1EEENS1_36VarlenDynamicPersistentTileSchedulerILi128ELi128ELi256ELi128ELb1ELb1ELb1ELb1ELb0ELb1EEEEEEEEEvNT_6ParamsE --------------------------
	.section	.nv.constant0._ZN7cutlass13device_kernelIN5flash11enable_sm90INS1_16FlashAttnFwdSm90INS1_25CollectiveMainloopFwdSm90ILi2EN4cute5tupleIJNS5_1CILi1EEES8_S8_EEENS6_IJNS7_ILi128EEESA_NS7_ILi192EEEEEELi128ENS_12float_e4m3_tEfNS_4arch4Sm90ELb0ELb1ELb0ELb1ELb1ELb0ELb0ELb1ELb1ELb1ELb1ELb0EEENS1_21CollectiveEpilogueFwdINS6_IJSA_SA_SA_EEES9_NS_10bfloat16_tESF_Li256ELb1ELb1ELb1ELb1EEENS1_36VarlenDynamicPersistentTileSchedulerILi128ELi128ELi256ELi128ELb1ELb1ELb1ELb1ELb0ELb1EEEEEEEEEvNT_6ParamsE,"a",@progbits
	.sectionflags	@""
	.align	4
.nv.constant0._ZN7cutlass13device_kernelIN5flash11enable_sm90INS1_16FlashAttnFwdSm90INS1_25CollectiveMainloopFwdSm90ILi2EN4cute5tupleIJNS5_1CILi1EEES8_S8_EEENS6_IJNS7_ILi128EEESA_NS7_ILi192EEEEEELi128ENS_12float_e4m3_tEfNS_4arch4Sm90ELb0ELb1ELb0ELb1ELb1ELb0ELb0ELb1ELb1ELb1ELb1ELb0EEENS1_21CollectiveEpilogueFwdINS6_IJSA_SA_SA_EEES9_NS_10bfloat16_tESF_Li256ELb1ELb1ELb1ELb1EEENS1_36VarlenDynamicPersistentTileSchedulerILi128ELi128ELi256ELi128ELb1ELb1ELb1ELb1ELb0ELb1EEEEEEEEEvNT_6ParamsE:
	.zero		3328


//--------------------- .nv.constant0._ZN7cutlass13device_kernelIN5flash11enable_sm90INS1_16FlashAttnFwdSm90INS1_25CollectiveMainloopFwdSm90ILi2EN4cute5tupleIJNS5_1CILi1EEES8_S8_EEENS6_IJNS7_ILi128EEESA_NS7_ILi192EEEEEELi128ENS_12float_e4m3_tEfNS_4arch4Sm90ELb0ELb1ELb0ELb1ELb1ELb1ELb0ELb1ELb1ELb1ELb1ELb0EEENS1_21CollectiveEpilogueFwdINS6_IJSA_SA_SA_EEES9_NS_10bfloat16_tESF_Li256ELb1ELb1ELb1ELb1EEENS1_36VarlenDynamicPersistentTileSchedulerILi128ELi128ELi256ELi128ELb1ELb1ELb1ELb1ELb0ELb1EEEEEEEEEvNT_6ParamsE --------------------------
	.section	.nv.constant0._ZN7cutlass13device_kernelIN5flash11enable_sm90INS1_16FlashAttnFwdSm90INS1_25CollectiveMainloopFwdSm90ILi2EN4cute5tupleIJNS5_1CILi1EEES8_S8_EEENS6_IJNS7_ILi128EEESA_NS7_ILi192EEEEEELi128ENS_12float_e4m3_tEfNS_4arch4Sm90ELb0ELb1ELb0ELb1ELb1ELb1ELb0ELb1ELb1ELb1ELb1ELb0EEENS1_21CollectiveEpilogueFwdINS6_IJSA_SA_SA_EEES9_NS_10bfloat16_tESF_Li256ELb1ELb1ELb1ELb1EEENS1_36VarlenDynamicPersistentTileSchedulerILi128ELi128ELi256ELi128ELb1ELb1ELb1ELb1ELb0ELb1EEEEEEEEEvNT_6ParamsE,"a",@progbits
	.sectionflags	@""
	.align	4
.nv.constant0._ZN7cutlass13device_kernelIN5flash11enable_sm90INS1_16FlashAttnFwdSm90INS1_25CollectiveMainloopFwdSm90ILi2EN4cute5tupleIJNS5_1CILi1EEES8_S8_EEENS6_IJNS7_ILi128EEESA_NS7_ILi192EEEEEELi128ENS_12float_e4m3_tEfNS_4arch4Sm90ELb0ELb1ELb0ELb1ELb1ELb1ELb0ELb1ELb1ELb1ELb1ELb0EEENS1_21CollectiveEpilogueFwdINS6_IJSA_SA_SA_EEES9_NS_10bfloat16_tESF_Li256ELb1ELb1ELb1ELb1EEENS1_36VarlenDynamicPersistentTileSchedulerILi128ELi128ELi256ELi128ELb1ELb1ELb1ELb1ELb0ELb1EEEEEEEEEvNT_6ParamsE:
	.zero		3328


//--------------------- .nv.constant0._ZN7cutlass13device_kernelIN5flash11enable_sm90INS1_16FlashAttnFwdSm90INS1_25CollectiveMainloopFwdSm90ILi2EN4cute5tupleIJNS5_1CILi1EEES8_S8_EEENS6_IJNS7_ILi128EEENS7_ILi160EEENS7_ILi192EEEEEELi128ENS_12float_e4m3_tEfNS_4arch4Sm90ELb1ELb0ELb0ELb0ELb1ELb0ELb0ELb1ELb1ELb1ELb1ELb0EEENS1_21CollectiveEpilogueFwdINS6_IJSA_SA_SB_EEES9_NS_10bfloat16_tESG_Li256ELb0ELb1ELb1ELb1EEENS1_19SingleTileSchedulerILb0ELb1ELb1ELi128EEEEEEEEEvNT_6ParamsE --------------------------
	.section	.nv.constant0._ZN7cutlass13device_kernelIN5flash11enable_sm90INS1_16FlashAttnFwdSm90INS1_25CollectiveMainloopFwdSm90ILi2EN4cute5tupleIJNS5_1CILi1EEES8_S8_EEENS6_IJNS7_ILi128EEENS7_ILi160EEENS7_ILi192EEEEEELi128ENS_12float_e4m3_tEfNS_4arch4Sm90ELb1ELb0ELb0ELb0ELb1ELb0ELb0ELb1ELb1ELb1ELb1ELb0EEENS1_21CollectiveEpilogueFwdINS6_IJSA_SA_SB_EEES9_NS_10bfloat16_tESG_Li256ELb0ELb1ELb1ELb1EEENS1_19SingleTileSchedulerILb0ELb1ELb1ELi128EEEEEEEEEvNT_6ParamsE,"a",@progbits
	.sectionflags	@""
	.align	4
.nv.constant0._ZN7cutlass13device_kernelIN5flash11enable_sm90INS1_16FlashAttnFwdSm90INS1_25CollectiveMainloopFwdSm90ILi2EN4cute5tupleIJNS5_1CILi1EEES8_S8_EEENS6_IJNS7_ILi128EEENS7_ILi160EEENS7_ILi192EEEEEELi128ENS_12float_e4m3_tEfNS_4arch4Sm90ELb1ELb0ELb0ELb0ELb1ELb0ELb0ELb1ELb1ELb1ELb1ELb0EEENS1_21CollectiveEpilogueFwdINS6_IJSA_SA_SB_EEES9_NS_10bfloat16_tESG_Li256ELb0ELb1ELb1ELb1EEENS1_19SingleTileSchedulerILb0ELb1ELb1ELi128EEEEEEEEEvNT_6ParamsE:
	.zero		3200


//--------------------- .nv.constant0._ZN7cutlass13device_kernelIN5flash11enable_sm90INS1_16FlashAttnFwdSm90INS1_25CollectiveMainloopFwdSm90ILi2EN4cute5tupleIJNS5_1CILi1EEES8_S8_EEENS6_IJNS7_ILi128EEENS7_ILi160EEENS7_ILi192EEEEEELi128ENS_12float_e4m3_tEfNS_4arch4Sm90ELb1ELb0ELb0ELb1ELb1ELb0ELb0ELb1ELb1ELb1ELb1ELb0EEENS1_21CollectiveEpilogueFwdINS6_IJSA_SA_SB_EEES9_NS_10bfloat16_tESG_Li256ELb1ELb1ELb1ELb1EEENS1_36VarlenDynamicPersistentTileSchedulerILi128ELi160ELi256ELi128ELb1ELb1ELb1ELb1ELb1ELb1EEEEEEEEEvNT_6ParamsE --------------------------
	.section	.nv.constant0._ZN7cutlass13device_kernelIN5flash11enable_sm90INS1_16FlashAttnFwdSm90INS1_25CollectiveMainloopFwdSm90ILi2EN4cute5tupleIJNS5_1CILi1EEES8_S8_EEENS6_IJNS7_ILi128EEENS7_ILi160EEENS7_ILi192EEEEEELi128ENS_12float_e4m3_tEfNS_4arch4Sm90ELb1ELb0ELb0ELb1ELb1ELb0ELb0ELb1ELb1ELb1ELb1ELb0EEENS1_21CollectiveEpilogueFwdINS6_IJSA_SA_SB_EEES9_NS_10bfloat16_tESG_Li256ELb1ELb1ELb1ELb1EEENS1_36VarlenDynamicPersistentTileSchedulerILi128ELi160ELi256ELi128ELb1ELb1ELb1ELb1ELb1ELb1EEEEEEEEEvNT_6ParamsE,"a",@progbits
	.sectionflags	@""
	.align	4
.nv.constant0._ZN7cutlass13device_kernelIN5flash11enable_sm90INS1_16FlashAttnFwdSm90INS1_25CollectiveMainloopFwdSm90ILi2EN4cute5tupleIJNS5_1CILi1EEES8_S8_EEENS6_IJNS7_ILi128EEENS7_ILi160EEENS7_ILi192EEEEEELi128ENS_12float_e4m3_tEfNS_4arch4Sm90ELb1ELb0ELb0ELb1ELb1ELb0ELb0ELb1ELb1ELb1ELb1ELb0EEENS1_21CollectiveEpilogueFwdINS6_IJSA_SA_SB_EEES9_NS_10bfloat16_tESG_Li256ELb1ELb1ELb1ELb1EEENS1_36VarlenDynamicPersistentTileSchedulerILi128ELi160ELi256ELi128ELb1ELb1ELb1ELb1ELb1ELb1EEEEEEEEEvNT_6ParamsE:
	.zero		3328


//--------------------- .nv.constant0._ZN7cutlass13device_kernelIN5flash11enable_sm90INS1_16FlashAttnFwdSm90INS1_25CollectiveMainloopFwdSm90ILi2EN4cute5tupleIJNS5_1CILi1EEES8_S8_EEENS6_IJNS7_ILi128EEENS7_ILi160EEENS7_ILi192EEEEEELi128ENS_12float_e4m3_tEfNS_4arch4Sm90ELb1ELb0ELb0ELb1ELb1ELb1ELb0ELb1ELb1ELb1ELb1ELb0EEENS1_21CollectiveEpilogueFwdINS6_IJSA_SA_SB_EEES9_NS_10bfloat16_tESG_Li256ELb1ELb1ELb1ELb1EEENS1_36VarlenDynamicPersistentTileSchedulerILi128ELi160ELi256ELi128ELb1ELb1ELb1ELb1ELb1ELb1EEEEEEEEEvNT_6ParamsE --------------------------
	.section	.nv.constant0._ZN7cutlass13device_kernelIN5flash11enable_sm90INS1_16FlashAttnFwdSm90INS1_25CollectiveMainloopFwdSm90ILi2EN4cute5tupleIJNS5_1CILi1EEES8_S8_EEENS6_IJNS7_ILi128EEENS7_ILi160EEENS7_ILi192EEEEEELi128ENS_12float_e4m3_tEfNS_4arch4Sm90ELb1ELb0ELb0ELb1ELb1ELb1ELb0ELb1ELb1ELb1ELb1ELb0EEENS1_21CollectiveEpilogueFwdINS6_IJSA_SA_SB_EEES9_NS_10bfloat16_tESG_Li256ELb1ELb1ELb1ELb1EEENS1_36VarlenDynamicPersistentTileSchedulerILi128ELi160ELi256ELi128ELb1ELb1ELb1ELb1ELb1ELb1EEEEEEEEEvNT_6ParamsE,"a",@progbits
	.sectionflags	@""
	.align	4
.nv.constant0._ZN7cutlass13device_kernelIN5flash11enable_sm90INS1_16FlashAttnFwdSm90INS1_25CollectiveMainloopFwdSm90ILi2EN4cute5tupleIJNS5_1CILi1EEES8_S8_EEENS6_IJNS7_ILi128EEENS7_ILi160EEENS7_ILi192EEEEEELi128ENS_12float_e4m3_tEfNS_4arch4Sm90ELb1ELb0ELb0ELb1ELb1ELb1ELb0ELb1ELb1ELb1ELb1ELb0EEENS1_21CollectiveEpilogueFwdINS6_IJSA_SA_SB_EEES9_NS_10bfloat16_tESG_Li256ELb1ELb1ELb1ELb1EEENS1_36VarlenDynamicPersistentTileSchedulerILi128ELi160ELi256ELi128ELb1ELb1ELb1ELb1ELb1ELb1EEEEEEEEEvNT_6ParamsE:
	.zero		3328


//--------------------- SYMBOLS --------------------------

	.type		.nv.reservedSmem.offset0,@object
	.size		.nv.reservedSmem.offset0,0x4
	.type		__assertfail,@function
